	.target	sm_90a

	.elftype	@"ET_EXEC"


//--------------------- .note.nv.tkinfo           --------------------------
	.section	.note.nv.tkinfo,"",@"SHT_NOTE"
	.sectionflags	@"SHF_NOTE_NV_TKINFO"
	.tkinfo
        /*0018*/ 	.word	0x00000002
        /*0030*/ 	.string	""
        /*0030*/ 	.string	"ptxas"
        /*0030*/ 	.string	"Cuda compilation tools, release 13.0, V13.0.88"
        /*0030*/ 	.string	"Build cuda_13.0.r13.0/compiler.36424714_0"
        /*0030*/ 	.string	"-arch sm_90a -m 64 "



//--------------------- .note.nv.cuinfo           --------------------------
	.section	.note.nv.cuinfo,"",@"SHT_NOTE"
	.sectionflags	@"SHF_NOTE_NV_CUINFO"
        /*0018*/ 	.short	0x0002
        /*001a*/ 	.short	0x005a
        /*001c*/ 	.short	0x0082
	.zero		2


//--------------------- .nv.info                  --------------------------
	.section	.nv.info,"",@"SHT_CUDA_INFO"
	.align	4


	//----- nvinfo : EIATTR_REGCOUNT
	.align		4
        /*0000*/ 	.byte	0x04, 0x2f
        /*0002*/ 	.short	(.L_23 - .L_22)
	.align		4
.L_22:
        /*0004*/ 	.word	index@(_ZN7cutlass13device_kernelIN5flash11enable_sm90INS1_16FlashAttnFwdSm90INS1_25CollectiveMainloopFwdSm90ILi2EN4cute5tupleIJNS5_1CILi1EEES8_S8_EEENS6_IJNS7_ILi128EEENS7_ILi80EEENS7_ILi256EEEEEELi256ENS_10bfloat16_tEfNS_4arch4Sm90ELb1ELb0ELb0ELb1ELb0ELb1ELb0ELb1ELb1ELb0ELb0ELb0EEENS1_21CollectiveEpilogueFwdINS6_IJSA_SC_SB_EEES9_SE_SG_Li256ELb1ELb0ELb0ELb0EEENS1_36VarlenDynamicPersistentTileSchedulerILi128ELi80ELi256ELi32ELb0ELb0ELb1ELb1ELb1ELb1EEEEEEEEEvNT_6ParamsE)
        /*0008*/ 	.word	0x000000a8


	//----- nvinfo : EIATTR_FRAME_SIZE
	.align		4
.L_23:
        /*000c*/ 	.byte	0x04, 0x11
        /*000e*/ 	.short	(.L_25 - .L_24)
	.align		4
.L_24:
        /*0010*/ 	.word	index@(_ZN7cutlass13device_kernelIN5flash11enable_sm90INS1_16FlashAttnFwdSm90INS1_25CollectiveMainloopFwdSm90ILi2EN4cute5tupleIJNS5_1CILi1EEES8_S8_EEENS6_IJNS7_ILi128EEENS7_ILi80EEENS7_ILi256EEEEEELi256ENS_10bfloat16_tEfNS_4arch4Sm90ELb1ELb0ELb0ELb1ELb0ELb1ELb0ELb1ELb1ELb0ELb0ELb0EEENS1_21CollectiveEpilogueFwdINS6_IJSA_SC_SB_EEES9_SE_SG_Li256ELb1ELb0ELb0ELb0EEENS1_36VarlenDynamicPersistentTileSchedulerILi128ELi80ELi256ELi32ELb0ELb0ELb1ELb1ELb1ELb1EEEEEEEEEvNT_6ParamsE)
        /*0014*/ 	.word	0x00000098


	//----- nvinfo : EIATTR_REGCOUNT
	.align		4
.L_25:
        /*0018*/ 	.byte	0x04, 0x2f
        /*001a*/ 	.short	(.L_27 - .L_26)
	.align		4
.L_26:
        /*001c*/ 	.word	index@(_ZN7cutlass13device_kernelIN5flash11enable_sm90INS1_16FlashAttnFwdSm90INS1_25CollectiveMainloopFwdSm90ILi2EN4cute5tupleIJNS5_1CILi1EEES8_S8_EEENS6_IJNS7_ILi128EEENS7_ILi80EEENS7_ILi256EEEEEELi256ENS_10bfloat16_tEfNS_4arch4Sm90ELb1ELb0ELb0ELb1ELb0ELb0ELb0ELb1ELb1ELb0ELb0ELb0EEENS1_21CollectiveEpilogueFwdINS6_IJSA_SC_SB_EEES9_SE_SG_Li256ELb1ELb0ELb0ELb0EEENS1_36VarlenDynamicPersistentTileSchedulerILi128ELi80ELi256ELi32ELb0ELb0ELb1ELb1ELb1ELb1EEEEEEEEEvNT_6ParamsE)
        /*0020*/ 	.word	0x000000a8


	//----- nvinfo : EIATTR_FRAME_SIZE
	.align		4
.L_27:
        /*0024*/ 	.byte	0x04, 0x11
        /*0026*/ 	.short	(.L_29 - .L_28)
	.align		4
.L_28:
        /*0028*/ 	.word	index@(_ZN7cutlass13device_kernelIN5flash11enable_sm90INS1_16FlashAttnFwdSm90INS1_25CollectiveMainloopFwdSm90ILi2EN4cute5tupleIJNS5_1CILi1EEES8_S8_EEENS6_IJNS7_ILi128EEENS7_ILi80EEENS7_ILi256EEEEEELi256ENS_10bfloat16_tEfNS_4arch4Sm90ELb1ELb0ELb0ELb1ELb0ELb0ELb0ELb1ELb1ELb0ELb0ELb0EEENS1_21CollectiveEpilogueFwdINS6_IJSA_SC_SB_EEES9_SE_SG_Li256ELb1ELb0ELb0ELb0EEENS1_36VarlenDynamicPersistentTileSchedulerILi128ELi80ELi256ELi32ELb0ELb0ELb1ELb1ELb1ELb1EEEEEEEEEvNT_6ParamsE)
        /*002c*/ 	.word	0x00000030


	//----- nvinfo : EIATTR_REGCOUNT
	.align		4
.L_29:
        /*0030*/ 	.byte	0x04, 0x2f
        /*0032*/ 	.short	(.L_31 - .L_30)
	.align		4
.L_30:
        /*0034*/ 	.word	index@(_ZN7cutlass13device_kernelIN5flash11enable_sm90INS1_16FlashAttnFwdSm90INS1_25CollectiveMainloopFwdSm90ILi2EN4cute5tupleIJNS5_1CILi1EEES8_S8_EEENS6_IJNS7_ILi128EEENS7_ILi80EEENS7_ILi256EEEEEELi256ENS_10bfloat16_tEfNS_4arch4Sm90ELb1ELb0ELb0ELb0ELb0ELb0ELb0ELb1ELb1ELb0ELb0ELb0EEENS1_21CollectiveEpilogueFwdINS6_IJSA_SC_SB_EEES9_SE_SG_Li256ELb0ELb0ELb0ELb0EEENS1_30DynamicPersistentTileSchedulerILi256ELi32ELb0ELb0ELb1EEEEEEEEEvNT_6ParamsE)
        /*0038*/ 	.word	0x000000a8


	//----- nvinfo : EIATTR_FRAME_SIZE
	.align		4
.L_31:
        /*003c*/ 	.byte	0x04, 0x11
        /*003e*/ 	.short	(.L_33 - .L_32)
	.align		4
.L_32:
        /*0040*/ 	.word	index@(_ZN7cutlass13device_kernelIN5flash11enable_sm90INS1_16FlashAttnFwdSm90INS1_25CollectiveMainloopFwdSm90ILi2EN4cute5tupleIJNS5_1CILi1EEES8_S8_EEENS6_IJNS7_ILi128EEENS7_ILi80EEENS7_ILi256EEEEEELi256ENS_10bfloat16_tEfNS_4arch4Sm90ELb1ELb0ELb0ELb0ELb0ELb0ELb0ELb1ELb1ELb0ELb0ELb0EEENS1_21CollectiveEpilogueFwdINS6_IJSA_SC_SB_EEES9_SE_SG_Li256ELb0ELb0ELb0ELb0EEENS1_30DynamicPersistentTileSchedulerILi256ELi32ELb0ELb0ELb1EEEEEEEEEvNT_6ParamsE)
        /*0044*/ 	.word	0x00000008


	//----- nvinfo : EIATTR_REGCOUNT
	.align		4
.L_33:
        /*0048*/ 	.byte	0x04, 0x2f
        /*004a*/ 	.short	(.L_35 - .L_34)
	.align		4
.L_34:
        /*004c*/ 	.word	index@(_ZN7cutlass13device_kernelIN5flash11enable_sm90INS1_16FlashAttnFwdSm90INS1_25CollectiveMainloopFwdSm90ILi2EN4cute5tupleIJNS5_1CILi1EEES8_S8_EEENS6_IJNS7_ILi128EEENS7_ILi64EEENS7_ILi256EEEEEELi256ENS_10bfloat16_tEfNS_4arch4Sm90ELb0ELb1ELb0ELb1ELb0ELb1ELb0ELb1ELb1ELb0ELb0ELb0EEENS1_21CollectiveEpilogueFwdINS6_IJSA_SC_SB_EEES9_SE_SG_Li256ELb1ELb0ELb0ELb0EEENS1_36VarlenDynamicPersistentTileSchedulerILi128ELi64ELi256ELi32ELb0ELb0ELb1ELb1ELb0ELb1EEEEEEEEEvNT_6ParamsE)
        /*0050*/ 	.word	0x000000a8


	//----- nvinfo : EIATTR_FRAME_SIZE
	.align		4
.L_35:
        /*0054*/ 	.byte	0x04, 0x11
        /*0056*/ 	.short	(.L_37 - .L_36)
	.align		4
.L_36:
        /*0058*/ 	.word	index@(_ZN7cutlass13device_kernelIN5flash11enable_sm90INS1_16FlashAttnFwdSm90INS1_25CollectiveMainloopFwdSm90ILi2EN4cute5tupleIJNS5_1CILi1EEES8_S8_EEENS6_IJNS7_ILi128EEENS7_ILi64EEENS7_ILi256EEEEEELi256ENS_10bfloat16_tEfNS_4arch4Sm90ELb0ELb1ELb0ELb1ELb0ELb1ELb0ELb1ELb1ELb0ELb0ELb0EEENS1_21CollectiveEpilogueFwdINS6_IJSA_SC_SB_EEES9_SE_SG_Li256ELb1ELb0ELb0ELb0EEENS1_36VarlenDynamicPersistentTileSchedulerILi128ELi64ELi256ELi32ELb0ELb0ELb1ELb1ELb0ELb1EEEEEEEEEvNT_6ParamsE)
        /*005c*/ 	.word	0x000000a0


	//----- nvinfo : EIATTR_REGCOUNT
	.align		4
.L_37:
        /*0060*/ 	.byte	0x04, 0x2f
        /*0062*/ 	.short	(.L_39 - .L_38)
	.align		4
.L_38:
        /*0064*/ 	.word	index@(_ZN7cutlass13device_kernelIN5flash11enable_sm90INS1_16FlashAttnFwdSm90INS1_25CollectiveMainloopFwdSm90ILi2EN4cute5tupleIJNS5_1CILi1EEES8_S8_EEENS6_IJNS7_ILi128EEENS7_ILi64EEENS7_ILi256EEEEEELi256ENS_10bfloat16_tEfNS_4arch4Sm90ELb0ELb1ELb0ELb1ELb0ELb0ELb0ELb1ELb1ELb0ELb0ELb0EEENS1_21CollectiveEpilogueFwdINS6_IJSA_SC_SB_EEES9_SE_SG_Li256ELb1ELb0ELb0ELb0EEENS1_36VarlenDynamicPersistentTileSchedulerILi128ELi64ELi256ELi32ELb0ELb0ELb1ELb1ELb0ELb1EEEEEEEEEvNT_6ParamsE)
        /*0068*/ 	.word	0x000000a8


	//----- nvinfo : EIATTR_FRAME_SIZE
	.align		4
.L_39:
        /*006c*/ 	.byte	0x04, 0x11
        /*006e*/ 	.short	(.L_41 - .L_40)
	.align		4
.L_40:
        /*0070*/ 	.word	index@(_ZN7cutlass13device_kernelIN5flash11enable_sm90INS1_16FlashAttnFwdSm90INS1_25CollectiveMainloopFwdSm90ILi2EN4cute5tupleIJNS5_1CILi1EEES8_S8_EEENS6_IJNS7_ILi128EEENS7_ILi64EEENS7_ILi256EEEEEELi256ENS_10bfloat16_tEfNS_4arch4Sm90ELb0ELb1ELb0ELb1ELb0ELb0ELb0ELb1ELb1ELb0ELb0ELb0EEENS1_21CollectiveEpilogueFwdINS6_IJSA_SC_SB_EEES9_SE_SG_Li256ELb1ELb0ELb0ELb0EEENS1_36VarlenDynamicPersistentTileSchedulerILi128ELi64ELi256ELi32ELb0ELb0ELb1ELb1ELb0ELb1EEEEEEEEEvNT_6ParamsE)
        /*0074*/ 	.word	0x00000028


	//----- nvinfo : EIATTR_REGCOUNT
	.align		4
.L_41:
        /*0078*/ 	.byte	0x04, 0x2f
        /*007a*/ 	.short	(.L_43 - .L_42)
	.align		4
.L_42:
        /*007c*/ 	.word	index@(_ZN7cutlass13device_kernelIN5flash11enable_sm90INS1_16FlashAttnFwdSm90INS1_25CollectiveMainloopFwdSm90ILi2EN4cute5tupleIJNS5_1CILi1EEES8_S8_EEENS6_IJNS7_ILi128EEENS7_ILi64EEENS7_ILi256EEEEEELi256ENS_10bfloat16_tEfNS_4arch4Sm90ELb0ELb1ELb0ELb0ELb0ELb0ELb0ELb1ELb1ELb0ELb0ELb0EEENS1_21CollectiveEpilogueFwdINS6_IJSA_SC_SB_EEES9_SE_SG_Li256ELb0ELb0ELb0ELb0EEENS1_30DynamicPersistentTileSchedulerILi256ELi32ELb0ELb0ELb1EEEEEEEEEvNT_6ParamsE)
        /*0080*/ 	.word	0x000000a8


	//----- nvinfo : EIATTR_FRAME_SIZE
	.align		4
.L_43:
        /*0084*/ 	.byte	0x04, 0x11
        /*0086*/ 	.short	(.L_45 - .L_44)
	.align		4
.L_44:
        /*0088*/ 	.word	index@(_ZN7cutlass13device_kernelIN5flash11enable_sm90INS1_16FlashAttnFwdSm90INS1_25CollectiveMainloopFwdSm90ILi2EN4cute5tupleIJNS5_1CILi1EEES8_S8_EEENS6_IJNS7_ILi128EEENS7_ILi64EEENS7_ILi256EEEEEELi256ENS_10bfloat16_tEfNS_4arch4Sm90ELb0ELb1ELb0ELb0ELb0ELb0ELb0ELb1ELb1ELb0ELb0ELb0EEENS1_21CollectiveEpilogueFwdINS6_IJSA_SC_SB_EEES9_SE_SG_Li256ELb0ELb0ELb0ELb0EEENS1_30DynamicPersistentTileSchedulerILi256ELi32ELb0ELb0ELb1EEEEEEEEEvNT_6ParamsE)
        /*008c*/ 	.word	0x00000008


	//----- nvinfo : EIATTR_REGCOUNT
	.align		4
.L_45:
        /*0090*/ 	.byte	0x04, 0x2f
        /*0092*/ 	.short	(.L_47 - .L_46)
	.align		4
.L_46:
        /*0094*/ 	.word	index@(_ZN7cutlass13device_kernelIN5flash11enable_sm90INS1_16FlashAttnFwdSm90INS1_25CollectiveMainloopFwdSm90ILi2EN4cute5tupleIJNS5_1CILi1EEES8_S8_EEENS6_IJNS7_ILi128EEENS7_ILi80EEENS7_ILi256EEEEEELi256ENS_10bfloat16_tEfNS_4arch4Sm90ELb0ELb0ELb0ELb1ELb0ELb1ELb0ELb1ELb1ELb0ELb0ELb0EEENS1_21CollectiveEpilogueFwdINS6_IJSA_SC_SB_EEES9_SE_SG_Li256ELb1ELb0ELb0ELb0EEENS1_36VarlenDynamicPersistentTileSchedulerILi128ELi80ELi256ELi32ELb0ELb0ELb1ELb0ELb1ELb1EEEEEEEEEvNT_6ParamsE)
        /*0098*/ 	.word	0x000000a8


	//----- nvinfo : EIATTR_FRAME_SIZE
	.align		4
.L_47:
        /*009c*/ 	.byte	0x04, 0x11
        /*009e*/ 	.short	(.L_49 - .L_48)
	.align		4
.L_48:
        /*00a0*/ 	.word	index@(_ZN7cutlass13device_kernelIN5flash11enable_sm90INS1_16FlashAttnFwdSm90INS1_25CollectiveMainloopFwdSm90ILi2EN4cute5tupleIJNS5_1CILi1EEES8_S8_EEENS6_IJNS7_ILi128EEENS7_ILi80EEENS7_ILi256EEEEEELi256ENS_10bfloat16_tEfNS_4arch4Sm90ELb0ELb0ELb0ELb1ELb0ELb1ELb0ELb1ELb1ELb0ELb0ELb0EEENS1_21CollectiveEpilogueFwdINS6_IJSA_SC_SB_EEES9_SE_SG_Li256ELb1ELb0ELb0ELb0EEENS1_36VarlenDynamicPersistentTileSchedulerILi128ELi80ELi256ELi32ELb0ELb0ELb1ELb0ELb1ELb1EEEEEEEEEvNT_6ParamsE)
        /*00a4*/ 	.word	0x000000a0


	//----- nvinfo : EIATTR_REGCOUNT
	.align		4
.L_49:
        /*00a8*/ 	.byte	0x04, 0x2f
        /*00aa*/ 	.short	(.L_51 - .L_50)
	.align		4
.L_50:
        /*00ac*/ 	.word	index@(_ZN7cutlass13device_kernelIN5flash11enable_sm90INS1_16FlashAttnFwdSm90INS1_25CollectiveMainloopFwdSm90ILi2EN4cute5tupleIJNS5_1CILi1EEES8_S8_EEENS6_IJNS7_ILi128EEENS7_ILi80EEENS7_ILi256EEEEEELi256ENS_10bfloat16_tEfNS_4arch4Sm90ELb0ELb0ELb0ELb1ELb0ELb0ELb0ELb1ELb1ELb0ELb0ELb0EEENS1_21CollectiveEpilogueFwdINS6_IJSA_SC_SB_EEES9_SE_SG_Li256ELb1ELb0ELb0ELb0EEENS1_36VarlenDynamicPersistentTileSchedulerILi128ELi80ELi256ELi32ELb0ELb0ELb1ELb0ELb1ELb1EEEEEEEEEvNT_6ParamsE)
        /*00b0*/ 	.word	0x000000a8


	//----- nvinfo : EIATTR_FRAME_SIZE
	.align		4
.L_51:
        /*00b4*/ 	.byte	0x04, 0x11
        /*00b6*/ 	.short	(.L_53 - .L_52)
	.align		4
.L_52:
        /*00b8*/ 	.word	index@(_ZN7cutlass13device_kernelIN5flash11enable_sm90INS1_16FlashAttnFwdSm90INS1_25CollectiveMainloopFwdSm90ILi2EN4cute5tupleIJNS5_1CILi1EEES8_S8_EEENS6_IJNS7_ILi128EEENS7_ILi80EEENS7_ILi256EEEEEELi256ENS_10bfloat16_tEfNS_4arch4Sm90ELb0ELb0ELb0ELb1ELb0ELb0ELb0ELb1ELb1ELb0ELb0ELb0EEENS1_21CollectiveEpilogueFwdINS6_IJSA_SC_SB_EEES9_SE_SG_Li256ELb1ELb0ELb0ELb0EEENS1_36VarlenDynamicPersistentTileSchedulerILi128ELi80ELi256ELi32ELb0ELb0ELb1ELb0ELb1ELb1EEEEEEEEEvNT_6ParamsE)
        /*00bc*/ 	.word	0x00000038


	//----- nvinfo : EIATTR_REGCOUNT
	.align		4
.L_53:
        /*00c0*/ 	.byte	0x04, 0x2f
        /*00c2*/ 	.short	(.L_55 - .L_54)
	.align		4
.L_54:
        /*00c4*/ 	.word	index@(_ZN7cutlass13device_kernelIN5flash11enable_sm90INS1_16FlashAttnFwdSm90INS1_25CollectiveMainloopFwdSm90ILi2EN4cute5tupleIJNS5_1CILi2EEENS7_ILi1EEES9_EEENS6_IJNS7_ILi128EEENS7_ILi80EEENS7_ILi256EEEEEELi256ENS_10bfloat16_tEfNS_4arch4Sm90ELb0ELb0ELb0ELb0ELb0ELb0ELb0ELb1ELb1ELb0ELb0ELb0EEENS1_21CollectiveEpilogueFwdINS6_IJSB_SD_SC_EEESA_SF_SH_Li256ELb0ELb0ELb0ELb0EEENS1_29StaticPersistentTileSchedulerILb0EEEEEEEEEvNT_6ParamsE)
        /*00c8*/ 	.word	0x000000a8


	//----- nvinfo : EIATTR_FRAME_SIZE
	.align		4
.L_55:
        /*00cc*/ 	.byte	0x04, 0x11
        /*00ce*/ 	.short	(.L_57 - .L_56)
	.align		4
.L_56:
        /*00d0*/ 	.word	index@(_ZN7cutlass13device_kernelIN5flash11enable_sm90INS1_16FlashAttnFwdSm90INS1_25CollectiveMainloopFwdSm90ILi2EN4cute5tupleIJNS5_1CILi2EEENS7_ILi1EEES9_EEENS6_IJNS7_ILi128EEENS7_ILi80EEENS7_ILi256EEEEEELi256ENS_10bfloat16_tEfNS_4arch4Sm90ELb0ELb0ELb0ELb0ELb0ELb0ELb0ELb1ELb1ELb0ELb0ELb0EEENS1_21CollectiveEpilogueFwdINS6_IJSB_SD_SC_EEESA_SF_SH_Li256ELb0ELb0ELb0ELb0EEENS1_29StaticPersistentTileSchedulerILb0EEEEEEEEEvNT_6ParamsE)
        /*00d4*/ 	.word	0x00000028


	//----- nvinfo : EIATTR_REGCOUNT
	.align		4
.L_57:
        /*00d8*/ 	.byte	0x04, 0x2f
        /*00da*/ 	.short	(.L_59 - .L_58)
	.align		4
.L_58:
        /*00dc*/ 	.word	index@(_ZN7cutlass13device_kernelIN5flash11enable_sm90INS1_16FlashAttnFwdSm90INS1_25CollectiveMainloopFwdSm90ILi2EN4cute5tupleIJNS5_1CILi1EEES8_S8_EEENS6_IJNS7_ILi128EEENS7_ILi80EEENS7_ILi256EEEEEELi256ENS_10bfloat16_tEfNS_4arch4Sm90ELb0ELb0ELb0ELb0ELb0ELb0ELb0ELb1ELb1ELb0ELb0ELb0EEENS1_21CollectiveEpilogueFwdINS6_IJSA_SC_SB_EEES9_SE_SG_Li256ELb0ELb0ELb0ELb0EEENS1_29StaticPersistentTileSchedulerILb0EEEEEEEEEvNT_6ParamsE)
        /*00e0*/ 	.word	0x000000a8


	//----- nvinfo : EIATTR_FRAME_SIZE
	.align		4
.L_59:
        /*00e4*/ 	.byte	0x04, 0x11
        /*00e6*/ 	.short	(.L_61 - .L_60)
	.align		4
.L_60:
        /*00e8*/ 	.word	index@(_ZN7cutlass13device_kernelIN5flash11enable_sm90INS1_16FlashAttnFwdSm90INS1_25CollectiveMainloopFwdSm90ILi2EN4cute5tupleIJNS5_1CILi1EEES8_S8_EEENS6_IJNS7_ILi128EEENS7_ILi80EEENS7_ILi256EEEEEELi256ENS_10bfloat16_tEfNS_4arch4Sm90ELb0ELb0ELb0ELb0ELb0ELb0ELb0ELb1ELb1ELb0ELb0ELb0EEENS1_21CollectiveEpilogueFwdINS6_IJSA_SC_SB_EEES9_SE_SG_Li256ELb0ELb0ELb0ELb0EEENS1_29StaticPersistentTileSchedulerILb0EEEEEEEEEvNT_6ParamsE)
        /*00ec*/ 	.word	0x00000020


	//----- nvinfo : EIATTR_MIN_STACK_SIZE
	.align		4
.L_61:
        /*00f0*/ 	.byte	0x04, 0x12
        /*00f2*/ 	.short	(.L_63 - .L_62)
	.align		4
.L_62:
        /*00f4*/ 	.word	index@(_ZN7cutlass13device_kernelIN5flash11enable_sm90INS1_16FlashAttnFwdSm90INS1_25CollectiveMainloopFwdSm90ILi2EN4cute5tupleIJNS5_1CILi1EEES8_S8_EEENS6_IJNS7_ILi128EEENS7_ILi80EEENS7_ILi256EEEEEELi256ENS_10bfloat16_tEfNS_4arch4Sm90ELb0ELb0ELb0ELb0ELb0ELb0ELb0ELb1ELb1ELb0ELb0ELb0EEENS1_21CollectiveEpilogueFwdINS6_IJSA_SC_SB_EEES9_SE_SG_Li256ELb0ELb0ELb0ELb0EEENS1_29StaticPersistentTileSchedulerILb0EEEEEEEEEvNT_6ParamsE)
        /*00f8*/ 	.word	0x00000020


	//----- nvinfo : EIATTR_MIN_STACK_SIZE
	.align		4
.L_63:
        /*00fc*/ 	.byte	0x04, 0x12
        /*00fe*/ 	.short	(.L_65 - .L_64)
	.align		4
.L_64:
        /*0100*/ 	.word	index@(_ZN7cutlass13device_kernelIN5flash11enable_sm90INS1_16FlashAttnFwdSm90INS1_25CollectiveMainloopFwdSm90ILi2EN4cute5tupleIJNS5_1CILi2EEENS7_ILi1EEES9_EEENS6_IJNS7_ILi128EEENS7_ILi80EEENS7_ILi256EEEEEELi256ENS_10bfloat16_tEfNS_4arch4Sm90ELb0ELb0ELb0ELb0ELb0ELb0ELb0ELb1ELb1ELb0ELb0ELb0EEENS1_21CollectiveEpilogueFwdINS6_IJSB_SD_SC_EEESA_SF_SH_Li256ELb0ELb0ELb0ELb0EEENS1_29StaticPersistentTileSchedulerILb0EEEEEEEEEvNT_6ParamsE)
        /*0104*/ 	.word	0x00000028


	//----- nvinfo : EIATTR_MIN_STACK_SIZE
	.align		4
.L_65:
        /*0108*/ 	.byte	0x04, 0x12
        /*010a*/ 	.short	(.L_67 - .L_66)
	.align		4
.L_66:
        /*010c*/ 	.word	index@(_ZN7cutlass13device_kernelIN5flash11enable_sm90INS1_16FlashAttnFwdSm90INS1_25CollectiveMainloopFwdSm90ILi2EN4cute5tupleIJNS5_1CILi1EEES8_S8_EEENS6_IJNS7_ILi128EEENS7_ILi80EEENS7_ILi256EEEEEELi256ENS_10bfloat16_tEfNS_4arch4Sm90ELb0ELb0ELb0ELb1ELb0ELb0ELb0ELb1ELb1ELb0ELb0ELb0EEENS1_21CollectiveEpilogueFwdINS6_IJSA_SC_SB_EEES9_SE_SG_Li256ELb1ELb0ELb0ELb0EEENS1_36VarlenDynamicPersistentTileSchedulerILi128ELi80ELi256ELi32ELb0ELb0ELb1ELb0ELb1ELb1EEEEEEEEEvNT_6ParamsE)
        /*0110*/ 	.word	0x00000038


	//----- nvinfo : EIATTR_MIN_STACK_SIZE
	.align		4
.L_67:
        /*0114*/ 	.byte	0x04, 0x12
        /*0116*/ 	.short	(.L_69 - .L_68)
	.align		4
.L_68:
        /*0118*/ 	.word	index@(_ZN7cutlass13device_kernelIN5flash11enable_sm90INS1_16FlashAttnFwdSm90INS1_25CollectiveMainloopFwdSm90ILi2EN4cute5tupleIJNS5_1CILi1EEES8_S8_EEENS6_IJNS7_ILi128EEENS7_ILi80EEENS7_ILi256EEEEEELi256ENS_10bfloat16_tEfNS_4arch4Sm90ELb0ELb0ELb0ELb1ELb0ELb1ELb0ELb1ELb1ELb0ELb0ELb0EEENS1_21CollectiveEpilogueFwdINS6_IJSA_SC_SB_EEES9_SE_SG_Li256ELb1ELb0ELb0ELb0EEENS1_36VarlenDynamicPersistentTileSchedulerILi128ELi80ELi256ELi32ELb0ELb0ELb1ELb0ELb1ELb1EEEEEEEEEvNT_6ParamsE)
        /*011c*/ 	.word	0x000000a0


	//----- nvinfo : EIATTR_MIN_STACK_SIZE
	.align		4
.L_69:
        /*0120*/ 	.byte	0x04, 0x12
        /*0122*/ 	.short	(.L_71 - .L_70)
	.align		4
.L_70:
        /*0124*/ 	.word	index@(_ZN7cutlass13device_kernelIN5flash11enable_sm90INS1_16FlashAttnFwdSm90INS1_25CollectiveMainloopFwdSm90ILi2EN4cute5tupleIJNS5_1CILi1EEES8_S8_EEENS6_IJNS7_ILi128EEENS7_ILi64EEENS7_ILi256EEEEEELi256ENS_10bfloat16_tEfNS_4arch4Sm90ELb0ELb1ELb0ELb0ELb0ELb0ELb0ELb1ELb1ELb0ELb0ELb0EEENS1_21CollectiveEpilogueFwdINS6_IJSA_SC_SB_EEES9_SE_SG_Li256ELb0ELb0ELb0ELb0EEENS1_30DynamicPersistentTileSchedulerILi256ELi32ELb0ELb0ELb1EEEEEEEEEvNT_6ParamsE)
        /*0128*/ 	.word	0x00000008


	//----- nvinfo : EIATTR_MIN_STACK_SIZE
	.align		4
.L_71:
        /*012c*/ 	.byte	0x04, 0x12
        /*012e*/ 	.short	(.L_73 - .L_72)
	.align		4
.L_72:
        /*0130*/ 	.word	index@(_ZN7cutlass13device_kernelIN5flash11enable_sm90INS1_16FlashAttnFwdSm90INS1_25CollectiveMainloopFwdSm90ILi2EN4cute5tupleIJNS5_1CILi1EEES8_S8_EEENS6_IJNS7_ILi128EEENS7_ILi64EEENS7_ILi256EEEEEELi256ENS_10bfloat16_tEfNS_4arch4Sm90ELb0ELb1ELb0ELb1ELb0ELb0ELb0ELb1ELb1ELb0ELb0ELb0EEENS1_21CollectiveEpilogueFwdINS6_IJSA_SC_SB_EEES9_SE_SG_Li256ELb1ELb0ELb0ELb0EEENS1_36VarlenDynamicPersistentTileSchedulerILi128ELi64ELi256ELi32ELb0ELb0ELb1ELb1ELb0ELb1EEEEEEEEEvNT_6ParamsE)
        /*0134*/ 	.word	0x00000028


	//----- nvinfo : EIATTR_MIN_STACK_SIZE
	.align		4
.L_73:
        /*0138*/ 	.byte	0x04, 0x12
        /*013a*/ 	.short	(.L_75 - .L_74)
	.align		4
.L_74:
        /*013c*/ 	.word	index@(_ZN7cutlass13device_kernelIN5flash11enable_sm90INS1_16FlashAttnFwdSm90INS1_25CollectiveMainloopFwdSm90ILi2EN4cute5tupleIJNS5_1CILi1EEES8_S8_EEENS6_IJNS7_ILi128EEENS7_ILi64EEENS7_ILi256EEEEEELi256ENS_10bfloat16_tEfNS_4arch4Sm90ELb0ELb1ELb0ELb1ELb0ELb1ELb0ELb1ELb1ELb0ELb0ELb0EEENS1_21CollectiveEpilogueFwdINS6_IJSA_SC_SB_EEES9_SE_SG_Li256ELb1ELb0ELb0ELb0EEENS1_36VarlenDynamicPersistentTileSchedulerILi128ELi64ELi256ELi32ELb0ELb0ELb1ELb1ELb0ELb1EEEEEEEEEvNT_6ParamsE)
        /*0140*/ 	.word	0x000000a0


	//----- nvinfo : EIATTR_MIN_STACK_SIZE
	.align		4
.L_75:
        /*0144*/ 	.byte	0x04, 0x12
        /*0146*/ 	.short	(.L_77 - .L_76)
	.align		4
.L_76:
        /*0148*/ 	.word	index@(_ZN7cutlass13device_kernelIN5flash11enable_sm90INS1_16FlashAttnFwdSm90INS1_25CollectiveMainloopFwdSm90ILi2EN4cute5tupleIJNS5_1CILi1EEES8_S8_EEENS6_IJNS7_ILi128EEENS7_ILi80EEENS7_ILi256EEEEEELi256ENS_10bfloat16_tEfNS_4arch4Sm90ELb1ELb0ELb0ELb0ELb0ELb0ELb0ELb1ELb1ELb0ELb0ELb0EEENS1_21CollectiveEpilogueFwdINS6_IJSA_SC_SB_EEES9_SE_SG_Li256ELb0ELb0ELb0ELb0EEENS1_30DynamicPersistentTileSchedulerILi256ELi32ELb0ELb0ELb1EEEEEEEEEvNT_6ParamsE)
        /*014c*/ 	.word	0x00000008


	//----- nvinfo : EIATTR_MIN_STACK_SIZE
	.align		4
.L_77:
        /*0150*/ 	.byte	0x04, 0x12
        /*0152*/ 	.short	(.L_79 - .L_78)
	.align		4
.L_78:
        /*0154*/ 	.word	index@(_ZN7cutlass13device_kernelIN5flash11enable_sm90INS1_16FlashAttnFwdSm90INS1_25CollectiveMainloopFwdSm90ILi2EN4cute5tupleIJNS5_1CILi1EEES8_S8_EEENS6_IJNS7_ILi128EEENS7_ILi80EEENS7_ILi256EEEEEELi256ENS_10bfloat16_tEfNS_4arch4Sm90ELb1ELb0ELb0ELb1ELb0ELb0ELb0ELb1ELb1ELb0ELb0ELb0EEENS1_21CollectiveEpilogueFwdINS6_IJSA_SC_SB_EEES9_SE_SG_Li256ELb1ELb0ELb0ELb0EEENS1_36VarlenDynamicPersistentTileSchedulerILi128ELi80ELi256ELi32ELb0ELb0ELb1ELb1ELb1ELb1EEEEEEEEEvNT_6ParamsE)
        /*0158*/ 	.word	0x00000030


	//----- nvinfo : EIATTR_MIN_STACK_SIZE
	.align		4
.L_79:
        /*015c*/ 	.byte	0x04, 0x12
        /*015e*/ 	.short	(.L_81 - .L_80)
	.align		4
.L_80:
        /*0160*/ 	.word	index@(_ZN7cutlass13device_kernelIN5flash11enable_sm90INS1_16FlashAttnFwdSm90INS1_25CollectiveMainloopFwdSm90ILi2EN4cute5tupleIJNS5_1CILi1EEES8_S8_EEENS6_IJNS7_ILi128EEENS7_ILi80EEENS7_ILi256EEEEEELi256ENS_10bfloat16_tEfNS_4arch4Sm90ELb1ELb0ELb0ELb1ELb0ELb1ELb0ELb1ELb1ELb0ELb0ELb0EEENS1_21CollectiveEpilogueFwdINS6_IJSA_SC_SB_EEES9_SE_SG_Li256ELb1ELb0ELb0ELb0EEENS1_36VarlenDynamicPersistentTileSchedulerILi128ELi80ELi256ELi32ELb0ELb0ELb1ELb1ELb1ELb1EEEEEEEEEvNT_6ParamsE)
        /*0164*/ 	.word	0x00000098
.L_81:


//--------------------- .nv.compat                --------------------------
	.section	.nv.compat,"",@"SHT_CUDA_COMPAT_INFO"
	.align	4
        /*0000*/ 	.byte	0x02, 0x09, 0x01, 0x00, 0x02, 0x02, 0x04, 0x00, 0x02, 0x05, 0x05, 0x00, 0x03, 0x07, 0x01, 0x01
        /*0010*/ 	.byte	0x02, 0x03, 0x01, 0x00, 0x02, 0x06, 0x01, 0x00, 0x04, 0x0b, 0x08, 0x00, 0x00, 0x00, 0x00, 0x00
        /*0020*/ 	.byte	0x00, 0x00, 0x00, 0x00


//--------------------- .nv.info._ZN7cutlass13device_kernelIN5flash11enable_sm90INS1_16FlashAttnFwdSm90INS1_25CollectiveMainloopFwdSm90ILi2EN4cute5tupleIJNS5_1CILi1EEES8_S8_EEENS6_IJNS7_ILi128EEENS7_ILi80EEENS7_ILi256EEEEEELi256ENS_10bfloat16_tEfNS_4arch4Sm90ELb0ELb0ELb0ELb0ELb0ELb0ELb0ELb1ELb1ELb0ELb0ELb0EEENS1_21CollectiveEpilogueFwdINS6_IJSA_SC_SB_EEES9_SE_SG_Li256ELb0ELb0ELb0ELb0EEENS1_29StaticPersistentTileSchedulerILb0EEEEEEEEEvNT_6ParamsE --------------------------
	.section	.nv.info._ZN7cutlass13device_kernelIN5flash11enable_sm90INS1_16FlashAttnFwdSm90INS1_25CollectiveMainloopFwdSm90ILi2EN4cute5tupleIJNS5_1CILi1EEES8_S8_EEENS6_IJNS7_ILi128EEENS7_ILi80EEENS7_ILi256EEEEEELi256ENS_10bfloat16_tEfNS_4arch4Sm90ELb0ELb0ELb0ELb0ELb0ELb0ELb0ELb1ELb1ELb0ELb0ELb0EEENS1_21CollectiveEpilogueFwdINS6_IJSA_SC_SB_EEES9_SE_SG_Li256ELb0ELb0ELb0ELb0EEENS1_29StaticPersistentTileSchedulerILb0EEEEEEEEEvNT_6ParamsE,"",@"SHT_CUDA_INFO"
	.sectionflags	@""
	.align	4


	//----- nvinfo : EIATTR_CUDA_API_VERSION
	.align		4
        /*0000*/ 	.byte	0x04, 0x37
        /*0002*/ 	.short	(.L_83 - .L_82)
.L_82:
        /*0004*/ 	.word	0x00000082


	//----- nvinfo : EIATTR_KPARAM_INFO
	.align		4
.L_83:
        /*0008*/ 	.byte	0x04, 0x17
        /*000a*/ 	.short	(.L_85 - .L_84)
.L_84:
        /*000c*/ 	.word	0x00000000
        /*0010*/ 	.short	0x0000
        /*0012*/ 	.short	0x0070
        /*0014*/ 	.byte	0x00, 0xf0, 0x01, 0x2e


	//----- nvinfo : EIATTR_SPARSE_MMA_MASK
	.align		4
.L_85:
        /*0018*/ 	.byte	0x03, 0x50
        /*001a*/ 	.short	0x0000


	//----- nvinfo : EIATTR_MAXREG_COUNT
	.align		4
        /*001c*/ 	.byte	0x03, 0x1b
        /*001e*/ 	.short	0x00a8


	//----- nvinfo : EIATTR_NUM_BARRIERS
	.align		4
        /*0020*/ 	.byte	0x02, 0x4c
        /*0022*/ 	.byte	0x09
	.zero		1


	//----- nvinfo : EIATTR_EXTERNS
	.align		4
        /*0024*/ 	.byte	0x04, 0x0f
        /*0026*/ 	.short	(.L_87 - .L_86)


	//   ....[0]....
	.align		4
.L_86:
        /*0028*/ 	.word	index@(__assertfail)


	//----- nvinfo : EIATTR_ANNOTATIONS
	.align		4
.L_87:
        /*002c*/ 	.byte	0x04, 0x55
        /*002e*/ 	.short	(.L_89 - .L_88)


	//   ....[0]....
.L_88:
        /*0030*/ 	.word	0x00000001
        /*0034*/ 	.byte	0x40, 0x09, 0x00, 0x00, 0x01, 0x00, 0x00, 0x00, 0x00, 0x0a, 0x00, 0x00, 0x01, 0x00, 0x00, 0x00
        /* <DEDUP_REMOVED lines=14> */
        /*0124*/ 	.byte	0x70, 0xe2, 0x00, 0x00, 0x01, 0x00, 0x00, 0x00, 0x10, 0xe4, 0x00, 0x00


	//----- nvinfo : EIATTR_MERCURY_ISA_VERSION
	.align		4
.L_89:
        /*0130*/ 	.byte	0x03, 0x5f
        /*0132*/ 	.short	0x0101


	//----- nvinfo : EIATTR_INT_WARP_WIDE_INSTR_OFFSETS
	.align		4
        /*0134*/ 	.byte	0x04, 0x31
        /*0136*/ 	.short	(.L_91 - .L_90)


	//   ....[0]....
.L_90:
        /*0138*/ 	.word	0x00000180


	//   ....[1]....
        /*013c*/ 	.word	0x000001b0


	//   ....[2]....
        /*0140*/ 	.word	0x00000240


	//   ....[3]....
        /*0144*/ 	.word	0x0000b7e0


	//   ....[4]....
        /*0148*/ 	.word	0x0000b810


	//   ....[5]....
        /*014c*/ 	.word	0x0000b900


	//   ....[6]....
        /*0150*/ 	.word	0x0000b9c0


	//   ....[7]....
        /*0154*/ 	.word	0x0000ba80


	//----- nvinfo : EIATTR_COOP_GROUP_MASK_REGIDS
	.align		4
.L_91:
        /*0158*/ 	.byte	0x04, 0x29
        /*015a*/ 	.short	(.L_93 - .L_92)


	//   ....[0]....
.L_92:
        /*015c*/ 	.word	0xffffffff


	//   ....[1]....
        /*0160*/ 	.word	0xffffffff


	//   ....[2]....
        /*0164*/ 	.word	0xffffffff


	//   ....[3]....
        /*0168*/ 	.word	0xffffffff


	//   ....[4]....
        /*016c*/ 	.word	0xffffffff


	//   ....[5]....
        /*0170*/ 	.word	0xffffffff


	//   ....[6]....
        /*0174*/ 	.word	0xffffffff


	//   ....[7]....
        /*0178*/ 	.word	0xffffffff


	//   ....[8]....
        /*017c*/ 	.word	0xffffffff


	//   ....[9]....
        /*0180*/ 	.word	0xffffffff


	//   ....[10]....
        /*0184*/ 	.word	0xffffffff


	//   ....[11]....
        /*0188*/ 	.word	0xffffffff


	//   ....[12]....
        /*018c*/ 	.word	0xffffffff


	//   ....[13]....
        /*0190*/ 	.word	0xffffffff


	//   ....[14]....
        /*0194*/ 	.word	0xffffffff


	//   ....[15]....
        /*0198*/ 	.word	0xffffffff


	//   ....[16]....
        /*019c*/ 	.word	0xffffffff


	//   ....[17]....
        /*01a0*/ 	.word	0xffffffff


	//   ....[18]....
        /*01a4*/ 	.word	0xffffffff


	//   ....[19]....
        /*01a8*/ 	.word	0xffffffff


	//   ....[20]....
        /*01ac*/ 	.word	0xffffffff


	//   ....[21]....
        /*01b0*/ 	.word	0xffffffff


	//   ....[22]....
        /*01b4*/ 	.word	0xffffffff


	//   ....[23]....
        /*01b8*/ 	.word	0x0500000f


	//   ....[24]....
        /*01bc*/ 	.word	0x0500000f


	//----- nvinfo : EIATTR_COOP_GROUP_INSTR_OFFSETS
	.align		4
.L_93:
        /*01c0*/ 	.byte	0x04, 0x28
        /*01c2*/ 	.short	(.L_95 - .L_94)


	//   ....[0]....
.L_94:
        /*01c4*/ 	.word	0x00000060


	//   ....[1]....
        /*01c8*/ 	.word	0x00000190


	//   ....[2]....
        /*01cc*/ 	.word	0x00000250


	//   ....[3]....
        /*01d0*/ 	.word	0x000003c0


	//   ....[4]....
        /*01d4*/ 	.word	0x00000520


	//   ....[5]....
        /*01d8*/ 	.word	0x00000640


	//   ....[6]....
        /*01dc*/ 	.word	0x000007a0


	//   ....[7]....
        /*01e0*/ 	.word	0x00000d40


	//   ....[8]....
        /*01e4*/ 	.word	0x00003d00


	//   ....[9]....
        /*01e8*/ 	.word	0x00003d40


	//   ....[10]....
        /*01ec*/ 	.word	0x00004120


	//   ....[11]....
        /*01f0*/ 	.word	0x000041a0


	//   ....[12]....
        /*01f4*/ 	.word	0x00007cb0


	//   ....[13]....
        /*01f8*/ 	.word	0x00007de0


	//   ....[14]....
        /*01fc*/ 	.word	0x00008190


	//   ....[15]....
        /*0200*/ 	.word	0x000081f0


	//   ....[16]....
        /*0204*/ 	.word	0x000092b0


	//   ....[17]....
        /*0208*/ 	.word	0x000092f0


	//   ....[18]....
        /*020c*/ 	.word	0x00009470


	//   ....[19]....
        /*0210*/ 	.word	0x000094a0


	//   ....[20]....
        /*0214*/ 	.word	0x0000ac60


	//   ....[21]....
        /*0218*/ 	.word	0x0000afd0


	//   ....[22]....
        /*021c*/ 	.word	0x0000e390


	//   ....[23]....
        /*0220*/ 	.word	0x0000e870


	//   ....[24]....
        /*0224*/ 	.word	0x0000ed10


	//----- nvinfo : EIATTR_REG_RECONFIG
	.align		4
.L_95:
        /*0228*/ 	.byte	0x01, 0x54
	.zero		2


	//----- nvinfo : EIATTR_SYSCALL_OFFSETS
	.align		4
        /*022c*/ 	.byte	0x04, 0x46
        /*022e*/ 	.short	(.L_97 - .L_96)


	//   ....[0]....
.L_96:
        /*0230*/ 	.word	0x000010b0


	//   ....[1]....
        /*0234*/ 	.word	0x0000b430


	//   ....[2]....
        /*0238*/ 	.word	0x0000b570


	//   ....[3]....
        /*023c*/ 	.word	0x0000b670


	//----- nvinfo : EIATTR_MBARRIER_INSTR_OFFSETS
	.align		4
.L_97:
        /*0240*/ 	.byte	0x04, 0x39
        /*0242*/ 	.short	(.L_99 - .L_98)


	//   ....[0]....
.L_98:
        /*0244*/ 	.word	0x00000270
        /*0248*/ 	.word	0x000000ff
        /*024c*/ 	.word	0x00038800
        /*0250*/ 	.short	0x0100
        /*0252*/ 	.byte	0x06
	.zero		1


	//   ....[1]....
        /*0254*/ 	.word	0x00000280
        /*0258*/ 	.word	0x000000ff
        /*025c*/ 	.word	0x00038820
        /*0260*/ 	.short	0x0100
        /*0262*/ 	.byte	0x06
	.zero		1


	//   ....[2]....
        /*0264*/ 	.word	0x00000370
        /*0268*/ 	.word	0x000000ff
        /*026c*/ 	.word	0x00038830
        /*0270*/ 	.short	0x0100
        /*0272*/ 	.byte	0x08
	.zero		1


	//   ....[3]....
        /*0274*/ 	.word	0x00000380
        /*0278*/ 	.word	0x000000ff
        /*027c*/ 	.word	0x00038840
        /*0280*/ 	.short	0x0100
        /*0282*/ 	.byte	0x08
	.zero		1


	//   ....[4]....
        /*0284*/ 	.word	0x00000390
        /*0288*/ 	.word	0x000000ff
        /*028c*/ 	.word	0x00038838
        /*0290*/ 	.short	0x0100
        /*0292*/ 	.byte	0x08
	.zero		1


	//   ....[5]....
        /*0294*/ 	.word	0x000003a0
        /*0298*/ 	.word	0x000000ff
        /*029c*/ 	.word	0x00038848
        /*02a0*/ 	.short	0x0100
        /*02a2*/ 	.byte	0x08
	.zero		1


	//   ....[6]....
        /*02a4*/ 	.word	0x000004d0
        /*02a8*/ 	.word	0x000000ff
        /*02ac*/ 	.word	0x00038850
        /*02b0*/ 	.short	0x0100
        /*02b2*/ 	.byte	0x08
	.zero		1


	//   ....[7]....
        /*02b4*/ 	.word	0x000004e0
        /*02b8*/ 	.word	0x000000ff
        /*02bc*/ 	.word	0x00038860
        /*02c0*/ 	.short	0x0100
        /*02c2*/ 	.byte	0x08
	.zero		1


	//   ....[8]....
        /*02c4*/ 	.word	0x000004f0
        /*02c8*/ 	.word	0x000000ff
        /*02cc*/ 	.word	0x00038858
        /*02d0*/ 	.short	0x0100
        /*02d2*/ 	.byte	0x08
	.zero		1


	//   ....[9]....
        /*02d4*/ 	.word	0x00000500
        /*02d8*/ 	.word	0x000000ff
        /*02dc*/ 	.word	0x00038868
        /*02e0*/ 	.short	0x0100
        /*02e2*/ 	.byte	0x08
	.zero		1


	//   ....[10]....
        /*02e4*/ 	.word	0x000005f0
        /*02e8*/ 	.word	0x000000ff
        /*02ec*/ 	.word	0x00038870
        /*02f0*/ 	.short	0x0100
        /*02f2*/ 	.byte	0x06
	.zero		1


	//   ....[11]....
        /*02f4*/ 	.word	0x00000600
        /*02f8*/ 	.word	0x000000ff
        /*02fc*/ 	.word	0x00038880
        /*0300*/ 	.short	0x0100
        /*0302*/ 	.byte	0x06
	.zero		1


	//   ....[12]....
        /*0304*/ 	.word	0x00000610
        /*0308*/ 	.word	0x000000ff
        /*030c*/ 	.word	0x00038878
        /*0310*/ 	.short	0x0100
        /*0312*/ 	.byte	0x06
	.zero		1


	//   ....[13]....
        /*0314*/ 	.word	0x00000620
        /*0318*/ 	.word	0x000000ff
        /*031c*/ 	.word	0x00038888
        /*0320*/ 	.short	0x0100
        /*0322*/ 	.byte	0x06
	.zero		1


	//   ....[14]....
        /*0324*/ 	.word	0x00000750
        /*0328*/ 	.word	0x000000ff
        /*032c*/ 	.word	0x00038890
        /*0330*/ 	.short	0x0100
        /*0332*/ 	.byte	0x08
	.zero		1


	//   ....[15]....
        /*0334*/ 	.word	0x00000760
        /*0338*/ 	.word	0x000000ff
        /*033c*/ 	.word	0x000388a0
        /*0340*/ 	.short	0x0100
        /*0342*/ 	.byte	0x08
	.zero		1


	//   ....[16]....
        /*0344*/ 	.word	0x00000770
        /*0348*/ 	.word	0x000000ff
        /*034c*/ 	.word	0x00038898
        /*0350*/ 	.short	0x0100
        /*0352*/ 	.byte	0x08
	.zero		1


	//   ....[17]....
        /*0354*/ 	.word	0x00000780
        /*0358*/ 	.word	0x000000ff
        /*035c*/ 	.word	0x000388a8
        /*0360*/ 	.short	0x0100
        /*0362*/ 	.byte	0x08
	.zero		1


	//   ....[18]....
        /*0364*/ 	.word	0x000008b0
        /*0368*/ 	.word	0x000000ff
        /*036c*/ 	.word	0x000388b0
        /*0370*/ 	.short	0x0100
        /*0372*/ 	.byte	0x08
	.zero		1


	//   ....[19]....
        /*0374*/ 	.word	0x000008c0
        /*0378*/ 	.word	0x000000ff
        /*037c*/ 	.word	0x000388c0
        /*0380*/ 	.short	0x0100
        /*0382*/ 	.byte	0x08
	.zero		1


	//   ....[20]....
        /*0384*/ 	.word	0x000008d0
        /*0388*/ 	.word	0x000000ff
        /*038c*/ 	.word	0x000388b8
        /*0390*/ 	.short	0x0100
        /*0392*/ 	.byte	0x08
	.zero		1


	//   ....[21]....
        /*0394*/ 	.word	0x000008e0
        /*0398*/ 	.word	0x000000ff
        /*039c*/ 	.word	0x000388c8
        /*03a0*/ 	.short	0x0100
        /*03a2*/ 	.byte	0x08
	.zero		1


	//   ....[22]....
        /*03a4*/ 	.word	0x000010f0
        /*03a8*/ 	.word	0x000000ff
        /*03ac*/ 	.word	0x00038800
        /*03b0*/ 	.short	0x010a
        /*03b2*/ 	.byte	0x3d
	.zero		1


	//   ....[23]....
        /*03b4*/ 	.word	0x00001180
        /*03b8*/ 	.word	0x00000000
        /*03bc*/ 	.word	0x00038830
        /*03c0*/ 	.short	0x010a
        /*03c2*/ 	.byte	0x3f
	.zero		1


	//   ....[24]....
        /*03c4*/ 	.word	0x00001200
        /*03c8*/ 	.word	0x00000000
        /*03cc*/ 	.word	0x00038830
        /*03d0*/ 	.short	0x010a
        /*03d2*/ 	.byte	0x3f
	.zero		1


	//   ....[25]....
        /*03d4*/ 	.word	0x00003c30
        /*03d8*/ 	.word	0x00000000
        /*03dc*/ 	.word	0x00000000
        /*03e0*/ 	.short	0x0101
        /*03e2*/ 	.byte	0x3f
	.zero		1


	//   ....[26]....
        /*03e4*/ 	.word	0x00005070
        /*03e8*/ 	.word	0x000000ff
        /*03ec*/ 	.word	0x00038830
        /*03f0*/ 	.short	0x010a
        /*03f2*/ 	.byte	0x27
	.zero		1


	//   ....[27]....
        /*03f4*/ 	.word	0x000050b0
        /*03f8*/ 	.word	0x000000ff
        /*03fc*/ 	.word	0x00038830
        /*0400*/ 	.short	0x010a
        /*0402*/ 	.byte	0x27
	.zero		1


	//   ....[28]....
        /*0404*/ 	.word	0x00007a00
        /*0408*/ 	.word	0x000000ff
        /*040c*/ 	.word	0x00038850
        /*0410*/ 	.short	0x010a
        /*0412*/ 	.byte	0x05
	.zero		1


	//   ....[29]....
        /*0414*/ 	.word	0x00007a40
        /*0418*/ 	.word	0x000000ff
        /*041c*/ 	.word	0x00038850
        /*0420*/ 	.short	0x010a
        /*0422*/ 	.byte	0x05
	.zero		1


	//   ....[30]....
        /*0424*/ 	.word	0x00008560
        /*0428*/ 	.word	0x000000ab
        /*042c*/ 	.word	0x00000000
        /*0430*/ 	.short	0x0101
        /*0432*/ 	.byte	0x3f
	.zero		1


	//   ....[31]....
        /*0434*/ 	.word	0x00008590
        /*0438*/ 	.word	0x000000b2
        /*043c*/ 	.word	0x00000000
        /*0440*/ 	.short	0x0101
        /*0442*/ 	.byte	0x3f
	.zero		1


	//   ....[32]....
        /*0444*/ 	.word	0x00009220
        /*0448*/ 	.word	0x000000ff
        /*044c*/ 	.word	0x00038850
        /*0450*/ 	.short	0x010a
        /*0452*/ 	.byte	0x07
	.zero		1


	//   ....[33]....
        /*0454*/ 	.word	0x00009260
        /*0458*/ 	.word	0x000000ff
        /*045c*/ 	.word	0x00038850
        /*0460*/ 	.short	0x010a
        /*0462*/ 	.byte	0x07
	.zero		1


	//   ....[34]....
        /*0464*/ 	.word	0x00009e20
        /*0468*/ 	.word	0x0000000d
        /*046c*/ 	.word	0x00000000
        /*0470*/ 	.short	0x0101
        /*0472*/ 	.byte	0x3f
	.zero		1


	//   ....[35]....
        /*0474*/ 	.word	0x0000aeb0
        /*0478*/ 	.word	0x000000ff
        /*047c*/ 	.word	0x00000000
        /*0480*/ 	.short	0x0101
        /*0482*/ 	.byte	0x06
	.zero		1


	//   ....[36]....
        /*0484*/ 	.word	0x0000bdc0
        /*0488*/ 	.word	0x00000006
        /*048c*/ 	.word	0x00038840
        /*0490*/ 	.short	0x010a
        /*0492*/ 	.byte	0x3f
	.zero		1


	//   ....[37]....
        /*0494*/ 	.word	0x0000c3f0
        /*0498*/ 	.word	0x00000009
        /*049c*/ 	.word	0x00038820
        /*04a0*/ 	.short	0x010a
        /*04a2*/ 	.byte	0x3f
	.zero		1


	//   ....[38]....
        /*04a4*/ 	.word	0x0000c6d0
        /*04a8*/ 	.word	0x00000002
        /*04ac*/ 	.word	0x00038840
        /*04b0*/ 	.short	0x010a
        /*04b2*/ 	.byte	0x3f
	.zero		1


	//   ....[39]....
        /*04b4*/ 	.word	0x0000c9e0
        /*04b8*/ 	.word	0x00000002
        /*04bc*/ 	.word	0x00000060
        /*04c0*/ 	.short	0x010a
        /*04c2*/ 	.byte	0x3f
	.zero		1


	//   ....[40]....
        /*04c4*/ 	.word	0x0000cfd0
        /*04c8*/ 	.word	0x00000002
        /*04cc*/ 	.word	0x00038840
        /*04d0*/ 	.short	0x010a
        /*04d2*/ 	.byte	0x3f
	.zero		1


	//   ....[41]....
        /*04d4*/ 	.word	0x0000d2e0
        /*04d8*/ 	.word	0x00000002
        /*04dc*/ 	.word	0x00000060
        /*04e0*/ 	.short	0x010a
        /*04e2*/ 	.byte	0x3f
	.zero		1


	//   ....[42]....
        /*04e4*/ 	.word	0x0000d7f0
        /*04e8*/ 	.word	0x00000002
        /*04ec*/ 	.word	0x00038840
        /*04f0*/ 	.short	0x010a
        /*04f2*/ 	.byte	0x3f
	.zero		1


	//   ....[43]....
        /*04f4*/ 	.word	0x0000db10
        /*04f8*/ 	.word	0x00000002
        /*04fc*/ 	.word	0x00000060
        /*0500*/ 	.short	0x010a
        /*0502*/ 	.byte	0x3f
	.zero		1


	//   ....[44]....
        /*0504*/ 	.word	0x0000dee0
        /*0508*/ 	.word	0x00000003
        /*050c*/ 	.word	0x00038860
        /*0510*/ 	.short	0x010a
        /*0512*/ 	.byte	0x3f
	.zero		1


	//   ....[45]....
        /*0514*/ 	.word	0x0000e310
        /*0518*/ 	.word	0x00000000
        /*051c*/ 	.word	0x00038820
        /*0520*/ 	.short	0x010a
        /*0522*/ 	.byte	0x3f
	.zero		1


	//   ....[46]....
        /*0524*/ 	.word	0x0000e4b0
        /*0528*/ 	.word	0x00000006
        /*052c*/ 	.word	0x00000000
        /*0530*/ 	.short	0x010a
        /*0532*/ 	.byte	0x3f
	.zero		1


	//   ....[47]....
        /*0534*/ 	.word	0x0000e520
        /*0538*/ 	.word	0x00000003
        /*053c*/ 	.word	0x00000000
        /*0540*/ 	.short	0x010a
        /*0542*/ 	.byte	0x3f
	.zero		1


	//   ....[48]....
        /*0544*/ 	.word	0x0000e580
        /*0548*/ 	.word	0x00000010
        /*054c*/ 	.word	0x00000000
        /*0550*/ 	.short	0x010a
        /*0552*/ 	.byte	0x3f
	.zero		1


	//   ....[49]....
        /*0554*/ 	.word	0x0000e5b0
        /*0558*/ 	.word	0x00000003
        /*055c*/ 	.word	0x00000000
        /*0560*/ 	.short	0x010a
        /*0562*/ 	.byte	0x3f
	.zero		1


	//   ....[50]....
        /*0564*/ 	.word	0x0000e620
        /*0568*/ 	.word	0x00000003
        /*056c*/ 	.word	0x00038800
        /*0570*/ 	.short	0x010a
        /*0572*/ 	.byte	0x3f
	.zero		1


	//   ....[51]....
        /*0574*/ 	.word	0x0000e670
        /*0578*/ 	.word	0x00000000
        /*057c*/ 	.word	0x00038830
        /*0580*/ 	.short	0x010a
        /*0582*/ 	.byte	0x3f
	.zero		1


	//   ....[52]....
        /*0584*/ 	.word	0x0000e6d0
        /*0588*/ 	.word	0x00000005
        /*058c*/ 	.word	0x00038830
        /*0590*/ 	.short	0x010a
        /*0592*/ 	.byte	0x3f
	.zero		1


	//   ....[53]....
        /*0594*/ 	.word	0x0000e730
        /*0598*/ 	.word	0x00000003
        /*059c*/ 	.word	0x00038850
        /*05a0*/ 	.short	0x010a
        /*05a2*/ 	.byte	0x3f
	.zero		1


	//   ....[54]....
        /*05a4*/ 	.word	0x0000e790
        /*05a8*/ 	.word	0x00000003
        /*05ac*/ 	.word	0x00038850
        /*05b0*/ 	.short	0x010a
        /*05b2*/ 	.byte	0x3f
	.zero		1


	//   ....[55]....
        /*05b4*/ 	.word	0x0000e930
        /*05b8*/ 	.word	0x00000006
        /*05bc*/ 	.word	0x00038840
        /*05c0*/ 	.short	0x010a
        /*05c2*/ 	.byte	0x3f
	.zero		1


	//   ....[56]....
        /*05c4*/ 	.word	0x0000e9b0
        /*05c8*/ 	.word	0x00000007
        /*05cc*/ 	.word	0x00038820
        /*05d0*/ 	.short	0x010a
        /*05d2*/ 	.byte	0x3f
	.zero		1


	//   ....[57]....
        /*05d4*/ 	.word	0x0000ea00
        /*05d8*/ 	.word	0x00000002
        /*05dc*/ 	.word	0x00038840
        /*05e0*/ 	.short	0x010a
        /*05e2*/ 	.byte	0x3f
	.zero		1


	//   ....[58]....
        /*05e4*/ 	.word	0x0000ea50
        /*05e8*/ 	.word	0x00000002
        /*05ec*/ 	.word	0x00000060
        /*05f0*/ 	.short	0x010a
        /*05f2*/ 	.byte	0x3f
	.zero		1


	//   ....[59]....
        /*05f4*/ 	.word	0x0000eaa0
        /*05f8*/ 	.word	0x00000002
        /*05fc*/ 	.word	0x00038840
        /*0600*/ 	.short	0x010a
        /*0602*/ 	.byte	0x3f
	.zero		1


	//   ....[60]....
        /*0604*/ 	.word	0x0000eaf0
        /*0608*/ 	.word	0x00000002
        /*060c*/ 	.word	0x00000060
        /*0610*/ 	.short	0x010a
        /*0612*/ 	.byte	0x3f
	.zero		1


	//   ....[61]....
        /*0614*/ 	.word	0x0000eb40
        /*0618*/ 	.word	0x00000002
        /*061c*/ 	.word	0x00038840
        /*0620*/ 	.short	0x010a
        /*0622*/ 	.byte	0x3f
	.zero		1


	//   ....[62]....
        /*0624*/ 	.word	0x0000eb90
        /*0628*/ 	.word	0x00000002
        /*062c*/ 	.word	0x00000060
        /*0630*/ 	.short	0x010a
        /*0632*/ 	.byte	0x3f
	.zero		1


	//   ....[63]....
        /*0634*/ 	.word	0x0000ebe0
        /*0638*/ 	.word	0x00000003
        /*063c*/ 	.word	0x00038860
        /*0640*/ 	.short	0x010a
        /*0642*/ 	.byte	0x3f
	.zero		1


	//   ....[64]....
        /*0644*/ 	.word	0x0000ec30
        /*0648*/ 	.word	0x00000000
        /*064c*/ 	.word	0x00038820
        /*0650*/ 	.short	0x010a
        /*0652*/ 	.byte	0x3f
	.zero		1


	//   ....[65]....
        /*0654*/ 	.word	0x0000edd0
        /*0658*/ 	.word	0x00000006
        /*065c*/ 	.word	0x00000000
        /*0660*/ 	.short	0x010a
        /*0662*/ 	.byte	0x3f
	.zero		1


	//   ....[66]....
        /*0664*/ 	.word	0x0000ee20
        /*0668*/ 	.word	0x00000003
        /*066c*/ 	.word	0x00000000
        /*0670*/ 	.short	0x010a
        /*0672*/ 	.byte	0x3f
	.zero		1


	//   ....[67]....
        /*0674*/ 	.word	0x0000ee70
        /*0678*/ 	.word	0x00000010
        /*067c*/ 	.word	0x00000000
        /*0680*/ 	.short	0x010a
        /*0682*/ 	.byte	0x3f
	.zero		1


	//----- nvinfo : EIATTR_NUM_MBARRIERS
	.align		4
.L_99:
        /*0684*/ 	.byte	0x03, 0x38
        /*0686*/ 	.short	0x0016


	//----- nvinfo : EIATTR_EXIT_INSTR_OFFSETS
	.align		4
        /*0688*/ 	.byte	0x04, 0x1c
        /*068a*/ 	.short	(.L_101 - .L_100)


	//   ....[0]....
.L_100:
        /*068c*/ 	.word	0x000009f0


	//   ....[1]....
        /*0690*/ 	.word	0x0000af90


	//   ....[2]....
        /*0694*/ 	.word	0x0000aff0


	//   ....[3]....
        /*0698*/ 	.word	0x0000e600


	//----- nvinfo : EIATTR_MAX_THREADS
	.align		4
.L_101:
        /*069c*/ 	.byte	0x04, 0x05
        /*069e*/ 	.short	(.L_103 - .L_102)
.L_102:
        /*06a0*/ 	.word	0x00000180
        /*06a4*/ 	.word	0x00000001
        /*06a8*/ 	.word	0x00000001


	//----- nvinfo : EIATTR_CRS_STACK_SIZE
	.align		4
.L_103:
        /*06ac*/ 	.byte	0x04, 0x1e
        /*06ae*/ 	.short	(.L_105 - .L_104)
.L_104:
        /*06b0*/ 	.word	0x00000000


	//----- nvinfo : EIATTR_CBANK_PARAM_SIZE
	.align		4
.L_105:
        /*06b4*/ 	.byte	0x03, 0x19
        /*06b6*/ 	.short	0x0bf0


	//----- nvinfo : EIATTR_PARAM_CBANK
	.align		4
        /*06b8*/ 	.byte	0x04, 0x0a
        /*06ba*/ 	.short	(.L_107 - .L_106)
	.align		4
.L_106:
        /*06bc*/ 	.word	index@(.nv.constant0._ZN7cutlass13device_kernelIN5flash11enable_sm90INS1_16FlashAttnFwdSm90INS1_25CollectiveMainloopFwdSm90ILi2EN4cute5tupleIJNS5_1CILi1EEES8_S8_EEENS6_IJNS7_ILi128EEENS7_ILi80EEENS7_ILi256EEEEEELi256ENS_10bfloat16_tEfNS_4arch4Sm90ELb0ELb0ELb0ELb0ELb0ELb0ELb0ELb1ELb1ELb0ELb0ELb0EEENS1_21CollectiveEpilogueFwdINS6_IJSA_SC_SB_EEES9_SE_SG_Li256ELb0ELb0ELb0ELb0EEENS1_29StaticPersistentTileSchedulerILb0EEEEEEEEEvNT_6ParamsE)
        /*06c0*/ 	.short	0x0210
        /*06c2*/ 	.short	0x0bf0


	//----- nvinfo : EIATTR_SW_WAR
	.align		4
.L_107:
        /*06c4*/ 	.byte	0x04, 0x36
        /*06c6*/ 	.short	(.L_109 - .L_108)
.L_108:
        /*06c8*/ 	.word	0x00000008
.L_109:


//--------------------- .nv.info._ZN7cutlass13device_kernelIN5flash11enable_sm90INS1_16FlashAttnFwdSm90INS1_25CollectiveMainloopFwdSm90ILi2EN4cute5tupleIJNS5_1CILi2EEENS7_ILi1EEES9_EEENS6_IJNS7_ILi128EEENS7_ILi80EEENS7_ILi256EEEEEELi256ENS_10bfloat16_tEfNS_4arch4Sm90ELb0ELb0ELb0ELb0ELb0ELb0ELb0ELb1ELb1ELb0ELb0ELb0EEENS1_21CollectiveEpilogueFwdINS6_IJSB_SD_SC_EEESA_SF_SH_Li256ELb0ELb0ELb0ELb0EEENS1_29StaticPersistentTileSchedulerILb0EEEEEEEEEvNT_6ParamsE --------------------------
	.section	.nv.info._ZN7cutlass13device_kernelIN5flash11enable_sm90INS1_16FlashAttnFwdSm90INS1_25CollectiveMainloopFwdSm90ILi2EN4cute5tupleIJNS5_1CILi2EEENS7_ILi1EEES9_EEENS6_IJNS7_ILi128EEENS7_ILi80EEENS7_ILi256EEEEEELi256ENS_10bfloat16_tEfNS_4arch4Sm90ELb0ELb0ELb0ELb0ELb0ELb0ELb0ELb1ELb1ELb0ELb0ELb0EEENS1_21CollectiveEpilogueFwdINS6_IJSB_SD_SC_EEESA_SF_SH_Li256ELb0ELb0ELb0ELb0EEENS1_29StaticPersistentTileSchedulerILb0EEEEEEEEEvNT_6ParamsE,"",@"SHT_CUDA_INFO"
	.sectionflags	@""
	.align	4


	//----- nvinfo : EIATTR_CUDA_API_VERSION
	.align		4
        /*0000*/ 	.byte	0x04, 0x37
        /*0002*/ 	.short	(.L_111 - .L_110)
.L_110:
        /*0004*/ 	.word	0x00000082


	//----- nvinfo : EIATTR_KPARAM_INFO
	.align		4
.L_111:
        /*0008*/ 	.byte	0x04, 0x17
        /*000a*/ 	.short	(.L_113 - .L_112)
.L_112:
        /*000c*/ 	.word	0x00000000
        /*0010*/ 	.short	0x0000
        /*0012*/ 	.short	0x0070
        /*0014*/ 	.byte	0x00, 0xf0, 0x01, 0x2e


	//----- nvinfo : EIATTR_SPARSE_MMA_MASK
	.align		4
.L_113:
        /*0018*/ 	.byte	0x03, 0x50
        /*001a*/ 	.short	0x0000


	//----- nvinfo : EIATTR_MAXREG_COUNT
	.align		4
        /*001c*/ 	.byte	0x03, 0x1b
        /*001e*/ 	.short	0x00a8


	//----- nvinfo : EIATTR_NUM_BARRIERS
	.align		4
        /*0020*/ 	.byte	0x02, 0x4c
        /*0022*/ 	.byte	0x09
	.zero		1


	//----- nvinfo : EIATTR_EXTERNS
	.align		4
        /*0024*/ 	.byte	0x04, 0x0f
        /*0026*/ 	.short	(.L_115 - .L_114)


	//   ....[0]....
	.align		4
.L_114:
        /*0028*/ 	.word	index@(__assertfail)


	//----- nvinfo : EIATTR_ANNOTATIONS
	.align		4
.L_115:
        /*002c*/ 	.byte	0x04, 0x55
        /*002e*/ 	.short	(.L_117 - .L_116)


	//   ....[0]....
.L_116:
        /* <DEDUP_REMOVED lines=26> */


	//----- nvinfo : EIATTR_MERCURY_ISA_VERSION
	.align		4
.L_117:
        /*01c0*/ 	.byte	0x03, 0x5f
        /*01c2*/ 	.short	0x0101


	//----- nvinfo : EIATTR_INT_WARP_WIDE_INSTR_OFFSETS
	.align		4
        /*01c4*/ 	.byte	0x04, 0x31
        /*01c6*/ 	.short	(.L_119 - .L_118)


	//   ....[0]....
.L_118:
        /*01c8*/ 	.word	0x00000190


	//   ....[1]....
        /*01cc*/ 	.word	0x000001d0


	//   ....[2]....
        /*01d0*/ 	.word	0x00000240


	//   ....[3]....
        /*01d4*/ 	.word	0x0000b6f0


	//   ....[4]....
        /*01d8*/ 	.word	0x0000b740


	//   ....[5]....
        /*01dc*/ 	.word	0x0000b800


	//   ....[6]....
        /*01e0*/ 	.word	0x0000b8c0


	//   ....[7]....
        /*01e4*/ 	.word	0x0000b980


	//----- nvinfo : EIATTR_COOP_GROUP_MASK_REGIDS
	.align		4
.L_119:
        /*01e8*/ 	.byte	0x04, 0x29
        /*01ea*/ 	.short	(.L_121 - .L_120)


	//   ....[0]....
.L_120:
        /*01ec*/ 	.word	0xffffffff


	//   ....[1]....
        /*01f0*/ 	.word	0xffffffff


	//   ....[2]....
        /*01f4*/ 	.word	0xffffffff


	//   ....[3]....
        /*01f8*/ 	.word	0xffffffff


	//   ....[4]....
        /*01fc*/ 	.word	0xffffffff


	//   ....[5]....
        /*0200*/ 	.word	0xffffffff


	//   ....[6]....
        /*0204*/ 	.word	0xffffffff


	//   ....[7]....
        /*0208*/ 	.word	0xffffffff


	//   ....[8]....
        /*020c*/ 	.word	0xffffffff


	//   ....[9]....
        /*0210*/ 	.word	0xffffffff


	//   ....[10]....
        /*0214*/ 	.word	0xffffffff


	//   ....[11]....
        /*0218*/ 	.word	0xffffffff


	//   ....[12]....
        /*021c*/ 	.word	0xffffffff


	//   ....[13]....
        /*0220*/ 	.word	0xffffffff


	//   ....[14]....
        /*0224*/ 	.word	0xffffffff


	//   ....[15]....
        /*0228*/ 	.word	0xffffffff


	//   ....[16]....
        /*022c*/ 	.word	0xffffffff


	//   ....[17]....
        /*0230*/ 	.word	0xffffffff


	//   ....[18]....
        /*0234*/ 	.word	0xffffffff


	//   ....[19]....
        /*0238*/ 	.word	0xffffffff


	//   ....[20]....
        /*023c*/ 	.word	0xffffffff


	//   ....[21]....
        /*0240*/ 	.word	0xffffffff


	//   ....[22]....
        /*0244*/ 	.word	0xffffffff


	//   ....[23]....
        /*0248*/ 	.word	0xffffffff


	//   ....[24]....
        /*024c*/ 	.word	0x0500000f


	//   ....[25]....
        /*0250*/ 	.word	0x0500000f


	//----- nvinfo : EIATTR_COOP_GROUP_INSTR_OFFSETS
	.align		4
.L_121:
        /*0254*/ 	.byte	0x04, 0x28
        /*0256*/ 	.short	(.L_123 - .L_122)


	//   ....[0]....
.L_122:
        /*0258*/ 	.word	0x00000060


	//   ....[1]....
        /*025c*/ 	.word	0x000001a0


	//   ....[2]....
        /*0260*/ 	.word	0x000001f0


	//   ....[3]....
        /*0264*/ 	.word	0x00000430


	//   ....[4]....
        /*0268*/ 	.word	0x00000660


	//   ....[5]....
        /*026c*/ 	.word	0x00000890


	//   ....[6]....
        /*0270*/ 	.word	0x00000b20


	//   ....[7]....
        /*0274*/ 	.word	0x00000e50


	//   ....[8]....
        /*0278*/ 	.word	0x00001330


	//   ....[9]....
        /*027c*/ 	.word	0x00004340


	//   ....[10]....
        /*0280*/ 	.word	0x00004390


	//   ....[11]....
        /*0284*/ 	.word	0x00004710


	//   ....[12]....
        /*0288*/ 	.word	0x00004790


	//   ....[13]....
        /*028c*/ 	.word	0x00007c60


	//   ....[14]....
        /*0290*/ 	.word	0x00007c70


	//   ....[15]....
        /*0294*/ 	.word	0x00007ca0


	//   ....[16]....
        /*0298*/ 	.word	0x00007cb0


	//   ....[17]....
        /*029c*/ 	.word	0x00009060


	//   ....[18]....
        /*02a0*/ 	.word	0x00009070


	//   ....[19]....
        /*02a4*/ 	.word	0x00009110


	//   ....[20]....
        /*02a8*/ 	.word	0x00009130


	//   ....[21]....
        /*02ac*/ 	.word	0x0000aa40


	//   ....[22]....
        /*02b0*/ 	.word	0x0000ae20


	//   ....[23]....
        /*02b4*/ 	.word	0x0000e4d0


	//   ....[24]....
        /*02b8*/ 	.word	0x0000e9e0


	//   ....[25]....
        /*02bc*/ 	.word	0x0000ee80


	//----- nvinfo : EIATTR_REG_RECONFIG
	.align		4
.L_123:
        /*02c0*/ 	.byte	0x01, 0x54
	.zero		2


	//----- nvinfo : EIATTR_SYSCALL_OFFSETS
	.align		4
        /*02c4*/ 	.byte	0x04, 0x46
        /*02c6*/ 	.short	(.L_125 - .L_124)


	//   ....[0]....
.L_124:
        /*02c8*/ 	.word	0x000016b0


	//   ....[1]....
        /*02cc*/ 	.word	0x0000b330


	//   ....[2]....
        /*02d0*/ 	.word	0x0000b470


	//   ....[3]....
        /*02d4*/ 	.word	0x0000b570


	//----- nvinfo : EIATTR_MBARRIER_INSTR_OFFSETS
	.align		4
.L_125:
        /*02d8*/ 	.byte	0x04, 0x39
        /*02da*/ 	.short	(.L_127 - .L_126)


	//   ....[0]....
.L_126:
        /*02dc*/ 	.word	0x000002d0
        /*02e0*/ 	.word	0x000000ff
        /*02e4*/ 	.word	0x00038800
        /*02e8*/ 	.short	0x0100
        /*02ea*/ 	.byte	0x08
	.zero		1


	//   ....[1]....
        /*02ec*/ 	.word	0x000002e0
        /*02f0*/ 	.word	0x000000ff
        /*02f4*/ 	.word	0x00038820
        /*02f8*/ 	.short	0x0100
        /*02fa*/ 	.byte	0x08
	.zero		1


	//   ....[2]....
        /*02fc*/ 	.word	0x000003d0
        /*0300*/ 	.word	0x000000ff
        /*0304*/ 	.word	0x00038830
        /*0308*/ 	.short	0x0100
        /*030a*/ 	.byte	0x08
	.zero		1


	//   ....[3]....
        /*030c*/ 	.word	0x000003e0
        /*0310*/ 	.word	0x000000ff
        /*0314*/ 	.word	0x00038840
        /*0318*/ 	.short	0x0100
        /*031a*/ 	.byte	0x08
	.zero		1


	//   ....[4]....
        /*031c*/ 	.word	0x000003f0
        /*0320*/ 	.word	0x000000ff
        /*0324*/ 	.word	0x00038838
        /*0328*/ 	.short	0x0100
        /*032a*/ 	.byte	0x08
	.zero		1


	//   ....[5]....
        /*032c*/ 	.word	0x00000400
        /*0330*/ 	.word	0x000000ff
        /*0334*/ 	.word	0x00038848
        /*0338*/ 	.short	0x0100
        /*033a*/ 	.byte	0x08
	.zero		1


	//   ....[6]....
        /*033c*/ 	.word	0x00000610
        /*0340*/ 	.word	0x000000ff
        /*0344*/ 	.word	0x00038850
        /*0348*/ 	.short	0x0100
        /*034a*/ 	.byte	0x08
	.zero		1


	//   ....[7]....
        /*034c*/ 	.word	0x00000620
        /*0350*/ 	.word	0x000000ff
        /*0354*/ 	.word	0x00038860
        /*0358*/ 	.short	0x0100
        /*035a*/ 	.byte	0x08
	.zero		1


	//   ....[8]....
        /*035c*/ 	.word	0x00000630
        /*0360*/ 	.word	0x000000ff
        /*0364*/ 	.word	0x00038858
        /*0368*/ 	.short	0x0100
        /*036a*/ 	.byte	0x08
	.zero		1


	//   ....[9]....
        /*036c*/ 	.word	0x00000640
        /*0370*/ 	.word	0x000000ff
        /*0374*/ 	.word	0x00038868
        /*0378*/ 	.short	0x0100
        /*037a*/ 	.byte	0x08
	.zero		1


	//   ....[10]....
        /*037c*/ 	.word	0x00000840
        /*0380*/ 	.word	0x000000ff
        /*0384*/ 	.word	0x00038870
        /*0388*/ 	.short	0x0100
        /*038a*/ 	.byte	0x08
	.zero		1


	//   ....[11]....
        /*038c*/ 	.word	0x00000850
        /*0390*/ 	.word	0x000000ff
        /*0394*/ 	.word	0x00038880
        /*0398*/ 	.short	0x0100
        /*039a*/ 	.byte	0x08
	.zero		1


	//   ....[12]....
        /*039c*/ 	.word	0x00000860
        /*03a0*/ 	.word	0x000000ff
        /*03a4*/ 	.word	0x00038878
        /*03a8*/ 	.short	0x0100
        /*03aa*/ 	.byte	0x08
	.zero		1


	//   ....[13]....
        /*03ac*/ 	.word	0x00000870
        /*03b0*/ 	.word	0x000000ff
        /*03b4*/ 	.word	0x00038888
        /*03b8*/ 	.short	0x0100
        /*03ba*/ 	.byte	0x08
	.zero		1


	//   ....[14]....
        /*03bc*/ 	.word	0x00000ad0
        /*03c0*/ 	.word	0x000000ff
        /*03c4*/ 	.word	0x00038890
        /*03c8*/ 	.short	0x0100
        /*03ca*/ 	.byte	0x08
	.zero		1


	//   ....[15]....
        /*03cc*/ 	.word	0x00000ae0
        /*03d0*/ 	.word	0x000000ff
        /*03d4*/ 	.word	0x000388a0
        /*03d8*/ 	.short	0x0100
        /*03da*/ 	.byte	0x08
	.zero		1


	//   ....[16]....
        /*03dc*/ 	.word	0x00000af0
        /*03e0*/ 	.word	0x000000ff
        /*03e4*/ 	.word	0x00038898
        /*03e8*/ 	.short	0x0100
        /*03ea*/ 	.byte	0x08
	.zero		1


	//   ....[17]....
        /*03ec*/ 	.word	0x00000b00
        /*03f0*/ 	.word	0x000000ff
        /*03f4*/ 	.word	0x000388a8
        /*03f8*/ 	.short	0x0100
        /*03fa*/ 	.byte	0x08
	.zero		1


	//   ....[18]....
        /*03fc*/ 	.word	0x00000da0
        /*0400*/ 	.word	0x000000ff
        /*0404*/ 	.word	0x000388b0
        /*0408*/ 	.short	0x0100
        /*040a*/ 	.byte	0x08
	.zero		1


	//   ....[19]....
        /*040c*/ 	.word	0x00000db0
        /*0410*/ 	.word	0x000000ff
        /*0414*/ 	.word	0x000388c0
        /*0418*/ 	.short	0x0100
        /*041a*/ 	.byte	0x08
	.zero		1


	//   ....[20]....
        /*041c*/ 	.word	0x00000dc0
        /*0420*/ 	.word	0x000000ff
        /*0424*/ 	.word	0x000388b8
        /*0428*/ 	.short	0x0100
        /*042a*/ 	.byte	0x08
	.zero		1


	//   ....[21]....
        /*042c*/ 	.word	0x00000dd0
        /*0430*/ 	.word	0x000000ff
        /*0434*/ 	.word	0x000388c8
        /*0438*/ 	.short	0x0100
        /*043a*/ 	.byte	0x08
	.zero		1


	//   ....[22]....
        /*043c*/ 	.word	0x00001740
        /*0440*/ 	.word	0x000000ff
        /*0444*/ 	.word	0x00038800
        /*0448*/ 	.short	0x010a
        /*044a*/ 	.byte	0x06
	.zero		1


	//   ....[23]....
        /*044c*/ 	.word	0x000017e0
        /*0450*/ 	.word	0x00000000
        /*0454*/ 	.word	0x00038830
        /*0458*/ 	.short	0x010a
        /*045a*/ 	.byte	0x3f
	.zero		1


	//   ....[24]....
        /*045c*/ 	.word	0x00001820
        /*0460*/ 	.word	0x00000000
        /*0464*/ 	.word	0x00038830
        /*0468*/ 	.short	0x010a
        /*046a*/ 	.byte	0x3f
	.zero		1


	//   ....[25]....
        /*046c*/ 	.word	0x00004a30
        /*0470*/ 	.word	0x00000000
        /*0474*/ 	.word	0x00000000
        /*0478*/ 	.short	0x0101
        /*047a*/ 	.byte	0x3f
	.zero		1


	//   ....[26]....
        /*047c*/ 	.word	0x00005150
        /*0480*/ 	.word	0x000000ff
        /*0484*/ 	.word	0x00038830
        /*0488*/ 	.short	0x010a
        /*048a*/ 	.byte	0x27
	.zero		1


	//   ....[27]....
        /*048c*/ 	.word	0x00005190
        /*0490*/ 	.word	0x000000ff
        /*0494*/ 	.word	0x00038830
        /*0498*/ 	.short	0x010a
        /*049a*/ 	.byte	0x27
	.zero		1


	//   ....[28]....
        /*049c*/ 	.word	0x00007700
        /*04a0*/ 	.word	0x000000ff
        /*04a4*/ 	.word	0x00038850
        /*04a8*/ 	.short	0x010a
        /*04aa*/ 	.byte	0x04
	.zero		1


	//   ....[29]....
        /*04ac*/ 	.word	0x00007740
        /*04b0*/ 	.word	0x000000ff
        /*04b4*/ 	.word	0x00038850
        /*04b8*/ 	.short	0x010a
        /*04ba*/ 	.byte	0x04
	.zero		1


	//   ....[30]....
        /*04bc*/ 	.word	0x00008350
        /*04c0*/ 	.word	0x00000005
        /*04c4*/ 	.word	0x00000000
        /*04c8*/ 	.short	0x0101
        /*04ca*/ 	.byte	0x3f
	.zero		1


	//   ....[31]....
        /*04cc*/ 	.word	0x00008710
        /*04d0*/ 	.word	0x00000098
        /*04d4*/ 	.word	0x00000000
        /*04d8*/ 	.short	0x0101
        /*04da*/ 	.byte	0x3f
	.zero		1


	//   ....[32]....
        /*04dc*/ 	.word	0x00008fd0
        /*04e0*/ 	.word	0x000000ff
        /*04e4*/ 	.word	0x00038850
        /*04e8*/ 	.short	0x010a
        /*04ea*/ 	.byte	0x08
	.zero		1


	//   ....[33]....
        /*04ec*/ 	.word	0x00009010
        /*04f0*/ 	.word	0x000000ff
        /*04f4*/ 	.word	0x00038850
        /*04f8*/ 	.short	0x010a
        /*04fa*/ 	.byte	0x08
	.zero		1


	//   ....[34]....
        /*04fc*/ 	.word	0x0000a390
        /*0500*/ 	.word	0x00000014
        /*0504*/ 	.word	0x00000000
        /*0508*/ 	.short	0x0101
        /*050a*/ 	.byte	0x3f
	.zero		1


	//   ....[35]....
        /*050c*/ 	.word	0x0000acd0
        /*0510*/ 	.word	0x000000ff
        /*0514*/ 	.word	0x00000000
        /*0518*/ 	.short	0x0101
        /*051a*/ 	.byte	0x07
	.zero		1


	//   ....[36]....
        /*051c*/ 	.word	0x0000ace0
        /*0520*/ 	.word	0x000000ff
        /*0524*/ 	.word	0x00000000
        /*0528*/ 	.short	0x0101
        /*052a*/ 	.byte	0x06
	.zero		1


	//   ....[37]....
        /*052c*/ 	.word	0x0000bcf0
        /*0530*/ 	.word	0x00000004
        /*0534*/ 	.word	0x00038840
        /*0538*/ 	.short	0x010a
        /*053a*/ 	.byte	0x3f
	.zero		1


	//   ....[38]....
        /*053c*/ 	.word	0x0000c380
        /*0540*/ 	.word	0x0000000a
        /*0544*/ 	.word	0x00038820
        /*0548*/ 	.short	0x010a
        /*054a*/ 	.byte	0x3f
	.zero		1


	//   ....[39]....
        /*054c*/ 	.word	0x0000c670
        /*0550*/ 	.word	0x00000002
        /*0554*/ 	.word	0x00038840
        /*0558*/ 	.short	0x010a
        /*055a*/ 	.byte	0x3f
	.zero		1


	//   ....[40]....
        /*055c*/ 	.word	0x0000c9c0
        /*0560*/ 	.word	0x00000002
        /*0564*/ 	.word	0x00038860
        /*0568*/ 	.short	0x010a
        /*056a*/ 	.byte	0x3f
	.zero		1


	//   ....[41]....
        /*056c*/ 	.word	0x0000cfb0
        /*0570*/ 	.word	0x00000002
        /*0574*/ 	.word	0x00038840
        /*0578*/ 	.short	0x010a
        /*057a*/ 	.byte	0x3f
	.zero		1


	//   ....[42]....
        /*057c*/ 	.word	0x0000d300
        /*0580*/ 	.word	0x00000002
        /*0584*/ 	.word	0x00038860
        /*0588*/ 	.short	0x010a
        /*058a*/ 	.byte	0x3f
	.zero		1


	//   ....[43]....
        /*058c*/ 	.word	0x0000d860
        /*0590*/ 	.word	0x00000002
        /*0594*/ 	.word	0x00038840
        /*0598*/ 	.short	0x010a
        /*059a*/ 	.byte	0x3f
	.zero		1


	//   ....[44]....
        /*059c*/ 	.word	0x0000dbb0
        /*05a0*/ 	.word	0x00000002
        /*05a4*/ 	.word	0x00038860
        /*05a8*/ 	.short	0x010a
        /*05aa*/ 	.byte	0x3f
	.zero		1


	//   ....[45]....
        /*05ac*/ 	.word	0x0000dfb0
        /*05b0*/ 	.word	0x00000003
        /*05b4*/ 	.word	0x00038860
        /*05b8*/ 	.short	0x010a
        /*05ba*/ 	.byte	0x3f
	.zero		1


	//   ....[46]....
        /*05bc*/ 	.word	0x0000e450
        /*05c0*/ 	.word	0x00000000
        /*05c4*/ 	.word	0x00038820
        /*05c8*/ 	.short	0x010a
        /*05ca*/ 	.byte	0x3f
	.zero		1


	//   ....[47]....
        /*05cc*/ 	.word	0x0000e610
        /*05d0*/ 	.word	0x00000006
        /*05d4*/ 	.word	0x00000000
        /*05d8*/ 	.short	0x010a
        /*05da*/ 	.byte	0x3f
	.zero		1


	//   ....[48]....
        /*05dc*/ 	.word	0x0000e680
        /*05e0*/ 	.word	0x00000003
        /*05e4*/ 	.word	0x00000000
        /*05e8*/ 	.short	0x010a
        /*05ea*/ 	.byte	0x3f
	.zero		1


	//   ....[49]....
        /*05ec*/ 	.word	0x0000e6e0
        /*05f0*/ 	.word	0x00000010
        /*05f4*/ 	.word	0x00000000
        /*05f8*/ 	.short	0x010a
        /*05fa*/ 	.byte	0x3f
	.zero		1


	//   ....[50]....
        /*05fc*/ 	.word	0x0000e710
        /*0600*/ 	.word	0x00000003
        /*0604*/ 	.word	0x00000000
        /*0608*/ 	.short	0x010a
        /*060a*/ 	.byte	0x3f
	.zero		1


	//   ....[51]....
        /*060c*/ 	.word	0x0000e790
        /*0610*/ 	.word	0x00000003
        /*0614*/ 	.word	0x00038800
        /*0618*/ 	.short	0x010a
        /*061a*/ 	.byte	0x3f
	.zero		1


	//   ....[52]....
        /*061c*/ 	.word	0x0000e7e0
        /*0620*/ 	.word	0x00000000
        /*0624*/ 	.word	0x00038830
        /*0628*/ 	.short	0x010a
        /*062a*/ 	.byte	0x3f
	.zero		1


	//   ....[53]....
        /*062c*/ 	.word	0x0000e840
        /*0630*/ 	.word	0x00000004
        /*0634*/ 	.word	0x00038830
        /*0638*/ 	.short	0x010a
        /*063a*/ 	.byte	0x3f
	.zero		1


	//   ....[54]....
        /*063c*/ 	.word	0x0000e8a0
        /*0640*/ 	.word	0x00000003
        /*0644*/ 	.word	0x00038850
        /*0648*/ 	.short	0x010a
        /*064a*/ 	.byte	0x3f
	.zero		1


	//   ....[55]....
        /*064c*/ 	.word	0x0000e900
        /*0650*/ 	.word	0x00000007
        /*0654*/ 	.word	0x00038850
        /*0658*/ 	.short	0x010a
        /*065a*/ 	.byte	0x3f
	.zero		1


	//   ....[56]....
        /*065c*/ 	.word	0x0000eaa0
        /*0660*/ 	.word	0x00000004
        /*0664*/ 	.word	0x00038840
        /*0668*/ 	.short	0x010a
        /*066a*/ 	.byte	0x3f
	.zero		1


	//   ....[57]....
        /*066c*/ 	.word	0x0000eb20
        /*0670*/ 	.word	0x00000007
        /*0674*/ 	.word	0x00038820
        /*0678*/ 	.short	0x010a
        /*067a*/ 	.byte	0x3f
	.zero		1


	//   ....[58]....
        /*067c*/ 	.word	0x0000eb70
        /*0680*/ 	.word	0x00000002
        /*0684*/ 	.word	0x00038840
        /*0688*/ 	.short	0x010a
        /*068a*/ 	.byte	0x3f
	.zero		1


	//   ....[59]....
        /*068c*/ 	.word	0x0000ebc0
        /*0690*/ 	.word	0x00000002
        /*0694*/ 	.word	0x00038860
        /*0698*/ 	.short	0x010a
        /*069a*/ 	.byte	0x3f
	.zero		1


	//   ....[60]....
        /*069c*/ 	.word	0x0000ec10
        /*06a0*/ 	.word	0x00000002
        /*06a4*/ 	.word	0x00038840
        /*06a8*/ 	.short	0x010a
        /*06aa*/ 	.byte	0x3f
	.zero		1


	//   ....[61]....
        /*06ac*/ 	.word	0x0000ec60
        /*06b0*/ 	.word	0x00000002
        /*06b4*/ 	.word	0x00038860
        /*06b8*/ 	.short	0x010a
        /*06ba*/ 	.byte	0x3f
	.zero		1


	//   ....[62]....
        /*06bc*/ 	.word	0x0000ecb0
        /*06c0*/ 	.word	0x00000002
        /*06c4*/ 	.word	0x00038840
        /*06c8*/ 	.short	0x010a
        /*06ca*/ 	.byte	0x3f
	.zero		1


	//   ....[63]....
        /*06cc*/ 	.word	0x0000ed00
        /*06d0*/ 	.word	0x00000002
        /*06d4*/ 	.word	0x00038860
        /*06d8*/ 	.short	0x010a
        /*06da*/ 	.byte	0x3f
	.zero		1


	//   ....[64]....
        /*06dc*/ 	.word	0x0000ed50
        /*06e0*/ 	.word	0x00000003
        /*06e4*/ 	.word	0x00038860
        /*06e8*/ 	.short	0x010a
        /*06ea*/ 	.byte	0x3f
	.zero		1


	//   ....[65]....
        /*06ec*/ 	.word	0x0000eda0
        /*06f0*/ 	.word	0x00000000
        /*06f4*/ 	.word	0x00038820
        /*06f8*/ 	.short	0x010a
        /*06fa*/ 	.byte	0x3f
	.zero		1


	//   ....[66]....
        /*06fc*/ 	.word	0x0000ef40
        /*0700*/ 	.word	0x00000006
        /*0704*/ 	.word	0x00000000
        /*0708*/ 	.short	0x010a
        /*070a*/ 	.byte	0x3f
	.zero		1


	//   ....[67]....
        /*070c*/ 	.word	0x0000ef90
        /*0710*/ 	.word	0x00000003
        /*0714*/ 	.word	0x00000000
        /*0718*/ 	.short	0x010a
        /*071a*/ 	.byte	0x3f
	.zero		1


	//   ....[68]....
        /*071c*/ 	.word	0x0000efe0
        /*0720*/ 	.word	0x00000010
        /*0724*/ 	.word	0x00000000
        /*0728*/ 	.short	0x010a
        /*072a*/ 	.byte	0x3f
	.zero		1


	//----- nvinfo : EIATTR_NUM_MBARRIERS
	.align		4
.L_127:
        /*072c*/ 	.byte	0x03, 0x38
        /*072e*/ 	.short	0x0016


	//----- nvinfo : EIATTR_EXIT_INSTR_OFFSETS
	.align		4
        /*0730*/ 	.byte	0x04, 0x1c
        /*0732*/ 	.short	(.L_129 - .L_128)


	//   ....[0]....
.L_128:
        /*0734*/ 	.word	0x00000f90


	//   ....[1]....
        /*0738*/ 	.word	0x0000ade0


	//   ....[2]....
        /*073c*/ 	.word	0x0000ae40


	//   ....[3]....
        /*0740*/ 	.word	0x0000e760


	//----- nvinfo : EIATTR_MAX_THREADS
	.align		4
.L_129:
        /*0744*/ 	.byte	0x04, 0x05
        /*0746*/ 	.short	(.L_131 - .L_130)
.L_130:
        /*0748*/ 	.word	0x00000180
        /*074c*/ 	.word	0x00000001
        /*0750*/ 	.word	0x00000001


	//----- nvinfo : EIATTR_CRS_STACK_SIZE
	.align		4
.L_131:
        /*0754*/ 	.byte	0x04, 0x1e
        /*0756*/ 	.short	(.L_133 - .L_132)
.L_132:
        /*0758*/ 	.word	0x00000000


	//----- nvinfo : EIATTR_CBANK_PARAM_SIZE
	.align		4
.L_133:
        /*075c*/ 	.byte	0x03, 0x19
        /*075e*/ 	.short	0x0bf0


	//----- nvinfo : EIATTR_PARAM_CBANK
	.align		4
        /*0760*/ 	.byte	0x04, 0x0a
        /*0762*/ 	.short	(.L_135 - .L_134)
	.align		4
.L_134:
        /*0764*/ 	.word	index@(.nv.constant0._ZN7cutlass13device_kernelIN5flash11enable_sm90INS1_16FlashAttnFwdSm90INS1_25CollectiveMainloopFwdSm90ILi2EN4cute5tupleIJNS5_1CILi2EEENS7_ILi1EEES9_EEENS6_IJNS7_ILi128EEENS7_ILi80EEENS7_ILi256EEEEEELi256ENS_10bfloat16_tEfNS_4arch4Sm90ELb0ELb0ELb0ELb0ELb0ELb0ELb0ELb1ELb1ELb0ELb0ELb0EEENS1_21CollectiveEpilogueFwdINS6_IJSB_SD_SC_EEESA_SF_SH_Li256ELb0ELb0ELb0ELb0EEENS1_29StaticPersistentTileSchedulerILb0EEEEEEEEEvNT_6ParamsE)
        /*0768*/ 	.short	0x0210
        /*076a*/ 	.short	0x0bf0


	//----- nvinfo : EIATTR_SW_WAR
	.align		4
.L_135:
        /*076c*/ 	.byte	0x04, 0x36
        /*076e*/ 	.short	(.L_137 - .L_136)
.L_136:
        /*0770*/ 	.word	0x00000008
.L_137:


//--------------------- .nv.info._ZN7cutlass13device_kernelIN5flash11enable_sm90INS1_16FlashAttnFwdSm90INS1_25CollectiveMainloopFwdSm90ILi2EN4cute5tupleIJNS5_1CILi1EEES8_S8_EEENS6_IJNS7_ILi128EEENS7_ILi80EEENS7_ILi256EEEEEELi256ENS_10bfloat16_tEfNS_4arch4Sm90ELb0ELb0ELb0ELb1ELb0ELb0ELb0ELb1ELb1ELb0ELb0ELb0EEENS1_21CollectiveEpilogueFwdINS6_IJSA_SC_SB_EEES9_SE_SG_Li256ELb1ELb0ELb0ELb0EEENS1_36VarlenDynamicPersistentTileSchedulerILi128ELi80ELi256ELi32ELb0ELb0ELb1ELb0ELb1ELb1EEEEEEEEEvNT_6ParamsE --------------------------
	.section	.nv.info._ZN7cutlass13device_kernelIN5flash11enable_sm90INS1_16FlashAttnFwdSm90INS1_25CollectiveMainloopFwdSm90ILi2EN4cute5tupleIJNS5_1CILi1EEES8_S8_EEENS6_IJNS7_ILi128EEENS7_ILi80EEENS7_ILi256EEEEEELi256ENS_10bfloat16_tEfNS_4arch4Sm90ELb0ELb0ELb0ELb1ELb0ELb0ELb0ELb1ELb1ELb0ELb0ELb0EEENS1_21CollectiveEpilogueFwdINS6_IJSA_SC_SB_EEES9_SE_SG_Li256ELb1ELb0ELb0ELb0EEENS1_36VarlenDynamicPersistentTileSchedulerILi128ELi80ELi256ELi32ELb0ELb0ELb1ELb0ELb1ELb1EEEEEEEEEvNT_6ParamsE,"",@"SHT_CUDA_INFO"
	.sectionflags	@""
	.align	4


	//----- nvinfo : EIATTR_CUDA_API_VERSION
	.align		4
        /*0000*/ 	.byte	0x04, 0x37
        /*0002*/ 	.short	(.L_139 - .L_138)
.L_138:
        /*0004*/ 	.word	0x00000082


	//----- nvinfo : EIATTR_KPARAM_INFO
	.align		4
.L_139:
        /*0008*/ 	.byte	0x04, 0x17
        /*000a*/ 	.short	(.L_141 - .L_140)
.L_140:
        /*000c*/ 	.word	0x00000000
        /*0010*/ 	.short	0x0000
        /*0012*/ 	.short	0x0070
        /*0014*/ 	.byte	0x00, 0xf0, 0x01, 0x28


	//----- nvinfo : EIATTR_SPARSE_MMA_MASK
	.align		4
.L_141:
        /*0018*/ 	.byte	0x03, 0x50
        /*001a*/ 	.short	0x0000


	//----- nvinfo : EIATTR_MAXREG_COUNT
	.align		4
        /*001c*/ 	.byte	0x03, 0x1b
        /*001e*/ 	.short	0x00a8


	//----- nvinfo : EIATTR_NUM_BARRIERS
	.align		4
        /*0020*/ 	.byte	0x02, 0x4c
        /*0022*/ 	.byte	0x09
	.zero		1


	//----- nvinfo : EIATTR_EXTERNS
	.align		4
        /*0024*/ 	.byte	0x04, 0x0f
        /*0026*/ 	.short	(.L_143 - .L_142)


	//   ....[0]....
	.align		4
.L_142:
        /*0028*/ 	.word	index@(__assertfail)


	//----- nvinfo : EIATTR_ANNOTATIONS
	.align		4
.L_143:
        /*002c*/ 	.byte	0x04, 0x55
        /*002e*/ 	.short	(.L_145 - .L_144)


	//   ....[0]....
.L_144:
        /* <DEDUP_REMOVED lines=39> */


	//----- nvinfo : EIATTR_MERCURY_ISA_VERSION
	.align		4
.L_145:
        /*0290*/ 	.byte	0x03, 0x5f
        /*0292*/ 	.short	0x0101


	//----- nvinfo : EIATTR_UNUSED_LOAD_BYTE_OFFSET
	.align		4
        /*0294*/ 	.byte	0x04, 0x44
        /*0296*/ 	.short	(.L_147 - .L_146)


	//   ....[0]....
.L_146:
        /*0298*/ 	.word	0x00000a40
        /*029c*/ 	.word	0x0000fff0


	//   ....[1]....
        /*02a0*/ 	.word	0x0000a630
        /*02a4*/ 	.word	0x0000fff0


	//----- nvinfo : EIATTR_INT_WARP_WIDE_INSTR_OFFSETS
	.align		4
.L_147:
        /*02a8*/ 	.byte	0x04, 0x31
        /*02aa*/ 	.short	(.L_149 - .L_148)


	//   ....[0]....
.L_148:
        /*02ac*/ 	.word	0x00000160


	//   ....[1]....
        /*02b0*/ 	.word	0x000001a0


	//   ....[2]....
        /*02b4*/ 	.word	0x00000210


	//   ....[3]....
        /*02b8*/ 	.word	0x00008120


	//   ....[4]....
        /*02bc*/ 	.word	0x0000e150


	//   ....[5]....
        /*02c0*/ 	.word	0x0000e1f0


	//   ....[6]....
        /*02c4*/ 	.word	0x0000e680


	//   ....[7]....
        /*02c8*/ 	.word	0x0000e6b0


	//   ....[8]....
        /*02cc*/ 	.word	0x0000e8c0


	//   ....[9]....
        /*02d0*/ 	.word	0x0000e9b0


	//   ....[10]....
        /*02d4*/ 	.word	0x0000eaa0


	//   ....[11]....
        /*02d8*/ 	.word	0x000111a0


	//   ....[12]....
        /*02dc*/ 	.word	0x00011240


	//----- nvinfo : EIATTR_COOP_GROUP_MASK_REGIDS
	.align		4
.L_149:
        /*02e0*/ 	.byte	0x04, 0x29
        /*02e2*/ 	.short	(.L_151 - .L_150)


	//   ....[0]....
.L_150:
        /*02e4*/ 	.word	0xffffffff


	//   ....[1]....
        /*02e8*/ 	.word	0xffffffff


	//   ....[2]....
        /*02ec*/ 	.word	0xffffffff


	//   ....[3]....
        /*02f0*/ 	.word	0xffffffff


	//   ....[4]....
        /*02f4*/ 	.word	0xffffffff


	//   ....[5]....
        /*02f8*/ 	.word	0xffffffff


	//   ....[6]....
        /*02fc*/ 	.word	0xffffffff


	//   ....[7]....
        /*0300*/ 	.word	0xffffffff


	//   ....[8]....
        /*0304*/ 	.word	0xffffffff


	//   ....[9]....
        /*0308*/ 	.word	0xffffffff


	//   ....[10]....
        /*030c*/ 	.word	0xffffffff


	//   ....[11]....
        /*0310*/ 	.word	0xffffffff


	//   ....[12]....
        /*0314*/ 	.word	0xffffffff


	//   ....[13]....
        /*0318*/ 	.word	0xffffffff


	//   ....[14]....
        /*031c*/ 	.word	0xffffffff


	//   ....[15]....
        /*0320*/ 	.word	0xffffffff


	//   ....[16]....
        /*0324*/ 	.word	0xffffffff


	//   ....[17]....
        /*0328*/ 	.word	0xffffffff


	//   ....[18]....
        /*032c*/ 	.word	0xffffffff


	//   ....[19]....
        /*0330*/ 	.word	0xffffffff


	//   ....[20]....
        /*0334*/ 	.word	0xffffffff


	//   ....[21]....
        /*0338*/ 	.word	0xffffffff


	//   ....[22]....
        /*033c*/ 	.word	0xffffffff


	//   ....[23]....
        /*0340*/ 	.word	0xffffffff


	//   ....[24]....
        /*0344*/ 	.word	0xffffffff


	//   ....[25]....
        /*0348*/ 	.word	0xffffffff


	//   ....[26]....
        /*034c*/ 	.word	0xffffffff


	//   ....[27]....
        /*0350*/ 	.word	0xffffffff


	//   ....[28]....
        /*0354*/ 	.word	0xffffffff


	//   ....[29]....
        /*0358*/ 	.word	0xffffffff


	//   ....[30]....
        /*035c*/ 	.word	0xffffffff


	//   ....[31]....
        /*0360*/ 	.word	0xffffffff


	//   ....[32]....
        /*0364*/ 	.word	0xffffffff


	//   ....[33]....
        /*0368*/ 	.word	0xffffffff


	//   ....[34]....
        /*036c*/ 	.word	0xffffffff


	//   ....[35]....
        /*0370*/ 	.word	0xffffffff


	//   ....[36]....
        /*0374*/ 	.word	0xffffffff


	//   ....[37]....
        /*0378*/ 	.word	0xffffffff


	//   ....[38]....
        /*037c*/ 	.word	0xffffffff


	//   ....[39]....
        /*0380*/ 	.word	0xffffffff


	//   ....[40]....
        /*0384*/ 	.word	0xffffffff


	//   ....[41]....
        /*0388*/ 	.word	0xffffffff


	//   ....[42]....
        /*038c*/ 	.word	0xffffffff


	//   ....[43]....
        /*0390*/ 	.word	0xffffffff


	//   ....[44]....
        /*0394*/ 	.word	0xffffffff


	//   ....[45]....
        /*0398*/ 	.word	0xffffffff


	//   ....[46]....
        /*039c*/ 	.word	0xffffffff


	//   ....[47]....
        /*03a0*/ 	.word	0xffffffff


	//   ....[48]....
        /*03a4*/ 	.word	0xffffffff


	//   ....[49]....
        /*03a8*/ 	.word	0xffffffff


	//   ....[50]....
        /*03ac*/ 	.word	0xffffffff


	//   ....[51]....
        /*03b0*/ 	.word	0xffffffff


	//   ....[52]....
        /*03b4*/ 	.word	0xffffffff


	//   ....[53]....
        /*03b8*/ 	.word	0xffffffff


	//   ....[54]....
        /*03bc*/ 	.word	0x0500000f


	//   ....[55]....
        /*03c0*/ 	.word	0x0500000f


	//   ....[56]....
        /*03c4*/ 	.word	0x0500000f


	//   ....[57]....
        /*03c8*/ 	.word	0x0500000f


	//   ....[58]....
        /*03cc*/ 	.word	0x0500000f


	//   ....[59]....
        /*03d0*/ 	.word	0x0500000f


	//   ....[60]....
        /*03d4*/ 	.word	0x0500000f


	//   ....[61]....
        /*03d8*/ 	.word	0x0500000f


	//   ....[62]....
        /*03dc*/ 	.word	0x0500000f


	//   ....[63]....
        /*03e0*/ 	.word	0x0500000f


	//   ....[64]....
        /*03e4*/ 	.word	0x0500000f


	//   ....[65]....
        /*03e8*/ 	.word	0x0500000f


	//   ....[66]....
        /*03ec*/ 	.word	0x0500000f


	//   ....[67]....
        /*03f0*/ 	.word	0x0500000f


	//   ....[68]....
        /*03f4*/ 	.word	0x0500000f


	//   ....[69]....
        /*03f8*/ 	.word	0x0500000f


	//   ....[70]....
        /*03fc*/ 	.word	0x0500000f


	//   ....[71]....
        /*0400*/ 	.word	0x0500000f


	//   ....[72]....
        /*0404*/ 	.word	0x0500000f


	//----- nvinfo : EIATTR_COOP_GROUP_INSTR_OFFSETS
	.align		4
.L_151:
        /*0408*/ 	.byte	0x04, 0x28
        /*040a*/ 	.short	(.L_153 - .L_152)


	//   ....[0]....
.L_152:
        /*040c*/ 	.word	0x00000060


	//   ....[1]....
        /*0410*/ 	.word	0x00000170


	//   ....[2]....
        /*0414*/ 	.word	0x000001c0


	//   ....[3]....
        /*0418*/ 	.word	0x000003f0


	//   ....[4]....
        /*041c*/ 	.word	0x00000550


	//   ....[5]....
        /*0420*/ 	.word	0x00000670


	//   ....[6]....
        /*0424*/ 	.word	0x000007d0


	//   ....[7]....
        /*0428*/ 	.word	0x00001600


	//   ....[8]....
        /*042c*/ 	.word	0x000044a0


	//   ....[9]....
        /*0430*/ 	.word	0x000044e0


	//   ....[10]....
        /*0434*/ 	.word	0x00004880


	//   ....[11]....
        /*0438*/ 	.word	0x00004900


	//   ....[12]....
        /*043c*/ 	.word	0x00008380


	//   ....[13]....
        /*0440*/ 	.word	0x000084a0


	//   ....[14]....
        /*0444*/ 	.word	0x00008930


	//   ....[15]....
        /*0448*/ 	.word	0x00008950


	//   ....[16]....
        /*044c*/ 	.word	0x00009940


	//   ....[17]....
        /*0450*/ 	.word	0x00009a00


	//   ....[18]....
        /*0454*/ 	.word	0x00009ad0


	//   ....[19]....
        /*0458*/ 	.word	0x00009cb0


	//   ....[20]....
        /*045c*/ 	.word	0x0000d270


	//   ....[21]....
        /*0460*/ 	.word	0x0000d410


	//   ....[22]....
        /*0464*/ 	.word	0x0000d440


	//   ....[23]....
        /*0468*/ 	.word	0x0000d480


	//   ....[24]....
        /*046c*/ 	.word	0x0000d4e0


	//   ....[25]....
        /*0470*/ 	.word	0x0000d540


	//   ....[26]....
        /*0474*/ 	.word	0x0000d580


	//   ....[27]....
        /*0478*/ 	.word	0x0000d740


	//   ....[28]....
        /*047c*/ 	.word	0x0000d7a0


	//   ....[29]....
        /*0480*/ 	.word	0x0000d7e0


	//   ....[30]....
        /*0484*/ 	.word	0x0000d820


	//   ....[31]....
        /*0488*/ 	.word	0x0000d850


	//   ....[32]....
        /*048c*/ 	.word	0x0000d880


	//   ....[33]....
        /*0490*/ 	.word	0x0000d910


	//   ....[34]....
        /*0494*/ 	.word	0x0000d940


	//   ....[35]....
        /*0498*/ 	.word	0x0000d9d0


	//   ....[36]....
        /*049c*/ 	.word	0x00011700


	//   ....[37]....
        /*04a0*/ 	.word	0x00011710


	//   ....[38]....
        /*04a4*/ 	.word	0x00011830


	//   ....[39]....
        /*04a8*/ 	.word	0x00011890


	//   ....[40]....
        /*04ac*/ 	.word	0x000118d0


	//   ....[41]....
        /*04b0*/ 	.word	0x00011910


	//   ....[42]....
        /*04b4*/ 	.word	0x00011940


	//   ....[43]....
        /*04b8*/ 	.word	0x00011970


	//   ....[44]....
        /*04bc*/ 	.word	0x00011b10


	//   ....[45]....
        /*04c0*/ 	.word	0x00011b70


	//   ....[46]....
        /*04c4*/ 	.word	0x00011bb0


	//   ....[47]....
        /*04c8*/ 	.word	0x00011bf0


	//   ....[48]....
        /*04cc*/ 	.word	0x00011c20


	//   ....[49]....
        /*04d0*/ 	.word	0x00011c50


	//   ....[50]....
        /*04d4*/ 	.word	0x00011d10


	//   ....[51]....
        /*04d8*/ 	.word	0x00011d30


	//   ....[52]....
        /*04dc*/ 	.word	0x00011da0


	//   ....[53]....
        /*04e0*/ 	.word	0x000121f0


	//   ....[54]....
        /*04e4*/ 	.word	0x00012700


	//   ....[55]....
        /*04e8*/ 	.word	0x00012b20


	//   ....[56]....
        /*04ec*/ 	.word	0x00012bb0


	//   ....[57]....
        /*04f0*/ 	.word	0x00012c50


	//   ....[58]....
        /*04f4*/ 	.word	0x00012d00


	//   ....[59]....
        /*04f8*/ 	.word	0x00012d80


	//   ....[60]....
        /*04fc*/ 	.word	0x00012e00


	//   ....[61]....
        /*0500*/ 	.word	0x00012e80


	//   ....[62]....
        /*0504*/ 	.word	0x00012f00


	//   ....[63]....
        /*0508*/ 	.word	0x00012f90


	//   ....[64]....
        /*050c*/ 	.word	0x00013040


	//   ....[65]....
        /*0510*/ 	.word	0x000130c0


	//   ....[66]....
        /*0514*/ 	.word	0x00013140


	//   ....[67]....
        /*0518*/ 	.word	0x000131c0


	//   ....[68]....
        /*051c*/ 	.word	0x00013240


	//   ....[69]....
        /*0520*/ 	.word	0x000132b0


	//   ....[70]....
        /*0524*/ 	.word	0x00013350


	//   ....[71]....
        /*0528*/ 	.word	0x000133e0


	//   ....[72]....
        /*052c*/ 	.word	0x00013500


	//----- nvinfo : EIATTR_REG_RECONFIG
	.align		4
.L_153:
        /*0530*/ 	.byte	0x01, 0x54
	.zero		2


	//----- nvinfo : EIATTR_SYSCALL_OFFSETS
	.align		4
        /*0534*/ 	.byte	0x04, 0x46
        /*0536*/ 	.short	(.L_155 - .L_154)


	//   ....[0]....
.L_154:
        /*0538*/ 	.word	0x000017e0


	//   ....[1]....
        /*053c*/ 	.word	0x0000e380


	//   ....[2]....
        /*0540*/ 	.word	0x0000e4c0


	//   ....[3]....
        /*0544*/ 	.word	0x0000e5c0


	//----- nvinfo : EIATTR_MBARRIER_INSTR_OFFSETS
	.align		4
.L_155:
        /*0548*/ 	.byte	0x04, 0x39
        /*054a*/ 	.short	(.L_157 - .L_156)


	//   ....[0]....
.L_156:
        /*054c*/ 	.word	0x000002a0
        /*0550*/ 	.word	0x000000ff
        /*0554*/ 	.word	0x00038800
        /*0558*/ 	.short	0x0100
        /*055a*/ 	.byte	0x08
	.zero		1


	//   ....[1]....
        /*055c*/ 	.word	0x000002b0
        /*0560*/ 	.word	0x000000ff
        /*0564*/ 	.word	0x00038820
        /*0568*/ 	.short	0x0100
        /*056a*/ 	.byte	0x08
	.zero		1


	//   ....[2]....
        /*056c*/ 	.word	0x000003a0
        /*0570*/ 	.word	0x000000ff
        /*0574*/ 	.word	0x00038830
        /*0578*/ 	.short	0x0100
        /*057a*/ 	.byte	0x08
	.zero		1


	//   ....[3]....
        /*057c*/ 	.word	0x000003b0
        /*0580*/ 	.word	0x000000ff
        /*0584*/ 	.word	0x00038840
        /*0588*/ 	.short	0x0100
        /*058a*/ 	.byte	0x08
	.zero		1


	//   ....[4]....
        /*058c*/ 	.word	0x000003c0
        /*0590*/ 	.word	0x000000ff
        /*0594*/ 	.word	0x00038838
        /*0598*/ 	.short	0x0100
        /*059a*/ 	.byte	0x08
	.zero		1


	//   ....[5]....
        /*059c*/ 	.word	0x000003d0
        /*05a0*/ 	.word	0x000000ff
        /*05a4*/ 	.word	0x00038848
        /*05a8*/ 	.short	0x0100
        /*05aa*/ 	.byte	0x08
	.zero		1


	//   ....[6]....
        /*05ac*/ 	.word	0x00000500
        /*05b0*/ 	.word	0x000000ff
        /*05b4*/ 	.word	0x00038850
        /*05b8*/ 	.short	0x0100
        /*05ba*/ 	.byte	0x08
	.zero		1


	//   ....[7]....
        /*05bc*/ 	.word	0x00000510
        /*05c0*/ 	.word	0x000000ff
        /*05c4*/ 	.word	0x00038860
        /*05c8*/ 	.short	0x0100
        /*05ca*/ 	.byte	0x08
	.zero		1


	//   ....[8]....
        /*05cc*/ 	.word	0x00000520
        /*05d0*/ 	.word	0x000000ff
        /*05d4*/ 	.word	0x00038858
        /*05d8*/ 	.short	0x0100
        /*05da*/ 	.byte	0x08
	.zero		1


	//   ....[9]....
        /*05dc*/ 	.word	0x00000530
        /*05e0*/ 	.word	0x000000ff
        /*05e4*/ 	.word	0x00038868
        /*05e8*/ 	.short	0x0100
        /*05ea*/ 	.byte	0x08
	.zero		1


	//   ....[10]....
        /*05ec*/ 	.word	0x00000620
        /*05f0*/ 	.word	0x000000ff
        /*05f4*/ 	.word	0x00038870
        /*05f8*/ 	.short	0x0100
        /*05fa*/ 	.byte	0x06
	.zero		1


	//   ....[11]....
        /*05fc*/ 	.word	0x00000630
        /*0600*/ 	.word	0x000000ff
        /*0604*/ 	.word	0x00038880
        /*0608*/ 	.short	0x0100
        /*060a*/ 	.byte	0x06
	.zero		1


	//   ....[12]....
        /*060c*/ 	.word	0x00000640
        /*0610*/ 	.word	0x000000ff
        /*0614*/ 	.word	0x00038878
        /*0618*/ 	.short	0x0100
        /*061a*/ 	.byte	0x06
	.zero		1


	//   ....[13]....
        /*061c*/ 	.word	0x00000650
        /*0620*/ 	.word	0x000000ff
        /*0624*/ 	.word	0x00038888
        /*0628*/ 	.short	0x0100
        /*062a*/ 	.byte	0x06
	.zero		1


	//   ....[14]....
        /*062c*/ 	.word	0x00000780
        /*0630*/ 	.word	0x000000ff
        /*0634*/ 	.word	0x00038890
        /*0638*/ 	.short	0x0100
        /*063a*/ 	.byte	0x08
	.zero		1


	//   ....[15]....
        /*063c*/ 	.word	0x00000790
        /*0640*/ 	.word	0x000000ff
        /*0644*/ 	.word	0x000388a0
        /*0648*/ 	.short	0x0100
        /*064a*/ 	.byte	0x08
	.zero		1


	//   ....[16]....
        /*064c*/ 	.word	0x000007a0
        /*0650*/ 	.word	0x000000ff
        /*0654*/ 	.word	0x00038898
        /*0658*/ 	.short	0x0100
        /*065a*/ 	.byte	0x08
	.zero		1


	//   ....[17]....
        /*065c*/ 	.word	0x000007b0
        /*0660*/ 	.word	0x000000ff
        /*0664*/ 	.word	0x000388a8
        /*0668*/ 	.short	0x0100
        /*066a*/ 	.byte	0x08
	.zero		1


	//   ....[18]....
        /*066c*/ 	.word	0x000008e0
        /*0670*/ 	.word	0x000000ff
        /*0674*/ 	.word	0x000388b0
        /*0678*/ 	.short	0x0100
        /*067a*/ 	.byte	0x08
	.zero		1


	//   ....[19]....
        /*067c*/ 	.word	0x000008f0
        /*0680*/ 	.word	0x000000ff
        /*0684*/ 	.word	0x000388c0
        /*0688*/ 	.short	0x0100
        /*068a*/ 	.byte	0x08
	.zero		1


	//   ....[20]....
        /*068c*/ 	.word	0x00000900
        /*0690*/ 	.word	0x000000ff
        /*0694*/ 	.word	0x000388b8
        /*0698*/ 	.short	0x0100
        /*069a*/ 	.byte	0x08
	.zero		1


	//   ....[21]....
        /*069c*/ 	.word	0x00000910
        /*06a0*/ 	.word	0x000000ff
        /*06a4*/ 	.word	0x000388c8
        /*06a8*/ 	.short	0x0100
        /*06aa*/ 	.byte	0x08
	.zero		1


	//   ....[22]....
        /*06ac*/ 	.word	0x000018b0
        /*06b0*/ 	.word	0x00000005
        /*06b4*/ 	.word	0x00038800
        /*06b8*/ 	.short	0x010a
        /*06ba*/ 	.byte	0x3f
	.zero		1


	//   ....[23]....
        /*06bc*/ 	.word	0x00001920
        /*06c0*/ 	.word	0x00000000
        /*06c4*/ 	.word	0x00038830
        /*06c8*/ 	.short	0x010a
        /*06ca*/ 	.byte	0x3f
	.zero		1


	//   ....[24]....
        /*06cc*/ 	.word	0x00001990
        /*06d0*/ 	.word	0x00000000
        /*06d4*/ 	.word	0x00038830
        /*06d8*/ 	.short	0x010a
        /*06da*/ 	.byte	0x3f
	.zero		1


	//   ....[25]....
        /*06dc*/ 	.word	0x000043f0
        /*06e0*/ 	.word	0x00000000
        /*06e4*/ 	.word	0x00000000
        /*06e8*/ 	.short	0x0101
        /*06ea*/ 	.byte	0x3f
	.zero		1


	//   ....[26]....
        /*06ec*/ 	.word	0x00005790
        /*06f0*/ 	.word	0x000000ff
        /*06f4*/ 	.word	0x00038830
        /*06f8*/ 	.short	0x010a
        /*06fa*/ 	.byte	0x3d
	.zero		1


	//   ....[27]....
        /*06fc*/ 	.word	0x000057d0
        /*0700*/ 	.word	0x000000ff
        /*0704*/ 	.word	0x00038830
        /*0708*/ 	.short	0x010a
        /*070a*/ 	.byte	0x3d
	.zero		1


	//   ....[28]....
        /*070c*/ 	.word	0x00008070
        /*0710*/ 	.word	0x000000ff
        /*0714*/ 	.word	0x00038850
        /*0718*/ 	.short	0x010a
        /*071a*/ 	.byte	0x04
	.zero		1


	//   ....[29]....
        /*071c*/ 	.word	0x000080b0
        /*0720*/ 	.word	0x000000ff
        /*0724*/ 	.word	0x00038850
        /*0728*/ 	.short	0x010a
        /*072a*/ 	.byte	0x04
	.zero		1


	//   ....[30]....
        /*072c*/ 	.word	0x00008e70
        /*0730*/ 	.word	0x000000ff
        /*0734*/ 	.word	0x00000000
        /*0738*/ 	.short	0x0101
        /*073a*/ 	.byte	0x3d
	.zero		1


	//   ....[31]....
        /*073c*/ 	.word	0x00008ed0
        /*0740*/ 	.word	0x000000ff
        /*0744*/ 	.word	0x00000000
        /*0748*/ 	.short	0x0101
        /*074a*/ 	.byte	0x04
	.zero		1


	//   ....[32]....
        /*074c*/ 	.word	0x000098a0
        /*0750*/ 	.word	0x0000000b
        /*0754*/ 	.word	0x00038850
        /*0758*/ 	.short	0x010a
        /*075a*/ 	.byte	0x3f
	.zero		1


	//   ....[33]....
        /*075c*/ 	.word	0x000098e0
        /*0760*/ 	.word	0x0000000b
        /*0764*/ 	.word	0x00038850
        /*0768*/ 	.short	0x010a
        /*076a*/ 	.byte	0x3f
	.zero		1


	//   ....[34]....
        /*076c*/ 	.word	0x00009dd0
        /*0770*/ 	.word	0x0000000b
        /*0774*/ 	.word	0x00000000
        /*0778*/ 	.short	0x0101
        /*077a*/ 	.byte	0x3f
	.zero		1


	//   ....[35]....
        /*077c*/ 	.word	0x0000be20
        /*0780*/ 	.word	0x000000ad
        /*0784*/ 	.word	0x00000000
        /*0788*/ 	.short	0x0101
        /*078a*/ 	.byte	0x3f
	.zero		1


	//   ....[36]....
        /*078c*/ 	.word	0x0000ee10
        /*0790*/ 	.word	0x00000008
        /*0794*/ 	.word	0x00038840
        /*0798*/ 	.short	0x010a
        /*079a*/ 	.byte	0x3f
	.zero		1


	//   ....[37]....
        /*079c*/ 	.word	0x0000f490
        /*07a0*/ 	.word	0x00000009
        /*07a4*/ 	.word	0x00038820
        /*07a8*/ 	.short	0x010a
        /*07aa*/ 	.byte	0x3f
	.zero		1


	//   ....[38]....
        /*07ac*/ 	.word	0x0000f7e0
        /*07b0*/ 	.word	0x00000002
        /*07b4*/ 	.word	0x00038840
        /*07b8*/ 	.short	0x010a
        /*07ba*/ 	.byte	0x3f
	.zero		1


	//   ....[39]....
        /*07bc*/ 	.word	0x0000fb30
        /*07c0*/ 	.word	0x00000003
        /*07c4*/ 	.word	0x00000060
        /*07c8*/ 	.short	0x010a
        /*07ca*/ 	.byte	0x3f
	.zero		1


	//   ....[40]....
        /*07cc*/ 	.word	0x000101b0
        /*07d0*/ 	.word	0x00000002
        /*07d4*/ 	.word	0x00038840
        /*07d8*/ 	.short	0x010a
        /*07da*/ 	.byte	0x3f
	.zero		1


	//   ....[41]....
        /*07dc*/ 	.word	0x00010500
        /*07e0*/ 	.word	0x00000002
        /*07e4*/ 	.word	0x00000060
        /*07e8*/ 	.short	0x010a
        /*07ea*/ 	.byte	0x3f
	.zero		1


	//   ....[42]....
        /*07ec*/ 	.word	0x00010a80
        /*07f0*/ 	.word	0x00000002
        /*07f4*/ 	.word	0x00038840
        /*07f8*/ 	.short	0x010a
        /*07fa*/ 	.byte	0x3f
	.zero		1


	//   ....[43]....
        /*07fc*/ 	.word	0x00010dd0
        /*0800*/ 	.word	0x00000002
        /*0804*/ 	.word	0x00000060
        /*0808*/ 	.short	0x010a
        /*080a*/ 	.byte	0x3f
	.zero		1


	//   ....[44]....
        /*080c*/ 	.word	0x00011300
        /*0810*/ 	.word	0x00000003
        /*0814*/ 	.word	0x00038860
        /*0818*/ 	.short	0x010a
        /*081a*/ 	.byte	0x3f
	.zero		1


	//   ....[45]....
        /*081c*/ 	.word	0x00012170
        /*0820*/ 	.word	0x00000000
        /*0824*/ 	.word	0x00038820
        /*0828*/ 	.short	0x010a
        /*082a*/ 	.byte	0x3f
	.zero		1


	//   ....[46]....
        /*082c*/ 	.word	0x00012350
        /*0830*/ 	.word	0x00000006
        /*0834*/ 	.word	0x00000000
        /*0838*/ 	.short	0x010a
        /*083a*/ 	.byte	0x3f
	.zero		1


	//   ....[47]....
        /*083c*/ 	.word	0x000123c0
        /*0840*/ 	.word	0x00000007
        /*0844*/ 	.word	0x00000000
        /*0848*/ 	.short	0x010a
        /*084a*/ 	.byte	0x3f
	.zero		1


	//   ....[48]....
        /*084c*/ 	.word	0x00012430
        /*0850*/ 	.word	0x00000004
        /*0854*/ 	.word	0x00000000
        /*0858*/ 	.short	0x010a
        /*085a*/ 	.byte	0x3f
	.zero		1


	//   ....[49]....
        /*085c*/ 	.word	0x00012460
        /*0860*/ 	.word	0x00000003
        /*0864*/ 	.word	0x00000000
        /*0868*/ 	.short	0x010a
        /*086a*/ 	.byte	0x3f
	.zero		1


	//   ....[50]....
        /*086c*/ 	.word	0x000124c0
        /*0870*/ 	.word	0x00000005
        /*0874*/ 	.word	0x00038800
        /*0878*/ 	.short	0x010a
        /*087a*/ 	.byte	0x3f
	.zero		1


	//   ....[51]....
        /*087c*/ 	.word	0x00012510
        /*0880*/ 	.word	0x00000000
        /*0884*/ 	.word	0x00038830
        /*0888*/ 	.short	0x010a
        /*088a*/ 	.byte	0x3f
	.zero		1


	//   ....[52]....
        /*088c*/ 	.word	0x00012570
        /*0890*/ 	.word	0x00000004
        /*0894*/ 	.word	0x00038830
        /*0898*/ 	.short	0x010a
        /*089a*/ 	.byte	0x3f
	.zero		1


	//   ....[53]....
        /*089c*/ 	.word	0x000125d0
        /*08a0*/ 	.word	0x00000003
        /*08a4*/ 	.word	0x00038850
        /*08a8*/ 	.short	0x010a
        /*08aa*/ 	.byte	0x3f
	.zero		1


	//   ....[54]....
        /*08ac*/ 	.word	0x00012620
        /*08b0*/ 	.word	0x0000000b
        /*08b4*/ 	.word	0x00038850
        /*08b8*/ 	.short	0x010a
        /*08ba*/ 	.byte	0x3f
	.zero		1


	//   ....[55]....
        /*08bc*/ 	.word	0x000127c0
        /*08c0*/ 	.word	0x00000008
        /*08c4*/ 	.word	0x00038840
        /*08c8*/ 	.short	0x010a
        /*08ca*/ 	.byte	0x3f
	.zero		1


	//   ....[56]....
        /*08cc*/ 	.word	0x00012840
        /*08d0*/ 	.word	0x00000008
        /*08d4*/ 	.word	0x00038820
        /*08d8*/ 	.short	0x010a
        /*08da*/ 	.byte	0x3f
	.zero		1


	//   ....[57]....
        /*08dc*/ 	.word	0x00012890
        /*08e0*/ 	.word	0x00000002
        /*08e4*/ 	.word	0x00038840
        /*08e8*/ 	.short	0x010a
        /*08ea*/ 	.byte	0x3f
	.zero		1


	//   ....[58]....
        /*08ec*/ 	.word	0x000128e0
        /*08f0*/ 	.word	0x00000003
        /*08f4*/ 	.word	0x00000060
        /*08f8*/ 	.short	0x010a
        /*08fa*/ 	.byte	0x3f
	.zero		1


	//   ....[59]....
        /*08fc*/ 	.word	0x00012930
        /*0900*/ 	.word	0x00000002
        /*0904*/ 	.word	0x00038840
        /*0908*/ 	.short	0x010a
        /*090a*/ 	.byte	0x3f
	.zero		1


	//   ....[60]....
        /*090c*/ 	.word	0x00012980
        /*0910*/ 	.word	0x00000002
        /*0914*/ 	.word	0x00000060
        /*0918*/ 	.short	0x010a
        /*091a*/ 	.byte	0x3f
	.zero		1


	//   ....[61]....
        /*091c*/ 	.word	0x000129d0
        /*0920*/ 	.word	0x00000002
        /*0924*/ 	.word	0x00038840
        /*0928*/ 	.short	0x010a
        /*092a*/ 	.byte	0x3f
	.zero		1


	//   ....[62]....
        /*092c*/ 	.word	0x00012a20
        /*0930*/ 	.word	0x00000002
        /*0934*/ 	.word	0x00000060
        /*0938*/ 	.short	0x010a
        /*093a*/ 	.byte	0x3f
	.zero		1


	//   ....[63]....
        /*093c*/ 	.word	0x00012a70
        /*0940*/ 	.word	0x00000003
        /*0944*/ 	.word	0x00038860
        /*0948*/ 	.short	0x010a
        /*094a*/ 	.byte	0x3f
	.zero		1


	//   ....[64]....
        /*094c*/ 	.word	0x00013420
        /*0950*/ 	.word	0x00000000
        /*0954*/ 	.word	0x00038820
        /*0958*/ 	.short	0x010a
        /*095a*/ 	.byte	0x3f
	.zero		1


	//   ....[65]....
        /*095c*/ 	.word	0x000135c0
        /*0960*/ 	.word	0x00000006
        /*0964*/ 	.word	0x00000000
        /*0968*/ 	.short	0x010a
        /*096a*/ 	.byte	0x3f
	.zero		1


	//   ....[66]....
        /*096c*/ 	.word	0x00013610
        /*0970*/ 	.word	0x00000007
        /*0974*/ 	.word	0x00000000
        /*0978*/ 	.short	0x010a
        /*097a*/ 	.byte	0x3f
	.zero		1


	//   ....[67]....
        /*097c*/ 	.word	0x00013660
        /*0980*/ 	.word	0x00000004
        /*0984*/ 	.word	0x00000000
        /*0988*/ 	.short	0x010a
        /*098a*/ 	.byte	0x3f
	.zero		1


	//----- nvinfo : EIATTR_NUM_MBARRIERS
	.align		4
.L_157:
        /*098c*/ 	.byte	0x03, 0x38
        /*098e*/ 	.short	0x0016


	//----- nvinfo : EIATTR_EXIT_INSTR_OFFSETS
	.align		4
        /*0990*/ 	.byte	0x04, 0x1c
        /*0992*/ 	.short	(.L_159 - .L_158)


	//   ....[0]....
.L_158:
        /*0994*/ 	.word	0x00000a80


	//   ....[1]....
        /*0998*/ 	.word	0x0000d230


	//   ....[2]....
        /*099c*/ 	.word	0x0000d290


	//   ....[3]....
        /*09a0*/ 	.word	0x000124b0


	//----- nvinfo : EIATTR_MAX_THREADS
	.align		4
.L_159:
        /*09a4*/ 	.byte	0x04, 0x05
        /*09a6*/ 	.short	(.L_161 - .L_160)
.L_160:
        /*09a8*/ 	.word	0x00000180
        /*09ac*/ 	.word	0x00000001
        /*09b0*/ 	.word	0x00000001


	//----- nvinfo : EIATTR_CRS_STACK_SIZE
	.align		4
.L_161:
        /*09b4*/ 	.byte	0x04, 0x1e
        /*09b6*/ 	.short	(.L_163 - .L_162)
.L_162:
        /*09b8*/ 	.word	0x00000000


	//----- nvinfo : EIATTR_CBANK_PARAM_SIZE
	.align		4
.L_163:
        /*09bc*/ 	.byte	0x03, 0x19
        /*09be*/ 	.short	0x0a70


	//----- nvinfo : EIATTR_PARAM_CBANK
	.align		4
        /*09c0*/ 	.byte	0x04, 0x0a
        /*09c2*/ 	.short	(.L_165 - .L_164)
	.align		4
.L_164:
        /*09c4*/ 	.word	index@(.nv.constant0._ZN7cutlass13device_kernelIN5flash11enable_sm90INS1_16FlashAttnFwdSm90INS1_25CollectiveMainloopFwdSm90ILi2EN4cute5tupleIJNS5_1CILi1EEES8_S8_EEENS6_IJNS7_ILi128EEENS7_ILi80EEENS7_ILi256EEEEEELi256ENS_10bfloat16_tEfNS_4arch4Sm90ELb0ELb0ELb0ELb1ELb0ELb0ELb0ELb1ELb1ELb0ELb0ELb0EEENS1_21CollectiveEpilogueFwdINS6_IJSA_SC_SB_EEES9_SE_SG_Li256ELb1ELb0ELb0ELb0EEENS1_36VarlenDynamicPersistentTileSchedulerILi128ELi80ELi256ELi32ELb0ELb0ELb1ELb0ELb1ELb1EEEEEEEEEvNT_6ParamsE)
        /*09c8*/ 	.short	0x0210
        /*09ca*/ 	.short	0x0a70


	//----- nvinfo : EIATTR_SW_WAR
	.align		4
.L_165:
        /*09cc*/ 	.byte	0x04, 0x36
        /*09ce*/ 	.short	(.L_167 - .L_166)
.L_166:
        /*09d0*/ 	.word	0x00000008
.L_167:


//--------------------- .nv.info._ZN7cutlass13device_kernelIN5flash11enable_sm90INS1_16FlashAttnFwdSm90INS1_25CollectiveMainloopFwdSm90ILi2EN4cute5tupleIJNS5_1CILi1EEES8_S8_EEENS6_IJNS7_ILi128EEENS7_ILi80EEENS7_ILi256EEEEEELi256ENS_10bfloat16_tEfNS_4arch4Sm90ELb0ELb0ELb0ELb1ELb0ELb1ELb0ELb1ELb1ELb0ELb0ELb0EEENS1_21CollectiveEpilogueFwdINS6_IJSA_SC_SB_EEES9_SE_SG_Li256ELb1ELb0ELb0ELb0EEENS1_36VarlenDynamicPersistentTileSchedulerILi128ELi80ELi256ELi32ELb0ELb0ELb1ELb0ELb1ELb1EEEEEEEEEvNT_6ParamsE --------------------------
	.section	.nv.info._ZN7cutlass13device_kernelIN5flash11enable_sm90INS1_16FlashAttnFwdSm90INS1_25CollectiveMainloopFwdSm90ILi2EN4cute5tupleIJNS5_1CILi1EEES8_S8_EEENS6_IJNS7_ILi128EEENS7_ILi80EEENS7_ILi256EEEEEELi256ENS_10bfloat16_tEfNS_4arch4Sm90ELb0ELb0ELb0ELb1ELb0ELb1ELb0ELb1ELb1ELb0ELb0ELb0EEENS1_21CollectiveEpilogueFwdINS6_IJSA_SC_SB_EEES9_SE_SG_Li256ELb1ELb0ELb0ELb0EEENS1_36VarlenDynamicPersistentTileSchedulerILi128ELi80ELi256ELi32ELb0ELb0ELb1ELb0ELb1ELb1EEEEEEEEEvNT_6ParamsE,"",@"SHT_CUDA_INFO"
	.sectionflags	@""
	.align	4


	//----- nvinfo : EIATTR_CUDA_API_VERSION
	.align		4
        /*0000*/ 	.byte	0x04, 0x37
        /*0002*/ 	.short	(.L_169 - .L_168)
.L_168:
        /*0004*/ 	.word	0x00000082


	//----- nvinfo : EIATTR_KPARAM_INFO
	.align		4
.L_169:
        /*0008*/ 	.byte	0x04, 0x17
        /*000a*/ 	.short	(.L_171 - .L_170)
.L_170:
        /*000c*/ 	.word	0x00000000
        /*0010*/ 	.short	0x0000
        /*0012*/ 	.short	0x0070
        /*0014*/ 	.byte	0x00, 0xf0, 0x01, 0x28


	//----- nvinfo : EIATTR_SPARSE_MMA_MASK
	.align		4
.L_171:
        /*0018*/ 	.byte	0x03, 0x50
        /*001a*/ 	.short	0x0000


	//----- nvinfo : EIATTR_MAXREG_COUNT
	.align		4
        /*001c*/ 	.byte	0x03, 0x1b
        /*001e*/ 	.short	0x00a8


	//----- nvinfo : EIATTR_NUM_BARRIERS
	.align		4
        /*0020*/ 	.byte	0x02, 0x4c
        /*0022*/ 	.byte	0x10
	.zero		1


	//----- nvinfo : EIATTR_EXTERNS
	.align		4
        /*0024*/ 	.byte	0x04, 0x0f
        /*0026*/ 	.short	(.L_173 - .L_172)


	//   ....[0]....
	.align		4
.L_172:
        /*0028*/ 	.word	index@(__assertfail)


	//----- nvinfo : EIATTR_ANNOTATIONS
	.align		4
.L_173:
        /*002c*/ 	.byte	0x04, 0x55
        /*002e*/ 	.short	(.L_175 - .L_174)


	//   ....[0]....
.L_174:
        /* <DEDUP_REMOVED lines=84> */
        /*0564*/ 	.byte	0xd0, 0x55, 0x02, 0x00


	//----- nvinfo : EIATTR_MERCURY_ISA_VERSION
	.align		4
.L_175:
        /*0568*/ 	.byte	0x03, 0x5f
        /*056a*/ 	.short	0x0101


	//----- nvinfo : EIATTR_UNUSED_LOAD_BYTE_OFFSET
	.align		4
        /*056c*/ 	.byte	0x04, 0x44
        /*056e*/ 	.short	(.L_177 - .L_176)


	//   ....[0]....
.L_176:
        /*0570*/ 	.word	0x00000aa0
        /*0574*/ 	.word	0x0000fff0


	//   ....[1]....
        /*0578*/ 	.word	0x0001c9f0
        /*057c*/ 	.word	0x0000fff0


	//----- nvinfo : EIATTR_INT_WARP_WIDE_INSTR_OFFSETS
	.align		4
.L_177:
        /*0580*/ 	.byte	0x04, 0x31
        /*0582*/ 	.short	(.L_179 - .L_178)


	//   ....[0]....
.L_178:
        /*0584*/ 	.word	0x000001b0


	//   ....[1]....
        /*0588*/ 	.word	0x000001f0


	//   ....[2]....
        /*058c*/ 	.word	0x000002b0


	//   ....[3]....
        /*0590*/ 	.word	0x00021340


	//   ....[4]....
        /*0594*/ 	.word	0x000213e0


	//   ....[5]....
        /*0598*/ 	.word	0x00021870


	//   ....[6]....
        /*059c*/ 	.word	0x000218a0


	//   ....[7]....
        /*05a0*/ 	.word	0x00021ab0


	//   ....[8]....
        /*05a4*/ 	.word	0x00021ba0


	//   ....[9]....
        /*05a8*/ 	.word	0x00021c90


	//   ....[10]....
        /*05ac*/ 	.word	0x000243a0


	//   ....[11]....
        /*05b0*/ 	.word	0x00024440


	//----- nvinfo : EIATTR_COOP_GROUP_MASK_REGIDS
	.align		4
.L_179:
        /*05b4*/ 	.byte	0x04, 0x29
        /*05b6*/ 	.short	(.L_181 - .L_180)


	//   ....[0]....
.L_180:
        /*05b8*/ 	.word	0xffffffff


	//   ....[1]....
        /*05bc*/ 	.word	0xffffffff


	//   ....[2]....
        /*05c0*/ 	.word	0xffffffff


	//   ....[3]....
        /*05c4*/ 	.word	0xffffffff


	//   ....[4]....
        /*05c8*/ 	.word	0xffffffff


	//   ....[5]....
        /*05cc*/ 	.word	0xffffffff


	//   ....[6]....
        /*05d0*/ 	.word	0xffffffff


	//   ....[7]....
        /*05d4*/ 	.word	0xffffffff


	//   ....[8]....
        /*05d8*/ 	.word	0xffffffff


	//   ....[9]....
        /*05dc*/ 	.word	0xffffffff


	//   ....[10]....
        /*05e0*/ 	.word	0xffffffff


	//   ....[11]....
        /*05e4*/ 	.word	0xffffffff


	//   ....[12]....
        /*05e8*/ 	.word	0xffffffff


	//   ....[13]....
        /*05ec*/ 	.word	0xffffffff


	//   ....[14]....
        /*05f0*/ 	.word	0xffffffff


	//   ....[15]....
        /*05f4*/ 	.word	0xffffffff


	//   ....[16]....
        /*05f8*/ 	.word	0xffffffff


	//   ....[17]....
        /*05fc*/ 	.word	0xffffffff


	//   ....[18]....
        /*0600*/ 	.word	0xffffffff


	//   ....[19]....
        /*0604*/ 	.word	0xffffffff


	//   ....[20]....
        /*0608*/ 	.word	0xffffffff


	//   ....[21]....
        /*060c*/ 	.word	0xffffffff


	//   ....[22]....
        /*0610*/ 	.word	0xffffffff


	//   ....[23]....
        /*0614*/ 	.word	0xffffffff


	//   ....[24]....
        /*0618*/ 	.word	0xffffffff


	//   ....[25]....
        /*061c*/ 	.word	0xffffffff


	//   ....[26]....
        /*0620*/ 	.word	0xffffffff


	//   ....[27]....
        /*0624*/ 	.word	0xffffffff


	//   ....[28]....
        /*0628*/ 	.word	0xffffffff


	//   ....[29]....
        /*062c*/ 	.word	0xffffffff


	//   ....[30]....
        /*0630*/ 	.word	0xffffffff


	//   ....[31]....
        /*0634*/ 	.word	0xffffffff


	//   ....[32]....
        /*0638*/ 	.word	0xffffffff


	//   ....[33]....
        /*063c*/ 	.word	0xffffffff


	//   ....[34]....
        /*0640*/ 	.word	0xffffffff


	//   ....[35]....
        /*0644*/ 	.word	0xffffffff


	//   ....[36]....
        /*0648*/ 	.word	0xffffffff


	//   ....[37]....
        /*064c*/ 	.word	0xffffffff


	//   ....[38]....
        /*0650*/ 	.word	0xffffffff


	//   ....[39]....
        /*0654*/ 	.word	0xffffffff


	//   ....[40]....
        /*0658*/ 	.word	0xffffffff


	//   ....[41]....
        /*065c*/ 	.word	0xffffffff


	//   ....[42]....
        /*0660*/ 	.word	0xffffffff


	//   ....[43]....
        /*0664*/ 	.word	0xffffffff


	//   ....[44]....
        /*0668*/ 	.word	0xffffffff


	//   ....[45]....
        /*066c*/ 	.word	0xffffffff


	//   ....[46]....
        /*0670*/ 	.word	0xffffffff


	//   ....[47]....
        /*0674*/ 	.word	0xffffffff


	//   ....[48]....
        /*0678*/ 	.word	0xffffffff


	//   ....[49]....
        /*067c*/ 	.word	0xffffffff


	//   ....[50]....
        /*0680*/ 	.word	0xffffffff


	//   ....[51]....
        /*0684*/ 	.word	0xffffffff


	//   ....[52]....
        /*0688*/ 	.word	0xffffffff


	//   ....[53]....
        /*068c*/ 	.word	0xffffffff


	//   ....[54]....
        /*0690*/ 	.word	0x0500000f


	//   ....[55]....
        /*0694*/ 	.word	0x0500000f


	//   ....[56]....
        /*0698*/ 	.word	0x0500000f


	//   ....[57]....
        /*069c*/ 	.word	0x0500000f


	//   ....[58]....
        /*06a0*/ 	.word	0x0500000f


	//   ....[59]....
        /*06a4*/ 	.word	0x0500000f


	//   ....[60]....
        /*06a8*/ 	.word	0x0500000f


	//   ....[61]....
        /*06ac*/ 	.word	0x0500000f


	//   ....[62]....
        /*06b0*/ 	.word	0x0500000f


	//   ....[63]....
        /*06b4*/ 	.word	0x0500000f


	//   ....[64]....
        /*06b8*/ 	.word	0x0500000f


	//   ....[65]....
        /*06bc*/ 	.word	0x0500000f


	//   ....[66]....
        /*06c0*/ 	.word	0x0500000f


	//   ....[67]....
        /*06c4*/ 	.word	0x0500000f


	//   ....[68]....
        /*06c8*/ 	.word	0x0500000f


	//   ....[69]....
        /*06cc*/ 	.word	0x0500000f


	//   ....[70]....
        /*06d0*/ 	.word	0x0500000f


	//   ....[71]....
        /*06d4*/ 	.word	0x0500000f


	//   ....[72]....
        /*06d8*/ 	.word	0x0500000f


	//   ....[73]....
        /*06dc*/ 	.word	0x0500000f


	//   ....[74]....
        /*06e0*/ 	.word	0x0500000f


	//   ....[75]....
        /*06e4*/ 	.word	0x0500000f


	//   ....[76]....
        /*06e8*/ 	.word	0x0500000f


	//   ....[77]....
        /*06ec*/ 	.word	0x0500000f


	//   ....[78]....
        /*06f0*/ 	.word	0x0500000f


	//   ....[79]....
        /*06f4*/ 	.word	0x0500000f


	//   ....[80]....
        /*06f8*/ 	.word	0x0500000f


	//   ....[81]....
        /*06fc*/ 	.word	0x0500000f


	//----- nvinfo : EIATTR_COOP_GROUP_INSTR_OFFSETS
	.align		4
.L_181:
        /*0700*/ 	.byte	0x04, 0x28
        /*0702*/ 	.short	(.L_183 - .L_182)


	//   ....[0]....
.L_182:
        /*0704*/ 	.word	0x00000060


	//   ....[1]....
        /*0708*/ 	.word	0x000001c0


	//   ....[2]....
        /*070c*/ 	.word	0x000002c0


	//   ....[3]....
        /*0710*/ 	.word	0x00000430


	//   ....[4]....
        /*0714*/ 	.word	0x00000590


	//   ....[5]....
        /*0718*/ 	.word	0x000006b0


	//   ....[6]....
        /*071c*/ 	.word	0x00000810


	//   ....[7]....
        /*0720*/ 	.word	0x0000b0d0


	//   ....[8]....
        /*0724*/ 	.word	0x00015a30


	//   ....[9]....
        /*0728*/ 	.word	0x00015a50


	//   ....[10]....
        /*072c*/ 	.word	0x00015de0


	//   ....[11]....
        /*0730*/ 	.word	0x00015e50


	//   ....[12]....
        /*0734*/ 	.word	0x0001a7a0


	//   ....[13]....
        /*0738*/ 	.word	0x0001a7c0


	//   ....[14]....
        /*073c*/ 	.word	0x0001a920


	//   ....[15]....
        /*0740*/ 	.word	0x0001a940


	//   ....[16]....
        /*0744*/ 	.word	0x0001bf50


	//   ....[17]....
        /*0748*/ 	.word	0x0001bfc0


	//   ....[18]....
        /*074c*/ 	.word	0x0001bfe0


	//   ....[19]....
        /*0750*/ 	.word	0x0001c000


	//   ....[20]....
        /*0754*/ 	.word	0x0001f370


	//   ....[21]....
        /*0758*/ 	.word	0x0001f500


	//   ....[22]....
        /*075c*/ 	.word	0x0001f530


	//   ....[23]....
        /*0760*/ 	.word	0x0001f570


	//   ....[24]....
        /*0764*/ 	.word	0x0001f5d0


	//   ....[25]....
        /*0768*/ 	.word	0x0001f630


	//   ....[26]....
        /*076c*/ 	.word	0x0001f670


	//   ....[27]....
        /*0770*/ 	.word	0x0001f830


	//   ....[28]....
        /*0774*/ 	.word	0x0001f890


	//   ....[29]....
        /*0778*/ 	.word	0x0001f8d0


	//   ....[30]....
        /*077c*/ 	.word	0x0001f910


	//   ....[31]....
        /*0780*/ 	.word	0x0001f940


	//   ....[32]....
        /*0784*/ 	.word	0x0001f970


	//   ....[33]....
        /*0788*/ 	.word	0x0001fa00


	//   ....[34]....
        /*078c*/ 	.word	0x0001fa30


	//   ....[35]....
        /*0790*/ 	.word	0x0001fac0


	//   ....[36]....
        /*0794*/ 	.word	0x00024900


	//   ....[37]....
        /*0798*/ 	.word	0x00024910


	//   ....[38]....
        /*079c*/ 	.word	0x00024a30


	//   ....[39]....
        /*07a0*/ 	.word	0x00024a90


	//   ....[40]....
        /*07a4*/ 	.word	0x00024ad0


	//   ....[41]....
        /*07a8*/ 	.word	0x00024b10


	//   ....[42]....
        /*07ac*/ 	.word	0x00024b40


	//   ....[43]....
        /*07b0*/ 	.word	0x00024b70


	//   ....[44]....
        /*07b4*/ 	.word	0x00024d10


	//   ....[45]....
        /*07b8*/ 	.word	0x00024d70


	//   ....[46]....
        /*07bc*/ 	.word	0x00024db0


	//   ....[47]....
        /*07c0*/ 	.word	0x00024df0


	//   ....[48]....
        /*07c4*/ 	.word	0x00024e20


	//   ....[49]....
        /*07c8*/ 	.word	0x00024e50


	//   ....[50]....
        /*07cc*/ 	.word	0x00024f10


	//   ....[51]....
        /*07d0*/ 	.word	0x00024f30


	//   ....[52]....
        /*07d4*/ 	.word	0x00024fa0


	//   ....[53]....
        /*07d8*/ 	.word	0x000253f0


	//   ....[54]....
        /*07dc*/ 	.word	0x00025830


	//   ....[55]....
        /*07e0*/ 	.word	0x000258d0


	//   ....[56]....
        /*07e4*/ 	.word	0x00025970


	//   ....[57]....
        /*07e8*/ 	.word	0x00025a10


	//   ....[58]....
        /*07ec*/ 	.word	0x00025b00


	//   ....[59]....
        /*07f0*/ 	.word	0x00025ba0


	//   ....[60]....
        /*07f4*/ 	.word	0x00025c40


	//   ....[61]....
        /*07f8*/ 	.word	0x00025ce0


	//   ....[62]....
        /*07fc*/ 	.word	0x00025f40


	//   ....[63]....
        /*0800*/ 	.word	0x00026220


	//   ....[64]....
        /*0804*/ 	.word	0x00026640


	//   ....[65]....
        /*0808*/ 	.word	0x000266d0


	//   ....[66]....
        /*080c*/ 	.word	0x00026770


	//   ....[67]....
        /*0810*/ 	.word	0x00026820


	//   ....[68]....
        /*0814*/ 	.word	0x000268a0


	//   ....[69]....
        /*0818*/ 	.word	0x00026920


	//   ....[70]....
        /*081c*/ 	.word	0x000269a0


	//   ....[71]....
        /*0820*/ 	.word	0x00026a20


	//   ....[72]....
        /*0824*/ 	.word	0x00026ab0


	//   ....[73]....
        /*0828*/ 	.word	0x00026b60


	//   ....[74]....
        /*082c*/ 	.word	0x00026be0


	//   ....[75]....
        /*0830*/ 	.word	0x00026c60


	//   ....[76]....
        /*0834*/ 	.word	0x00026ce0


	//   ....[77]....
        /*0838*/ 	.word	0x00026d60


	//   ....[78]....
        /*083c*/ 	.word	0x00026dd0


	//   ....[79]....
        /*0840*/ 	.word	0x00026e70


	//   ....[80]....
        /*0844*/ 	.word	0x00026f00


	//   ....[81]....
        /*0848*/ 	.word	0x00027020


	//----- nvinfo : EIATTR_REG_RECONFIG
	.align		4
.L_183:
        /*084c*/ 	.byte	0x01, 0x54
	.zero		2


	//----- nvinfo : EIATTR_SYSCALL_OFFSETS
	.align		4
        /*0850*/ 	.byte	0x04, 0x46
        /*0852*/ 	.short	(.L_185 - .L_184)


	//   ....[0]....
.L_184:
        /*0854*/ 	.word	0x00001950


	//   ....[1]....
        /*0858*/ 	.word	0x00001aa0


	//   ....[2]....
        /*085c*/ 	.word	0x0000b250


	//   ....[3]....
        /*0860*/ 	.word	0x0000b6e0


	//   ....[4]....
        /*0864*/ 	.word	0x00021570


	//   ....[5]....
        /*0868*/ 	.word	0x000216b0


	//   ....[6]....
        /*086c*/ 	.word	0x000217b0


	//----- nvinfo : EIATTR_MBARRIER_INSTR_OFFSETS
	.align		4
.L_185:
        /*0870*/ 	.byte	0x04, 0x39
        /*0872*/ 	.short	(.L_187 - .L_186)


	//   ....[0]....
.L_186:
        /*0874*/ 	.word	0x000002e0
        /*0878*/ 	.word	0x000000ff
        /*087c*/ 	.word	0x00038800
        /*0880*/ 	.short	0x0100
        /*0882*/ 	.byte	0x08
	.zero		1


	//   ....[1]....
        /*0884*/ 	.word	0x000002f0
        /*0888*/ 	.word	0x000000ff
        /*088c*/ 	.word	0x00038820
        /*0890*/ 	.short	0x0100
        /*0892*/ 	.byte	0x08
	.zero		1


	//   ....[2]....
        /*0894*/ 	.word	0x000003e0
        /*0898*/ 	.word	0x000000ff
        /*089c*/ 	.word	0x00038830
        /*08a0*/ 	.short	0x0100
        /*08a2*/ 	.byte	0x08
	.zero		1


	//   ....[3]....
        /*08a4*/ 	.word	0x000003f0
        /*08a8*/ 	.word	0x000000ff
        /*08ac*/ 	.word	0x00038840
        /*08b0*/ 	.short	0x0100
        /*08b2*/ 	.byte	0x08
	.zero		1


	//   ....[4]....
        /*08b4*/ 	.word	0x00000400
        /*08b8*/ 	.word	0x000000ff
        /*08bc*/ 	.word	0x00038838
        /*08c0*/ 	.short	0x0100
        /*08c2*/ 	.byte	0x08
	.zero		1


	//   ....[5]....
        /*08c4*/ 	.word	0x00000410
        /*08c8*/ 	.word	0x000000ff
        /*08cc*/ 	.word	0x00038848
        /*08d0*/ 	.short	0x0100
        /*08d2*/ 	.byte	0x08
	.zero		1


	//   ....[6]....
        /*08d4*/ 	.word	0x00000540
        /*08d8*/ 	.word	0x000000ff
        /*08dc*/ 	.word	0x00038850
        /*08e0*/ 	.short	0x0100
        /*08e2*/ 	.byte	0x08
	.zero		1


	//   ....[7]....
        /*08e4*/ 	.word	0x00000550
        /*08e8*/ 	.word	0x000000ff
        /*08ec*/ 	.word	0x00038860
        /*08f0*/ 	.short	0x0100
        /*08f2*/ 	.byte	0x08
	.zero		1


	//   ....[8]....
        /*08f4*/ 	.word	0x00000560
        /*08f8*/ 	.word	0x000000ff
        /*08fc*/ 	.word	0x00038858
        /*0900*/ 	.short	0x0100
        /*0902*/ 	.byte	0x08
	.zero		1


	//   ....[9]....
        /*0904*/ 	.word	0x00000570
        /*0908*/ 	.word	0x000000ff
        /*090c*/ 	.word	0x00038868
        /*0910*/ 	.short	0x0100
        /*0912*/ 	.byte	0x08
	.zero		1


	//   ....[10]....
        /*0914*/ 	.word	0x00000660
        /*0918*/ 	.word	0x000000ff
        /*091c*/ 	.word	0x00038870
        /*0920*/ 	.short	0x0100
        /*0922*/ 	.byte	0x06
	.zero		1


	//   ....[11]....
        /*0924*/ 	.word	0x00000670
        /*0928*/ 	.word	0x000000ff
        /*092c*/ 	.word	0x00038880
        /*0930*/ 	.short	0x0100
        /*0932*/ 	.byte	0x06
	.zero		1


	//   ....[12]....
        /*0934*/ 	.word	0x00000680
        /*0938*/ 	.word	0x000000ff
        /*093c*/ 	.word	0x00038878
        /*0940*/ 	.short	0x0100
        /*0942*/ 	.byte	0x06
	.zero		1


	//   ....[13]....
        /*0944*/ 	.word	0x00000690
        /*0948*/ 	.word	0x000000ff
        /*094c*/ 	.word	0x00038888
        /*0950*/ 	.short	0x0100
        /*0952*/ 	.byte	0x06
	.zero		1


	//   ....[14]....
        /*0954*/ 	.word	0x000007c0
        /*0958*/ 	.word	0x000000ff
        /*095c*/ 	.word	0x00038890
        /*0960*/ 	.short	0x0100
        /*0962*/ 	.byte	0x08
	.zero		1


	//   ....[15]....
        /*0964*/ 	.word	0x000007d0
        /*0968*/ 	.word	0x000000ff
        /*096c*/ 	.word	0x000388a0
        /*0970*/ 	.short	0x0100
        /*0972*/ 	.byte	0x08
	.zero		1


	//   ....[16]....
        /*0974*/ 	.word	0x000007e0
        /*0978*/ 	.word	0x000000ff
        /*097c*/ 	.word	0x00038898
        /*0980*/ 	.short	0x0100
        /*0982*/ 	.byte	0x08
	.zero		1


	//   ....[17]....
        /*0984*/ 	.word	0x000007f0
        /*0988*/ 	.word	0x000000ff
        /*098c*/ 	.word	0x000388a8
        /*0990*/ 	.short	0x0100
        /*0992*/ 	.byte	0x08
	.zero		1


	//   ....[18]....
        /*0994*/ 	.word	0x00000920
        /*0998*/ 	.word	0x000000ff
        /*099c*/ 	.word	0x000388b0
        /*09a0*/ 	.short	0x0100
        /*09a2*/ 	.byte	0x08
	.zero		1


	//   ....[19]....
        /*09a4*/ 	.word	0x00000930
        /*09a8*/ 	.word	0x000000ff
        /*09ac*/ 	.word	0x000388c0
        /*09b0*/ 	.short	0x0100
        /*09b2*/ 	.byte	0x08
	.zero		1


	//   ....[20]....
        /*09b4*/ 	.word	0x00000940
        /*09b8*/ 	.word	0x000000ff
        /*09bc*/ 	.word	0x000388b8
        /*09c0*/ 	.short	0x0100
        /*09c2*/ 	.byte	0x08
	.zero		1


	//   ....[21]....
        /*09c4*/ 	.word	0x00000950
        /*09c8*/ 	.word	0x000000ff
        /*09cc*/ 	.word	0x000388c8
        /*09d0*/ 	.short	0x0100
        /*09d2*/ 	.byte	0x08
	.zero		1


	//   ....[22]....
        /*09d4*/ 	.word	0x000036a0
        /*09d8*/ 	.word	0x00000000
        /*09dc*/ 	.word	0x00038890
        /*09e0*/ 	.short	0x010a
        /*09e2*/ 	.byte	0x3f
	.zero		1


	//   ....[23]....
        /*09e4*/ 	.word	0x00006d60
        /*09e8*/ 	.word	0x00000000
        /*09ec*/ 	.word	0x00038890
        /*09f0*/ 	.short	0x010a
        /*09f2*/ 	.byte	0x3f
	.zero		1


	//   ....[24]....
        /*09f4*/ 	.word	0x0000a0c0
        /*09f8*/ 	.word	0x00000000
        /*09fc*/ 	.word	0x00038890
        /*0a00*/ 	.short	0x010a
        /*0a02*/ 	.byte	0x3f
	.zero		1


	//   ....[25]....
        /*0a04*/ 	.word	0x0000a500
        /*0a08*/ 	.word	0x00000028
        /*0a0c*/ 	.word	0x00000000
        /*0a10*/ 	.short	0x0101
        /*0a12*/ 	.byte	0x3f
	.zero		1


	//   ....[26]....
        /*0a14*/ 	.word	0x0000a540
        /*0a18*/ 	.word	0x00000000
        /*0a1c*/ 	.word	0x000388b0
        /*0a20*/ 	.short	0x010a
        /*0a22*/ 	.byte	0x3f
	.zero		1


	//   ....[27]....
        /*0a24*/ 	.word	0x0000ab70
        /*0a28*/ 	.word	0x00000000
        /*0a2c*/ 	.word	0x00000000
        /*0a30*/ 	.short	0x0101
        /*0a32*/ 	.byte	0x3f
	.zero		1


	//   ....[28]....
        /*0a34*/ 	.word	0x0000b2e0
        /*0a38*/ 	.word	0x00000010
        /*0a3c*/ 	.word	0x00038800
        /*0a40*/ 	.short	0x010a
        /*0a42*/ 	.byte	0x3f
	.zero		1


	//   ....[29]....
        /*0a44*/ 	.word	0x0000b330
        /*0a48*/ 	.word	0x00000010
        /*0a4c*/ 	.word	0x00038800
        /*0a50*/ 	.short	0x010a
        /*0a52*/ 	.byte	0x3f
	.zero		1


	//   ....[30]....
        /*0a54*/ 	.word	0x0000bc20
        /*0a58*/ 	.word	0x00000010
        /*0a5c*/ 	.word	0x00038800
        /*0a60*/ 	.short	0x010a
        /*0a62*/ 	.byte	0x3f
	.zero		1


	//   ....[31]....
        /*0a64*/ 	.word	0x0000ece0
        /*0a68*/ 	.word	0x00000010
        /*0a6c*/ 	.word	0x00038800
        /*0a70*/ 	.short	0x010a
        /*0a72*/ 	.byte	0x3f
	.zero		1


	//   ....[32]....
        /*0a74*/ 	.word	0x00011f30
        /*0a78*/ 	.word	0x00000000
        /*0a7c*/ 	.word	0x00038830
        /*0a80*/ 	.short	0x010a
        /*0a82*/ 	.byte	0x3f
	.zero		1


	//   ....[33]....
        /*0a84*/ 	.word	0x00011fd0
        /*0a88*/ 	.word	0x00000000
        /*0a8c*/ 	.word	0x00038830
        /*0a90*/ 	.short	0x010a
        /*0a92*/ 	.byte	0x3f
	.zero		1


	//   ....[34]....
        /*0a94*/ 	.word	0x00015950
        /*0a98*/ 	.word	0x00000000
        /*0a9c*/ 	.word	0x00000000
        /*0aa0*/ 	.short	0x0101
        /*0aa2*/ 	.byte	0x3f
	.zero		1


	//   ....[35]....
        /*0aa4*/ 	.word	0x00016c90
        /*0aa8*/ 	.word	0x0000000b
        /*0aac*/ 	.word	0x00038830
        /*0ab0*/ 	.short	0x010a
        /*0ab2*/ 	.byte	0x3f
	.zero		1


	//   ....[36]....
        /*0ab4*/ 	.word	0x00016d10
        /*0ab8*/ 	.word	0x0000000b
        /*0abc*/ 	.word	0x00038830
        /*0ac0*/ 	.short	0x010a
        /*0ac2*/ 	.byte	0x3f
	.zero		1


	//   ....[37]....
        /*0ac4*/ 	.word	0x0001a3a0
        /*0ac8*/ 	.word	0x00000009
        /*0acc*/ 	.word	0x00038850
        /*0ad0*/ 	.short	0x010a
        /*0ad2*/ 	.byte	0x3f
	.zero		1


	//   ....[38]....
        /*0ad4*/ 	.word	0x0001a3f0
        /*0ad8*/ 	.word	0x00000009
        /*0adc*/ 	.word	0x00038850
        /*0ae0*/ 	.short	0x010a
        /*0ae2*/ 	.byte	0x3f
	.zero		1


	//   ....[39]....
        /*0ae4*/ 	.word	0x0001ae50
        /*0ae8*/ 	.word	0x000000a4
        /*0aec*/ 	.word	0x00000000
        /*0af0*/ 	.short	0x0101
        /*0af2*/ 	.byte	0x3f
	.zero		1


	//   ....[40]....
        /*0af4*/ 	.word	0x0001ae70
        /*0af8*/ 	.word	0x00000009
        /*0afc*/ 	.word	0x00000000
        /*0b00*/ 	.short	0x0101
        /*0b02*/ 	.byte	0x3f
	.zero		1


	//   ....[41]....
        /*0b04*/ 	.word	0x0001bc20
        /*0b08*/ 	.word	0x00000000
        /*0b0c*/ 	.word	0x00038850
        /*0b10*/ 	.short	0x010a
        /*0b12*/ 	.byte	0x3f
	.zero		1


	//   ....[42]....
        /*0b14*/ 	.word	0x0001bcc0
        /*0b18*/ 	.word	0x00000000
        /*0b1c*/ 	.word	0x00038850
        /*0b20*/ 	.short	0x010a
        /*0b22*/ 	.byte	0x3f
	.zero		1


	//   ....[43]....
        /*0b24*/ 	.word	0x0001c1e0
        /*0b28*/ 	.word	0x0000000b
        /*0b2c*/ 	.word	0x00000000
        /*0b30*/ 	.short	0x0101
        /*0b32*/ 	.byte	0x3f
	.zero		1


	//   ....[44]....
        /*0b34*/ 	.word	0x0001e100
        /*0b38*/ 	.word	0x00000000
        /*0b3c*/ 	.word	0x00000000
        /*0b40*/ 	.short	0x0101
        /*0b42*/ 	.byte	0x3f
	.zero		1


	//   ....[45]....
        /*0b44*/ 	.word	0x00020530
        /*0b48*/ 	.word	0x00000009
        /*0b4c*/ 	.word	0x00038820
        /*0b50*/ 	.short	0x010a
        /*0b52*/ 	.byte	0x3f
	.zero		1


	//   ....[46]....
        /*0b54*/ 	.word	0x000205c0
        /*0b58*/ 	.word	0x00000005
        /*0b5c*/ 	.word	0x000388a0
        /*0b60*/ 	.short	0x010a
        /*0b62*/ 	.byte	0x3f
	.zero		1


	//   ....[47]....
        /*0b64*/ 	.word	0x00020890
        /*0b68*/ 	.word	0x00000005
        /*0b6c*/ 	.word	0x000388c0
        /*0b70*/ 	.short	0x010a
        /*0b72*/ 	.byte	0x3f
	.zero		1


	//   ....[48]....
        /*0b74*/ 	.word	0x00020c80
        /*0b78*/ 	.word	0x00000006
        /*0b7c*/ 	.word	0x000388a0
        /*0b80*/ 	.short	0x010a
        /*0b82*/ 	.byte	0x3f
	.zero		1


	//   ....[49]....
        /*0b84*/ 	.word	0x00020f30
        /*0b88*/ 	.word	0x00000006
        /*0b8c*/ 	.word	0x000388c0
        /*0b90*/ 	.short	0x010a
        /*0b92*/ 	.byte	0x3f
	.zero		1


	//   ....[50]....
        /*0b94*/ 	.word	0x00022000
        /*0b98*/ 	.word	0x00000006
        /*0b9c*/ 	.word	0x00038840
        /*0ba0*/ 	.short	0x010a
        /*0ba2*/ 	.byte	0x3f
	.zero		1


	//   ....[51]....
        /*0ba4*/ 	.word	0x00022690
        /*0ba8*/ 	.word	0x00000007
        /*0bac*/ 	.word	0x00038820
        /*0bb0*/ 	.short	0x010a
        /*0bb2*/ 	.byte	0x3f
	.zero		1


	//   ....[52]....
        /*0bb4*/ 	.word	0x000229f0
        /*0bb8*/ 	.word	0x00000008
        /*0bbc*/ 	.word	0x00038840
        /*0bc0*/ 	.short	0x010a
        /*0bc2*/ 	.byte	0x3f
	.zero		1


	//   ....[53]....
        /*0bc4*/ 	.word	0x00022d40
        /*0bc8*/ 	.word	0x00000009
        /*0bcc*/ 	.word	0x00000060
        /*0bd0*/ 	.short	0x010a
        /*0bd2*/ 	.byte	0x3f
	.zero		1


	//   ....[54]....
        /*0bd4*/ 	.word	0x000233c0
        /*0bd8*/ 	.word	0x00000002
        /*0bdc*/ 	.word	0x00038840
        /*0be0*/ 	.short	0x010a
        /*0be2*/ 	.byte	0x3f
	.zero		1


	//   ....[55]....
        /*0be4*/ 	.word	0x00023710
        /*0be8*/ 	.word	0x00000003
        /*0bec*/ 	.word	0x00000060
        /*0bf0*/ 	.short	0x010a
        /*0bf2*/ 	.byte	0x3f
	.zero		1


	//   ....[56]....
        /*0bf4*/ 	.word	0x00023c90
        /*0bf8*/ 	.word	0x00000002
        /*0bfc*/ 	.word	0x00038840
        /*0c00*/ 	.short	0x010a
        /*0c02*/ 	.byte	0x3f
	.zero		1


	//   ....[57]....
        /*0c04*/ 	.word	0x00023fe0
        /*0c08*/ 	.word	0x00000002
        /*0c0c*/ 	.word	0x00000060
        /*0c10*/ 	.short	0x010a
        /*0c12*/ 	.byte	0x3f
	.zero		1


	//   ....[58]....
        /*0c14*/ 	.word	0x00024500
        /*0c18*/ 	.word	0x00000003
        /*0c1c*/ 	.word	0x00038860
        /*0c20*/ 	.short	0x010a
        /*0c22*/ 	.byte	0x3f
	.zero		1


	//   ....[59]....
        /*0c24*/ 	.word	0x00025370
        /*0c28*/ 	.word	0x00000000
        /*0c2c*/ 	.word	0x00038820
        /*0c30*/ 	.short	0x010a
        /*0c32*/ 	.byte	0x3f
	.zero		1


	//   ....[60]....
        /*0c34*/ 	.word	0x00025520
        /*0c38*/ 	.word	0x00000006
        /*0c3c*/ 	.word	0x00000000
        /*0c40*/ 	.short	0x010a
        /*0c42*/ 	.byte	0x3f
	.zero		1


	//   ....[61]....
        /*0c44*/ 	.word	0x00025590
        /*0c48*/ 	.word	0x00000007
        /*0c4c*/ 	.word	0x00000000
        /*0c50*/ 	.short	0x010a
        /*0c52*/ 	.byte	0x3f
	.zero		1


	//   ....[62]....
        /*0c54*/ 	.word	0x00025600
        /*0c58*/ 	.word	0x00000004
        /*0c5c*/ 	.word	0x00000000
        /*0c60*/ 	.short	0x010a
        /*0c62*/ 	.byte	0x3f
	.zero		1


	//   ....[63]....
        /*0c64*/ 	.word	0x00025630
        /*0c68*/ 	.word	0x00000003
        /*0c6c*/ 	.word	0x00000000
        /*0c70*/ 	.short	0x010a
        /*0c72*/ 	.byte	0x3f
	.zero		1


	//   ....[64]....
        /*0c74*/ 	.word	0x00025690
        /*0c78*/ 	.word	0x00000000
        /*0c7c*/ 	.word	0x00038890
        /*0c80*/ 	.short	0x010a
        /*0c82*/ 	.byte	0x3f
	.zero		1


	//   ....[65]....
        /*0c84*/ 	.word	0x000256e0
        /*0c88*/ 	.word	0x00000000
        /*0c8c*/ 	.word	0x00038890
        /*0c90*/ 	.short	0x010a
        /*0c92*/ 	.byte	0x3f
	.zero		1


	//   ....[66]....
        /*0c94*/ 	.word	0x00025730
        /*0c98*/ 	.word	0x00000000
        /*0c9c*/ 	.word	0x00038890
        /*0ca0*/ 	.short	0x010a
        /*0ca2*/ 	.byte	0x3f
	.zero		1


	//   ....[67]....
        /*0ca4*/ 	.word	0x00025780
        /*0ca8*/ 	.word	0x00000000
        /*0cac*/ 	.word	0x000388b0
        /*0cb0*/ 	.short	0x010a
        /*0cb2*/ 	.byte	0x3f
	.zero		1


	//   ....[68]....
        /*0cb4*/ 	.word	0x00025a50
        /*0cb8*/ 	.word	0x00000010
        /*0cbc*/ 	.word	0x00038800
        /*0cc0*/ 	.short	0x010a
        /*0cc2*/ 	.byte	0x3f
	.zero		1


	//   ....[69]....
        /*0cc4*/ 	.word	0x00025d20
        /*0cc8*/ 	.word	0x00000010
        /*0ccc*/ 	.word	0x00038800
        /*0cd0*/ 	.short	0x010a
        /*0cd2*/ 	.byte	0x3f
	.zero		1


	//   ....[70]....
        /*0cd4*/ 	.word	0x00025d70
        /*0cd8*/ 	.word	0x00000000
        /*0cdc*/ 	.word	0x00038830
        /*0ce0*/ 	.short	0x010a
        /*0ce2*/ 	.byte	0x3f
	.zero		1


	//   ....[71]....
        /*0ce4*/ 	.word	0x00025dc0
        /*0ce8*/ 	.word	0x0000000b
        /*0cec*/ 	.word	0x00038830
        /*0cf0*/ 	.short	0x010a
        /*0cf2*/ 	.byte	0x3f
	.zero		1


	//   ....[72]....
        /*0cf4*/ 	.word	0x00025e10
        /*0cf8*/ 	.word	0x00000009
        /*0cfc*/ 	.word	0x00038850
        /*0d00*/ 	.short	0x010a
        /*0d02*/ 	.byte	0x3f
	.zero		1


	//   ....[73]....
        /*0d04*/ 	.word	0x00025e60
        /*0d08*/ 	.word	0x00000000
        /*0d0c*/ 	.word	0x00038850
        /*0d10*/ 	.short	0x010a
        /*0d12*/ 	.byte	0x3f
	.zero		1


	//   ....[74]....
        /*0d14*/ 	.word	0x00026000
        /*0d18*/ 	.word	0x00000009
        /*0d1c*/ 	.word	0x00038820
        /*0d20*/ 	.short	0x010a
        /*0d22*/ 	.byte	0x3f
	.zero		1


	//   ....[75]....
        /*0d24*/ 	.word	0x00026050
        /*0d28*/ 	.word	0x00000005
        /*0d2c*/ 	.word	0x000388a0
        /*0d30*/ 	.short	0x010a
        /*0d32*/ 	.byte	0x3f
	.zero		1


	//   ....[76]....
        /*0d34*/ 	.word	0x000260a0
        /*0d38*/ 	.word	0x00000005
        /*0d3c*/ 	.word	0x000388c0
        /*0d40*/ 	.short	0x010a
        /*0d42*/ 	.byte	0x3f
	.zero		1


	//   ....[77]....
        /*0d44*/ 	.word	0x000260f0
        /*0d48*/ 	.word	0x00000006
        /*0d4c*/ 	.word	0x000388a0
        /*0d50*/ 	.short	0x010a
        /*0d52*/ 	.byte	0x3f
	.zero		1


	//   ....[78]....
        /*0d54*/ 	.word	0x00026140
        /*0d58*/ 	.word	0x00000006
        /*0d5c*/ 	.word	0x000388c0
        /*0d60*/ 	.short	0x010a
        /*0d62*/ 	.byte	0x3f
	.zero		1


	//   ....[79]....
        /*0d64*/ 	.word	0x000262e0
        /*0d68*/ 	.word	0x00000006
        /*0d6c*/ 	.word	0x00038840
        /*0d70*/ 	.short	0x010a
        /*0d72*/ 	.byte	0x3f
	.zero		1


	//   ....[80]....
        /*0d74*/ 	.word	0x00026360
        /*0d78*/ 	.word	0x00000006
        /*0d7c*/ 	.word	0x00038820
        /*0d80*/ 	.short	0x010a
        /*0d82*/ 	.byte	0x3f
	.zero		1


	//   ....[81]....
        /*0d84*/ 	.word	0x000263b0
        /*0d88*/ 	.word	0x00000008
        /*0d8c*/ 	.word	0x00038840
        /*0d90*/ 	.short	0x010a
        /*0d92*/ 	.byte	0x3f
	.zero		1


	//   ....[82]....
        /*0d94*/ 	.word	0x00026400
        /*0d98*/ 	.word	0x00000009
        /*0d9c*/ 	.word	0x00000060
        /*0da0*/ 	.short	0x010a
        /*0da2*/ 	.byte	0x3f
	.zero		1


	//   ....[83]....
        /*0da4*/ 	.word	0x00026450
        /*0da8*/ 	.word	0x00000002
        /*0dac*/ 	.word	0x00038840
        /*0db0*/ 	.short	0x010a
        /*0db2*/ 	.byte	0x3f
	.zero		1


	//   ....[84]....
        /*0db4*/ 	.word	0x000264a0
        /*0db8*/ 	.word	0x00000003
        /*0dbc*/ 	.word	0x00000060
        /*0dc0*/ 	.short	0x010a
        /*0dc2*/ 	.byte	0x3f
	.zero		1


	//   ....[85]....
        /*0dc4*/ 	.word	0x000264f0
        /*0dc8*/ 	.word	0x00000002
        /*0dcc*/ 	.word	0x00038840
        /*0dd0*/ 	.short	0x010a
        /*0dd2*/ 	.byte	0x3f
	.zero		1


	//   ....[86]....
        /*0dd4*/ 	.word	0x00026540
        /*0dd8*/ 	.word	0x00000002
        /*0ddc*/ 	.word	0x00000060
        /*0de0*/ 	.short	0x010a
        /*0de2*/ 	.byte	0x3f
	.zero		1


	//   ....[87]....
        /*0de4*/ 	.word	0x00026590
        /*0de8*/ 	.word	0x00000003
        /*0dec*/ 	.word	0x00038860
        /*0df0*/ 	.short	0x010a
        /*0df2*/ 	.byte	0x3f
	.zero		1


	//   ....[88]....
        /*0df4*/ 	.word	0x00026f40
        /*0df8*/ 	.word	0x00000000
        /*0dfc*/ 	.word	0x00038820
        /*0e00*/ 	.short	0x010a
        /*0e02*/ 	.byte	0x3f
	.zero		1


	//   ....[89]....
        /*0e04*/ 	.word	0x000270e0
        /*0e08*/ 	.word	0x00000006
        /*0e0c*/ 	.word	0x00000000
        /*0e10*/ 	.short	0x010a
        /*0e12*/ 	.byte	0x3f
	.zero		1


	//   ....[90]....
        /*0e14*/ 	.word	0x00027130
        /*0e18*/ 	.word	0x00000007
        /*0e1c*/ 	.word	0x00000000
        /*0e20*/ 	.short	0x010a
        /*0e22*/ 	.byte	0x3f
	.zero		1


	//   ....[91]....
        /*0e24*/ 	.word	0x00027180
        /*0e28*/ 	.word	0x00000004
        /*0e2c*/ 	.word	0x00000000
        /*0e30*/ 	.short	0x010a
        /*0e32*/ 	.byte	0x3f
	.zero		1


	//----- nvinfo : EIATTR_NUM_MBARRIERS
	.align		4
.L_187:
        /*0e34*/ 	.byte	0x03, 0x38
        /*0e36*/ 	.short	0x0016


	//----- nvinfo : EIATTR_EXIT_INSTR_OFFSETS
	.align		4
        /*0e38*/ 	.byte	0x04, 0x1c
        /*0e3a*/ 	.short	(.L_189 - .L_188)


	//   ....[0]....
.L_188:
        /*0e3c*/ 	.word	0x00025680


	//----- nvinfo : EIATTR_MAX_THREADS
	.align		4
.L_189:
        /*0e40*/ 	.byte	0x04, 0x05
        /*0e42*/ 	.short	(.L_191 - .L_190)
.L_190:
        /*0e44*/ 	.word	0x00000180
        /*0e48*/ 	.word	0x00000001
        /*0e4c*/ 	.word	0x00000001


	//----- nvinfo : EIATTR_CRS_STACK_SIZE
	.align		4
.L_191:
        /*0e50*/ 	.byte	0x04, 0x1e
        /*0e52*/ 	.short	(.L_193 - .L_192)
.L_192:
        /*0e54*/ 	.word	0x00000000


	//----- nvinfo : EIATTR_CBANK_PARAM_SIZE
	.align		4
.L_193:
        /*0e58*/ 	.byte	0x03, 0x19
        /*0e5a*/ 	.short	0x0a70


	//----- nvinfo : EIATTR_PARAM_CBANK
	.align		4
        /*0e5c*/ 	.byte	0x04, 0x0a
        /*0e5e*/ 	.short	(.L_195 - .L_194)
	.align		4
.L_194:
        /*0e60*/ 	.word	index@(.nv.constant0._ZN7cutlass13device_kernelIN5flash11enable_sm90INS1_16FlashAttnFwdSm90INS1_25CollectiveMainloopFwdSm90ILi2EN4cute5tupleIJNS5_1CILi1EEES8_S8_EEENS6_IJNS7_ILi128EEENS7_ILi80EEENS7_ILi256EEEEEELi256ENS_10bfloat16_tEfNS_4arch4Sm90ELb0ELb0ELb0ELb1ELb0ELb1ELb0ELb1ELb1ELb0ELb0ELb0EEENS1_21CollectiveEpilogueFwdINS6_IJSA_SC_SB_EEES9_SE_SG_Li256ELb1ELb0ELb0ELb0EEENS1_36VarlenDynamicPersistentTileSchedulerILi128ELi80ELi256ELi32ELb0ELb0ELb1ELb0ELb1ELb1EEEEEEEEEvNT_6ParamsE)
        /*0e64*/ 	.short	0x0210
        /*0e66*/ 	.short	0x0a70


	//----- nvinfo : EIATTR_SW_WAR
	.align		4
.L_195:
        /*0e68*/ 	.byte	0x04, 0x36
        /*0e6a*/ 	.short	(.L_197 - .L_196)
.L_196:
        /*0e6c*/ 	.word	0x00000008
.L_197:


//--------------------- .nv.info._ZN7cutlass13device_kernelIN5flash11enable_sm90INS1_16FlashAttnFwdSm90INS1_25CollectiveMainloopFwdSm90ILi2EN4cute5tupleIJNS5_1CILi1EEES8_S8_EEENS6_IJNS7_ILi128EEENS7_ILi64EEENS7_ILi256EEEEEELi256ENS_10bfloat16_tEfNS_4arch4Sm90ELb0ELb1ELb0ELb0ELb0ELb0ELb0ELb1ELb1ELb0ELb0ELb0EEENS1_21CollectiveEpilogueFwdINS6_IJSA_SC_SB_EEES9_SE_SG_Li256ELb0ELb0ELb0ELb0EEENS1_30DynamicPersistentTileSchedulerILi256ELi32ELb0ELb0ELb1EEEEEEEEEvNT_6ParamsE --------------------------
	.section	.nv.info._ZN7cutlass13device_kernelIN5flash11enable_sm90INS1_16FlashAttnFwdSm90INS1_25CollectiveMainloopFwdSm90ILi2EN4cute5tupleIJNS5_1CILi1EEES8_S8_EEENS6_IJNS7_ILi128EEENS7_ILi64EEENS7_ILi256EEEEEELi256ENS_10bfloat16_tEfNS_4arch4Sm90ELb0ELb1ELb0ELb0ELb0ELb0ELb0ELb1ELb1ELb0ELb0ELb0EEENS1_21CollectiveEpilogueFwdINS6_IJSA_SC_SB_EEES9_SE_SG_Li256ELb0ELb0ELb0ELb0EEENS1_30DynamicPersistentTileSchedulerILi256ELi32ELb0ELb0ELb1EEEEEEEEEvNT_6ParamsE,"",@"SHT_CUDA_INFO"
	.sectionflags	@""
	.align	4


	//----- nvinfo : EIATTR_CUDA_API_VERSION
	.align		4
        /*0000*/ 	.byte	0x04, 0x37
        /*0002*/ 	.short	(.L_199 - .L_198)
.L_198:
        /*0004*/ 	.word	0x00000082


	//----- nvinfo : EIATTR_KPARAM_INFO
	.align		4
.L_199:
        /*0008*/ 	.byte	0x04, 0x17
        /*000a*/ 	.short	(.L_201 - .L_200)
.L_200:
        /*000c*/ 	.word	0x00000000
        /*0010*/ 	.short	0x0000
        /*0012*/ 	.short	0x0070
        /*0014*/ 	.byte	0x00, 0xf0, 0x01, 0x2e


	//----- nvinfo : EIATTR_SPARSE_MMA_MASK
	.align		4
.L_201:
        /*0018*/ 	.byte	0x03, 0x50
        /*001a*/ 	.short	0x0000


	//----- nvinfo : EIATTR_MAXREG_COUNT
	.align		4
        /*001c*/ 	.byte	0x03, 0x1b
        /*001e*/ 	.short	0x00a8


	//----- nvinfo : EIATTR_NUM_BARRIERS
	.align		4
        /*0020*/ 	.byte	0x02, 0x4c
        /*0022*/ 	.byte	0x09
	.zero		1


	//----- nvinfo : EIATTR_EXTERNS
	.align		4
        /*0024*/ 	.byte	0x04, 0x0f
        /*0026*/ 	.short	(.L_203 - .L_202)


	//   ....[0]....
	.align		4
.L_202:
        /*0028*/ 	.word	index@(__assertfail)


	//----- nvinfo : EIATTR_ANNOTATIONS
	.align		4
.L_203:
        /*002c*/ 	.byte	0x04, 0x55
        /*002e*/ 	.short	(.L_205 - .L_204)


	//   ....[0]....
.L_204:
        /*0030*/ 	.word	0x00000001
        /*0034*/ 	.byte	0x70, 0x09, 0x00, 0x00, 0x01, 0x00, 0x00, 0x00, 0x40, 0x0a, 0x00, 0x00, 0x01, 0x00, 0x00, 0x00
        /*0044*/ 	.byte	0xe0, 0x15, 0x01, 0x00


	//----- nvinfo : EIATTR_MERCURY_ISA_VERSION
	.align		4
.L_205:
        /*0048*/ 	.byte	0x03, 0x5f
        /*004a*/ 	.short	0x0101


	//----- nvinfo : EIATTR_INT_WARP_WIDE_INSTR_OFFSETS
	.align		4
        /*004c*/ 	.byte	0x04, 0x31
        /*004e*/ 	.short	(.L_207 - .L_206)


	//   ....[0]....
.L_206:
        /*0050*/ 	.word	0x00000190


	//   ....[1]....
        /*0054*/ 	.word	0x000001c0


	//   ....[2]....
        /*0058*/ 	.word	0x000001d0


	//   ....[3]....
        /*005c*/ 	.word	0x0000e830


	//   ....[4]....
        /*0060*/ 	.word	0x0000e8d0


	//   ....[5]....
        /*0064*/ 	.word	0x0000ee80


	//   ....[6]....
        /*0068*/ 	.word	0x00010f40


	//   ....[7]....
        /*006c*/ 	.word	0x00010fe0


	//----- nvinfo : EIATTR_COOP_GROUP_MASK_REGIDS
	.align		4
.L_207:
        /*0070*/ 	.byte	0x04, 0x29
        /*0072*/ 	.short	(.L_209 - .L_208)


	//   ....[0]....
.L_208:
        /*0074*/ 	.word	0xffffffff


	//   ....[1]....
        /*0078*/ 	.word	0xffffffff


	//   ....[2]....
        /*007c*/ 	.word	0xffffffff


	//   ....[3]....
        /*0080*/ 	.word	0xffffffff


	//   ....[4]....
        /*0084*/ 	.word	0xffffffff


	//   ....[5]....
        /*0088*/ 	.word	0xffffffff


	//   ....[6]....
        /*008c*/ 	.word	0xffffffff


	//   ....[7]....
        /*0090*/ 	.word	0xffffffff


	//   ....[8]....
        /*0094*/ 	.word	0xffffffff


	//   ....[9]....
        /*0098*/ 	.word	0xffffffff


	//   ....[10]....
        /*009c*/ 	.word	0xffffffff


	//   ....[11]....
        /*00a0*/ 	.word	0xffffffff


	//   ....[12]....
        /*00a4*/ 	.word	0xffffffff


	//   ....[13]....
        /*00a8*/ 	.word	0xffffffff


	//   ....[14]....
        /*00ac*/ 	.word	0xffffffff


	//   ....[15]....
        /*00b0*/ 	.word	0xffffffff


	//   ....[16]....
        /*00b4*/ 	.word	0xffffffff


	//   ....[17]....
        /*00b8*/ 	.word	0xffffffff


	//   ....[18]....
        /*00bc*/ 	.word	0xffffffff


	//   ....[19]....
        /*00c0*/ 	.word	0xffffffff


	//   ....[20]....
        /*00c4*/ 	.word	0xffffffff


	//   ....[21]....
        /*00c8*/ 	.word	0xffffffff


	//   ....[22]....
        /*00cc*/ 	.word	0xffffffff


	//   ....[23]....
        /*00d0*/ 	.word	0xffffffff


	//   ....[24]....
        /*00d4*/ 	.word	0xffffffff


	//   ....[25]....
        /*00d8*/ 	.word	0xffffffff


	//   ....[26]....
        /*00dc*/ 	.word	0xffffffff


	//   ....[27]....
        /*00e0*/ 	.word	0xffffffff


	//   ....[28]....
        /*00e4*/ 	.word	0xffffffff


	//   ....[29]....
        /*00e8*/ 	.word	0xffffffff


	//   ....[30]....
        /*00ec*/ 	.word	0xffffffff


	//   ....[31]....
        /*00f0*/ 	.word	0xffffffff


	//   ....[32]....
        /*00f4*/ 	.word	0x0500000f


	//   ....[33]....
        /*00f8*/ 	.word	0x0500000f


	//----- nvinfo : EIATTR_COOP_GROUP_INSTR_OFFSETS
	.align		4
.L_209:
        /*00fc*/ 	.byte	0x04, 0x28
        /*00fe*/ 	.short	(.L_211 - .L_210)


	//   ....[0]....
.L_210:
        /*0100*/ 	.word	0x00000060


	//   ....[1]....
        /*0104*/ 	.word	0x000001a0


	//   ....[2]....
        /*0108*/ 	.word	0x000001f0


	//   ....[3]....
        /*010c*/ 	.word	0x000003e0


	//   ....[4]....
        /*0110*/ 	.word	0x00000540


	//   ....[5]....
        /*0114*/ 	.word	0x00000660


	//   ....[6]....
        /*0118*/ 	.word	0x000007c0


	//   ....[7]....
        /*011c*/ 	.word	0x00001970


	//   ....[8]....
        /*0120*/ 	.word	0x000031c0


	//   ....[9]....
        /*0124*/ 	.word	0x00003350


	//   ....[10]....
        /*0128*/ 	.word	0x00003610


	//   ....[11]....
        /*012c*/ 	.word	0x00003700


	//   ....[12]....
        /*0130*/ 	.word	0x00005dd0


	//   ....[13]....
        /*0134*/ 	.word	0x00005ed0


	//   ....[14]....
        /*0138*/ 	.word	0x00006280


	//   ....[15]....
        /*013c*/ 	.word	0x000062d0


	//   ....[16]....
        /*0140*/ 	.word	0x00007dc0


	//   ....[17]....
        /*0144*/ 	.word	0x00007ef0


	//   ....[18]....
        /*0148*/ 	.word	0x00008130


	//   ....[19]....
        /*014c*/ 	.word	0x00008190


	//   ....[20]....
        /*0150*/ 	.word	0x0000a3e0


	//   ....[21]....
        /*0154*/ 	.word	0x0000a4e0


	//   ....[22]....
        /*0158*/ 	.word	0x0000a880


	//   ....[23]....
        /*015c*/ 	.word	0x0000a8e0


	//   ....[24]....
        /*0160*/ 	.word	0x0000b8b0


	//   ....[25]....
        /*0164*/ 	.word	0x0000b8f0


	//   ....[26]....
        /*0168*/ 	.word	0x0000ba30


	//   ....[27]....
        /*016c*/ 	.word	0x0000ba50


	//   ....[28]....
        /*0170*/ 	.word	0x0000d260


	//   ....[29]....
        /*0174*/ 	.word	0x0000df90


	//   ....[30]....
        /*0178*/ 	.word	0x000113b0


	//   ....[31]....
        /*017c*/ 	.word	0x00011580


	//   ....[32]....
        /*0180*/ 	.word	0x00011bd0


	//   ....[33]....
        /*0184*/ 	.word	0x00011fb0


	//----- nvinfo : EIATTR_REG_RECONFIG
	.align		4
.L_211:
        /*0188*/ 	.byte	0x01, 0x54
	.zero		2


	//----- nvinfo : EIATTR_SYSCALL_OFFSETS
	.align		4
        /*018c*/ 	.byte	0x04, 0x46
        /*018e*/ 	.short	(.L_213 - .L_212)


	//   ....[0]....
.L_212:
        /*0190*/ 	.word	0x00001b20


	//   ....[1]....
        /*0194*/ 	.word	0x0000ea60


	//   ....[2]....
        /*0198*/ 	.word	0x0000eba0


	//   ....[3]....
        /*019c*/ 	.word	0x0000ec90


	//----- nvinfo : EIATTR_MBARRIER_INSTR_OFFSETS
	.align		4
.L_213:
        /*01a0*/ 	.byte	0x04, 0x39
        /*01a2*/ 	.short	(.L_215 - .L_214)


	//   ....[0]....
.L_214:
        /*01a4*/ 	.word	0x00000290
        /*01a8*/ 	.word	0x000000ff
        /*01ac*/ 	.word	0x00030800
        /*01b0*/ 	.short	0x0100
        /*01b2*/ 	.byte	0x06
	.zero		1


	//   ....[1]....
        /*01b4*/ 	.word	0x000002a0
        /*01b8*/ 	.word	0x000000ff
        /*01bc*/ 	.word	0x00030820
        /*01c0*/ 	.short	0x0100
        /*01c2*/ 	.byte	0x06
	.zero		1


	//   ....[2]....
        /*01c4*/ 	.word	0x00000390
        /*01c8*/ 	.word	0x000000ff
        /*01cc*/ 	.word	0x00030830
        /*01d0*/ 	.short	0x0100
        /*01d2*/ 	.byte	0x08
	.zero		1


	//   ....[3]....
        /*01d4*/ 	.word	0x000003a0
        /*01d8*/ 	.word	0x000000ff
        /*01dc*/ 	.word	0x00030840
        /*01e0*/ 	.short	0x0100
        /*01e2*/ 	.byte	0x08
	.zero		1


	//   ....[4]....
        /*01e4*/ 	.word	0x000003b0
        /*01e8*/ 	.word	0x000000ff
        /*01ec*/ 	.word	0x00030838
        /*01f0*/ 	.short	0x0100
        /*01f2*/ 	.byte	0x08
	.zero		1


	//   ....[5]....
        /*01f4*/ 	.word	0x000003c0
        /*01f8*/ 	.word	0x000000ff
        /*01fc*/ 	.word	0x00030848
        /*0200*/ 	.short	0x0100
        /*0202*/ 	.byte	0x08
	.zero		1


	//   ....[6]....
        /*0204*/ 	.word	0x000004f0
        /*0208*/ 	.word	0x000000ff
        /*020c*/ 	.word	0x00030850
        /*0210*/ 	.short	0x0100
        /*0212*/ 	.byte	0x08
	.zero		1


	//   ....[7]....
        /*0214*/ 	.word	0x00000500
        /*0218*/ 	.word	0x000000ff
        /*021c*/ 	.word	0x00030860
        /*0220*/ 	.short	0x0100
        /*0222*/ 	.byte	0x08
	.zero		1


	//   ....[8]....
        /*0224*/ 	.word	0x00000510
        /*0228*/ 	.word	0x000000ff
        /*022c*/ 	.word	0x00030858
        /*0230*/ 	.short	0x0100
        /*0232*/ 	.byte	0x08
	.zero		1


	//   ....[9]....
        /*0234*/ 	.word	0x00000520
        /*0238*/ 	.word	0x000000ff
        /*023c*/ 	.word	0x00030868
        /*0240*/ 	.short	0x0100
        /*0242*/ 	.byte	0x08
	.zero		1


	//   ....[10]....
        /*0244*/ 	.word	0x00000610
        /*0248*/ 	.word	0x000000ff
        /*024c*/ 	.word	0x00030870
        /*0250*/ 	.short	0x0100
        /*0252*/ 	.byte	0x06
	.zero		1


	//   ....[11]....
        /*0254*/ 	.word	0x00000620
        /*0258*/ 	.word	0x000000ff
        /*025c*/ 	.word	0x00030880
        /*0260*/ 	.short	0x0100
        /*0262*/ 	.byte	0x06
	.zero		1


	//   ....[12]....
        /*0264*/ 	.word	0x00000630
        /*0268*/ 	.word	0x000000ff
        /*026c*/ 	.word	0x00030878
        /*0270*/ 	.short	0x0100
        /*0272*/ 	.byte	0x06
	.zero		1


	//   ....[13]....
        /*0274*/ 	.word	0x00000640
        /*0278*/ 	.word	0x000000ff
        /*027c*/ 	.word	0x00030888
        /*0280*/ 	.short	0x0100
        /*0282*/ 	.byte	0x06
	.zero		1


	//   ....[14]....
        /*0284*/ 	.word	0x00000770
        /*0288*/ 	.word	0x000000ff
        /*028c*/ 	.word	0x00030890
        /*0290*/ 	.short	0x0100
        /*0292*/ 	.byte	0x08
	.zero		1


	//   ....[15]....
        /*0294*/ 	.word	0x00000780
        /*0298*/ 	.word	0x000000ff
        /*029c*/ 	.word	0x000308a0
        /*02a0*/ 	.short	0x0100
        /*02a2*/ 	.byte	0x08
	.zero		1


	//   ....[16]....
        /*02a4*/ 	.word	0x00000790
        /*02a8*/ 	.word	0x000000ff
        /*02ac*/ 	.word	0x00030898
        /*02b0*/ 	.short	0x0100
        /*02b2*/ 	.byte	0x08
	.zero		1


	//   ....[17]....
        /*02b4*/ 	.word	0x000007a0
        /*02b8*/ 	.word	0x000000ff
        /*02bc*/ 	.word	0x000308a8
        /*02c0*/ 	.short	0x0100
        /*02c2*/ 	.byte	0x08
	.zero		1


	//   ....[18]....
        /*02c4*/ 	.word	0x000008d0
        /*02c8*/ 	.word	0x000000ff
        /*02cc*/ 	.word	0x000308b0
        /*02d0*/ 	.short	0x0100
        /*02d2*/ 	.byte	0x08
	.zero		1


	//   ....[19]....
        /*02d4*/ 	.word	0x000008e0
        /*02d8*/ 	.word	0x000000ff
        /*02dc*/ 	.word	0x000308c0
        /*02e0*/ 	.short	0x0100
        /*02e2*/ 	.byte	0x08
	.zero		1


	//   ....[20]....
        /*02e4*/ 	.word	0x000008f0
        /*02e8*/ 	.word	0x000000ff
        /*02ec*/ 	.word	0x000308b8
        /*02f0*/ 	.short	0x0100
        /*02f2*/ 	.byte	0x08
	.zero		1


	//   ....[21]....
        /*02f4*/ 	.word	0x00000900
        /*02f8*/ 	.word	0x000000ff
        /*02fc*/ 	.word	0x000308c8
        /*0300*/ 	.short	0x0100
        /*0302*/ 	.byte	0x08
	.zero		1


	//   ....[22]....
        /*0304*/ 	.word	0x00001bc0
        /*0308*/ 	.word	0x000000ff
        /*030c*/ 	.word	0x00030800
        /*0310*/ 	.short	0x010a
        /*0312*/ 	.byte	0x26
	.zero		1


	//   ....[23]....
        /*0314*/ 	.word	0x00001c40
        /*0318*/ 	.word	0x00000003
        /*031c*/ 	.word	0x00030830
        /*0320*/ 	.short	0x010a
        /*0322*/ 	.byte	0x3f
	.zero		1


	//   ....[24]....
        /*0324*/ 	.word	0x00001ca0
        /*0328*/ 	.word	0x00000003
        /*032c*/ 	.word	0x00030830
        /*0330*/ 	.short	0x010a
        /*0332*/ 	.byte	0x3f
	.zero		1


	//   ....[25]....
        /*0334*/ 	.word	0x000026d0
        /*0338*/ 	.word	0x00000002
        /*033c*/ 	.word	0x00000000
        /*0340*/ 	.short	0x0101
        /*0342*/ 	.byte	0x3f
	.zero		1


	//   ....[26]....
        /*0344*/ 	.word	0x00004370
        /*0348*/ 	.word	0x000000ff
        /*034c*/ 	.word	0x00030830
        /*0350*/ 	.short	0x010a
        /*0352*/ 	.byte	0x27
	.zero		1


	//   ....[27]....
        /*0354*/ 	.word	0x000043b0
        /*0358*/ 	.word	0x000000ff
        /*035c*/ 	.word	0x00030830
        /*0360*/ 	.short	0x010a
        /*0362*/ 	.byte	0x27
	.zero		1


	//   ....[28]....
        /*0364*/ 	.word	0x00005210
        /*0368*/ 	.word	0x000000ff
        /*036c*/ 	.word	0x00030850
        /*0370*/ 	.short	0x010a
        /*0372*/ 	.byte	0x0a
	.zero		1


	//   ....[29]....
        /*0374*/ 	.word	0x00005250
        /*0378*/ 	.word	0x000000ff
        /*037c*/ 	.word	0x00030850
        /*0380*/ 	.short	0x010a
        /*0382*/ 	.byte	0x0a
	.zero		1


	//   ....[30]....
        /*0384*/ 	.word	0x000054d0
        /*0388*/ 	.word	0x00000002
        /*038c*/ 	.word	0x00000000
        /*0390*/ 	.short	0x0101
        /*0392*/ 	.byte	0x3f
	.zero		1


	//   ....[31]....
        /*0394*/ 	.word	0x000065a0
        /*0398*/ 	.word	0x0000009b
        /*039c*/ 	.word	0x00000000
        /*03a0*/ 	.short	0x0101
        /*03a2*/ 	.byte	0x3f
	.zero		1


	//   ....[32]....
        /*03a4*/ 	.word	0x00006cc0
        /*03a8*/ 	.word	0x000000ff
        /*03ac*/ 	.word	0x00030830
        /*03b0*/ 	.short	0x010a
        /*03b2*/ 	.byte	0x06
	.zero		1


	//   ....[33]....
        /*03b4*/ 	.word	0x00006d00
        /*03b8*/ 	.word	0x000000ff
        /*03bc*/ 	.word	0x00030830
        /*03c0*/ 	.short	0x010a
        /*03c2*/ 	.byte	0x06
	.zero		1


	//   ....[34]....
        /*03c4*/ 	.word	0x00007b60
        /*03c8*/ 	.word	0x000000ff
        /*03cc*/ 	.word	0x00030850
        /*03d0*/ 	.short	0x010a
        /*03d2*/ 	.byte	0x0e
	.zero		1


	//   ....[35]....
        /*03d4*/ 	.word	0x00007ba0
        /*03d8*/ 	.word	0x000000ff
        /*03dc*/ 	.word	0x00030850
        /*03e0*/ 	.short	0x010a
        /*03e2*/ 	.byte	0x0e
	.zero		1


	//   ....[36]....
        /*03e4*/ 	.word	0x000084c0
        /*03e8*/ 	.word	0x0000009f
        /*03ec*/ 	.word	0x00000000
        /*03f0*/ 	.short	0x0101
        /*03f2*/ 	.byte	0x3f
	.zero		1


	//   ....[37]....
        /*03f4*/ 	.word	0x00008520
        /*03f8*/ 	.word	0x000000a3
        /*03fc*/ 	.word	0x00000000
        /*0400*/ 	.short	0x0101
        /*0402*/ 	.byte	0x3f
	.zero		1


	//   ....[38]....
        /*0404*/ 	.word	0x000089c0
        /*0408*/ 	.word	0x000000ff
        /*040c*/ 	.word	0x00030830
        /*0410*/ 	.short	0x010a
        /*0412*/ 	.byte	0x06
	.zero		1


	//   ....[39]....
        /*0414*/ 	.word	0x00008a00
        /*0418*/ 	.word	0x000000ff
        /*041c*/ 	.word	0x00030830
        /*0420*/ 	.short	0x010a
        /*0422*/ 	.byte	0x06
	.zero		1


	//   ....[40]....
        /*0424*/ 	.word	0x00009860
        /*0428*/ 	.word	0x000000ff
        /*042c*/ 	.word	0x00030850
        /*0430*/ 	.short	0x010a
        /*0432*/ 	.byte	0x0a
	.zero		1


	//   ....[41]....
        /*0434*/ 	.word	0x000098a0
        /*0438*/ 	.word	0x000000ff
        /*043c*/ 	.word	0x00030850
        /*0440*/ 	.short	0x010a
        /*0442*/ 	.byte	0x0a
	.zero		1


	//   ....[42]....
        /*0444*/ 	.word	0x00009b50
        /*0448*/ 	.word	0x00000002
        /*044c*/ 	.word	0x00000000
        /*0450*/ 	.short	0x0101
        /*0452*/ 	.byte	0x3f
	.zero		1


	//   ....[43]....
        /*0454*/ 	.word	0x0000ac50
        /*0458*/ 	.word	0x0000009f
        /*045c*/ 	.word	0x00000000
        /*0460*/ 	.short	0x0101
        /*0462*/ 	.byte	0x3f
	.zero		1


	//   ....[44]....
        /*0464*/ 	.word	0x0000b820
        /*0468*/ 	.word	0x000000ff
        /*046c*/ 	.word	0x00030850
        /*0470*/ 	.short	0x010a
        /*0472*/ 	.byte	0x05
	.zero		1


	//   ....[45]....
        /*0474*/ 	.word	0x0000b860
        /*0478*/ 	.word	0x000000ff
        /*047c*/ 	.word	0x00030850
        /*0480*/ 	.short	0x010a
        /*0482*/ 	.byte	0x05
	.zero		1


	//   ....[46]....
        /*0484*/ 	.word	0x0000bdd0
        /*0488*/ 	.word	0x00000007
        /*048c*/ 	.word	0x00000000
        /*0490*/ 	.short	0x0101
        /*0492*/ 	.byte	0x3f
	.zero		1


	//   ....[47]....
        /*0494*/ 	.word	0x0000d4a0
        /*0498*/ 	.word	0x000000ff
        /*049c*/ 	.word	0x00000000
        /*04a0*/ 	.short	0x0101
        /*04a2*/ 	.byte	0x05
	.zero		1


	//   ....[48]....
        /*04a4*/ 	.word	0x0000f180
        /*04a8*/ 	.word	0x00000008
        /*04ac*/ 	.word	0x00030840
        /*04b0*/ 	.short	0x010a
        /*04b2*/ 	.byte	0x3f
	.zero		1


	//   ....[49]....
        /*04b4*/ 	.word	0x0000f6c0
        /*04b8*/ 	.word	0x000000ff
        /*04bc*/ 	.word	0x00030820
        /*04c0*/ 	.short	0x010a
        /*04c2*/ 	.byte	0x28
	.zero		1


	//   ....[50]....
        /*04c4*/ 	.word	0x0000f9b0
        /*04c8*/ 	.word	0x00000003
        /*04cc*/ 	.word	0x00030840
        /*04d0*/ 	.short	0x010a
        /*04d2*/ 	.byte	0x3f
	.zero		1


	//   ....[51]....
        /*04d4*/ 	.word	0x0000fc60
        /*04d8*/ 	.word	0x00000002
        /*04dc*/ 	.word	0x00000060
        /*04e0*/ 	.short	0x010a
        /*04e2*/ 	.byte	0x3f
	.zero		1


	//   ....[52]....
        /*04e4*/ 	.word	0x000101e0
        /*04e8*/ 	.word	0x00000003
        /*04ec*/ 	.word	0x00030840
        /*04f0*/ 	.short	0x010a
        /*04f2*/ 	.byte	0x3f
	.zero		1


	//   ....[53]....
        /*04f4*/ 	.word	0x00010490
        /*04f8*/ 	.word	0x00000002
        /*04fc*/ 	.word	0x00000060
        /*0500*/ 	.short	0x010a
        /*0502*/ 	.byte	0x3f
	.zero		1


	//   ....[54]....
        /*0504*/ 	.word	0x00010930
        /*0508*/ 	.word	0x00000002
        /*050c*/ 	.word	0x00030840
        /*0510*/ 	.short	0x010a
        /*0512*/ 	.byte	0x3f
	.zero		1


	//   ....[55]....
        /*0514*/ 	.word	0x00010c10
        /*0518*/ 	.word	0x00000002
        /*051c*/ 	.word	0x00000060
        /*0520*/ 	.short	0x010a
        /*0522*/ 	.byte	0x3f
	.zero		1


	//   ....[56]....
        /*0524*/ 	.word	0x00011080
        /*0528*/ 	.word	0x00000003
        /*052c*/ 	.word	0x00030860
        /*0530*/ 	.short	0x010a
        /*0532*/ 	.byte	0x3f
	.zero		1


	//   ....[57]....
        /*0534*/ 	.word	0x00011530
        /*0538*/ 	.word	0x00000007
        /*053c*/ 	.word	0x00030820
        /*0540*/ 	.short	0x010a
        /*0542*/ 	.byte	0x3f
	.zero		1


	//   ....[58]....
        /*0544*/ 	.word	0x000116a0
        /*0548*/ 	.word	0x00000005
        /*054c*/ 	.word	0x00000000
        /*0550*/ 	.short	0x010a
        /*0552*/ 	.byte	0x3f
	.zero		1


	//   ....[59]....
        /*0554*/ 	.word	0x00011710
        /*0558*/ 	.word	0x00000003
        /*055c*/ 	.word	0x00000000
        /*0560*/ 	.short	0x010a
        /*0562*/ 	.byte	0x3f
	.zero		1


	//   ....[60]....
        /*0564*/ 	.word	0x00011770
        /*0568*/ 	.word	0x00000005
        /*056c*/ 	.word	0x00000000
        /*0570*/ 	.short	0x010a
        /*0572*/ 	.byte	0x3f
	.zero		1


	//   ....[61]....
        /*0574*/ 	.word	0x000117a0
        /*0578*/ 	.word	0x00000003
        /*057c*/ 	.word	0x00000000
        /*0580*/ 	.short	0x010a
        /*0582*/ 	.byte	0x3f
	.zero		1


	//   ....[62]....
        /*0584*/ 	.word	0x00011810
        /*0588*/ 	.word	0x00000003
        /*058c*/ 	.word	0x00030800
        /*0590*/ 	.short	0x010a
        /*0592*/ 	.byte	0x3f
	.zero		1


	//   ....[63]....
        /*0594*/ 	.word	0x00011860
        /*0598*/ 	.word	0x00000003
        /*059c*/ 	.word	0x00030830
        /*05a0*/ 	.short	0x010a
        /*05a2*/ 	.byte	0x3f
	.zero		1


	//   ....[64]....
        /*05a4*/ 	.word	0x000118c0
        /*05a8*/ 	.word	0x00000099
        /*05ac*/ 	.word	0x00030830
        /*05b0*/ 	.short	0x010a
        /*05b2*/ 	.byte	0x3f
	.zero		1


	//   ....[65]....
        /*05b4*/ 	.word	0x00011920
        /*05b8*/ 	.word	0x000000d7
        /*05bc*/ 	.word	0x00030850
        /*05c0*/ 	.short	0x010a
        /*05c2*/ 	.byte	0x3f
	.zero		1


	//   ....[66]....
        /*05c4*/ 	.word	0x00011980
        /*05c8*/ 	.word	0x00000004
        /*05cc*/ 	.word	0x00030830
        /*05d0*/ 	.short	0x010a
        /*05d2*/ 	.byte	0x3f
	.zero		1


	//   ....[67]....
        /*05d4*/ 	.word	0x000119e0
        /*05d8*/ 	.word	0x00000003
        /*05dc*/ 	.word	0x00030850
        /*05e0*/ 	.short	0x010a
        /*05e2*/ 	.byte	0x3f
	.zero		1


	//   ....[68]....
        /*05e4*/ 	.word	0x00011a40
        /*05e8*/ 	.word	0x00000004
        /*05ec*/ 	.word	0x00030830
        /*05f0*/ 	.short	0x010a
        /*05f2*/ 	.byte	0x3f
	.zero		1


	//   ....[69]....
        /*05f4*/ 	.word	0x00011aa0
        /*05f8*/ 	.word	0x00000003
        /*05fc*/ 	.word	0x00030850
        /*0600*/ 	.short	0x010a
        /*0602*/ 	.byte	0x3f
	.zero		1


	//   ....[70]....
        /*0604*/ 	.word	0x00011b00
        /*0608*/ 	.word	0x00000005
        /*060c*/ 	.word	0x00030850
        /*0610*/ 	.short	0x010a
        /*0612*/ 	.byte	0x3f
	.zero		1


	//   ....[71]....
        /*0614*/ 	.word	0x00011c80
        /*0618*/ 	.word	0x00000008
        /*061c*/ 	.word	0x00030840
        /*0620*/ 	.short	0x010a
        /*0622*/ 	.byte	0x3f
	.zero		1


	//   ....[72]....
        /*0624*/ 	.word	0x00011ce0
        /*0628*/ 	.word	0x00000008
        /*062c*/ 	.word	0x00030820
        /*0630*/ 	.short	0x010a
        /*0632*/ 	.byte	0x3f
	.zero		1


	//   ....[73]....
        /*0634*/ 	.word	0x00011d30
        /*0638*/ 	.word	0x00000003
        /*063c*/ 	.word	0x00030840
        /*0640*/ 	.short	0x010a
        /*0642*/ 	.byte	0x3f
	.zero		1


	//   ....[74]....
        /*0644*/ 	.word	0x00011d80
        /*0648*/ 	.word	0x00000002
        /*064c*/ 	.word	0x00000060
        /*0650*/ 	.short	0x010a
        /*0652*/ 	.byte	0x3f
	.zero		1


	//   ....[75]....
        /*0654*/ 	.word	0x00011dd0
        /*0658*/ 	.word	0x00000003
        /*065c*/ 	.word	0x00030840
        /*0660*/ 	.short	0x010a
        /*0662*/ 	.byte	0x3f
	.zero		1


	//   ....[76]....
        /*0664*/ 	.word	0x00011e20
        /*0668*/ 	.word	0x00000002
        /*066c*/ 	.word	0x00000060
        /*0670*/ 	.short	0x010a
        /*0672*/ 	.byte	0x3f
	.zero		1


	//   ....[77]....
        /*0674*/ 	.word	0x00011e70
        /*0678*/ 	.word	0x00000002
        /*067c*/ 	.word	0x00030840
        /*0680*/ 	.short	0x010a
        /*0682*/ 	.byte	0x3f
	.zero		1


	//   ....[78]....
        /*0684*/ 	.word	0x00011ec0
        /*0688*/ 	.word	0x00000002
        /*068c*/ 	.word	0x00000060
        /*0690*/ 	.short	0x010a
        /*0692*/ 	.byte	0x3f
	.zero		1


	//   ....[79]....
        /*0694*/ 	.word	0x00011f10
        /*0698*/ 	.word	0x00000003
        /*069c*/ 	.word	0x00030860
        /*06a0*/ 	.short	0x010a
        /*06a2*/ 	.byte	0x3f
	.zero		1


	//   ....[80]....
        /*06a4*/ 	.word	0x00011ff0
        /*06a8*/ 	.word	0x00000007
        /*06ac*/ 	.word	0x00030820
        /*06b0*/ 	.short	0x010a
        /*06b2*/ 	.byte	0x3f
	.zero		1


	//   ....[81]....
        /*06b4*/ 	.word	0x00012040
        /*06b8*/ 	.word	0x00000005
        /*06bc*/ 	.word	0x00000000
        /*06c0*/ 	.short	0x010a
        /*06c2*/ 	.byte	0x3f
	.zero		1


	//   ....[82]....
        /*06c4*/ 	.word	0x00012090
        /*06c8*/ 	.word	0x00000003
        /*06cc*/ 	.word	0x00000000
        /*06d0*/ 	.short	0x010a
        /*06d2*/ 	.byte	0x3f
	.zero		1


	//   ....[83]....
        /*06d4*/ 	.word	0x000120e0
        /*06d8*/ 	.word	0x00000005
        /*06dc*/ 	.word	0x00000000
        /*06e0*/ 	.short	0x010a
        /*06e2*/ 	.byte	0x3f
	.zero		1


	//----- nvinfo : EIATTR_NUM_MBARRIERS
	.align		4
.L_215:
        /*06e4*/ 	.byte	0x03, 0x38
        /*06e6*/ 	.short	0x0016


	//----- nvinfo : EIATTR_EXIT_INSTR_OFFSETS
	.align		4
        /*06e8*/ 	.byte	0x04, 0x1c
        /*06ea*/ 	.short	(.L_217 - .L_216)


	//   ....[0]....
.L_216:
        /*06ec*/ 	.word	0x00000a30


	//   ....[1]....
        /*06f0*/ 	.word	0x0000df50


	//   ....[2]....
        /*06f4*/ 	.word	0x0000dfb0


	//   ....[3]....
        /*06f8*/ 	.word	0x000115a0


	//   ....[4]....
        /*06fc*/ 	.word	0x000117f0


	//----- nvinfo : EIATTR_MAX_THREADS
	.align		4
.L_217:
        /*0700*/ 	.byte	0x04, 0x05
        /*0702*/ 	.short	(.L_219 - .L_218)
.L_218:
        /*0704*/ 	.word	0x00000180
        /*0708*/ 	.word	0x00000001
        /*070c*/ 	.word	0x00000001


	//----- nvinfo : EIATTR_CRS_STACK_SIZE
	.align		4
.L_219:
        /*0710*/ 	.byte	0x04, 0x1e
        /*0712*/ 	.short	(.L_221 - .L_220)
.L_220:
        /*0714*/ 	.word	0x00000000


	//----- nvinfo : EIATTR_CBANK_PARAM_SIZE
	.align		4
.L_221:
        /*0718*/ 	.byte	0x03, 0x19
        /*071a*/ 	.short	0x0bf0


	//----- nvinfo : EIATTR_PARAM_CBANK
	.align		4
        /*071c*/ 	.byte	0x04, 0x0a
        /*071e*/ 	.short	(.L_223 - .L_222)
	.align		4
.L_222:
        /*0720*/ 	.word	index@(.nv.constant0._ZN7cutlass13device_kernelIN5flash11enable_sm90INS1_16FlashAttnFwdSm90INS1_25CollectiveMainloopFwdSm90ILi2EN4cute5tupleIJNS5_1CILi1EEES8_S8_EEENS6_IJNS7_ILi128EEENS7_ILi64EEENS7_ILi256EEEEEELi256ENS_10bfloat16_tEfNS_4arch4Sm90ELb0ELb1ELb0ELb0ELb0ELb0ELb0ELb1ELb1ELb0ELb0ELb0EEENS1_21CollectiveEpilogueFwdINS6_IJSA_SC_SB_EEES9_SE_SG_Li256ELb0ELb0ELb0ELb0EEENS1_30DynamicPersistentTileSchedulerILi256ELi32ELb0ELb0ELb1EEEEEEEEEvNT_6ParamsE)
        /*0724*/ 	.short	0x0210
        /*0726*/ 	.short	0x0bf0


	//----- nvinfo : EIATTR_SW_WAR
	.align		4
.L_223:
        /*0728*/ 	.byte	0x04, 0x36
        /*072a*/ 	.short	(.L_225 - .L_224)
.L_224:
        /*072c*/ 	.word	0x00000008
.L_225:


//--------------------- .nv.info._ZN7cutlass13device_kernelIN5flash11enable_sm90INS1_16FlashAttnFwdSm90INS1_25CollectiveMainloopFwdSm90ILi2EN4cute5tupleIJNS5_1CILi1EEES8_S8_EEENS6_IJNS7_ILi128EEENS7_ILi64EEENS7_ILi256EEEEEELi256ENS_10bfloat16_tEfNS_4arch4Sm90ELb0ELb1ELb0ELb1ELb0ELb0ELb0ELb1ELb1ELb0ELb0ELb0EEENS1_21CollectiveEpilogueFwdINS6_IJSA_SC_SB_EEES9_SE_SG_Li256ELb1ELb0ELb0ELb0EEENS1_36VarlenDynamicPersistentTileSchedulerILi128ELi64ELi256ELi32ELb0ELb0ELb1ELb1ELb0ELb1EEEEEEEEEvNT_6ParamsE --------------------------
	.section	.nv.info._ZN7cutlass13device_kernelIN5flash11enable_sm90INS1_16FlashAttnFwdSm90INS1_25CollectiveMainloopFwdSm90ILi2EN4cute5tupleIJNS5_1CILi1EEES8_S8_EEENS6_IJNS7_ILi128EEENS7_ILi64EEENS7_ILi256EEEEEELi256ENS_10bfloat16_tEfNS_4arch4Sm90ELb0ELb1ELb0ELb1ELb0ELb0ELb0ELb1ELb1ELb0ELb0ELb0EEENS1_21CollectiveEpilogueFwdINS6_IJSA_SC_SB_EEES9_SE_SG_Li256ELb1ELb0ELb0ELb0EEENS1_36VarlenDynamicPersistentTileSchedulerILi128ELi64ELi256ELi32ELb0ELb0ELb1ELb1ELb0ELb1EEEEEEEEEvNT_6ParamsE,"",@"SHT_CUDA_INFO"
	.sectionflags	@""
	.align	4


	//----- nvinfo : EIATTR_CUDA_API_VERSION
	.align		4
        /*0000*/ 	.byte	0x04, 0x37
        /*0002*/ 	.short	(.L_227 - .L_226)
.L_226:
        /*0004*/ 	.word	0x00000082


	//----- nvinfo : EIATTR_KPARAM_INFO
	.align		4
.L_227:
        /*0008*/ 	.byte	0x04, 0x17
        /*000a*/ 	.short	(.L_229 - .L_228)
.L_228:
        /*000c*/ 	.word	0x00000000
        /*0010*/ 	.short	0x0000
        /*0012*/ 	.short	0x0070
        /*0014*/ 	.byte	0x00, 0xf0, 0x01, 0x28


	//----- nvinfo : EIATTR_SPARSE_MMA_MASK
	.align		4
.L_229:
        /*0018*/ 	.byte	0x03, 0x50
        /*001a*/ 	.short	0x0000


	//----- nvinfo : EIATTR_MAXREG_COUNT
	.align		4
        /*001c*/ 	.byte	0x03, 0x1b
        /*001e*/ 	.short	0x00a8


	//----- nvinfo : EIATTR_NUM_BARRIERS
	.align		4
        /*0020*/ 	.byte	0x02, 0x4c
        /*0022*/ 	.byte	0x09
	.zero		1


	//----- nvinfo : EIATTR_EXTERNS
	.align		4
        /*0024*/ 	.byte	0x04, 0x0f
        /*0026*/ 	.short	(.L_231 - .L_230)


	//   ....[0]....
	.align		4
.L_230:
        /*0028*/ 	.word	index@(__assertfail)


	//----- nvinfo : EIATTR_ANNOTATIONS
	.align		4
.L_231:
        /*002c*/ 	.byte	0x04, 0x55
        /*002e*/ 	.short	(.L_233 - .L_232)


	//   ....[0]....
.L_232:
        /* <DEDUP_REMOVED lines=32> */


	//----- nvinfo : EIATTR_MERCURY_ISA_VERSION
	.align		4
.L_233:
        /*0220*/ 	.byte	0x03, 0x5f
        /*0222*/ 	.short	0x0101


	//----- nvinfo : EIATTR_UNUSED_LOAD_BYTE_OFFSET
	.align		4
        /*0224*/ 	.byte	0x04, 0x44
        /*0226*/ 	.short	(.L_235 - .L_234)


	//   ....[0]....
.L_234:
        /*0228*/ 	.word	0x00000a50
        /*022c*/ 	.word	0x0000fff0


	//   ....[1]....
        /*0230*/ 	.word	0x0000c550
        /*0234*/ 	.word	0x0000fff0


	//----- nvinfo : EIATTR_INT_WARP_WIDE_INSTR_OFFSETS
	.align		4
.L_235:
        /*0238*/ 	.byte	0x04, 0x31
        /*023a*/ 	.short	(.L_237 - .L_236)


	//   ....[0]....
.L_236:
        /*023c*/ 	.word	0x00000160


	//   ....[1]....
        /*0240*/ 	.word	0x000001a0


	//   ....[2]....
        /*0244*/ 	.word	0x00000210


	//   ....[3]....
        /*0248*/ 	.word	0x000104f0


	//   ....[4]....
        /*024c*/ 	.word	0x00010580


	//   ....[5]....
        /*0250*/ 	.word	0x00010a80


	//   ....[6]....
        /*0254*/ 	.word	0x00010b00


	//   ....[7]....
        /*0258*/ 	.word	0x00010c10


	//   ....[8]....
        /*025c*/ 	.word	0x00010d00


	//   ....[9]....
        /*0260*/ 	.word	0x00010df0


	//   ....[10]....
        /*0264*/ 	.word	0x00013490


	//   ....[11]....
        /*0268*/ 	.word	0x00013520


	//----- nvinfo : EIATTR_COOP_GROUP_MASK_REGIDS
	.align		4
.L_237:
        /*026c*/ 	.byte	0x04, 0x29
        /*026e*/ 	.short	(.L_239 - .L_238)


	//   ....[0]....
.L_238:
        /*0270*/ 	.word	0xffffffff


	//   ....[1]....
        /*0274*/ 	.word	0xffffffff


	//   ....[2]....
        /*0278*/ 	.word	0xffffffff


	//   ....[3]....
        /*027c*/ 	.word	0xffffffff


	//   ....[4]....
        /*0280*/ 	.word	0xffffffff


	//   ....[5]....
        /*0284*/ 	.word	0xffffffff


	//   ....[6]....
        /*0288*/ 	.word	0xffffffff


	//   ....[7]....
        /*028c*/ 	.word	0xffffffff


	//   ....[8]....
        /*0290*/ 	.word	0xffffffff


	//   ....[9]....
        /*0294*/ 	.word	0xffffffff


	//   ....[10]....
        /*0298*/ 	.word	0xffffffff


	//   ....[11]....
        /*029c*/ 	.word	0xffffffff


	//   ....[12]....
        /*02a0*/ 	.word	0xffffffff


	//   ....[13]....
        /*02a4*/ 	.word	0xffffffff


	//   ....[14]....
        /*02a8*/ 	.word	0xffffffff


	//   ....[15]....
        /*02ac*/ 	.word	0xffffffff


	//   ....[16]....
        /*02b0*/ 	.word	0xffffffff


	//   ....[17]....
        /*02b4*/ 	.word	0xffffffff


	//   ....[18]....
        /*02b8*/ 	.word	0xffffffff


	//   ....[19]....
        /*02bc*/ 	.word	0xffffffff


	//   ....[20]....
        /*02c0*/ 	.word	0xffffffff


	//   ....[21]....
        /*02c4*/ 	.word	0xffffffff


	//   ....[22]....
        /*02c8*/ 	.word	0xffffffff


	//   ....[23]....
        /*02cc*/ 	.word	0xffffffff


	//   ....[24]....
        /*02d0*/ 	.word	0xffffffff


	//   ....[25]....
        /*02d4*/ 	.word	0xffffffff


	//   ....[26]....
        /*02d8*/ 	.word	0xffffffff


	//   ....[27]....
        /*02dc*/ 	.word	0xffffffff


	//   ....[28]....
        /*02e0*/ 	.word	0xffffffff


	//   ....[29]....
        /*02e4*/ 	.word	0xffffffff


	//   ....[30]....
        /*02e8*/ 	.word	0xffffffff


	//   ....[31]....
        /*02ec*/ 	.word	0xffffffff


	//   ....[32]....
        /*02f0*/ 	.word	0xffffffff


	//   ....[33]....
        /*02f4*/ 	.word	0xffffffff


	//   ....[34]....
        /*02f8*/ 	.word	0xffffffff


	//   ....[35]....
        /*02fc*/ 	.word	0xffffffff


	//   ....[36]....
        /*0300*/ 	.word	0xffffffff


	//   ....[37]....
        /*0304*/ 	.word	0xffffffff


	//   ....[38]....
        /*0308*/ 	.word	0xffffffff


	//   ....[39]....
        /*030c*/ 	.word	0xffffffff


	//   ....[40]....
        /*0310*/ 	.word	0xffffffff


	//   ....[41]....
        /*0314*/ 	.word	0xffffffff


	//   ....[42]....
        /*0318*/ 	.word	0xffffffff


	//   ....[43]....
        /*031c*/ 	.word	0xffffffff


	//   ....[44]....
        /*0320*/ 	.word	0xffffffff


	//   ....[45]....
        /*0324*/ 	.word	0xffffffff


	//   ....[46]....
        /*0328*/ 	.word	0xffffffff


	//   ....[47]....
        /*032c*/ 	.word	0xffffffff


	//   ....[48]....
        /*0330*/ 	.word	0xffffffff


	//   ....[49]....
        /*0334*/ 	.word	0xffffffff


	//   ....[50]....
        /*0338*/ 	.word	0xffffffff


	//   ....[51]....
        /*033c*/ 	.word	0xffffffff


	//   ....[52]....
        /*0340*/ 	.word	0xffffffff


	//   ....[53]....
        /*0344*/ 	.word	0xffffffff


	//   ....[54]....
        /*0348*/ 	.word	0xffffffff


	//   ....[55]....
        /*034c*/ 	.word	0xffffffff


	//   ....[56]....
        /*0350*/ 	.word	0xffffffff


	//   ....[57]....
        /*0354*/ 	.word	0xffffffff


	//   ....[58]....
        /*0358*/ 	.word	0xffffffff


	//   ....[59]....
        /*035c*/ 	.word	0xffffffff


	//   ....[60]....
        /*0360*/ 	.word	0xffffffff


	//   ....[61]....
        /*0364*/ 	.word	0xffffffff


	//   ....[62]....
        /*0368*/ 	.word	0x0500000f


	//   ....[63]....
        /*036c*/ 	.word	0x0500000f


	//   ....[64]....
        /*0370*/ 	.word	0x0500000f


	//   ....[65]....
        /*0374*/ 	.word	0x0500000f


	//   ....[66]....
        /*0378*/ 	.word	0x0500000f


	//   ....[67]....
        /*037c*/ 	.word	0x0500000f


	//   ....[68]....
        /*0380*/ 	.word	0x0500000f


	//   ....[69]....
        /*0384*/ 	.word	0x0500000f


	//   ....[70]....
        /*0388*/ 	.word	0x0500000f


	//   ....[71]....
        /*038c*/ 	.word	0x0500000f


	//   ....[72]....
        /*0390*/ 	.word	0x0500000f


	//   ....[73]....
        /*0394*/ 	.word	0x0500000f


	//   ....[74]....
        /*0398*/ 	.word	0x0500000f


	//   ....[75]....
        /*039c*/ 	.word	0x0500000f


	//   ....[76]....
        /*03a0*/ 	.word	0x0500000f


	//   ....[77]....
        /*03a4*/ 	.word	0x0500000f


	//   ....[78]....
        /*03a8*/ 	.word	0x0500000f


	//   ....[79]....
        /*03ac*/ 	.word	0x0500000f


	//   ....[80]....
        /*03b0*/ 	.word	0x0500000f


	//----- nvinfo : EIATTR_COOP_GROUP_INSTR_OFFSETS
	.align		4
.L_239:
        /*03b4*/ 	.byte	0x04, 0x28
        /*03b6*/ 	.short	(.L_241 - .L_240)


	//   ....[0]....
.L_240:
        /*03b8*/ 	.word	0x00000060


	//   ....[1]....
        /*03bc*/ 	.word	0x00000170


	//   ....[2]....
        /*03c0*/ 	.word	0x000001c0


	//   ....[3]....
        /*03c4*/ 	.word	0x000003f0


	//   ....[4]....
        /*03c8*/ 	.word	0x00000550


	//   ....[5]....
        /*03cc*/ 	.word	0x00000670


	//   ....[6]....
        /*03d0*/ 	.word	0x000007d0


	//   ....[7]....
        /*03d4*/ 	.word	0x000019e0


	//   ....[8]....
        /*03d8*/ 	.word	0x000031c0


	//   ....[9]....
        /*03dc*/ 	.word	0x00003370


	//   ....[10]....
        /*03e0*/ 	.word	0x00003630


	//   ....[11]....
        /*03e4*/ 	.word	0x000036d0


	//   ....[12]....
        /*03e8*/ 	.word	0x00005e00


	//   ....[13]....
        /*03ec*/ 	.word	0x00005f00


	//   ....[14]....
        /*03f0*/ 	.word	0x000062b0


	//   ....[15]....
        /*03f4*/ 	.word	0x00006320


	//   ....[16]....
        /*03f8*/ 	.word	0x00007e00


	//   ....[17]....
        /*03fc*/ 	.word	0x00007f30


	//   ....[18]....
        /*0400*/ 	.word	0x00008180


	//   ....[19]....
        /*0404*/ 	.word	0x00008210


	//   ....[20]....
        /*0408*/ 	.word	0x0000a410


	//   ....[21]....
        /*040c*/ 	.word	0x0000a510


	//   ....[22]....
        /*0410*/ 	.word	0x0000a8c0


	//   ....[23]....
        /*0414*/ 	.word	0x0000a920


	//   ....[24]....
        /*0418*/ 	.word	0x0000b900


	//   ....[25]....
        /*041c*/ 	.word	0x0000b940


	//   ....[26]....
        /*0420*/ 	.word	0x0000ba70


	//   ....[27]....
        /*0424*/ 	.word	0x0000ba80


	//   ....[28]....
        /*0428*/ 	.word	0x0000f090


	//   ....[29]....
        /*042c*/ 	.word	0x0000f210


	//   ....[30]....
        /*0430*/ 	.word	0x0000f240


	//   ....[31]....
        /*0434*/ 	.word	0x0000f280


	//   ....[32]....
        /*0438*/ 	.word	0x0000f2f0


	//   ....[33]....
        /*043c*/ 	.word	0x0000f350


	//   ....[34]....
        /*0440*/ 	.word	0x0000f390


	//   ....[35]....
        /*0444*/ 	.word	0x0000f530


	//   ....[36]....
        /*0448*/ 	.word	0x0000f590


	//   ....[37]....
        /*044c*/ 	.word	0x0000f5d0


	//   ....[38]....
        /*0450*/ 	.word	0x0000f610


	//   ....[39]....
        /*0454*/ 	.word	0x0000f640


	//   ....[40]....
        /*0458*/ 	.word	0x0000f670


	//   ....[41]....
        /*045c*/ 	.word	0x0000f700


	//   ....[42]....
        /*0460*/ 	.word	0x0000f760


	//   ....[43]....
        /*0464*/ 	.word	0x0000f7f0


	//   ....[44]....
        /*0468*/ 	.word	0x000139d0


	//   ....[45]....
        /*046c*/ 	.word	0x000139e0


	//   ....[46]....
        /*0470*/ 	.word	0x00013af0


	//   ....[47]....
        /*0474*/ 	.word	0x00013b50


	//   ....[48]....
        /*0478*/ 	.word	0x00013b90


	//   ....[49]....
        /*047c*/ 	.word	0x00013bd0


	//   ....[50]....
        /*0480*/ 	.word	0x00013c00


	//   ....[51]....
        /*0484*/ 	.word	0x00013c30


	//   ....[52]....
        /*0488*/ 	.word	0x00013dc0


	//   ....[53]....
        /*048c*/ 	.word	0x00013e20


	//   ....[54]....
        /*0490*/ 	.word	0x00013e60


	//   ....[55]....
        /*0494*/ 	.word	0x00013ea0


	//   ....[56]....
        /*0498*/ 	.word	0x00013ed0


	//   ....[57]....
        /*049c*/ 	.word	0x00013f00


	//   ....[58]....
        /*04a0*/ 	.word	0x00013fc0


	//   ....[59]....
        /*04a4*/ 	.word	0x00013fe0


	//   ....[60]....
        /*04a8*/ 	.word	0x00014050


	//   ....[61]....
        /*04ac*/ 	.word	0x000146e0


	//   ....[62]....
        /*04b0*/ 	.word	0x00014d90


	//   ....[63]....
        /*04b4*/ 	.word	0x000151b0


	//   ....[64]....
        /*04b8*/ 	.word	0x00015240


	//   ....[65]....
        /*04bc*/ 	.word	0x000152e0


	//   ....[66]....
        /*04c0*/ 	.word	0x00015390


	//   ....[67]....
        /*04c4*/ 	.word	0x00015410


	//   ....[68]....
        /*04c8*/ 	.word	0x00015490


	//   ....[69]....
        /*04cc*/ 	.word	0x00015510


	//   ....[70]....
        /*04d0*/ 	.word	0x00015590


	//   ....[71]....
        /*04d4*/ 	.word	0x00015620


	//   ....[72]....
        /*04d8*/ 	.word	0x000156d0


	//   ....[73]....
        /*04dc*/ 	.word	0x00015750


	//   ....[74]....
        /*04e0*/ 	.word	0x000157d0


	//   ....[75]....
        /*04e4*/ 	.word	0x00015850


	//   ....[76]....
        /*04e8*/ 	.word	0x000158d0


	//   ....[77]....
        /*04ec*/ 	.word	0x00015940


	//   ....[78]....
        /*04f0*/ 	.word	0x000159e0


	//   ....[79]....
        /*04f4*/ 	.word	0x00015a70


	//   ....[80]....
        /*04f8*/ 	.word	0x00015ba0


	//----- nvinfo : EIATTR_REG_RECONFIG
	.align		4
.L_241:
        /*04fc*/ 	.byte	0x01, 0x54
	.zero		2


	//----- nvinfo : EIATTR_SYSCALL_OFFSETS
	.align		4
        /*0500*/ 	.byte	0x04, 0x46
        /*0502*/ 	.short	(.L_243 - .L_242)


	//   ....[0]....
.L_242:
        /*0504*/ 	.word	0x00001bc0


	//   ....[1]....
        /*0508*/ 	.word	0x00010710


	//   ....[2]....
        /*050c*/ 	.word	0x00010850


	//   ....[3]....
        /*0510*/ 	.word	0x00010950


	//----- nvinfo : EIATTR_MBARRIER_INSTR_OFFSETS
	.align		4
.L_243:
        /*0514*/ 	.byte	0x04, 0x39
        /*0516*/ 	.short	(.L_245 - .L_244)


	//   ....[0]....
.L_244:
        /*0518*/ 	.word	0x000002a0
        /*051c*/ 	.word	0x000000ff
        /*0520*/ 	.word	0x00030800
        /*0524*/ 	.short	0x0100
        /*0526*/ 	.byte	0x08
	.zero		1


	//   ....[1]....
        /*0528*/ 	.word	0x000002b0
        /*052c*/ 	.word	0x000000ff
        /*0530*/ 	.word	0x00030820
        /*0534*/ 	.short	0x0100
        /*0536*/ 	.byte	0x08
	.zero		1


	//   ....[2]....
        /*0538*/ 	.word	0x000003a0
        /*053c*/ 	.word	0x000000ff
        /*0540*/ 	.word	0x00030830
        /*0544*/ 	.short	0x0100
        /*0546*/ 	.byte	0x08
	.zero		1


	//   ....[3]....
        /*0548*/ 	.word	0x000003b0
        /*054c*/ 	.word	0x000000ff
        /*0550*/ 	.word	0x00030840
        /*0554*/ 	.short	0x0100
        /*0556*/ 	.byte	0x08
	.zero		1


	//   ....[4]....
        /*0558*/ 	.word	0x000003c0
        /*055c*/ 	.word	0x000000ff
        /*0560*/ 	.word	0x00030838
        /*0564*/ 	.short	0x0100
        /*0566*/ 	.byte	0x08
	.zero		1


	//   ....[5]....
        /*0568*/ 	.word	0x000003d0
        /*056c*/ 	.word	0x000000ff
        /*0570*/ 	.word	0x00030848
        /*0574*/ 	.short	0x0100
        /*0576*/ 	.byte	0x08
	.zero		1


	//   ....[6]....
        /*0578*/ 	.word	0x00000500
        /*057c*/ 	.word	0x000000ff
        /*0580*/ 	.word	0x00030850
        /*0584*/ 	.short	0x0100
        /*0586*/ 	.byte	0x08
	.zero		1


	//   ....[7]....
        /*0588*/ 	.word	0x00000510
        /*058c*/ 	.word	0x000000ff
        /*0590*/ 	.word	0x00030860
        /*0594*/ 	.short	0x0100
        /*0596*/ 	.byte	0x08
	.zero		1


	//   ....[8]....
        /*0598*/ 	.word	0x00000520
        /*059c*/ 	.word	0x000000ff
        /*05a0*/ 	.word	0x00030858
        /*05a4*/ 	.short	0x0100
        /*05a6*/ 	.byte	0x08
	.zero		1


	//   ....[9]....
        /*05a8*/ 	.word	0x00000530
        /*05ac*/ 	.word	0x000000ff
        /*05b0*/ 	.word	0x00030868
        /*05b4*/ 	.short	0x0100
        /*05b6*/ 	.byte	0x08
	.zero		1


	//   ....[10]....
        /*05b8*/ 	.word	0x00000620
        /*05bc*/ 	.word	0x000000ff
        /*05c0*/ 	.word	0x00030870
        /*05c4*/ 	.short	0x0100
        /*05c6*/ 	.byte	0x06
	.zero		1


	//   ....[11]....
        /*05c8*/ 	.word	0x00000630
        /*05cc*/ 	.word	0x000000ff
        /*05d0*/ 	.word	0x00030880
        /*05d4*/ 	.short	0x0100
        /*05d6*/ 	.byte	0x06
	.zero		1


	//   ....[12]....
        /*05d8*/ 	.word	0x00000640
        /*05dc*/ 	.word	0x000000ff
        /*05e0*/ 	.word	0x00030878
        /*05e4*/ 	.short	0x0100
        /*05e6*/ 	.byte	0x06
	.zero		1


	//   ....[13]....
        /*05e8*/ 	.word	0x00000650
        /*05ec*/ 	.word	0x000000ff
        /*05f0*/ 	.word	0x00030888
        /*05f4*/ 	.short	0x0100
        /*05f6*/ 	.byte	0x06
	.zero		1


	//   ....[14]....
        /*05f8*/ 	.word	0x00000780
        /*05fc*/ 	.word	0x000000ff
        /*0600*/ 	.word	0x00030890
        /*0604*/ 	.short	0x0100
        /*0606*/ 	.byte	0x08
	.zero		1


	//   ....[15]....
        /*0608*/ 	.word	0x00000790
        /*060c*/ 	.word	0x000000ff
        /*0610*/ 	.word	0x000308a0
        /*0614*/ 	.short	0x0100
        /*0616*/ 	.byte	0x08
	.zero		1


	//   ....[16]....
        /*0618*/ 	.word	0x000007a0
        /*061c*/ 	.word	0x000000ff
        /*0620*/ 	.word	0x00030898
        /*0624*/ 	.short	0x0100
        /*0626*/ 	.byte	0x08
	.zero		1


	//   ....[17]....
        /*0628*/ 	.word	0x000007b0
        /*062c*/ 	.word	0x000000ff
        /*0630*/ 	.word	0x000308a8
        /*0634*/ 	.short	0x0100
        /*0636*/ 	.byte	0x08
	.zero		1


	//   ....[18]....
        /*0638*/ 	.word	0x000008e0
        /*063c*/ 	.word	0x000000ff
        /*0640*/ 	.word	0x000308b0
        /*0644*/ 	.short	0x0100
        /*0646*/ 	.byte	0x08
	.zero		1


	//   ....[19]....
        /*0648*/ 	.word	0x000008f0
        /*064c*/ 	.word	0x000000ff
        /*0650*/ 	.word	0x000308c0
        /*0654*/ 	.short	0x0100
        /*0656*/ 	.byte	0x08
	.zero		1


	//   ....[20]....
        /*0658*/ 	.word	0x00000900
        /*065c*/ 	.word	0x000000ff
        /*0660*/ 	.word	0x000308b8
        /*0664*/ 	.short	0x0100
        /*0666*/ 	.byte	0x08
	.zero		1


	//   ....[21]....
        /*0668*/ 	.word	0x00000910
        /*066c*/ 	.word	0x000000ff
        /*0670*/ 	.word	0x000308c8
        /*0674*/ 	.short	0x0100
        /*0676*/ 	.byte	0x08
	.zero		1


	//   ....[22]....
        /*0678*/ 	.word	0x00001c60
        /*067c*/ 	.word	0x000000ff
        /*0680*/ 	.word	0x00030800
        /*0684*/ 	.short	0x010a
        /*0686*/ 	.byte	0x26
	.zero		1


	//   ....[23]....
        /*0688*/ 	.word	0x00001ce0
        /*068c*/ 	.word	0x00000005
        /*0690*/ 	.word	0x00030830
        /*0694*/ 	.short	0x010a
        /*0696*/ 	.byte	0x3f
	.zero		1


	//   ....[24]....
        /*0698*/ 	.word	0x00001d40
        /*069c*/ 	.word	0x00000005
        /*06a0*/ 	.word	0x00030830
        /*06a4*/ 	.short	0x010a
        /*06a6*/ 	.byte	0x3f
	.zero		1


	//   ....[25]....
        /*06a8*/ 	.word	0x00002710
        /*06ac*/ 	.word	0x00000000
        /*06b0*/ 	.word	0x00000000
        /*06b4*/ 	.short	0x0101
        /*06b6*/ 	.byte	0x3f
	.zero		1


	//   ....[26]....
        /*06b8*/ 	.word	0x000043e0
        /*06bc*/ 	.word	0x000000ff
        /*06c0*/ 	.word	0x00030830
        /*06c4*/ 	.short	0x010a
        /*06c6*/ 	.byte	0x05
	.zero		1


	//   ....[27]....
        /*06c8*/ 	.word	0x00004420
        /*06cc*/ 	.word	0x000000ff
        /*06d0*/ 	.word	0x00030830
        /*06d4*/ 	.short	0x010a
        /*06d6*/ 	.byte	0x05
	.zero		1


	//   ....[28]....
        /*06d8*/ 	.word	0x00005260
        /*06dc*/ 	.word	0x000000ff
        /*06e0*/ 	.word	0x00030850
        /*06e4*/ 	.short	0x010a
        /*06e6*/ 	.byte	0x06
	.zero		1


	//   ....[29]....
        /*06e8*/ 	.word	0x000052a0
        /*06ec*/ 	.word	0x000000ff
        /*06f0*/ 	.word	0x00030850
        /*06f4*/ 	.short	0x010a
        /*06f6*/ 	.byte	0x06
	.zero		1


	//   ....[30]....
        /*06f8*/ 	.word	0x00005520
        /*06fc*/ 	.word	0x00000000
        /*0700*/ 	.word	0x00000000
        /*0704*/ 	.short	0x0101
        /*0706*/ 	.byte	0x3f
	.zero		1


	//   ....[31]....
        /*0708*/ 	.word	0x000065f0
        /*070c*/ 	.word	0x0000009b
        /*0710*/ 	.word	0x00000000
        /*0714*/ 	.short	0x0101
        /*0716*/ 	.byte	0x3f
	.zero		1


	//   ....[32]....
        /*0718*/ 	.word	0x00006d30
        /*071c*/ 	.word	0x000000ff
        /*0720*/ 	.word	0x00030830
        /*0724*/ 	.short	0x010a
        /*0726*/ 	.byte	0x05
	.zero		1


	//   ....[33]....
        /*0728*/ 	.word	0x00006d70
        /*072c*/ 	.word	0x000000ff
        /*0730*/ 	.word	0x00030830
        /*0734*/ 	.short	0x010a
        /*0736*/ 	.byte	0x05
	.zero		1


	//   ....[34]....
        /*0738*/ 	.word	0x00007bb0
        /*073c*/ 	.word	0x000000ff
        /*0740*/ 	.word	0x00030850
        /*0744*/ 	.short	0x010a
        /*0746*/ 	.byte	0x0b
	.zero		1


	//   ....[35]....
        /*0748*/ 	.word	0x00007bf0
        /*074c*/ 	.word	0x000000ff
        /*0750*/ 	.word	0x00030850
        /*0754*/ 	.short	0x010a
        /*0756*/ 	.byte	0x0b
	.zero		1


	//   ....[36]....
        /*0758*/ 	.word	0x00008550
        /*075c*/ 	.word	0x0000009f
        /*0760*/ 	.word	0x00000000
        /*0764*/ 	.short	0x0101
        /*0766*/ 	.byte	0x3f
	.zero		1


	//   ....[37]....
        /*0768*/ 	.word	0x00008580
        /*076c*/ 	.word	0x000000a2
        /*0770*/ 	.word	0x00000000
        /*0774*/ 	.short	0x0101
        /*0776*/ 	.byte	0x3f
	.zero		1


	//   ....[38]....
        /*0778*/ 	.word	0x00008a30
        /*077c*/ 	.word	0x000000ff
        /*0780*/ 	.word	0x00030830
        /*0784*/ 	.short	0x010a
        /*0786*/ 	.byte	0x05
	.zero		1


	//   ....[39]....
        /*0788*/ 	.word	0x00008a70
        /*078c*/ 	.word	0x000000ff
        /*0790*/ 	.word	0x00030830
        /*0794*/ 	.short	0x010a
        /*0796*/ 	.byte	0x05
	.zero		1


	//   ....[40]....
        /*0798*/ 	.word	0x000098b0
        /*079c*/ 	.word	0x000000ff
        /*07a0*/ 	.word	0x00030850
        /*07a4*/ 	.short	0x010a
        /*07a6*/ 	.byte	0x0b
	.zero		1


	//   ....[41]....
        /*07a8*/ 	.word	0x000098f0
        /*07ac*/ 	.word	0x000000ff
        /*07b0*/ 	.word	0x00030850
        /*07b4*/ 	.short	0x010a
        /*07b6*/ 	.byte	0x0b
	.zero		1


	//   ....[42]....
        /*07b8*/ 	.word	0x00009b90
        /*07bc*/ 	.word	0x00000002
        /*07c0*/ 	.word	0x00000000
        /*07c4*/ 	.short	0x0101
        /*07c6*/ 	.byte	0x3f
	.zero		1


	//   ....[43]....
        /*07c8*/ 	.word	0x0000abd0
        /*07cc*/ 	.word	0x0000009b
        /*07d0*/ 	.word	0x00000000
        /*07d4*/ 	.short	0x0101
        /*07d6*/ 	.byte	0x3f
	.zero		1


	//   ....[44]....
        /*07d8*/ 	.word	0x0000b870
        /*07dc*/ 	.word	0x000000ff
        /*07e0*/ 	.word	0x00030850
        /*07e4*/ 	.short	0x010a
        /*07e6*/ 	.byte	0x05
	.zero		1


	//   ....[45]....
        /*07e8*/ 	.word	0x0000b8b0
        /*07ec*/ 	.word	0x000000ff
        /*07f0*/ 	.word	0x00030850
        /*07f4*/ 	.short	0x010a
        /*07f6*/ 	.byte	0x05
	.zero		1


	//   ....[46]....
        /*07f8*/ 	.word	0x0000bcf0
        /*07fc*/ 	.word	0x00000009
        /*0800*/ 	.word	0x00000000
        /*0804*/ 	.short	0x0101
        /*0806*/ 	.byte	0x3f
	.zero		1


	//   ....[47]....
        /*0808*/ 	.word	0x0000dce0
        /*080c*/ 	.word	0x00000013
        /*0810*/ 	.word	0x00000000
        /*0814*/ 	.short	0x0101
        /*0816*/ 	.byte	0x3f
	.zero		1


	//   ....[48]....
        /*0818*/ 	.word	0x00011130
        /*081c*/ 	.word	0x00000009
        /*0820*/ 	.word	0x00030840
        /*0824*/ 	.short	0x010a
        /*0826*/ 	.byte	0x3f
	.zero		1


	//   ....[49]....
        /*0828*/ 	.word	0x000117a0
        /*082c*/ 	.word	0x0000000a
        /*0830*/ 	.word	0x00030820
        /*0834*/ 	.short	0x010a
        /*0836*/ 	.byte	0x3f
	.zero		1


	//   ....[50]....
        /*0838*/ 	.word	0x00011ae0
        /*083c*/ 	.word	0x00000002
        /*0840*/ 	.word	0x00030840
        /*0844*/ 	.short	0x010a
        /*0846*/ 	.byte	0x3f
	.zero		1


	//   ....[51]....
        /*0848*/ 	.word	0x00011e30
        /*084c*/ 	.word	0x00000003
        /*0850*/ 	.word	0x00000060
        /*0854*/ 	.short	0x010a
        /*0856*/ 	.byte	0x3f
	.zero		1


	//   ....[52]....
        /*0858*/ 	.word	0x000124c0
        /*085c*/ 	.word	0x00000002
        /*0860*/ 	.word	0x00030840
        /*0864*/ 	.short	0x010a
        /*0866*/ 	.byte	0x3f
	.zero		1


	//   ....[53]....
        /*0868*/ 	.word	0x00012810
        /*086c*/ 	.word	0x00000003
        /*0870*/ 	.word	0x00000060
        /*0874*/ 	.short	0x010a
        /*0876*/ 	.byte	0x3f
	.zero		1


	//   ....[54]....
        /*0878*/ 	.word	0x00012d80
        /*087c*/ 	.word	0x00000002
        /*0880*/ 	.word	0x00030840
        /*0884*/ 	.short	0x010a
        /*0886*/ 	.byte	0x3f
	.zero		1


	//   ....[55]....
        /*0888*/ 	.word	0x000130d0
        /*088c*/ 	.word	0x00000002
        /*0890*/ 	.word	0x00000060
        /*0894*/ 	.short	0x010a
        /*0896*/ 	.byte	0x3f
	.zero		1


	//   ....[56]....
        /*0898*/ 	.word	0x000135e0
        /*089c*/ 	.word	0x00000003
        /*08a0*/ 	.word	0x00030860
        /*08a4*/ 	.short	0x010a
        /*08a6*/ 	.byte	0x3f
	.zero		1


	//   ....[57]....
        /*08a8*/ 	.word	0x00014660
        /*08ac*/ 	.word	0x00000000
        /*08b0*/ 	.word	0x00030820
        /*08b4*/ 	.short	0x010a
        /*08b6*/ 	.byte	0x3f
	.zero		1


	//   ....[58]....
        /*08b8*/ 	.word	0x00014840
        /*08bc*/ 	.word	0x00000006
        /*08c0*/ 	.word	0x00000000
        /*08c4*/ 	.short	0x010a
        /*08c6*/ 	.byte	0x3f
	.zero		1


	//   ....[59]....
        /*08c8*/ 	.word	0x000148b0
        /*08cc*/ 	.word	0x00000007
        /*08d0*/ 	.word	0x00000000
        /*08d4*/ 	.short	0x010a
        /*08d6*/ 	.byte	0x3f
	.zero		1


	//   ....[60]....
        /*08d8*/ 	.word	0x00014920
        /*08dc*/ 	.word	0x00000004
        /*08e0*/ 	.word	0x00000000
        /*08e4*/ 	.short	0x010a
        /*08e6*/ 	.byte	0x3f
	.zero		1


	//   ....[61]....
        /*08e8*/ 	.word	0x00014950
        /*08ec*/ 	.word	0x00000003
        /*08f0*/ 	.word	0x00000000
        /*08f4*/ 	.short	0x010a
        /*08f6*/ 	.byte	0x3f
	.zero		1


	//   ....[62]....
        /*08f8*/ 	.word	0x000149c0
        /*08fc*/ 	.word	0x00000003
        /*0900*/ 	.word	0x00030800
        /*0904*/ 	.short	0x010a
        /*0906*/ 	.byte	0x3f
	.zero		1


	//   ....[63]....
        /*0908*/ 	.word	0x00014a10
        /*090c*/ 	.word	0x00000005
        /*0910*/ 	.word	0x00030830
        /*0914*/ 	.short	0x010a
        /*0916*/ 	.byte	0x3f
	.zero		1


	//   ....[64]....
        /*0918*/ 	.word	0x00014a70
        /*091c*/ 	.word	0x00000099
        /*0920*/ 	.word	0x00030830
        /*0924*/ 	.short	0x010a
        /*0926*/ 	.byte	0x3f
	.zero		1


	//   ....[65]....
        /*0928*/ 	.word	0x00014ad0
        /*092c*/ 	.word	0x000000dd
        /*0930*/ 	.word	0x00030850
        /*0934*/ 	.short	0x010a
        /*0936*/ 	.byte	0x3f
	.zero		1


	//   ....[66]....
        /*0938*/ 	.word	0x00014b30
        /*093c*/ 	.word	0x00000098
        /*0940*/ 	.word	0x00030830
        /*0944*/ 	.short	0x010a
        /*0946*/ 	.byte	0x3f
	.zero		1


	//   ....[67]....
        /*0948*/ 	.word	0x00014b90
        /*094c*/ 	.word	0x00000003
        /*0950*/ 	.word	0x00030850
        /*0954*/ 	.short	0x010a
        /*0956*/ 	.byte	0x3f
	.zero		1


	//   ....[68]....
        /*0958*/ 	.word	0x00014bf0
        /*095c*/ 	.word	0x00000098
        /*0960*/ 	.word	0x00030830
        /*0964*/ 	.short	0x010a
        /*0966*/ 	.byte	0x3f
	.zero		1


	//   ....[69]....
        /*0968*/ 	.word	0x00014c50
        /*096c*/ 	.word	0x00000003
        /*0970*/ 	.word	0x00030850
        /*0974*/ 	.short	0x010a
        /*0976*/ 	.byte	0x3f
	.zero		1


	//   ....[70]....
        /*0978*/ 	.word	0x00014cb0
        /*097c*/ 	.word	0x00000007
        /*0980*/ 	.word	0x00030850
        /*0984*/ 	.short	0x010a
        /*0986*/ 	.byte	0x3f
	.zero		1


	//   ....[71]....
        /*0988*/ 	.word	0x00014e50
        /*098c*/ 	.word	0x00000009
        /*0990*/ 	.word	0x00030840
        /*0994*/ 	.short	0x010a
        /*0996*/ 	.byte	0x3f
	.zero		1


	//   ....[72]....
        /*0998*/ 	.word	0x00014ed0
        /*099c*/ 	.word	0x00000008
        /*09a0*/ 	.word	0x00030820
        /*09a4*/ 	.short	0x010a
        /*09a6*/ 	.byte	0x3f
	.zero		1


	//   ....[73]....
        /*09a8*/ 	.word	0x00014f20
        /*09ac*/ 	.word	0x00000002
        /*09b0*/ 	.word	0x00030840
        /*09b4*/ 	.short	0x010a
        /*09b6*/ 	.byte	0x3f
	.zero		1


	//   ....[74]....
        /*09b8*/ 	.word	0x00014f70
        /*09bc*/ 	.word	0x00000003
        /*09c0*/ 	.word	0x00000060
        /*09c4*/ 	.short	0x010a
        /*09c6*/ 	.byte	0x3f
	.zero		1


	//   ....[75]....
        /*09c8*/ 	.word	0x00014fc0
        /*09cc*/ 	.word	0x00000002
        /*09d0*/ 	.word	0x00030840
        /*09d4*/ 	.short	0x010a
        /*09d6*/ 	.byte	0x3f
	.zero		1


	//   ....[76]....
        /*09d8*/ 	.word	0x00015010
        /*09dc*/ 	.word	0x00000003
        /*09e0*/ 	.word	0x00000060
        /*09e4*/ 	.short	0x010a
        /*09e6*/ 	.byte	0x3f
	.zero		1


	//   ....[77]....
        /*09e8*/ 	.word	0x00015060
        /*09ec*/ 	.word	0x00000002
        /*09f0*/ 	.word	0x00030840
        /*09f4*/ 	.short	0x010a
        /*09f6*/ 	.byte	0x3f
	.zero		1


	//   ....[78]....
        /*09f8*/ 	.word	0x000150b0
        /*09fc*/ 	.word	0x00000002
        /*0a00*/ 	.word	0x00000060
        /*0a04*/ 	.short	0x010a
        /*0a06*/ 	.byte	0x3f
	.zero		1


	//   ....[79]....
        /*0a08*/ 	.word	0x00015100
        /*0a0c*/ 	.word	0x00000003
        /*0a10*/ 	.word	0x00030860
        /*0a14*/ 	.short	0x010a
        /*0a16*/ 	.byte	0x3f
	.zero		1


	//   ....[80]....
        /*0a18*/ 	.word	0x00015ac0
        /*0a1c*/ 	.word	0x00000000
        /*0a20*/ 	.word	0x00030820
        /*0a24*/ 	.short	0x010a
        /*0a26*/ 	.byte	0x3f
	.zero		1


	//   ....[81]....
        /*0a28*/ 	.word	0x00015c60
        /*0a2c*/ 	.word	0x00000006
        /*0a30*/ 	.word	0x00000000
        /*0a34*/ 	.short	0x010a
        /*0a36*/ 	.byte	0x3f
	.zero		1


	//   ....[82]....
        /*0a38*/ 	.word	0x00015cb0
        /*0a3c*/ 	.word	0x00000007
        /*0a40*/ 	.word	0x00000000
        /*0a44*/ 	.short	0x010a
        /*0a46*/ 	.byte	0x3f
	.zero		1


	//   ....[83]....
        /*0a48*/ 	.word	0x00015d00
        /*0a4c*/ 	.word	0x00000004
        /*0a50*/ 	.word	0x00000000
        /*0a54*/ 	.short	0x010a
        /*0a56*/ 	.byte	0x3f
	.zero		1


	//----- nvinfo : EIATTR_NUM_MBARRIERS
	.align		4
.L_245:
        /*0a58*/ 	.byte	0x03, 0x38
        /*0a5a*/ 	.short	0x0016


	//----- nvinfo : EIATTR_EXIT_INSTR_OFFSETS
	.align		4
        /*0a5c*/ 	.byte	0x04, 0x1c
        /*0a5e*/ 	.short	(.L_247 - .L_246)


	//   ....[0]....
.L_246:
        /*0a60*/ 	.word	0x00000a90


	//   ....[1]....
        /*0a64*/ 	.word	0x0000f050


	//   ....[2]....
        /*0a68*/ 	.word	0x0000f0b0


	//   ....[3]....
        /*0a6c*/ 	.word	0x000149a0


	//----- nvinfo : EIATTR_MAX_THREADS
	.align		4
.L_247:
        /*0a70*/ 	.byte	0x04, 0x05
        /*0a72*/ 	.short	(.L_249 - .L_248)
.L_248:
        /*0a74*/ 	.word	0x00000180
        /*0a78*/ 	.word	0x00000001
        /*0a7c*/ 	.word	0x00000001


	//----- nvinfo : EIATTR_CRS_STACK_SIZE
	.align		4
.L_249:
        /*0a80*/ 	.byte	0x04, 0x1e
        /*0a82*/ 	.short	(.L_251 - .L_250)
.L_250:
        /*0a84*/ 	.word	0x00000000


	//----- nvinfo : EIATTR_CBANK_PARAM_SIZE
	.align		4
.L_251:
        /*0a88*/ 	.byte	0x03, 0x19
        /*0a8a*/ 	.short	0x0a70


	//----- nvinfo : EIATTR_PARAM_CBANK
	.align		4
        /*0a8c*/ 	.byte	0x04, 0x0a
        /*0a8e*/ 	.short	(.L_253 - .L_252)
	.align		4
.L_252:
        /*0a90*/ 	.word	index@(.nv.constant0._ZN7cutlass13device_kernelIN5flash11enable_sm90INS1_16FlashAttnFwdSm90INS1_25CollectiveMainloopFwdSm90ILi2EN4cute5tupleIJNS5_1CILi1EEES8_S8_EEENS6_IJNS7_ILi128EEENS7_ILi64EEENS7_ILi256EEEEEELi256ENS_10bfloat16_tEfNS_4arch4Sm90ELb0ELb1ELb0ELb1ELb0ELb0ELb0ELb1ELb1ELb0ELb0ELb0EEENS1_21CollectiveEpilogueFwdINS6_IJSA_SC_SB_EEES9_SE_SG_Li256ELb1ELb0ELb0ELb0EEENS1_36VarlenDynamicPersistentTileSchedulerILi128ELi64ELi256ELi32ELb0ELb0ELb1ELb1ELb0ELb1EEEEEEEEEvNT_6ParamsE)
        /*0a94*/ 	.short	0x0210
        /*0a96*/ 	.short	0x0a70


	//----- nvinfo : EIATTR_SW_WAR
	.align		4
.L_253:
        /*0a98*/ 	.byte	0x04, 0x36
        /*0a9a*/ 	.short	(.L_255 - .L_254)
.L_254:
        /*0a9c*/ 	.word	0x00000008
.L_255:


//--------------------- .nv.info._ZN7cutlass13device_kernelIN5flash11enable_sm90INS1_16FlashAttnFwdSm90INS1_25CollectiveMainloopFwdSm90ILi2EN4cute5tupleIJNS5_1CILi1EEES8_S8_EEENS6_IJNS7_ILi128EEENS7_ILi64EEENS7_ILi256EEEEEELi256ENS_10bfloat16_tEfNS_4arch4Sm90ELb0ELb1ELb0ELb1ELb0ELb1ELb0ELb1ELb1ELb0ELb0ELb0EEENS1_21CollectiveEpilogueFwdINS6_IJSA_SC_SB_EEES9_SE_SG_Li256ELb1ELb0ELb0ELb0EEENS1_36VarlenDynamicPersistentTileSchedulerILi128ELi64ELi256ELi32ELb0ELb0ELb1ELb1ELb0ELb1EEEEEEEEEvNT_6ParamsE --------------------------
	.section	.nv.info._ZN7cutlass13device_kernelIN5flash11enable_sm90INS1_16FlashAttnFwdSm90INS1_25CollectiveMainloopFwdSm90ILi2EN4cute5tupleIJNS5_1CILi1EEES8_S8_EEENS6_IJNS7_ILi128EEENS7_ILi64EEENS7_ILi256EEEEEELi256ENS_10bfloat16_tEfNS_4arch4Sm90ELb0ELb1ELb0ELb1ELb0ELb1ELb0ELb1ELb1ELb0ELb0ELb0EEENS1_21CollectiveEpilogueFwdINS6_IJSA_SC_SB_EEES9_SE_SG_Li256ELb1ELb0ELb0ELb0EEENS1_36VarlenDynamicPersistentTileSchedulerILi128ELi64ELi256ELi32ELb0ELb0ELb1ELb1ELb0ELb1EEEEEEEEEvNT_6ParamsE,"",@"SHT_CUDA_INFO"
	.sectionflags	@""
	.align	4


	//----- nvinfo : EIATTR_CUDA_API_VERSION
	.align		4
        /*0000*/ 	.byte	0x04, 0x37
        /*0002*/ 	.short	(.L_257 - .L_256)
.L_256:
        /*0004*/ 	.word	0x00000082


	//----- nvinfo : EIATTR_KPARAM_INFO
	.align		4
.L_257:
        /*0008*/ 	.byte	0x04, 0x17
        /*000a*/ 	.short	(.L_259 - .L_258)
.L_258:
        /*000c*/ 	.word	0x00000000
        /*0010*/ 	.short	0x0000
        /*0012*/ 	.short	0x0070
        /*0014*/ 	.byte	0x00, 0xf0, 0x01, 0x28


	//----- nvinfo : EIATTR_SPARSE_MMA_MASK
	.align		4
.L_259:
        /*0018*/ 	.byte	0x03, 0x50
        /*001a*/ 	.short	0x0000


	//----- nvinfo : EIATTR_MAXREG_COUNT
	.align		4
        /*001c*/ 	.byte	0x03, 0x1b
        /*001e*/ 	.short	0x00a8


	//----- nvinfo : EIATTR_NUM_BARRIERS
	.align		4
        /*0020*/ 	.byte	0x02, 0x4c
        /*0022*/ 	.byte	0x10
	.zero		1


	//----- nvinfo : EIATTR_EXTERNS
	.align		4
        /*0024*/ 	.byte	0x04, 0x0f
        /*0026*/ 	.short	(.L_261 - .L_260)


	//   ....[0]....
	.align		4
.L_260:
        /*0028*/ 	.word	index@(__assertfail)


	//----- nvinfo : EIATTR_ANNOTATIONS
	.align		4
.L_261:
        /*002c*/ 	.byte	0x04, 0x55
        /*002e*/ 	.short	(.L_263 - .L_262)


	//   ....[0]....
.L_262:
        /* <DEDUP_REMOVED lines=123> */


	//----- nvinfo : EIATTR_MERCURY_ISA_VERSION
	.align		4
.L_263:
        /*07d0*/ 	.byte	0x03, 0x5f
        /*07d2*/ 	.short	0x0101


	//----- nvinfo : EIATTR_UNUSED_LOAD_BYTE_OFFSET
	.align		4
        /*07d4*/ 	.byte	0x04, 0x44
        /*07d6*/ 	.short	(.L_265 - .L_264)


	//   ....[0]....
.L_264:
        /*07d8*/ 	.word	0x00000aa0
        /*07dc*/ 	.word	0x0000fff0


	//   ....[1]....
        /*07e0*/ 	.word	0x0001ebc0
        /*07e4*/ 	.word	0x0000fff0


	//----- nvinfo : EIATTR_INT_WARP_WIDE_INSTR_OFFSETS
	.align		4
.L_265:
        /*07e8*/ 	.byte	0x04, 0x31
        /*07ea*/ 	.short	(.L_267 - .L_266)


	//   ....[0]....
.L_266:
        /*07ec*/ 	.word	0x000001b0


	//   ....[1]....
        /*07f0*/ 	.word	0x000001f0


	//   ....[2]....
        /*07f4*/ 	.word	0x000002b0


	//   ....[3]....
        /*07f8*/ 	.word	0x00023e80


	//   ....[4]....
        /*07fc*/ 	.word	0x00023f20


	//   ....[5]....
        /*0800*/ 	.word	0x00024490


	//   ....[6]....
        /*0804*/ 	.word	0x000244c0


	//   ....[7]....
        /*0808*/ 	.word	0x000245c0


	//   ....[8]....
        /*080c*/ 	.word	0x000246b0


	//   ....[9]....
        /*0810*/ 	.word	0x000247a0


	//   ....[10]....
        /*0814*/ 	.word	0x00026e70


	//   ....[11]....
        /*0818*/ 	.word	0x00026f10


	//----- nvinfo : EIATTR_COOP_GROUP_MASK_REGIDS
	.align		4
.L_267:
        /*081c*/ 	.byte	0x04, 0x29
        /*081e*/ 	.short	(.L_269 - .L_268)


	//   ....[0]....
.L_268:
        /*0820*/ 	.word	0xffffffff


	//   ....[1]....
        /*0824*/ 	.word	0xffffffff


	//   ....[2]....
        /*0828*/ 	.word	0xffffffff


	//   ....[3]....
        /*082c*/ 	.word	0xffffffff


	//   ....[4]....
        /*0830*/ 	.word	0xffffffff


	//   ....[5]....
        /*0834*/ 	.word	0xffffffff


	//   ....[6]....
        /*0838*/ 	.word	0xffffffff


	//   ....[7]....
        /*083c*/ 	.word	0xffffffff


	//   ....[8]....
        /*0840*/ 	.word	0xffffffff


	//   ....[9]....
        /*0844*/ 	.word	0xffffffff


	//   ....[10]....
        /*0848*/ 	.word	0xffffffff


	//   ....[11]....
        /*084c*/ 	.word	0xffffffff


	//   ....[12]....
        /*0850*/ 	.word	0xffffffff


	//   ....[13]....
        /*0854*/ 	.word	0xffffffff


	//   ....[14]....
        /*0858*/ 	.word	0xffffffff


	//   ....[15]....
        /*085c*/ 	.word	0xffffffff


	//   ....[16]....
        /*0860*/ 	.word	0xffffffff


	//   ....[17]....
        /*0864*/ 	.word	0xffffffff


	//   ....[18]....
        /*0868*/ 	.word	0xffffffff


	//   ....[19]....
        /*086c*/ 	.word	0xffffffff


	//   ....[20]....
        /*0870*/ 	.word	0xffffffff


	//   ....[21]....
        /*0874*/ 	.word	0xffffffff


	//   ....[22]....
        /*0878*/ 	.word	0xffffffff


	//   ....[23]....
        /*087c*/ 	.word	0xffffffff


	//   ....[24]....
        /*0880*/ 	.word	0xffffffff


	//   ....[25]....
        /*0884*/ 	.word	0xffffffff


	//   ....[26]....
        /*0888*/ 	.word	0xffffffff


	//   ....[27]....
        /*088c*/ 	.word	0xffffffff


	//   ....[28]....
        /*0890*/ 	.word	0xffffffff


	//   ....[29]....
        /*0894*/ 	.word	0xffffffff


	//   ....[30]....
        /*0898*/ 	.word	0xffffffff


	//   ....[31]....
        /*089c*/ 	.word	0xffffffff


	//   ....[32]....
        /*08a0*/ 	.word	0xffffffff


	//   ....[33]....
        /*08a4*/ 	.word	0xffffffff


	//   ....[34]....
        /*08a8*/ 	.word	0xffffffff


	//   ....[35]....
        /*08ac*/ 	.word	0xffffffff


	//   ....[36]....
        /*08b0*/ 	.word	0xffffffff


	//   ....[37]....
        /*08b4*/ 	.word	0xffffffff


	//   ....[38]....
        /*08b8*/ 	.word	0xffffffff


	//   ....[39]....
        /*08bc*/ 	.word	0xffffffff


	//   ....[40]....
        /*08c0*/ 	.word	0xffffffff


	//   ....[41]....
        /*08c4*/ 	.word	0xffffffff


	//   ....[42]....
        /*08c8*/ 	.word	0xffffffff


	//   ....[43]....
        /*08cc*/ 	.word	0xffffffff


	//   ....[44]....
        /*08d0*/ 	.word	0xffffffff


	//   ....[45]....
        /*08d4*/ 	.word	0xffffffff


	//   ....[46]....
        /*08d8*/ 	.word	0xffffffff


	//   ....[47]....
        /*08dc*/ 	.word	0xffffffff


	//   ....[48]....
        /*08e0*/ 	.word	0xffffffff


	//   ....[49]....
        /*08e4*/ 	.word	0xffffffff


	//   ....[50]....
        /*08e8*/ 	.word	0xffffffff


	//   ....[51]....
        /*08ec*/ 	.word	0xffffffff


	//   ....[52]....
        /*08f0*/ 	.word	0xffffffff


	//   ....[53]....
        /*08f4*/ 	.word	0xffffffff


	//   ....[54]....
        /*08f8*/ 	.word	0xffffffff


	//   ....[55]....
        /*08fc*/ 	.word	0xffffffff


	//   ....[56]....
        /*0900*/ 	.word	0xffffffff


	//   ....[57]....
        /*0904*/ 	.word	0xffffffff


	//   ....[58]....
        /*0908*/ 	.word	0xffffffff


	//   ....[59]....
        /*090c*/ 	.word	0xffffffff


	//   ....[60]....
        /*0910*/ 	.word	0xffffffff


	//   ....[61]....
        /*0914*/ 	.word	0xffffffff


	//   ....[62]....
        /*0918*/ 	.word	0x0500000f


	//   ....[63]....
        /*091c*/ 	.word	0x0500000f


	//   ....[64]....
        /*0920*/ 	.word	0x0500000f


	//   ....[65]....
        /*0924*/ 	.word	0x0500000f


	//   ....[66]....
        /*0928*/ 	.word	0x0500000f


	//   ....[67]....
        /*092c*/ 	.word	0x0500000f


	//   ....[68]....
        /*0930*/ 	.word	0x0500000f


	//   ....[69]....
        /*0934*/ 	.word	0x0500000f


	//   ....[70]....
        /*0938*/ 	.word	0x0500000f


	//   ....[71]....
        /*093c*/ 	.word	0x0500000f


	//   ....[72]....
        /*0940*/ 	.word	0x0500000f


	//   ....[73]....
        /*0944*/ 	.word	0x0500000f


	//   ....[74]....
        /*0948*/ 	.word	0x0500000f


	//   ....[75]....
        /*094c*/ 	.word	0x0500000f


	//   ....[76]....
        /*0950*/ 	.word	0x0500000f


	//   ....[77]....
        /*0954*/ 	.word	0x0500000f


	//   ....[78]....
        /*0958*/ 	.word	0x0500000f


	//   ....[79]....
        /*095c*/ 	.word	0x0500000f


	//   ....[80]....
        /*0960*/ 	.word	0x0500000f


	//   ....[81]....
        /*0964*/ 	.word	0x0500000f


	//   ....[82]....
        /*0968*/ 	.word	0x0500000f


	//   ....[83]....
        /*096c*/ 	.word	0x0500000f


	//   ....[84]....
        /*0970*/ 	.word	0x0500000f


	//   ....[85]....
        /*0974*/ 	.word	0x0500000f


	//   ....[86]....
        /*0978*/ 	.word	0x0500000f


	//   ....[87]....
        /*097c*/ 	.word	0x0500000f


	//   ....[88]....
        /*0980*/ 	.word	0x0500000f


	//   ....[89]....
        /*0984*/ 	.word	0x0500000f


	//   ....[90]....
        /*0988*/ 	.word	0x0500000f


	//   ....[91]....
        /*098c*/ 	.word	0x0500000f


	//   ....[92]....
        /*0990*/ 	.word	0x0500000f


	//   ....[93]....
        /*0994*/ 	.word	0x0500000f


	//   ....[94]....
        /*0998*/ 	.word	0x0500000f


	//   ....[95]....
        /*099c*/ 	.word	0x0500000f


	//   ....[96]....
        /*09a0*/ 	.word	0x0500000f


	//   ....[97]....
        /*09a4*/ 	.word	0x0500000f


	//   ....[98]....
        /*09a8*/ 	.word	0x0500000f


	//   ....[99]....
        /*09ac*/ 	.word	0x0500000f


	//   ....[100]....
        /*09b0*/ 	.word	0x0500000f


	//   ....[101]....
        /*09b4*/ 	.word	0x0500000f


	//   ....[102]....
        /*09b8*/ 	.word	0x0500000f


	//   ....[103]....
        /*09bc*/ 	.word	0x0500000f


	//   ....[104]....
        /*09c0*/ 	.word	0x0500000f


	//   ....[105]....
        /*09c4*/ 	.word	0x0500000f


	//   ....[106]....
        /*09c8*/ 	.word	0x0500000f


	//   ....[107]....
        /*09cc*/ 	.word	0x0500000f


	//   ....[108]....
        /*09d0*/ 	.word	0x0500000f


	//   ....[109]....
        /*09d4*/ 	.word	0x0500000f


	//   ....[110]....
        /*09d8*/ 	.word	0x0500000f


	//   ....[111]....
        /*09dc*/ 	.word	0x0500000f


	//   ....[112]....
        /*09e0*/ 	.word	0x0500000f


	//   ....[113]....
        /*09e4*/ 	.word	0x0500000f


	//----- nvinfo : EIATTR_COOP_GROUP_INSTR_OFFSETS
	.align		4
.L_269:
        /*09e8*/ 	.byte	0x04, 0x28
        /*09ea*/ 	.short	(.L_271 - .L_270)


	//   ....[0]....
.L_270:
        /*09ec*/ 	.word	0x00000060


	//   ....[1]....
        /*09f0*/ 	.word	0x000001c0


	//   ....[2]....
        /*09f4*/ 	.word	0x000002c0


	//   ....[3]....
        /*09f8*/ 	.word	0x00000430


	//   ....[4]....
        /*09fc*/ 	.word	0x00000590


	//   ....[5]....
        /*0a00*/ 	.word	0x000006b0


	//   ....[6]....
        /*0a04*/ 	.word	0x00000810


	//   ....[7]....
        /*0a08*/ 	.word	0x00009260


	//   ....[8]....
        /*0a0c*/ 	.word	0x00014c00


	//   ....[9]....
        /*0a10*/ 	.word	0x00014d10


	//   ....[10]....
        /*0a14*/ 	.word	0x00015130


	//   ....[11]....
        /*0a18*/ 	.word	0x000151c0


	//   ....[12]....
        /*0a1c*/ 	.word	0x00017cd0


	//   ....[13]....
        /*0a20*/ 	.word	0x00017d50


	//   ....[14]....
        /*0a24*/ 	.word	0x00018170


	//   ....[15]....
        /*0a28*/ 	.word	0x00018210


	//   ....[16]....
        /*0a2c*/ 	.word	0x0001a070


	//   ....[17]....
        /*0a30*/ 	.word	0x0001a0a0


	//   ....[18]....
        /*0a34*/ 	.word	0x0001a210


	//   ....[19]....
        /*0a38*/ 	.word	0x0001a2d0


	//   ....[20]....
        /*0a3c*/ 	.word	0x0001cb10


	//   ....[21]....
        /*0a40*/ 	.word	0x0001cbb0


	//   ....[22]....
        /*0a44*/ 	.word	0x0001cfc0


	//   ....[23]....
        /*0a48*/ 	.word	0x0001d080


	//   ....[24]....
        /*0a4c*/ 	.word	0x0001e000


	//   ....[25]....
        /*0a50*/ 	.word	0x0001e0b0


	//   ....[26]....
        /*0a54*/ 	.word	0x0001e1f0


	//   ....[27]....
        /*0a58*/ 	.word	0x0001e210


	//   ....[28]....
        /*0a5c*/ 	.word	0x00021580


	//   ....[29]....
        /*0a60*/ 	.word	0x00021710


	//   ....[30]....
        /*0a64*/ 	.word	0x00021740


	//   ....[31]....
        /*0a68*/ 	.word	0x00021780


	//   ....[32]....
        /*0a6c*/ 	.word	0x000217f0


	//   ....[33]....
        /*0a70*/ 	.word	0x00021850


	//   ....[34]....
        /*0a74*/ 	.word	0x00021890


	//   ....[35]....
        /*0a78*/ 	.word	0x00021a40


	//   ....[36]....
        /*0a7c*/ 	.word	0x00021aa0


	//   ....[37]....
        /*0a80*/ 	.word	0x00021ae0


	//   ....[38]....
        /*0a84*/ 	.word	0x00021b20


	//   ....[39]....
        /*0a88*/ 	.word	0x00021b50


	//   ....[40]....
        /*0a8c*/ 	.word	0x00021b80


	//   ....[41]....
        /*0a90*/ 	.word	0x00021c20


	//   ....[42]....
        /*0a94*/ 	.word	0x00021c80


	//   ....[43]....
        /*0a98*/ 	.word	0x00021d10


	//   ....[44]....
        /*0a9c*/ 	.word	0x000273c0


	//   ....[45]....
        /*0aa0*/ 	.word	0x000273d0


	//   ....[46]....
        /*0aa4*/ 	.word	0x000274f0


	//   ....[47]....
        /*0aa8*/ 	.word	0x00027550


	//   ....[48]....
        /*0aac*/ 	.word	0x00027590


	//   ....[49]....
        /*0ab0*/ 	.word	0x000275d0


	//   ....[50]....
        /*0ab4*/ 	.word	0x00027600


	//   ....[51]....
        /*0ab8*/ 	.word	0x00027630


	//   ....[52]....
        /*0abc*/ 	.word	0x000277d0


	//   ....[53]....
        /*0ac0*/ 	.word	0x00027830


	//   ....[54]....
        /*0ac4*/ 	.word	0x00027870


	//   ....[55]....
        /*0ac8*/ 	.word	0x000278b0


	//   ....[56]....
        /*0acc*/ 	.word	0x000278e0


	//   ....[57]....
        /*0ad0*/ 	.word	0x00027910


	//   ....[58]....
        /*0ad4*/ 	.word	0x000279d0


	//   ....[59]....
        /*0ad8*/ 	.word	0x000279f0


	//   ....[60]....
        /*0adc*/ 	.word	0x00027a60


	//   ....[61]....
        /*0ae0*/ 	.word	0x00028100


	//   ....[62]....
        /*0ae4*/ 	.word	0x00028540


	//   ....[63]....
        /*0ae8*/ 	.word	0x000285e0


	//   ....[64]....
        /*0aec*/ 	.word	0x00028680


	//   ....[65]....
        /*0af0*/ 	.word	0x00028720


	//   ....[66]....
        /*0af4*/ 	.word	0x000287c0


	//   ....[67]....
        /*0af8*/ 	.word	0x00028860


	//   ....[68]....
        /*0afc*/ 	.word	0x00028900


	//   ....[69]....
        /*0b00*/ 	.word	0x000289a0


	//   ....[70]....
        /*0b04*/ 	.word	0x00028a40


	//   ....[71]....
        /*0b08*/ 	.word	0x00028ae0


	//   ....[72]....
        /*0b0c*/ 	.word	0x00028b80


	//   ....[73]....
        /*0b10*/ 	.word	0x00028c20


	//   ....[74]....
        /*0b14*/ 	.word	0x00028cc0


	//   ....[75]....
        /*0b18*/ 	.word	0x00028d60


	//   ....[76]....
        /*0b1c*/ 	.word	0x00028e00


	//   ....[77]....
        /*0b20*/ 	.word	0x00028ea0


	//   ....[78]....
        /*0b24*/ 	.word	0x00028f90


	//   ....[79]....
        /*0b28*/ 	.word	0x00029030


	//   ....[80]....
        /*0b2c*/ 	.word	0x000290d0


	//   ....[81]....
        /*0b30*/ 	.word	0x00029170


	//   ....[82]....
        /*0b34*/ 	.word	0x00029210


	//   ....[83]....
        /*0b38*/ 	.word	0x000292b0


	//   ....[84]....
        /*0b3c*/ 	.word	0x00029350


	//   ....[85]....
        /*0b40*/ 	.word	0x000293f0


	//   ....[86]....
        /*0b44*/ 	.word	0x00029490


	//   ....[87]....
        /*0b48*/ 	.word	0x00029530


	//   ....[88]....
        /*0b4c*/ 	.word	0x000295d0


	//   ....[89]....
        /*0b50*/ 	.word	0x00029670


	//   ....[90]....
        /*0b54*/ 	.word	0x00029710


	//   ....[91]....
        /*0b58*/ 	.word	0x000297b0


	//   ....[92]....
        /*0b5c*/ 	.word	0x00029850


	//   ....[93]....
        /*0b60*/ 	.word	0x000298f0


	//   ....[94]....
        /*0b64*/ 	.word	0x00029c90


	//   ....[95]....
        /*0b68*/ 	.word	0x00029f70


	//   ....[96]....
        /*0b6c*/ 	.word	0x0002a390


	//   ....[97]....
        /*0b70*/ 	.word	0x0002a420


	//   ....[98]....
        /*0b74*/ 	.word	0x0002a4c0


	//   ....[99]....
        /*0b78*/ 	.word	0x0002a570


	//   ....[100]....
        /*0b7c*/ 	.word	0x0002a5f0


	//   ....[101]....
        /*0b80*/ 	.word	0x0002a670


	//   ....[102]....
        /*0b84*/ 	.word	0x0002a6f0


	//   ....[103]....
        /*0b88*/ 	.word	0x0002a770


	//   ....[104]....
        /*0b8c*/ 	.word	0x0002a800


	//   ....[105]....
        /*0b90*/ 	.word	0x0002a8b0


	//   ....[106]....
        /*0b94*/ 	.word	0x0002a930


	//   ....[107]....
        /*0b98*/ 	.word	0x0002a9b0


	//   ....[108]....
        /*0b9c*/ 	.word	0x0002aa30


	//   ....[109]....
        /*0ba0*/ 	.word	0x0002aab0


	//   ....[110]....
        /*0ba4*/ 	.word	0x0002ab20


	//   ....[111]....
        /*0ba8*/ 	.word	0x0002abc0


	//   ....[112]....
        /*0bac*/ 	.word	0x0002ac50


	//   ....[113]....
        /*0bb0*/ 	.word	0x0002ad80


	//----- nvinfo : EIATTR_REG_RECONFIG
	.align		4
.L_271:
        /*0bb4*/ 	.byte	0x01, 0x54
	.zero		2


	//----- nvinfo : EIATTR_SYSCALL_OFFSETS
	.align		4
        /*0bb8*/ 	.byte	0x04, 0x46
        /*0bba*/ 	.short	(.L_273 - .L_272)


	//   ....[0]....
.L_272:
        /*0bbc*/ 	.word	0x00001f20


	//   ....[1]....
        /*0bc0*/ 	.word	0x00002070


	//   ....[2]....
        /*0bc4*/ 	.word	0x00009400


	//   ....[3]....
        /*0bc8*/ 	.word	0x000098a0


	//   ....[4]....
        /*0bcc*/ 	.word	0x000240b0


	//   ....[5]....
        /*0bd0*/ 	.word	0x000241f0


	//   ....[6]....
        /*0bd4*/ 	.word	0x000242f0


	//----- nvinfo : EIATTR_MBARRIER_INSTR_OFFSETS
	.align		4
.L_273:
        /*0bd8*/ 	.byte	0x04, 0x39
        /*0bda*/ 	.short	(.L_275 - .L_274)


	//   ....[0]....
.L_274:
        /*0bdc*/ 	.word	0x000002e0
        /*0be0*/ 	.word	0x000000ff
        /*0be4*/ 	.word	0x00030800
        /*0be8*/ 	.short	0x0100
        /*0bea*/ 	.byte	0x08
	.zero		1


	//   ....[1]....
        /*0bec*/ 	.word	0x000002f0
        /*0bf0*/ 	.word	0x000000ff
        /*0bf4*/ 	.word	0x00030820
        /*0bf8*/ 	.short	0x0100
        /*0bfa*/ 	.byte	0x08
	.zero		1


	//   ....[2]....
        /*0bfc*/ 	.word	0x000003e0
        /*0c00*/ 	.word	0x000000ff
        /*0c04*/ 	.word	0x00030830
        /*0c08*/ 	.short	0x0100
        /*0c0a*/ 	.byte	0x08
	.zero		1


	//   ....[3]....
        /*0c0c*/ 	.word	0x000003f0
        /*0c10*/ 	.word	0x000000ff
        /*0c14*/ 	.word	0x00030840
        /*0c18*/ 	.short	0x0100
        /*0c1a*/ 	.byte	0x08
	.zero		1


	//   ....[4]....
        /*0c1c*/ 	.word	0x00000400
        /*0c20*/ 	.word	0x000000ff
        /*0c24*/ 	.word	0x00030838
        /*0c28*/ 	.short	0x0100
        /*0c2a*/ 	.byte	0x08
	.zero		1


	//   ....[5]....
        /*0c2c*/ 	.word	0x00000410
        /*0c30*/ 	.word	0x000000ff
        /*0c34*/ 	.word	0x00030848
        /*0c38*/ 	.short	0x0100
        /*0c3a*/ 	.byte	0x08
	.zero		1


	//   ....[6]....
        /*0c3c*/ 	.word	0x00000540
        /*0c40*/ 	.word	0x000000ff
        /*0c44*/ 	.word	0x00030850
        /*0c48*/ 	.short	0x0100
        /*0c4a*/ 	.byte	0x08
	.zero		1


	//   ....[7]....
        /*0c4c*/ 	.word	0x00000550
        /*0c50*/ 	.word	0x000000ff
        /*0c54*/ 	.word	0x00030860
        /*0c58*/ 	.short	0x0100
        /*0c5a*/ 	.byte	0x08
	.zero		1


	//   ....[8]....
        /*0c5c*/ 	.word	0x00000560
        /*0c60*/ 	.word	0x000000ff
        /*0c64*/ 	.word	0x00030858
        /*0c68*/ 	.short	0x0100
        /*0c6a*/ 	.byte	0x08
	.zero		1


	//   ....[9]....
        /*0c6c*/ 	.word	0x00000570
        /*0c70*/ 	.word	0x000000ff
        /*0c74*/ 	.word	0x00030868
        /*0c78*/ 	.short	0x0100
        /*0c7a*/ 	.byte	0x08
	.zero		1


	//   ....[10]....
        /*0c7c*/ 	.word	0x00000660
        /*0c80*/ 	.word	0x000000ff
        /*0c84*/ 	.word	0x00030870
        /*0c88*/ 	.short	0x0100
        /*0c8a*/ 	.byte	0x06
	.zero		1


	//   ....[11]....
        /*0c8c*/ 	.word	0x00000670
        /*0c90*/ 	.word	0x000000ff
        /*0c94*/ 	.word	0x00030880
        /*0c98*/ 	.short	0x0100
        /*0c9a*/ 	.byte	0x06
	.zero		1


	//   ....[12]....
        /*0c9c*/ 	.word	0x00000680
        /*0ca0*/ 	.word	0x000000ff
        /*0ca4*/ 	.word	0x00030878
        /*0ca8*/ 	.short	0x0100
        /*0caa*/ 	.byte	0x06
	.zero		1


	//   ....[13]....
        /*0cac*/ 	.word	0x00000690
        /*0cb0*/ 	.word	0x000000ff
        /*0cb4*/ 	.word	0x00030888
        /*0cb8*/ 	.short	0x0100
        /*0cba*/ 	.byte	0x06
	.zero		1


	//   ....[14]....
        /*0cbc*/ 	.word	0x000007c0
        /*0cc0*/ 	.word	0x000000ff
        /*0cc4*/ 	.word	0x00030890
        /*0cc8*/ 	.short	0x0100
        /*0cca*/ 	.byte	0x08
	.zero		1


	//   ....[15]....
        /*0ccc*/ 	.word	0x000007d0
        /*0cd0*/ 	.word	0x000000ff
        /*0cd4*/ 	.word	0x000308a0
        /*0cd8*/ 	.short	0x0100
        /*0cda*/ 	.byte	0x08
	.zero		1


	//   ....[16]....
        /*0cdc*/ 	.word	0x000007e0
        /*0ce0*/ 	.word	0x000000ff
        /*0ce4*/ 	.word	0x00030898
        /*0ce8*/ 	.short	0x0100
        /*0cea*/ 	.byte	0x08
	.zero		1


	//   ....[17]....
        /*0cec*/ 	.word	0x000007f0
        /*0cf0*/ 	.word	0x000000ff
        /*0cf4*/ 	.word	0x000308a8
        /*0cf8*/ 	.short	0x0100
        /*0cfa*/ 	.byte	0x08
	.zero		1


	//   ....[18]....
        /*0cfc*/ 	.word	0x00000920
        /*0d00*/ 	.word	0x000000ff
        /*0d04*/ 	.word	0x000308b0
        /*0d08*/ 	.short	0x0100
        /*0d0a*/ 	.byte	0x08
	.zero		1


	//   ....[19]....
        /*0d0c*/ 	.word	0x00000930
        /*0d10*/ 	.word	0x000000ff
        /*0d14*/ 	.word	0x000308c0
        /*0d18*/ 	.short	0x0100
        /*0d1a*/ 	.byte	0x08
	.zero		1


	//   ....[20]....
        /*0d1c*/ 	.word	0x00000940
        /*0d20*/ 	.word	0x000000ff
        /*0d24*/ 	.word	0x000308b8
        /*0d28*/ 	.short	0x0100
        /*0d2a*/ 	.byte	0x08
	.zero		1


	//   ....[21]....
        /*0d2c*/ 	.word	0x00000950
        /*0d30*/ 	.word	0x000000ff
        /*0d34*/ 	.word	0x000308c8
        /*0d38*/ 	.short	0x0100
        /*0d3a*/ 	.byte	0x08
	.zero		1


	//   ....[22]....
        /*0d3c*/ 	.word	0x00003740
        /*0d40*/ 	.word	0x00000062
        /*0d44*/ 	.word	0x00030890
        /*0d48*/ 	.short	0x010a
        /*0d4a*/ 	.byte	0x3f
	.zero		1


	//   ....[23]....
        /*0d4c*/ 	.word	0x00005d90
        /*0d50*/ 	.word	0x00000062
        /*0d54*/ 	.word	0x00030890
        /*0d58*/ 	.short	0x010a
        /*0d5a*/ 	.byte	0x3f
	.zero		1


	//   ....[24]....
        /*0d5c*/ 	.word	0x000080a0
        /*0d60*/ 	.word	0x00000062
        /*0d64*/ 	.word	0x00030890
        /*0d68*/ 	.short	0x010a
        /*0d6a*/ 	.byte	0x3f
	.zero		1


	//   ....[25]....
        /*0d6c*/ 	.word	0x000083b0
        /*0d70*/ 	.word	0x00000024
        /*0d74*/ 	.word	0x00000000
        /*0d78*/ 	.short	0x0101
        /*0d7a*/ 	.byte	0x3f
	.zero		1


	//   ....[26]....
        /*0d7c*/ 	.word	0x000083f0
        /*0d80*/ 	.word	0x00000062
        /*0d84*/ 	.word	0x000308b0
        /*0d88*/ 	.short	0x010a
        /*0d8a*/ 	.byte	0x3f
	.zero		1


	//   ....[27]....
        /*0d8c*/ 	.word	0x000089b0
        /*0d90*/ 	.word	0x00000062
        /*0d94*/ 	.word	0x00000000
        /*0d98*/ 	.short	0x0101
        /*0d9a*/ 	.byte	0x3f
	.zero		1


	//   ....[28]....
        /*0d9c*/ 	.word	0x000094a0
        /*0da0*/ 	.word	0x00000010
        /*0da4*/ 	.word	0x00030800
        /*0da8*/ 	.short	0x010a
        /*0daa*/ 	.byte	0x3f
	.zero		1


	//   ....[29]....
        /*0dac*/ 	.word	0x000094f0
        /*0db0*/ 	.word	0x00000010
        /*0db4*/ 	.word	0x00030800
        /*0db8*/ 	.short	0x010a
        /*0dba*/ 	.byte	0x3f
	.zero		1


	//   ....[30]....
        /*0dbc*/ 	.word	0x0000afc0
        /*0dc0*/ 	.word	0x00000010
        /*0dc4*/ 	.word	0x00030800
        /*0dc8*/ 	.short	0x010a
        /*0dca*/ 	.byte	0x3f
	.zero		1


	//   ....[31]....
        /*0dcc*/ 	.word	0x0000f9a0
        /*0dd0*/ 	.word	0x00000010
        /*0dd4*/ 	.word	0x00030800
        /*0dd8*/ 	.short	0x010a
        /*0dda*/ 	.byte	0x3f
	.zero		1


	//   ....[32]....
        /*0ddc*/ 	.word	0x00013460
        /*0de0*/ 	.word	0x00000005
        /*0de4*/ 	.word	0x00030830
        /*0de8*/ 	.short	0x010a
        /*0dea*/ 	.byte	0x3f
	.zero		1


	//   ....[33]....
        /*0dec*/ 	.word	0x000134d0
        /*0df0*/ 	.word	0x00000005
        /*0df4*/ 	.word	0x00030830
        /*0df8*/ 	.short	0x010a
        /*0dfa*/ 	.byte	0x3f
	.zero		1


	//   ....[34]....
        /*0dfc*/ 	.word	0x00014130
        /*0e00*/ 	.word	0x00000000
        /*0e04*/ 	.word	0x00000000
        /*0e08*/ 	.short	0x0101
        /*0e0a*/ 	.byte	0x3f
	.zero		1


	//   ....[35]....
        /*0e0c*/ 	.word	0x00015e10
        /*0e10*/ 	.word	0x000000e8
        /*0e14*/ 	.word	0x00030830
        /*0e18*/ 	.short	0x010a
        /*0e1a*/ 	.byte	0x3f
	.zero		1


	//   ....[36]....
        /*0e1c*/ 	.word	0x00015ea0
        /*0e20*/ 	.word	0x000000e8
        /*0e24*/ 	.word	0x00030830
        /*0e28*/ 	.short	0x010a
        /*0e2a*/ 	.byte	0x3f
	.zero		1


	//   ....[37]....
        /*0e2c*/ 	.word	0x00016fd0
        /*0e30*/ 	.word	0x00000000
        /*0e34*/ 	.word	0x00030850
        /*0e38*/ 	.short	0x010a
        /*0e3a*/ 	.byte	0x3f
	.zero		1


	//   ....[38]....
        /*0e3c*/ 	.word	0x00017020
        /*0e40*/ 	.word	0x00000000
        /*0e44*/ 	.word	0x00030850
        /*0e48*/ 	.short	0x010a
        /*0e4a*/ 	.byte	0x3f
	.zero		1


	//   ....[39]....
        /*0e4c*/ 	.word	0x000172d0
        /*0e50*/ 	.word	0x000000e8
        /*0e54*/ 	.word	0x00000000
        /*0e58*/ 	.short	0x0101
        /*0e5a*/ 	.byte	0x3f
	.zero		1


	//   ....[40]....
        /*0e5c*/ 	.word	0x00017a70
        /*0e60*/ 	.word	0x00000000
        /*0e64*/ 	.word	0x00000000
        /*0e68*/ 	.short	0x0101
        /*0e6a*/ 	.byte	0x3f
	.zero		1


	//   ....[41]....
        /*0e6c*/ 	.word	0x00018b70
        /*0e70*/ 	.word	0x00000004
        /*0e74*/ 	.word	0x00030830
        /*0e78*/ 	.short	0x010a
        /*0e7a*/ 	.byte	0x3f
	.zero		1


	//   ....[42]....
        /*0e7c*/ 	.word	0x00018c00
        /*0e80*/ 	.word	0x00000004
        /*0e84*/ 	.word	0x00030830
        /*0e88*/ 	.short	0x010a
        /*0e8a*/ 	.byte	0x3f
	.zero		1


	//   ....[43]....
        /*0e8c*/ 	.word	0x00019d20
        /*0e90*/ 	.word	0x000000e7
        /*0e94*/ 	.word	0x00030850
        /*0e98*/ 	.short	0x010a
        /*0e9a*/ 	.byte	0x3f
	.zero		1


	//   ....[44]....
        /*0e9c*/ 	.word	0x00019d70
        /*0ea0*/ 	.word	0x000000e7
        /*0ea4*/ 	.word	0x00030850
        /*0ea8*/ 	.short	0x010a
        /*0eaa*/ 	.byte	0x3f
	.zero		1


	//   ....[45]....
        /*0eac*/ 	.word	0x0001a6a0
        /*0eb0*/ 	.word	0x0000009f
        /*0eb4*/ 	.word	0x00000000
        /*0eb8*/ 	.short	0x0101
        /*0eba*/ 	.byte	0x3f
	.zero		1


	//   ....[46]....
        /*0ebc*/ 	.word	0x0001a6f0
        /*0ec0*/ 	.word	0x000000e7
        /*0ec4*/ 	.word	0x00000000
        /*0ec8*/ 	.short	0x0101
        /*0eca*/ 	.byte	0x3f
	.zero		1


	//   ....[47]....
        /*0ecc*/ 	.word	0x0001ac30
        /*0ed0*/ 	.word	0x000000e8
        /*0ed4*/ 	.word	0x00030830
        /*0ed8*/ 	.short	0x010a
        /*0eda*/ 	.byte	0x3f
	.zero		1


	//   ....[48]....
        /*0edc*/ 	.word	0x0001acc0
        /*0ee0*/ 	.word	0x000000e8
        /*0ee4*/ 	.word	0x00030830
        /*0ee8*/ 	.short	0x010a
        /*0eea*/ 	.byte	0x3f
	.zero		1


	//   ....[49]....
        /*0eec*/ 	.word	0x0001bdf0
        /*0ef0*/ 	.word	0x00000000
        /*0ef4*/ 	.word	0x00030850
        /*0ef8*/ 	.short	0x010a
        /*0efa*/ 	.byte	0x3f
	.zero		1


	//   ....[50]....
        /*0efc*/ 	.word	0x0001be40
        /*0f00*/ 	.word	0x00000000
        /*0f04*/ 	.word	0x00030850
        /*0f08*/ 	.short	0x010a
        /*0f0a*/ 	.byte	0x3f
	.zero		1


	//   ....[51]....
        /*0f0c*/ 	.word	0x0001c140
        /*0f10*/ 	.word	0x000000e8
        /*0f14*/ 	.word	0x00000000
        /*0f18*/ 	.short	0x0101
        /*0f1a*/ 	.byte	0x3f
	.zero		1


	//   ....[52]....
        /*0f1c*/ 	.word	0x0001c8b0
        /*0f20*/ 	.word	0x00000000
        /*0f24*/ 	.word	0x00000000
        /*0f28*/ 	.short	0x0101
        /*0f2a*/ 	.byte	0x3f
	.zero		1


	//   ....[53]....
        /*0f2c*/ 	.word	0x0001dea0
        /*0f30*/ 	.word	0x0000000b
        /*0f34*/ 	.word	0x00030850
        /*0f38*/ 	.short	0x010a
        /*0f3a*/ 	.byte	0x3f
	.zero		1


	//   ....[54]....
        /*0f3c*/ 	.word	0x0001df40
        /*0f40*/ 	.word	0x0000000b
        /*0f44*/ 	.word	0x00030850
        /*0f48*/ 	.short	0x010a
        /*0f4a*/ 	.byte	0x3f
	.zero		1


	//   ....[55]....
        /*0f4c*/ 	.word	0x0001e3a0
        /*0f50*/ 	.word	0x0000000b
        /*0f54*/ 	.word	0x00000000
        /*0f58*/ 	.short	0x0101
        /*0f5a*/ 	.byte	0x3f
	.zero		1


	//   ....[56]....
        /*0f5c*/ 	.word	0x000202e0
        /*0f60*/ 	.word	0x00000000
        /*0f64*/ 	.word	0x00000000
        /*0f68*/ 	.short	0x0101
        /*0f6a*/ 	.byte	0x3f
	.zero		1


	//   ....[57]....
        /*0f6c*/ 	.word	0x00022d30
        /*0f70*/ 	.word	0x0000000c
        /*0f74*/ 	.word	0x00030820
        /*0f78*/ 	.short	0x010a
        /*0f7a*/ 	.byte	0x3f
	.zero		1


	//   ....[58]....
        /*0f7c*/ 	.word	0x00022dc0
        /*0f80*/ 	.word	0x00000008
        /*0f84*/ 	.word	0x000308a0
        /*0f88*/ 	.short	0x010a
        /*0f8a*/ 	.byte	0x3f
	.zero		1


	//   ....[59]....
        /*0f8c*/ 	.word	0x00023090
        /*0f90*/ 	.word	0x00000008
        /*0f94*/ 	.word	0x000308c0
        /*0f98*/ 	.short	0x010a
        /*0f9a*/ 	.byte	0x3f
	.zero		1


	//   ....[60]....
        /*0f9c*/ 	.word	0x00023480
        /*0fa0*/ 	.word	0x00000008
        /*0fa4*/ 	.word	0x000308a0
        /*0fa8*/ 	.short	0x010a
        /*0faa*/ 	.byte	0x3f
	.zero		1


	//   ....[61]....
        /*0fac*/ 	.word	0x00023740
        /*0fb0*/ 	.word	0x00000008
        /*0fb4*/ 	.word	0x000308c0
        /*0fb8*/ 	.short	0x010a
        /*0fba*/ 	.byte	0x3f
	.zero		1


	//   ....[62]....
        /*0fbc*/ 	.word	0x00024ae0
        /*0fc0*/ 	.word	0x00000007
        /*0fc4*/ 	.word	0x00030840
        /*0fc8*/ 	.short	0x010a
        /*0fca*/ 	.byte	0x3f
	.zero		1


	//   ....[63]....
        /*0fcc*/ 	.word	0x00025150
        /*0fd0*/ 	.word	0x0000000a
        /*0fd4*/ 	.word	0x00030820
        /*0fd8*/ 	.short	0x010a
        /*0fda*/ 	.byte	0x3f
	.zero		1


	//   ....[64]....
        /*0fdc*/ 	.word	0x000254a0
        /*0fe0*/ 	.word	0x00000003
        /*0fe4*/ 	.word	0x00030840
        /*0fe8*/ 	.short	0x010a
        /*0fea*/ 	.byte	0x3f
	.zero		1


	//   ....[65]....
        /*0fec*/ 	.word	0x000257f0
        /*0ff0*/ 	.word	0x00000008
        /*0ff4*/ 	.word	0x00000060
        /*0ff8*/ 	.short	0x010a
        /*0ffa*/ 	.byte	0x3f
	.zero		1


	//   ....[66]....
        /*0ffc*/ 	.word	0x00025e90
        /*1000*/ 	.word	0x00000002
        /*1004*/ 	.word	0x00030840
        /*1008*/ 	.short	0x010a
        /*100a*/ 	.byte	0x3f
	.zero		1


	//   ....[67]....
        /*100c*/ 	.word	0x000261e0
        /*1010*/ 	.word	0x00000003
        /*1014*/ 	.word	0x00000060
        /*1018*/ 	.short	0x010a
        /*101a*/ 	.byte	0x3f
	.zero		1


	//   ....[68]....
        /*101c*/ 	.word	0x00026760
        /*1020*/ 	.word	0x00000002
        /*1024*/ 	.word	0x00030840
        /*1028*/ 	.short	0x010a
        /*102a*/ 	.byte	0x3f
	.zero		1


	//   ....[69]....
        /*102c*/ 	.word	0x00026ab0
        /*1030*/ 	.word	0x00000003
        /*1034*/ 	.word	0x00000060
        /*1038*/ 	.short	0x010a
        /*103a*/ 	.byte	0x3f
	.zero		1


	//   ....[70]....
        /*103c*/ 	.word	0x00026fd0
        /*1040*/ 	.word	0x00000003
        /*1044*/ 	.word	0x00030860
        /*1048*/ 	.short	0x010a
        /*104a*/ 	.byte	0x3f
	.zero		1


	//   ....[71]....
        /*104c*/ 	.word	0x00028080
        /*1050*/ 	.word	0x00000000
        /*1054*/ 	.word	0x00030820
        /*1058*/ 	.short	0x010a
        /*105a*/ 	.byte	0x3f
	.zero		1


	//   ....[72]....
        /*105c*/ 	.word	0x00028230
        /*1060*/ 	.word	0x00000006
        /*1064*/ 	.word	0x00000000
        /*1068*/ 	.short	0x010a
        /*106a*/ 	.byte	0x3f
	.zero		1


	//   ....[73]....
        /*106c*/ 	.word	0x000282a0
        /*1070*/ 	.word	0x00000007
        /*1074*/ 	.word	0x00000000
        /*1078*/ 	.short	0x010a
        /*107a*/ 	.byte	0x3f
	.zero		1


	//   ....[74]....
        /*107c*/ 	.word	0x00028310
        /*1080*/ 	.word	0x00000004
        /*1084*/ 	.word	0x00000000
        /*1088*/ 	.short	0x010a
        /*108a*/ 	.byte	0x3f
	.zero		1


	//   ....[75]....
        /*108c*/ 	.word	0x00028340
        /*1090*/ 	.word	0x00000003
        /*1094*/ 	.word	0x00000000
        /*1098*/ 	.short	0x010a
        /*109a*/ 	.byte	0x3f
	.zero		1


	//   ....[76]....
        /*109c*/ 	.word	0x000283a0
        /*10a0*/ 	.word	0x00000062
        /*10a4*/ 	.word	0x00030890
        /*10a8*/ 	.short	0x010a
        /*10aa*/ 	.byte	0x3f
	.zero		1


	//   ....[77]....
        /*10ac*/ 	.word	0x000283f0
        /*10b0*/ 	.word	0x00000062
        /*10b4*/ 	.word	0x00030890
        /*10b8*/ 	.short	0x010a
        /*10ba*/ 	.byte	0x3f
	.zero		1


	//   ....[78]....
        /*10bc*/ 	.word	0x00028440
        /*10c0*/ 	.word	0x00000062
        /*10c4*/ 	.word	0x00030890
        /*10c8*/ 	.short	0x010a
        /*10ca*/ 	.byte	0x3f
	.zero		1


	//   ....[79]....
        /*10cc*/ 	.word	0x00028490
        /*10d0*/ 	.word	0x00000062
        /*10d4*/ 	.word	0x000308b0
        /*10d8*/ 	.short	0x010a
        /*10da*/ 	.byte	0x3f
	.zero		1


	//   ....[80]....
        /*10dc*/ 	.word	0x00028ee0
        /*10e0*/ 	.word	0x00000010
        /*10e4*/ 	.word	0x00030800
        /*10e8*/ 	.short	0x010a
        /*10ea*/ 	.byte	0x3f
	.zero		1


	//   ....[81]....
        /*10ec*/ 	.word	0x00029930
        /*10f0*/ 	.word	0x00000010
        /*10f4*/ 	.word	0x00030800
        /*10f8*/ 	.short	0x010a
        /*10fa*/ 	.byte	0x3f
	.zero		1


	//   ....[82]....
        /*10fc*/ 	.word	0x00029980
        /*1100*/ 	.word	0x00000005
        /*1104*/ 	.word	0x00030830
        /*1108*/ 	.short	0x010a
        /*110a*/ 	.byte	0x3f
	.zero		1


	//   ....[83]....
        /*110c*/ 	.word	0x000299d0
        /*1110*/ 	.word	0x000000e8
        /*1114*/ 	.word	0x00030830
        /*1118*/ 	.short	0x010a
        /*111a*/ 	.byte	0x3f
	.zero		1


	//   ....[84]....
        /*111c*/ 	.word	0x00029a20
        /*1120*/ 	.word	0x00000000
        /*1124*/ 	.word	0x00030850
        /*1128*/ 	.short	0x010a
        /*112a*/ 	.byte	0x3f
	.zero		1


	//   ....[85]....
        /*112c*/ 	.word	0x00029a70
        /*1130*/ 	.word	0x00000004
        /*1134*/ 	.word	0x00030830
        /*1138*/ 	.short	0x010a
        /*113a*/ 	.byte	0x3f
	.zero		1


	//   ....[86]....
        /*113c*/ 	.word	0x00029ac0
        /*1140*/ 	.word	0x000000e7
        /*1144*/ 	.word	0x00030850
        /*1148*/ 	.short	0x010a
        /*114a*/ 	.byte	0x3f
	.zero		1


	//   ....[87]....
        /*114c*/ 	.word	0x00029b10
        /*1150*/ 	.word	0x000000e8
        /*1154*/ 	.word	0x00030830
        /*1158*/ 	.short	0x010a
        /*115a*/ 	.byte	0x3f
	.zero		1


	//   ....[88]....
        /*115c*/ 	.word	0x00029b60
        /*1160*/ 	.word	0x00000000
        /*1164*/ 	.word	0x00030850
        /*1168*/ 	.short	0x010a
        /*116a*/ 	.byte	0x3f
	.zero		1


	//   ....[89]....
        /*116c*/ 	.word	0x00029bb0
        /*1170*/ 	.word	0x0000000b
        /*1174*/ 	.word	0x00030850
        /*1178*/ 	.short	0x010a
        /*117a*/ 	.byte	0x3f
	.zero		1


	//   ....[90]....
        /*117c*/ 	.word	0x00029d50
        /*1180*/ 	.word	0x0000000c
        /*1184*/ 	.word	0x00030820
        /*1188*/ 	.short	0x010a
        /*118a*/ 	.byte	0x3f
	.zero		1


	//   ....[91]....
        /*118c*/ 	.word	0x00029da0
        /*1190*/ 	.word	0x00000008
        /*1194*/ 	.word	0x000308a0
        /*1198*/ 	.short	0x010a
        /*119a*/ 	.byte	0x3f
	.zero		1


	//   ....[92]....
        /*119c*/ 	.word	0x00029df0
        /*11a0*/ 	.word	0x00000008
        /*11a4*/ 	.word	0x000308c0
        /*11a8*/ 	.short	0x010a
        /*11aa*/ 	.byte	0x3f
	.zero		1


	//   ....[93]....
        /*11ac*/ 	.word	0x00029e40
        /*11b0*/ 	.word	0x00000008
        /*11b4*/ 	.word	0x000308a0
        /*11b8*/ 	.short	0x010a
        /*11ba*/ 	.byte	0x3f
	.zero		1


	//   ....[94]....
        /*11bc*/ 	.word	0x00029e90
        /*11c0*/ 	.word	0x00000008
        /*11c4*/ 	.word	0x000308c0
        /*11c8*/ 	.short	0x010a
        /*11ca*/ 	.byte	0x3f
	.zero		1


	//   ....[95]....
        /*11cc*/ 	.word	0x0002a030
        /*11d0*/ 	.word	0x00000007
        /*11d4*/ 	.word	0x00030840
        /*11d8*/ 	.short	0x010a
        /*11da*/ 	.byte	0x3f
	.zero		1


	//   ....[96]....
        /*11dc*/ 	.word	0x0002a0b0
        /*11e0*/ 	.word	0x00000003
        /*11e4*/ 	.word	0x00030820
        /*11e8*/ 	.short	0x010a
        /*11ea*/ 	.byte	0x3f
	.zero		1


	//   ....[97]....
        /*11ec*/ 	.word	0x0002a100
        /*11f0*/ 	.word	0x00000003
        /*11f4*/ 	.word	0x00030840
        /*11f8*/ 	.short	0x010a
        /*11fa*/ 	.byte	0x3f
	.zero		1


	//   ....[98]....
        /*11fc*/ 	.word	0x0002a150
        /*1200*/ 	.word	0x00000008
        /*1204*/ 	.word	0x00000060
        /*1208*/ 	.short	0x010a
        /*120a*/ 	.byte	0x3f
	.zero		1


	//   ....[99]....
        /*120c*/ 	.word	0x0002a1a0
        /*1210*/ 	.word	0x00000002
        /*1214*/ 	.word	0x00030840
        /*1218*/ 	.short	0x010a
        /*121a*/ 	.byte	0x3f
	.zero		1


	//   ....[100]....
        /*121c*/ 	.word	0x0002a1f0
        /*1220*/ 	.word	0x00000003
        /*1224*/ 	.word	0x00000060
        /*1228*/ 	.short	0x010a
        /*122a*/ 	.byte	0x3f
	.zero		1


	//   ....[101]....
        /*122c*/ 	.word	0x0002a240
        /*1230*/ 	.word	0x00000002
        /*1234*/ 	.word	0x00030840
        /*1238*/ 	.short	0x010a
        /*123a*/ 	.byte	0x3f
	.zero		1


	//   ....[102]....
        /*123c*/ 	.word	0x0002a290
        /*1240*/ 	.word	0x00000003
        /*1244*/ 	.word	0x00000060
        /*1248*/ 	.short	0x010a
        /*124a*/ 	.byte	0x3f
	.zero		1


	//   ....[103]....
        /*124c*/ 	.word	0x0002a2e0
        /*1250*/ 	.word	0x00000003
        /*1254*/ 	.word	0x00030860
        /*1258*/ 	.short	0x010a
        /*125a*/ 	.byte	0x3f
	.zero		1


	//   ....[104]....
        /*125c*/ 	.word	0x0002aca0
        /*1260*/ 	.word	0x00000000
        /*1264*/ 	.word	0x00030820
        /*1268*/ 	.short	0x010a
        /*126a*/ 	.byte	0x3f
	.zero		1


	//   ....[105]....
        /*126c*/ 	.word	0x0002ae40
        /*1270*/ 	.word	0x00000006
        /*1274*/ 	.word	0x00000000
        /*1278*/ 	.short	0x010a
        /*127a*/ 	.byte	0x3f
	.zero		1


	//   ....[106]....
        /*127c*/ 	.word	0x0002ae90
        /*1280*/ 	.word	0x00000007
        /*1284*/ 	.word	0x00000000
        /*1288*/ 	.short	0x010a
        /*128a*/ 	.byte	0x3f
	.zero		1


	//   ....[107]....
        /*128c*/ 	.word	0x0002aee0
        /*1290*/ 	.word	0x00000004
        /*1294*/ 	.word	0x00000000
        /*1298*/ 	.short	0x010a
        /*129a*/ 	.byte	0x3f
	.zero		1


	//----- nvinfo : EIATTR_NUM_MBARRIERS
	.align		4
.L_275:
        /*129c*/ 	.byte	0x03, 0x38
        /*129e*/ 	.short	0x0016


	//----- nvinfo : EIATTR_EXIT_INSTR_OFFSETS
	.align		4
        /*12a0*/ 	.byte	0x04, 0x1c
        /*12a2*/ 	.short	(.L_277 - .L_276)


	//   ....[0]....
.L_276:
        /*12a4*/ 	.word	0x00028390


	//----- nvinfo : EIATTR_MAX_THREADS
	.align		4
.L_277:
        /*12a8*/ 	.byte	0x04, 0x05
        /*12aa*/ 	.short	(.L_279 - .L_278)
.L_278:
        /*12ac*/ 	.word	0x00000180
        /*12b0*/ 	.word	0x00000001
        /*12b4*/ 	.word	0x00000001


	//----- nvinfo : EIATTR_CRS_STACK_SIZE
	.align		4
.L_279:
        /*12b8*/ 	.byte	0x04, 0x1e
        /*12ba*/ 	.short	(.L_281 - .L_280)
.L_280:
        /*12bc*/ 	.word	0x00000000


	//----- nvinfo : EIATTR_CBANK_PARAM_SIZE
	.align		4
.L_281:
        /*12c0*/ 	.byte	0x03, 0x19
        /*12c2*/ 	.short	0x0a70


	//----- nvinfo : EIATTR_PARAM_CBANK
	.align		4
        /*12c4*/ 	.byte	0x04, 0x0a
        /*12c6*/ 	.short	(.L_283 - .L_282)
	.align		4
.L_282:
        /*12c8*/ 	.word	index@(.nv.constant0._ZN7cutlass13device_kernelIN5flash11enable_sm90INS1_16FlashAttnFwdSm90INS1_25CollectiveMainloopFwdSm90ILi2EN4cute5tupleIJNS5_1CILi1EEES8_S8_EEENS6_IJNS7_ILi128EEENS7_ILi64EEENS7_ILi256EEEEEELi256ENS_10bfloat16_tEfNS_4arch4Sm90ELb0ELb1ELb0ELb1ELb0ELb1ELb0ELb1ELb1ELb0ELb0ELb0EEENS1_21CollectiveEpilogueFwdINS6_IJSA_SC_SB_EEES9_SE_SG_Li256ELb1ELb0ELb0ELb0EEENS1_36VarlenDynamicPersistentTileSchedulerILi128ELi64ELi256ELi32ELb0ELb0ELb1ELb1ELb0ELb1EEEEEEEEEvNT_6ParamsE)
        /*12cc*/ 	.short	0x0210
        /*12ce*/ 	.short	0x0a70


	//----- nvinfo : EIATTR_SW_WAR
	.align		4
.L_283:
        /*12d0*/ 	.byte	0x04, 0x36
        /*12d2*/ 	.short	(.L_285 - .L_284)
.L_284:
        /*12d4*/ 	.word	0x00000008
.L_285:


//--------------------- .nv.info._ZN7cutlass13device_kernelIN5flash11enable_sm90INS1_16FlashAttnFwdSm90INS1_25CollectiveMainloopFwdSm90ILi2EN4cute5tupleIJNS5_1CILi1EEES8_S8_EEENS6_IJNS7_ILi128EEENS7_ILi80EEENS7_ILi256EEEEEELi256ENS_10bfloat16_tEfNS_4arch4Sm90ELb1ELb0ELb0ELb0ELb0ELb0ELb0ELb1ELb1ELb0ELb0ELb0EEENS1_21CollectiveEpilogueFwdINS6_IJSA_SC_SB_EEES9_SE_SG_Li256ELb0ELb0ELb0ELb0EEENS1_30DynamicPersistentTileSchedulerILi256ELi32ELb0ELb0ELb1EEEEEEEEEvNT_6ParamsE --------------------------
	.section	.nv.info._ZN7cutlass13device_kernelIN5flash11enable_sm90INS1_16FlashAttnFwdSm90INS1_25CollectiveMainloopFwdSm90ILi2EN4cute5tupleIJNS5_1CILi1EEES8_S8_EEENS6_IJNS7_ILi128EEENS7_ILi80EEENS7_ILi256EEEEEELi256ENS_10bfloat16_tEfNS_4arch4Sm90ELb1ELb0ELb0ELb0ELb0ELb0ELb0ELb1ELb1ELb0ELb0ELb0EEENS1_21CollectiveEpilogueFwdINS6_IJSA_SC_SB_EEES9_SE_SG_Li256ELb0ELb0ELb0ELb0EEENS1_30DynamicPersistentTileSchedulerILi256ELi32ELb0ELb0ELb1EEEEEEEEEvNT_6ParamsE,"",@"SHT_CUDA_INFO"
	.sectionflags	@""
	.align	4


	//----- nvinfo : EIATTR_CUDA_API_VERSION
	.align		4
        /*0000*/ 	.byte	0x04, 0x37
        /*0002*/ 	.short	(.L_287 - .L_286)
.L_286:
        /*0004*/ 	.word	0x00000082


	//----- nvinfo : EIATTR_KPARAM_INFO
	.align		4
.L_287:
        /*0008*/ 	.byte	0x04, 0x17
        /*000a*/ 	.short	(.L_289 - .L_288)
.L_288:
        /*000c*/ 	.word	0x00000000
        /*0010*/ 	.short	0x0000
        /*0012*/ 	.short	0x0070
        /*0014*/ 	.byte	0x00, 0xf0, 0x01, 0x2e


	//----- nvinfo : EIATTR_SPARSE_MMA_MASK
	.align		4
.L_289:
        /*0018*/ 	.byte	0x03, 0x50
        /*001a*/ 	.short	0x0000


	//----- nvinfo : EIATTR_MAXREG_COUNT
	.align		4
        /*001c*/ 	.byte	0x03, 0x1b
        /*001e*/ 	.short	0x00a8


	//----- nvinfo : EIATTR_NUM_BARRIERS
	.align		4
        /*0020*/ 	.byte	0x02, 0x4c
        /*0022*/ 	.byte	0x09
	.zero		1


	//----- nvinfo : EIATTR_EXTERNS
	.align		4
        /*0024*/ 	.byte	0x04, 0x0f
        /*0026*/ 	.short	(.L_291 - .L_290)


	//   ....[0]....
	.align		4
.L_290:
        /*0028*/ 	.word	index@(__assertfail)


	//----- nvinfo : EIATTR_ANNOTATIONS
	.align		4
.L_291:
        /*002c*/ 	.byte	0x04, 0x55
        /*002e*/ 	.short	(.L_293 - .L_292)


	//   ....[0]....
.L_292:
        /*0030*/ 	.word	0x00000001
        /*0034*/ 	.byte	0x70, 0x09, 0x00, 0x00, 0x01, 0x00, 0x00, 0x00, 0x40, 0x0a, 0x00, 0x00, 0x01, 0x00, 0x00, 0x00
        /*0044*/ 	.byte	0xd0, 0x34, 0x01, 0x00


	//----- nvinfo : EIATTR_MERCURY_ISA_VERSION
	.align		4
.L_293:
        /*0048*/ 	.byte	0x03, 0x5f
        /*004a*/ 	.short	0x0101


	//----- nvinfo : EIATTR_INT_WARP_WIDE_INSTR_OFFSETS
	.align		4
        /*004c*/ 	.byte	0x04, 0x31
        /*004e*/ 	.short	(.L_295 - .L_294)


	//   ....[0]....
.L_294:
        /*0050*/ 	.word	0x00000190


	//   ....[1]....
        /*0054*/ 	.word	0x000001c0


	//   ....[2]....
        /*0058*/ 	.word	0x000001d0


	//   ....[3]....
        /*005c*/ 	.word	0x00010870


	//   ....[4]....
        /*0060*/ 	.word	0x00010910


	//   ....[5]....
        /*0064*/ 	.word	0x00010e80


	//   ....[6]....
        /*0068*/ 	.word	0x00012e70


	//   ....[7]....
        /*006c*/ 	.word	0x00012f10


	//----- nvinfo : EIATTR_COOP_GROUP_MASK_REGIDS
	.align		4
.L_295:
        /*0070*/ 	.byte	0x04, 0x29
        /*0072*/ 	.short	(.L_297 - .L_296)


	//   ....[0]....
.L_296:
        /*0074*/ 	.word	0xffffffff


	//   ....[1]....
        /*0078*/ 	.word	0xffffffff


	//   ....[2]....
        /*007c*/ 	.word	0xffffffff


	//   ....[3]....
        /*0080*/ 	.word	0xffffffff


	//   ....[4]....
        /*0084*/ 	.word	0xffffffff


	//   ....[5]....
        /*0088*/ 	.word	0xffffffff


	//   ....[6]....
        /*008c*/ 	.word	0xffffffff


	//   ....[7]....
        /*0090*/ 	.word	0xffffffff


	//   ....[8]....
        /*0094*/ 	.word	0xffffffff


	//   ....[9]....
        /*0098*/ 	.word	0xffffffff


	//   ....[10]....
        /*009c*/ 	.word	0xffffffff


	//   ....[11]....
        /*00a0*/ 	.word	0xffffffff


	//   ....[12]....
        /*00a4*/ 	.word	0xffffffff


	//   ....[13]....
        /*00a8*/ 	.word	0xffffffff


	//   ....[14]....
        /*00ac*/ 	.word	0xffffffff


	//   ....[15]....
        /*00b0*/ 	.word	0xffffffff


	//   ....[16]....
        /*00b4*/ 	.word	0xffffffff


	//   ....[17]....
        /*00b8*/ 	.word	0xffffffff


	//   ....[18]....
        /*00bc*/ 	.word	0xffffffff


	//   ....[19]....
        /*00c0*/ 	.word	0xffffffff


	//   ....[20]....
        /*00c4*/ 	.word	0xffffffff


	//   ....[21]....
        /*00c8*/ 	.word	0xffffffff


	//   ....[22]....
        /*00cc*/ 	.word	0xffffffff


	//   ....[23]....
        /*00d0*/ 	.word	0xffffffff


	//   ....[24]....
        /*00d4*/ 	.word	0xffffffff


	//   ....[25]....
        /*00d8*/ 	.word	0xffffffff


	//   ....[26]....
        /*00dc*/ 	.word	0xffffffff


	//   ....[27]....
        /*00e0*/ 	.word	0xffffffff


	//   ....[28]....
        /*00e4*/ 	.word	0x0500000f


	//   ....[29]....
        /*00e8*/ 	.word	0x0500000f


	//----- nvinfo : EIATTR_COOP_GROUP_INSTR_OFFSETS
	.align		4
.L_297:
        /*00ec*/ 	.byte	0x04, 0x28
        /*00ee*/ 	.short	(.L_299 - .L_298)


	//   ....[0]....
.L_298:
        /*00f0*/ 	.word	0x00000060


	//   ....[1]....
        /*00f4*/ 	.word	0x000001a0


	//   ....[2]....
        /*00f8*/ 	.word	0x000001f0


	//   ....[3]....
        /*00fc*/ 	.word	0x000003e0


	//   ....[4]....
        /*0100*/ 	.word	0x00000540


	//   ....[5]....
        /*0104*/ 	.word	0x00000660


	//   ....[6]....
        /*0108*/ 	.word	0x000007c0


	//   ....[7]....
        /*010c*/ 	.word	0x00001660


	//   ....[8]....
        /*0110*/ 	.word	0x00004680


	//   ....[9]....
        /*0114*/ 	.word	0x00004760


	//   ....[10]....
        /*0118*/ 	.word	0x00004c00


	//   ....[11]....
        /*011c*/ 	.word	0x00004c80


	//   ....[12]....
        /*0120*/ 	.word	0x000088a0


	//   ....[13]....
        /*0124*/ 	.word	0x00008980


	//   ....[14]....
        /*0128*/ 	.word	0x00008e90


	//   ....[15]....
        /*012c*/ 	.word	0x00008f00


	//   ....[16]....
        /*0130*/ 	.word	0x0000c580


	//   ....[17]....
        /*0134*/ 	.word	0x0000c690


	//   ....[18]....
        /*0138*/ 	.word	0x0000cae0


	//   ....[19]....
        /*013c*/ 	.word	0x0000cb00


	//   ....[20]....
        /*0140*/ 	.word	0x0000dbc0


	//   ....[21]....
        /*0144*/ 	.word	0x0000dc00


	//   ....[22]....
        /*0148*/ 	.word	0x0000dd20


	//   ....[23]....
        /*014c*/ 	.word	0x0000dd30


	//   ....[24]....
        /*0150*/ 	.word	0x0000f5c0


	//   ....[25]....
        /*0154*/ 	.word	0x000102f0


	//   ....[26]....
        /*0158*/ 	.word	0x000132c0


	//   ....[27]....
        /*015c*/ 	.word	0x00013470


	//   ....[28]....
        /*0160*/ 	.word	0x00013a00


	//   ....[29]....
        /*0164*/ 	.word	0x00013de0


	//----- nvinfo : EIATTR_REG_RECONFIG
	.align		4
.L_299:
        /*0168*/ 	.byte	0x01, 0x54
	.zero		2


	//----- nvinfo : EIATTR_SYSCALL_OFFSETS
	.align		4
        /*016c*/ 	.byte	0x04, 0x46
        /*016e*/ 	.short	(.L_301 - .L_300)


	//   ....[0]....
.L_300:
        /*0170*/ 	.word	0x00001810


	//   ....[1]....
        /*0174*/ 	.word	0x00010aa0


	//   ....[2]....
        /*0178*/ 	.word	0x00010be0


	//   ....[3]....
        /*017c*/ 	.word	0x00010ce0


	//----- nvinfo : EIATTR_MBARRIER_INSTR_OFFSETS
	.align		4
.L_301:
        /*0180*/ 	.byte	0x04, 0x39
        /*0182*/ 	.short	(.L_303 - .L_302)


	//   ....[0]....
.L_302:
        /*0184*/ 	.word	0x00000290
        /*0188*/ 	.word	0x000000ff
        /*018c*/ 	.word	0x00038800
        /*0190*/ 	.short	0x0100
        /*0192*/ 	.byte	0x06
	.zero		1


	//   ....[1]....
        /*0194*/ 	.word	0x000002a0
        /*0198*/ 	.word	0x000000ff
        /*019c*/ 	.word	0x00038820
        /*01a0*/ 	.short	0x0100
        /*01a2*/ 	.byte	0x06
	.zero		1


	//   ....[2]....
        /*01a4*/ 	.word	0x00000390
        /*01a8*/ 	.word	0x000000ff
        /*01ac*/ 	.word	0x00038830
        /*01b0*/ 	.short	0x0100
        /*01b2*/ 	.byte	0x08
	.zero		1


	//   ....[3]....
        /*01b4*/ 	.word	0x000003a0
        /*01b8*/ 	.word	0x000000ff
        /*01bc*/ 	.word	0x00038840
        /*01c0*/ 	.short	0x0100
        /*01c2*/ 	.byte	0x08
	.zero		1


	//   ....[4]....
        /*01c4*/ 	.word	0x000003b0
        /*01c8*/ 	.word	0x000000ff
        /*01cc*/ 	.word	0x00038838
        /*01d0*/ 	.short	0x0100
        /*01d2*/ 	.byte	0x08
	.zero		1


	//   ....[5]....
        /*01d4*/ 	.word	0x000003c0
        /*01d8*/ 	.word	0x000000ff
        /*01dc*/ 	.word	0x00038848
        /*01e0*/ 	.short	0x0100
        /*01e2*/ 	.byte	0x08
	.zero		1


	//   ....[6]....
        /*01e4*/ 	.word	0x000004f0
        /*01e8*/ 	.word	0x000000ff
        /*01ec*/ 	.word	0x00038850
        /*01f0*/ 	.short	0x0100
        /*01f2*/ 	.byte	0x08
	.zero		1


	//   ....[7]....
        /*01f4*/ 	.word	0x00000500
        /*01f8*/ 	.word	0x000000ff
        /*01fc*/ 	.word	0x00038860
        /*0200*/ 	.short	0x0100
        /*0202*/ 	.byte	0x08
	.zero		1


	//   ....[8]....
        /*0204*/ 	.word	0x00000510
        /*0208*/ 	.word	0x000000ff
        /*020c*/ 	.word	0x00038858
        /*0210*/ 	.short	0x0100
        /*0212*/ 	.byte	0x08
	.zero		1


	//   ....[9]....
        /*0214*/ 	.word	0x00000520
        /*0218*/ 	.word	0x000000ff
        /*021c*/ 	.word	0x00038868
        /*0220*/ 	.short	0x0100
        /*0222*/ 	.byte	0x08
	.zero		1


	//   ....[10]....
        /*0224*/ 	.word	0x00000610
        /*0228*/ 	.word	0x000000ff
        /*022c*/ 	.word	0x00038870
        /*0230*/ 	.short	0x0100
        /*0232*/ 	.byte	0x06
	.zero		1


	//   ....[11]....
        /*0234*/ 	.word	0x00000620
        /*0238*/ 	.word	0x000000ff
        /*023c*/ 	.word	0x00038880
        /*0240*/ 	.short	0x0100
        /*0242*/ 	.byte	0x06
	.zero		1


	//   ....[12]....
        /*0244*/ 	.word	0x00000630
        /*0248*/ 	.word	0x000000ff
        /*024c*/ 	.word	0x00038878
        /*0250*/ 	.short	0x0100
        /*0252*/ 	.byte	0x06
	.zero		1


	//   ....[13]....
        /*0254*/ 	.word	0x00000640
        /*0258*/ 	.word	0x000000ff
        /*025c*/ 	.word	0x00038888
        /*0260*/ 	.short	0x0100
        /*0262*/ 	.byte	0x06
	.zero		1


	//   ....[14]....
        /*0264*/ 	.word	0x00000770
        /*0268*/ 	.word	0x000000ff
        /*026c*/ 	.word	0x00038890
        /*0270*/ 	.short	0x0100
        /*0272*/ 	.byte	0x08
	.zero		1


	//   ....[15]....
        /*0274*/ 	.word	0x00000780
        /*0278*/ 	.word	0x000000ff
        /*027c*/ 	.word	0x000388a0
        /*0280*/ 	.short	0x0100
        /*0282*/ 	.byte	0x08
	.zero		1


	//   ....[16]....
        /*0284*/ 	.word	0x00000790
        /*0288*/ 	.word	0x000000ff
        /*028c*/ 	.word	0x00038898
        /*0290*/ 	.short	0x0100
        /*0292*/ 	.byte	0x08
	.zero		1


	//   ....[17]....
        /*0294*/ 	.word	0x000007a0
        /*0298*/ 	.word	0x000000ff
        /*029c*/ 	.word	0x000388a8
        /*02a0*/ 	.short	0x0100
        /*02a2*/ 	.byte	0x08
	.zero		1


	//   ....[18]....
        /*02a4*/ 	.word	0x000008d0
        /*02a8*/ 	.word	0x000000ff
        /*02ac*/ 	.word	0x000388b0
        /*02b0*/ 	.short	0x0100
        /*02b2*/ 	.byte	0x08
	.zero		1


	//   ....[19]....
        /*02b4*/ 	.word	0x000008e0
        /*02b8*/ 	.word	0x000000ff
        /*02bc*/ 	.word	0x000388c0
        /*02c0*/ 	.short	0x0100
        /*02c2*/ 	.byte	0x08
	.zero		1


	//   ....[20]....
        /*02c4*/ 	.word	0x000008f0
        /*02c8*/ 	.word	0x000000ff
        /*02cc*/ 	.word	0x000388b8
        /*02d0*/ 	.short	0x0100
        /*02d2*/ 	.byte	0x08
	.zero		1


	//   ....[21]....
        /*02d4*/ 	.word	0x00000900
        /*02d8*/ 	.word	0x000000ff
        /*02dc*/ 	.word	0x000388c8
        /*02e0*/ 	.short	0x0100
        /*02e2*/ 	.byte	0x08
	.zero		1


	//   ....[22]....
        /*02e4*/ 	.word	0x000018b0
        /*02e8*/ 	.word	0x000000ff
        /*02ec*/ 	.word	0x00038800
        /*02f0*/ 	.short	0x010a
        /*02f2*/ 	.byte	0x3c
	.zero		1


	//   ....[23]....
        /*02f4*/ 	.word	0x00001940
        /*02f8*/ 	.word	0x00000000
        /*02fc*/ 	.word	0x00038830
        /*0300*/ 	.short	0x010a
        /*0302*/ 	.byte	0x3f
	.zero		1


	//   ....[24]....
        /*0304*/ 	.word	0x000019b0
        /*0308*/ 	.word	0x00000000
        /*030c*/ 	.word	0x00038830
        /*0310*/ 	.short	0x010a
        /*0312*/ 	.byte	0x3f
	.zero		1


	//   ....[25]....
        /*0314*/ 	.word	0x000045b0
        /*0318*/ 	.word	0x00000000
        /*031c*/ 	.word	0x00000000
        /*0320*/ 	.short	0x0101
        /*0322*/ 	.byte	0x3f
	.zero		1


	//   ....[26]....
        /*0324*/ 	.word	0x00005b50
        /*0328*/ 	.word	0x000000ff
        /*032c*/ 	.word	0x00038830
        /*0330*/ 	.short	0x010a
        /*0332*/ 	.byte	0x2f
	.zero		1


	//   ....[27]....
        /*0334*/ 	.word	0x00005b90
        /*0338*/ 	.word	0x000000ff
        /*033c*/ 	.word	0x00038830
        /*0340*/ 	.short	0x010a
        /*0342*/ 	.byte	0x2f
	.zero		1


	//   ....[28]....
        /*0344*/ 	.word	0x00008190
        /*0348*/ 	.word	0x000000ff
        /*034c*/ 	.word	0x00038850
        /*0350*/ 	.short	0x010a
        /*0352*/ 	.byte	0x05
	.zero		1


	//   ....[29]....
        /*0354*/ 	.word	0x000081d0
        /*0358*/ 	.word	0x000000ff
        /*035c*/ 	.word	0x00038850
        /*0360*/ 	.short	0x010a
        /*0362*/ 	.byte	0x05
	.zero		1


	//   ....[30]....
        /*0364*/ 	.word	0x00009430
        /*0368*/ 	.word	0x00000011
        /*036c*/ 	.word	0x00000000
        /*0370*/ 	.short	0x0101
        /*0372*/ 	.byte	0x3f
	.zero		1


	//   ....[31]....
        /*0374*/ 	.word	0x000094a0
        /*0378*/ 	.word	0x000000a3
        /*037c*/ 	.word	0x00000000
        /*0380*/ 	.short	0x0101
        /*0382*/ 	.byte	0x3f
	.zero		1


	//   ....[32]....
        /*0384*/ 	.word	0x000098b0
        /*0388*/ 	.word	0x000000ff
        /*038c*/ 	.word	0x00038830
        /*0390*/ 	.short	0x010a
        /*0392*/ 	.byte	0x04
	.zero		1


	//   ....[33]....
        /*0394*/ 	.word	0x000098f0
        /*0398*/ 	.word	0x000000ff
        /*039c*/ 	.word	0x00038830
        /*03a0*/ 	.short	0x010a
        /*03a2*/ 	.byte	0x04
	.zero		1


	//   ....[34]....
        /*03a4*/ 	.word	0x0000c2e0
        /*03a8*/ 	.word	0x000000ff
        /*03ac*/ 	.word	0x00038850
        /*03b0*/ 	.short	0x010a
        /*03b2*/ 	.byte	0x05
	.zero		1


	//   ....[35]....
        /*03b4*/ 	.word	0x0000c320
        /*03b8*/ 	.word	0x000000ff
        /*03bc*/ 	.word	0x00038850
        /*03c0*/ 	.short	0x010a
        /*03c2*/ 	.byte	0x05
	.zero		1


	//   ....[36]....
        /*03c4*/ 	.word	0x0000ce30
        /*03c8*/ 	.word	0x0000009d
        /*03cc*/ 	.word	0x00000000
        /*03d0*/ 	.short	0x0101
        /*03d2*/ 	.byte	0x3f
	.zero		1


	//   ....[37]....
        /*03d4*/ 	.word	0x0000ce90
        /*03d8*/ 	.word	0x000000ab
        /*03dc*/ 	.word	0x00000000
        /*03e0*/ 	.short	0x0101
        /*03e2*/ 	.byte	0x3f
	.zero		1


	//   ....[38]....
        /*03e4*/ 	.word	0x0000db10
        /*03e8*/ 	.word	0x000000ff
        /*03ec*/ 	.word	0x00038850
        /*03f0*/ 	.short	0x010a
        /*03f2*/ 	.byte	0x05
	.zero		1


	//   ....[39]....
        /*03f4*/ 	.word	0x0000db50
        /*03f8*/ 	.word	0x000000ff
        /*03fc*/ 	.word	0x00038850
        /*0400*/ 	.short	0x010a
        /*0402*/ 	.byte	0x05
	.zero		1


	//   ....[40]....
        /*0404*/ 	.word	0x0000e490
        /*0408*/ 	.word	0x00000003
        /*040c*/ 	.word	0x00000000
        /*0410*/ 	.short	0x0101
        /*0412*/ 	.byte	0x3f
	.zero		1


	//   ....[41]....
        /*0414*/ 	.word	0x0000f800
        /*0418*/ 	.word	0x000000ff
        /*041c*/ 	.word	0x00000000
        /*0420*/ 	.short	0x0101
        /*0422*/ 	.byte	0x05
	.zero		1


	//   ....[42]....
        /*0424*/ 	.word	0x000111b0
        /*0428*/ 	.word	0x00000008
        /*042c*/ 	.word	0x00038840
        /*0430*/ 	.short	0x010a
        /*0432*/ 	.byte	0x3f
	.zero		1


	//   ....[43]....
        /*0434*/ 	.word	0x000116d0
        /*0438*/ 	.word	0x000000ff
        /*043c*/ 	.word	0x00038820
        /*0440*/ 	.short	0x010a
        /*0442*/ 	.byte	0x28
	.zero		1


	//   ....[44]....
        /*0444*/ 	.word	0x000119d0
        /*0448*/ 	.word	0x00000003
        /*044c*/ 	.word	0x00038840
        /*0450*/ 	.short	0x010a
        /*0452*/ 	.byte	0x3f
	.zero		1


	//   ....[45]....
        /*0454*/ 	.word	0x00011c60
        /*0458*/ 	.word	0x00000002
        /*045c*/ 	.word	0x00000060
        /*0460*/ 	.short	0x010a
        /*0462*/ 	.byte	0x3f
	.zero		1


	//   ....[46]....
        /*0464*/ 	.word	0x000121a0
        /*0468*/ 	.word	0x00000003
        /*046c*/ 	.word	0x00038840
        /*0470*/ 	.short	0x010a
        /*0472*/ 	.byte	0x3f
	.zero		1


	//   ....[47]....
        /*0474*/ 	.word	0x00012430
        /*0478*/ 	.word	0x00000002
        /*047c*/ 	.word	0x00000060
        /*0480*/ 	.short	0x010a
        /*0482*/ 	.byte	0x3f
	.zero		1


	//   ....[48]....
        /*0484*/ 	.word	0x000128d0
        /*0488*/ 	.word	0x00000002
        /*048c*/ 	.word	0x00038840
        /*0490*/ 	.short	0x010a
        /*0492*/ 	.byte	0x3f
	.zero		1


	//   ....[49]....
        /*0494*/ 	.word	0x00012b60
        /*0498*/ 	.word	0x00000002
        /*049c*/ 	.word	0x00000060
        /*04a0*/ 	.short	0x010a
        /*04a2*/ 	.byte	0x3f
	.zero		1


	//   ....[50]....
        /*04a4*/ 	.word	0x00012fb0
        /*04a8*/ 	.word	0x00000003
        /*04ac*/ 	.word	0x00038860
        /*04b0*/ 	.short	0x010a
        /*04b2*/ 	.byte	0x3f
	.zero		1


	//   ....[51]....
        /*04b4*/ 	.word	0x00013420
        /*04b8*/ 	.word	0x00000007
        /*04bc*/ 	.word	0x00038820
        /*04c0*/ 	.short	0x010a
        /*04c2*/ 	.byte	0x3f
	.zero		1


	//   ....[52]....
        /*04c4*/ 	.word	0x00013590
        /*04c8*/ 	.word	0x00000005
        /*04cc*/ 	.word	0x00000000
        /*04d0*/ 	.short	0x010a
        /*04d2*/ 	.byte	0x3f
	.zero		1


	//   ....[53]....
        /*04d4*/ 	.word	0x00013600
        /*04d8*/ 	.word	0x00000003
        /*04dc*/ 	.word	0x00000000
        /*04e0*/ 	.short	0x010a
        /*04e2*/ 	.byte	0x3f
	.zero		1


	//   ....[54]....
        /*04e4*/ 	.word	0x00013660
        /*04e8*/ 	.word	0x00000005
        /*04ec*/ 	.word	0x00000000
        /*04f0*/ 	.short	0x010a
        /*04f2*/ 	.byte	0x3f
	.zero		1


	//   ....[55]....
        /*04f4*/ 	.word	0x00013690
        /*04f8*/ 	.word	0x00000003
        /*04fc*/ 	.word	0x00000000
        /*0500*/ 	.short	0x010a
        /*0502*/ 	.byte	0x3f
	.zero		1


	//   ....[56]....
        /*0504*/ 	.word	0x00013700
        /*0508*/ 	.word	0x00000003
        /*050c*/ 	.word	0x00038800
        /*0510*/ 	.short	0x010a
        /*0512*/ 	.byte	0x3f
	.zero		1


	//   ....[57]....
        /*0514*/ 	.word	0x00013750
        /*0518*/ 	.word	0x00000000
        /*051c*/ 	.word	0x00038830
        /*0520*/ 	.short	0x010a
        /*0522*/ 	.byte	0x3f
	.zero		1


	//   ....[58]....
        /*0524*/ 	.word	0x000137b0
        /*0528*/ 	.word	0x00000004
        /*052c*/ 	.word	0x00038830
        /*0530*/ 	.short	0x010a
        /*0532*/ 	.byte	0x3f
	.zero		1


	//   ....[59]....
        /*0534*/ 	.word	0x00013810
        /*0538*/ 	.word	0x00000003
        /*053c*/ 	.word	0x00038850
        /*0540*/ 	.short	0x010a
        /*0542*/ 	.byte	0x3f
	.zero		1


	//   ....[60]....
        /*0544*/ 	.word	0x00013870
        /*0548*/ 	.word	0x00000004
        /*054c*/ 	.word	0x00038830
        /*0550*/ 	.short	0x010a
        /*0552*/ 	.byte	0x3f
	.zero		1


	//   ....[61]....
        /*0554*/ 	.word	0x000138d0
        /*0558*/ 	.word	0x00000003
        /*055c*/ 	.word	0x00038850
        /*0560*/ 	.short	0x010a
        /*0562*/ 	.byte	0x3f
	.zero		1


	//   ....[62]....
        /*0564*/ 	.word	0x00013930
        /*0568*/ 	.word	0x00000007
        /*056c*/ 	.word	0x00038850
        /*0570*/ 	.short	0x010a
        /*0572*/ 	.byte	0x3f
	.zero		1


	//   ....[63]....
        /*0574*/ 	.word	0x00013ab0
        /*0578*/ 	.word	0x00000008
        /*057c*/ 	.word	0x00038840
        /*0580*/ 	.short	0x010a
        /*0582*/ 	.byte	0x3f
	.zero		1


	//   ....[64]....
        /*0584*/ 	.word	0x00013b10
        /*0588*/ 	.word	0x00000008
        /*058c*/ 	.word	0x00038820
        /*0590*/ 	.short	0x010a
        /*0592*/ 	.byte	0x3f
	.zero		1


	//   ....[65]....
        /*0594*/ 	.word	0x00013b60
        /*0598*/ 	.word	0x00000003
        /*059c*/ 	.word	0x00038840
        /*05a0*/ 	.short	0x010a
        /*05a2*/ 	.byte	0x3f
	.zero		1


	//   ....[66]....
        /*05a4*/ 	.word	0x00013bb0
        /*05a8*/ 	.word	0x00000002
        /*05ac*/ 	.word	0x00000060
        /*05b0*/ 	.short	0x010a
        /*05b2*/ 	.byte	0x3f
	.zero		1


	//   ....[67]....
        /*05b4*/ 	.word	0x00013c00
        /*05b8*/ 	.word	0x00000003
        /*05bc*/ 	.word	0x00038840
        /*05c0*/ 	.short	0x010a
        /*05c2*/ 	.byte	0x3f
	.zero		1


	//   ....[68]....
        /*05c4*/ 	.word	0x00013c50
        /*05c8*/ 	.word	0x00000002
        /*05cc*/ 	.word	0x00000060
        /*05d0*/ 	.short	0x010a
        /*05d2*/ 	.byte	0x3f
	.zero		1


	//   ....[69]....
        /*05d4*/ 	.word	0x00013ca0
        /*05d8*/ 	.word	0x00000002
        /*05dc*/ 	.word	0x00038840
        /*05e0*/ 	.short	0x010a
        /*05e2*/ 	.byte	0x3f
	.zero		1


	//   ....[70]....
        /*05e4*/ 	.word	0x00013cf0
        /*05e8*/ 	.word	0x00000002
        /*05ec*/ 	.word	0x00000060
        /*05f0*/ 	.short	0x010a
        /*05f2*/ 	.byte	0x3f
	.zero		1


	//   ....[71]....
        /*05f4*/ 	.word	0x00013d40
        /*05f8*/ 	.word	0x00000003
        /*05fc*/ 	.word	0x00038860
        /*0600*/ 	.short	0x010a
        /*0602*/ 	.byte	0x3f
	.zero		1


	//   ....[72]....
        /*0604*/ 	.word	0x00013e20
        /*0608*/ 	.word	0x00000007
        /*060c*/ 	.word	0x00038820
        /*0610*/ 	.short	0x010a
        /*0612*/ 	.byte	0x3f
	.zero		1


	//   ....[73]....
        /*0614*/ 	.word	0x00013e70
        /*0618*/ 	.word	0x00000005
        /*061c*/ 	.word	0x00000000
        /*0620*/ 	.short	0x010a
        /*0622*/ 	.byte	0x3f
	.zero		1


	//   ....[74]....
        /*0624*/ 	.word	0x00013ec0
        /*0628*/ 	.word	0x00000003
        /*062c*/ 	.word	0x00000000
        /*0630*/ 	.short	0x010a
        /*0632*/ 	.byte	0x3f
	.zero		1


	//   ....[75]....
        /*0634*/ 	.word	0x00013f10
        /*0638*/ 	.word	0x00000005
        /*063c*/ 	.word	0x00000000
        /*0640*/ 	.short	0x010a
        /*0642*/ 	.byte	0x3f
	.zero		1


	//----- nvinfo : EIATTR_NUM_MBARRIERS
	.align		4
.L_303:
        /*0644*/ 	.byte	0x03, 0x38
        /*0646*/ 	.short	0x0016


	//----- nvinfo : EIATTR_EXIT_INSTR_OFFSETS
	.align		4
        /*0648*/ 	.byte	0x04, 0x1c
        /*064a*/ 	.short	(.L_305 - .L_304)


	//   ....[0]....
.L_304:
        /*064c*/ 	.word	0x00000a30


	//   ....[1]....
        /*0650*/ 	.word	0x000102b0


	//   ....[2]....
        /*0654*/ 	.word	0x00010310


	//   ....[3]....
        /*0658*/ 	.word	0x00013490


	//   ....[4]....
        /*065c*/ 	.word	0x000136e0


	//----- nvinfo : EIATTR_MAX_THREADS
	.align		4
.L_305:
        /*0660*/ 	.byte	0x04, 0x05
        /*0662*/ 	.short	(.L_307 - .L_306)
.L_306:
        /*0664*/ 	.word	0x00000180
        /*0668*/ 	.word	0x00000001
        /*066c*/ 	.word	0x00000001


	//----- nvinfo : EIATTR_CRS_STACK_SIZE
	.align		4
.L_307:
        /*0670*/ 	.byte	0x04, 0x1e
        /*0672*/ 	.short	(.L_309 - .L_308)
.L_308:
        /*0674*/ 	.word	0x00000000


	//----- nvinfo : EIATTR_CBANK_PARAM_SIZE
	.align		4
.L_309:
        /*0678*/ 	.byte	0x03, 0x19
        /*067a*/ 	.short	0x0bf0


	//----- nvinfo : EIATTR_PARAM_CBANK
	.align		4
        /*067c*/ 	.byte	0x04, 0x0a
        /*067e*/ 	.short	(.L_311 - .L_310)
	.align		4
.L_310:
        /*0680*/ 	.word	index@(.nv.constant0._ZN7cutlass13device_kernelIN5flash11enable_sm90INS1_16FlashAttnFwdSm90INS1_25CollectiveMainloopFwdSm90ILi2EN4cute5tupleIJNS5_1CILi1EEES8_S8_EEENS6_IJNS7_ILi128EEENS7_ILi80EEENS7_ILi256EEEEEELi256ENS_10bfloat16_tEfNS_4arch4Sm90ELb1ELb0ELb0ELb0ELb0ELb0ELb0ELb1ELb1ELb0ELb0ELb0EEENS1_21CollectiveEpilogueFwdINS6_IJSA_SC_SB_EEES9_SE_SG_Li256ELb0ELb0ELb0ELb0EEENS1_30DynamicPersistentTileSchedulerILi256ELi32ELb0ELb0ELb1EEEEEEEEEvNT_6ParamsE)
        /*0684*/ 	.short	0x0210
        /*0686*/ 	.short	0x0bf0


	//----- nvinfo : EIATTR_SW_WAR
	.align		4
.L_311:
        /*0688*/ 	.byte	0x04, 0x36
        /*068a*/ 	.short	(.L_313 - .L_312)
.L_312:
        /*068c*/ 	.word	0x00000008
.L_313:


//--------------------- .nv.info._ZN7cutlass13device_kernelIN5flash11enable_sm90INS1_16FlashAttnFwdSm90INS1_25CollectiveMainloopFwdSm90ILi2EN4cute5tupleIJNS5_1CILi1EEES8_S8_EEENS6_IJNS7_ILi128EEENS7_ILi80EEENS7_ILi256EEEEEELi256ENS_10bfloat16_tEfNS_4arch4Sm90ELb1ELb0ELb0ELb1ELb0ELb0ELb0ELb1ELb1ELb0ELb0ELb0EEENS1_21CollectiveEpilogueFwdINS6_IJSA_SC_SB_EEES9_SE_SG_Li256ELb1ELb0ELb0ELb0EEENS1_36VarlenDynamicPersistentTileSchedulerILi128ELi80ELi256ELi32ELb0ELb0ELb1ELb1ELb1ELb1EEEEEEEEEvNT_6ParamsE --------------------------
	.section	.nv.info._ZN7cutlass13device_kernelIN5flash11enable_sm90INS1_16FlashAttnFwdSm90INS1_25CollectiveMainloopFwdSm90ILi2EN4cute5tupleIJNS5_1CILi1EEES8_S8_EEENS6_IJNS7_ILi128EEENS7_ILi80EEENS7_ILi256EEEEEELi256ENS_10bfloat16_tEfNS_4arch4Sm90ELb1ELb0ELb0ELb1ELb0ELb0ELb0ELb1ELb1ELb0ELb0ELb0EEENS1_21CollectiveEpilogueFwdINS6_IJSA_SC_SB_EEES9_SE_SG_Li256ELb1ELb0ELb0ELb0EEENS1_36VarlenDynamicPersistentTileSchedulerILi128ELi80ELi256ELi32ELb0ELb0ELb1ELb1ELb1ELb1EEEEEEEEEvNT_6ParamsE,"",@"SHT_CUDA_INFO"
	.sectionflags	@""
	.align	4


	//----- nvinfo : EIATTR_CUDA_API_VERSION
	.align		4
        /*0000*/ 	.byte	0x04, 0x37
        /*0002*/ 	.short	(.L_315 - .L_314)
.L_314:
        /*0004*/ 	.word	0x00000082


	//----- nvinfo : EIATTR_KPARAM_INFO
	.align		4
.L_315:
        /*0008*/ 	.byte	0x04, 0x17
        /*000a*/ 	.short	(.L_317 - .L_316)
.L_316:
        /*000c*/ 	.word	0x00000000
        /*0010*/ 	.short	0x0000
        /*0012*/ 	.short	0x0070
        /*0014*/ 	.byte	0x00, 0xf0, 0x01, 0x28


	//----- nvinfo : EIATTR_SPARSE_MMA_MASK
	.align		4
.L_317:
        /*0018*/ 	.byte	0x03, 0x50
        /*001a*/ 	.short	0x0000


	//----- nvinfo : EIATTR_MAXREG_COUNT
	.align		4
        /*001c*/ 	.byte	0x03, 0x1b
        /*001e*/ 	.short	0x00a8


	//----- nvinfo : EIATTR_NUM_BARRIERS
	.align		4
        /*0020*/ 	.byte	0x02, 0x4c
        /*0022*/ 	.byte	0x09
	.zero		1


	//----- nvinfo : EIATTR_EXTERNS
	.align		4
        /*0024*/ 	.byte	0x04, 0x0f
        /*0026*/ 	.short	(.L_319 - .L_318)


	//   ....[0]....
	.align		4
.L_318:
        /*0028*/ 	.word	index@(__assertfail)


	//----- nvinfo : EIATTR_ANNOTATIONS
	.align		4
.L_319:
        /*002c*/ 	.byte	0x04, 0x55
        /*002e*/ 	.short	(.L_321 - .L_320)


	//   ....[0]....
.L_320:
        /* <DEDUP_REMOVED lines=33> */


	//----- nvinfo : EIATTR_MERCURY_ISA_VERSION
	.align		4
.L_321:
        /*0230*/ 	.byte	0x03, 0x5f
        /*0232*/ 	.short	0x0101


	//----- nvinfo : EIATTR_UNUSED_LOAD_BYTE_OFFSET
	.align		4
        /*0234*/ 	.byte	0x04, 0x44
        /*0236*/ 	.short	(.L_323 - .L_322)


	//   ....[0]....
.L_322:
        /*0238*/ 	.word	0x00000a40
        /*023c*/ 	.word	0x0000fff0


	//   ....[1]....
        /*0240*/ 	.word	0x0000e850
        /*0244*/ 	.word	0x0000fff0


	//----- nvinfo : EIATTR_INT_WARP_WIDE_INSTR_OFFSETS
	.align		4
.L_323:
        /*0248*/ 	.byte	0x04, 0x31
        /*024a*/ 	.short	(.L_325 - .L_324)


	//   ....[0]....
.L_324:
        /*024c*/ 	.word	0x00000160


	//   ....[1]....
        /*0250*/ 	.word	0x000001a0


	//   ....[2]....
        /*0254*/ 	.word	0x00000210


	//   ....[3]....
        /*0258*/ 	.word	0x00012800


	//   ....[4]....
        /*025c*/ 	.word	0x000128a0


	//   ....[5]....
        /*0260*/ 	.word	0x00012d30


	//   ....[6]....
        /*0264*/ 	.word	0x00012d60


	//   ....[7]....
        /*0268*/ 	.word	0x00012f70


	//   ....[8]....
        /*026c*/ 	.word	0x00013060


	//   ....[9]....
        /*0270*/ 	.word	0x00013150


	//   ....[10]....
        /*0274*/ 	.word	0x000157d0


	//   ....[11]....
        /*0278*/ 	.word	0x00015870


	//----- nvinfo : EIATTR_COOP_GROUP_MASK_REGIDS
	.align		4
.L_325:
        /*027c*/ 	.byte	0x04, 0x29
        /*027e*/ 	.short	(.L_327 - .L_326)


	//   ....[0]....
.L_326:
        /*0280*/ 	.word	0xffffffff


	//   ....[1]....
        /*0284*/ 	.word	0xffffffff


	//   ....[2]....
        /*0288*/ 	.word	0xffffffff


	//   ....[3]....
        /*028c*/ 	.word	0xffffffff


	//   ....[4]....
        /*0290*/ 	.word	0xffffffff


	//   ....[5]....
        /*0294*/ 	.word	0xffffffff


	//   ....[6]....
        /*0298*/ 	.word	0xffffffff


	//   ....[7]....
        /*029c*/ 	.word	0xffffffff


	//   ....[8]....
        /*02a0*/ 	.word	0xffffffff


	//   ....[9]....
        /*02a4*/ 	.word	0xffffffff


	//   ....[10]....
        /*02a8*/ 	.word	0xffffffff


	//   ....[11]....
        /*02ac*/ 	.word	0xffffffff


	//   ....[12]....
        /*02b0*/ 	.word	0xffffffff


	//   ....[13]....
        /*02b4*/ 	.word	0xffffffff


	//   ....[14]....
        /*02b8*/ 	.word	0xffffffff


	//   ....[15]....
        /*02bc*/ 	.word	0xffffffff


	//   ....[16]....
        /*02c0*/ 	.word	0xffffffff


	//   ....[17]....
        /*02c4*/ 	.word	0xffffffff


	//   ....[18]....
        /*02c8*/ 	.word	0xffffffff


	//   ....[19]....
        /*02cc*/ 	.word	0xffffffff


	//   ....[20]....
        /*02d0*/ 	.word	0xffffffff


	//   ....[21]....
        /*02d4*/ 	.word	0xffffffff


	//   ....[22]....
        /*02d8*/ 	.word	0xffffffff


	//   ....[23]....
        /*02dc*/ 	.word	0xffffffff


	//   ....[24]....
        /*02e0*/ 	.word	0xffffffff


	//   ....[25]....
        /*02e4*/ 	.word	0xffffffff


	//   ....[26]....
        /*02e8*/ 	.word	0xffffffff


	//   ....[27]....
        /*02ec*/ 	.word	0xffffffff


	//   ....[28]....
        /*02f0*/ 	.word	0xffffffff


	//   ....[29]....
        /*02f4*/ 	.word	0xffffffff


	//   ....[30]....
        /*02f8*/ 	.word	0xffffffff


	//   ....[31]....
        /*02fc*/ 	.word	0xffffffff


	//   ....[32]....
        /*0300*/ 	.word	0xffffffff


	//   ....[33]....
        /*0304*/ 	.word	0xffffffff


	//   ....[34]....
        /*0308*/ 	.word	0xffffffff


	//   ....[35]....
        /*030c*/ 	.word	0xffffffff


	//   ....[36]....
        /*0310*/ 	.word	0xffffffff


	//   ....[37]....
        /*0314*/ 	.word	0xffffffff


	//   ....[38]....
        /*0318*/ 	.word	0xffffffff


	//   ....[39]....
        /*031c*/ 	.word	0xffffffff


	//   ....[40]....
        /*0320*/ 	.word	0xffffffff


	//   ....[41]....
        /*0324*/ 	.word	0xffffffff


	//   ....[42]....
        /*0328*/ 	.word	0xffffffff


	//   ....[43]....
        /*032c*/ 	.word	0xffffffff


	//   ....[44]....
        /*0330*/ 	.word	0xffffffff


	//   ....[45]....
        /*0334*/ 	.word	0xffffffff


	//   ....[46]....
        /*0338*/ 	.word	0xffffffff


	//   ....[47]....
        /*033c*/ 	.word	0xffffffff


	//   ....[48]....
        /*0340*/ 	.word	0xffffffff


	//   ....[49]....
        /*0344*/ 	.word	0xffffffff


	//   ....[50]....
        /*0348*/ 	.word	0xffffffff


	//   ....[51]....
        /*034c*/ 	.word	0xffffffff


	//   ....[52]....
        /*0350*/ 	.word	0xffffffff


	//   ....[53]....
        /*0354*/ 	.word	0xffffffff


	//   ....[54]....
        /*0358*/ 	.word	0xffffffff


	//   ....[55]....
        /*035c*/ 	.word	0xffffffff


	//   ....[56]....
        /*0360*/ 	.word	0xffffffff


	//   ....[57]....
        /*0364*/ 	.word	0xffffffff


	//   ....[58]....
        /*0368*/ 	.word	0x0500000f


	//   ....[59]....
        /*036c*/ 	.word	0x0500000f


	//   ....[60]....
        /*0370*/ 	.word	0x0500000f


	//   ....[61]....
        /*0374*/ 	.word	0x0500000f


	//   ....[62]....
        /*0378*/ 	.word	0x0500000f


	//   ....[63]....
        /*037c*/ 	.word	0x0500000f


	//   ....[64]....
        /*0380*/ 	.word	0x0500000f


	//   ....[65]....
        /*0384*/ 	.word	0x0500000f


	//   ....[66]....
        /*0388*/ 	.word	0x0500000f


	//   ....[67]....
        /*038c*/ 	.word	0x0500000f


	//   ....[68]....
        /*0390*/ 	.word	0x0500000f


	//   ....[69]....
        /*0394*/ 	.word	0x0500000f


	//   ....[70]....
        /*0398*/ 	.word	0x0500000f


	//   ....[71]....
        /*039c*/ 	.word	0x0500000f


	//   ....[72]....
        /*03a0*/ 	.word	0x0500000f


	//   ....[73]....
        /*03a4*/ 	.word	0x0500000f


	//   ....[74]....
        /*03a8*/ 	.word	0x0500000f


	//   ....[75]....
        /*03ac*/ 	.word	0x0500000f


	//   ....[76]....
        /*03b0*/ 	.word	0x0500000f


	//----- nvinfo : EIATTR_COOP_GROUP_INSTR_OFFSETS
	.align		4
.L_327:
        /*03b4*/ 	.byte	0x04, 0x28
        /*03b6*/ 	.short	(.L_329 - .L_328)


	//   ....[0]....
.L_328:
        /*03b8*/ 	.word	0x00000060


	//   ....[1]....
        /*03bc*/ 	.word	0x00000170


	//   ....[2]....
        /*03c0*/ 	.word	0x000001c0


	//   ....[3]....
        /*03c4*/ 	.word	0x000003f0


	//   ....[4]....
        /*03c8*/ 	.word	0x00000550


	//   ....[5]....
        /*03cc*/ 	.word	0x00000670


	//   ....[6]....
        /*03d0*/ 	.word	0x000007d0


	//   ....[7]....
        /*03d4*/ 	.word	0x000018a0


	//   ....[8]....
        /*03d8*/ 	.word	0x000047e0


	//   ....[9]....
        /*03dc*/ 	.word	0x000048c0


	//   ....[10]....
        /*03e0*/ 	.word	0x00004d60


	//   ....[11]....
        /*03e4*/ 	.word	0x00004dd0


	//   ....[12]....
        /*03e8*/ 	.word	0x00008a50


	//   ....[13]....
        /*03ec*/ 	.word	0x00008a80


	//   ....[14]....
        /*03f0*/ 	.word	0x00008eb0


	//   ....[15]....
        /*03f4*/ 	.word	0x00008f70


	//   ....[16]....
        /*03f8*/ 	.word	0x0000c500


	//   ....[17]....
        /*03fc*/ 	.word	0x0000c520


	//   ....[18]....
        /*0400*/ 	.word	0x0000c7f0


	//   ....[19]....
        /*0404*/ 	.word	0x0000ca60


	//   ....[20]....
        /*0408*/ 	.word	0x0000db50


	//   ....[21]....
        /*040c*/ 	.word	0x0000db90


	//   ....[22]....
        /*0410*/ 	.word	0x0000dc60


	//   ....[23]....
        /*0414*/ 	.word	0x0000dc90


	//   ....[24]....
        /*0418*/ 	.word	0x000115a0


	//   ....[25]....
        /*041c*/ 	.word	0x00011730


	//   ....[26]....
        /*0420*/ 	.word	0x00011760


	//   ....[27]....
        /*0424*/ 	.word	0x000117a0


	//   ....[28]....
        /*0428*/ 	.word	0x00011810


	//   ....[29]....
        /*042c*/ 	.word	0x00011870


	//   ....[30]....
        /*0430*/ 	.word	0x000118b0


	//   ....[31]....
        /*0434*/ 	.word	0x00011a60


	//   ....[32]....
        /*0438*/ 	.word	0x00011ac0


	//   ....[33]....
        /*043c*/ 	.word	0x00011b00


	//   ....[34]....
        /*0440*/ 	.word	0x00011b40


	//   ....[35]....
        /*0444*/ 	.word	0x00011b70


	//   ....[36]....
        /*0448*/ 	.word	0x00011ba0


	//   ....[37]....
        /*044c*/ 	.word	0x00011c40


	//   ....[38]....
        /*0450*/ 	.word	0x00011ca0


	//   ....[39]....
        /*0454*/ 	.word	0x00011d30


	//   ....[40]....
        /*0458*/ 	.word	0x00015d20


	//   ....[41]....
        /*045c*/ 	.word	0x00015d30


	//   ....[42]....
        /*0460*/ 	.word	0x00015e50


	//   ....[43]....
        /*0464*/ 	.word	0x00015eb0


	//   ....[44]....
        /*0468*/ 	.word	0x00015ef0


	//   ....[45]....
        /*046c*/ 	.word	0x00015f30


	//   ....[46]....
        /*0470*/ 	.word	0x00015f60


	//   ....[47]....
        /*0474*/ 	.word	0x00015f90


	//   ....[48]....
        /*0478*/ 	.word	0x00016130


	//   ....[49]....
        /*047c*/ 	.word	0x00016190


	//   ....[50]....
        /*0480*/ 	.word	0x000161d0


	//   ....[51]....
        /*0484*/ 	.word	0x00016210


	//   ....[52]....
        /*0488*/ 	.word	0x00016240


	//   ....[53]....
        /*048c*/ 	.word	0x00016270


	//   ....[54]....
        /*0490*/ 	.word	0x00016330


	//   ....[55]....
        /*0494*/ 	.word	0x00016350


	//   ....[56]....
        /*0498*/ 	.word	0x000163c0


	//   ....[57]....
        /*049c*/ 	.word	0x00016a60


	//   ....[58]....
        /*04a0*/ 	.word	0x00017070


	//   ....[59]....
        /*04a4*/ 	.word	0x00017490


	//   ....[60]....
        /*04a8*/ 	.word	0x00017520


	//   ....[61]....
        /*04ac*/ 	.word	0x000175c0


	//   ....[62]....
        /*04b0*/ 	.word	0x00017670


	//   ....[63]....
        /*04b4*/ 	.word	0x000176f0


	//   ....[64]....
        /*04b8*/ 	.word	0x00017770


	//   ....[65]....
        /*04bc*/ 	.word	0x000177f0


	//   ....[66]....
        /*04c0*/ 	.word	0x00017870


	//   ....[67]....
        /*04c4*/ 	.word	0x00017900


	//   ....[68]....
        /*04c8*/ 	.word	0x000179b0


	//   ....[69]....
        /*04cc*/ 	.word	0x00017a30


	//   ....[70]....
        /*04d0*/ 	.word	0x00017ab0


	//   ....[71]....
        /*04d4*/ 	.word	0x00017b30


	//   ....[72]....
        /*04d8*/ 	.word	0x00017bb0


	//   ....[73]....
        /*04dc*/ 	.word	0x00017c20


	//   ....[74]....
        /*04e0*/ 	.word	0x00017cc0


	//   ....[75]....
        /*04e4*/ 	.word	0x00017d50


	//   ....[76]....
        /*04e8*/ 	.word	0x00017e80


	//----- nvinfo : EIATTR_REG_RECONFIG
	.align		4
.L_329:
        /*04ec*/ 	.byte	0x01, 0x54
	.zero		2


	//----- nvinfo : EIATTR_SYSCALL_OFFSETS
	.align		4
        /*04f0*/ 	.byte	0x04, 0x46
        /*04f2*/ 	.short	(.L_331 - .L_330)


	//   ....[0]....
.L_330:
        /*04f4*/ 	.word	0x00001a90


	//   ....[1]....
        /*04f8*/ 	.word	0x00012a30


	//   ....[2]....
        /*04fc*/ 	.word	0x00012b70


	//   ....[3]....
        /*0500*/ 	.word	0x00012c70


	//----- nvinfo : EIATTR_MBARRIER_INSTR_OFFSETS
	.align		4
.L_331:
        /*0504*/ 	.byte	0x04, 0x39
        /*0506*/ 	.short	(.L_333 - .L_332)


	//   ....[0]....
.L_332:
        /*0508*/ 	.word	0x000002a0
        /*050c*/ 	.word	0x000000ff
        /*0510*/ 	.word	0x00038800
        /*0514*/ 	.short	0x0100
        /*0516*/ 	.byte	0x08
	.zero		1


	//   ....[1]....
        /*0518*/ 	.word	0x000002b0
        /*051c*/ 	.word	0x000000ff
        /*0520*/ 	.word	0x00038820
        /*0524*/ 	.short	0x0100
        /*0526*/ 	.byte	0x08
	.zero		1


	//   ....[2]....
        /*0528*/ 	.word	0x000003a0
        /*052c*/ 	.word	0x000000ff
        /*0530*/ 	.word	0x00038830
        /*0534*/ 	.short	0x0100
        /*0536*/ 	.byte	0x08
	.zero		1


	//   ....[3]....
        /*0538*/ 	.word	0x000003b0
        /*053c*/ 	.word	0x000000ff
        /*0540*/ 	.word	0x00038840
        /*0544*/ 	.short	0x0100
        /*0546*/ 	.byte	0x08
	.zero		1


	//   ....[4]....
        /*0548*/ 	.word	0x000003c0
        /*054c*/ 	.word	0x000000ff
        /*0550*/ 	.word	0x00038838
        /*0554*/ 	.short	0x0100
        /*0556*/ 	.byte	0x08
	.zero		1


	//   ....[5]....
        /*0558*/ 	.word	0x000003d0
        /*055c*/ 	.word	0x000000ff
        /*0560*/ 	.word	0x00038848
        /*0564*/ 	.short	0x0100
        /*0566*/ 	.byte	0x08
	.zero		1


	//   ....[6]....
        /*0568*/ 	.word	0x00000500
        /*056c*/ 	.word	0x000000ff
        /*0570*/ 	.word	0x00038850
        /*0574*/ 	.short	0x0100
        /*0576*/ 	.byte	0x08
	.zero		1


	//   ....[7]....
        /*0578*/ 	.word	0x00000510
        /*057c*/ 	.word	0x000000ff
        /*0580*/ 	.word	0x00038860
        /*0584*/ 	.short	0x0100
        /*0586*/ 	.byte	0x08
	.zero		1


	//   ....[8]....
        /*0588*/ 	.word	0x00000520
        /*058c*/ 	.word	0x000000ff
        /*0590*/ 	.word	0x00038858
        /*0594*/ 	.short	0x0100
        /*0596*/ 	.byte	0x08
	.zero		1


	//   ....[9]....
        /*0598*/ 	.word	0x00000530
        /*059c*/ 	.word	0x000000ff
        /*05a0*/ 	.word	0x00038868
        /*05a4*/ 	.short	0x0100
        /*05a6*/ 	.byte	0x08
	.zero		1


	//   ....[10]....
        /*05a8*/ 	.word	0x00000620
        /*05ac*/ 	.word	0x000000ff
        /*05b0*/ 	.word	0x00038870
        /*05b4*/ 	.short	0x0100
        /*05b6*/ 	.byte	0x06
	.zero		1


	//   ....[11]....
        /*05b8*/ 	.word	0x00000630
        /*05bc*/ 	.word	0x000000ff
        /*05c0*/ 	.word	0x00038880
        /*05c4*/ 	.short	0x0100
        /*05c6*/ 	.byte	0x06
	.zero		1


	//   ....[12]....
        /*05c8*/ 	.word	0x00000640
        /*05cc*/ 	.word	0x000000ff
        /*05d0*/ 	.word	0x00038878
        /*05d4*/ 	.short	0x0100
        /*05d6*/ 	.byte	0x06
	.zero		1


	//   ....[13]....
        /*05d8*/ 	.word	0x00000650
        /*05dc*/ 	.word	0x000000ff
        /*05e0*/ 	.word	0x00038888
        /*05e4*/ 	.short	0x0100
        /*05e6*/ 	.byte	0x06
	.zero		1


	//   ....[14]....
        /*05e8*/ 	.word	0x00000780
        /*05ec*/ 	.word	0x000000ff
        /*05f0*/ 	.word	0x00038890
        /*05f4*/ 	.short	0x0100
        /*05f6*/ 	.byte	0x08
	.zero		1


	//   ....[15]....
        /*05f8*/ 	.word	0x00000790
        /*05fc*/ 	.word	0x000000ff
        /*0600*/ 	.word	0x000388a0
        /*0604*/ 	.short	0x0100
        /*0606*/ 	.byte	0x08
	.zero		1


	//   ....[16]....
        /*0608*/ 	.word	0x000007a0
        /*060c*/ 	.word	0x000000ff
        /*0610*/ 	.word	0x00038898
        /*0614*/ 	.short	0x0100
        /*0616*/ 	.byte	0x08
	.zero		1


	//   ....[17]....
        /*0618*/ 	.word	0x000007b0
        /*061c*/ 	.word	0x000000ff
        /*0620*/ 	.word	0x000388a8
        /*0624*/ 	.short	0x0100
        /*0626*/ 	.byte	0x08
	.zero		1


	//   ....[18]....
        /*0628*/ 	.word	0x000008e0
        /*062c*/ 	.word	0x000000ff
        /*0630*/ 	.word	0x000388b0
        /*0634*/ 	.short	0x0100
        /*0636*/ 	.byte	0x08
	.zero		1


	//   ....[19]....
        /*0638*/ 	.word	0x000008f0
        /*063c*/ 	.word	0x000000ff
        /*0640*/ 	.word	0x000388c0
        /*0644*/ 	.short	0x0100
        /*0646*/ 	.byte	0x08
	.zero		1


	//   ....[20]....
        /*0648*/ 	.word	0x00000900
        /*064c*/ 	.word	0x000000ff
        /*0650*/ 	.word	0x000388b8
        /*0654*/ 	.short	0x0100
        /*0656*/ 	.byte	0x08
	.zero		1


	//   ....[21]....
        /*0658*/ 	.word	0x00000910
        /*065c*/ 	.word	0x000000ff
        /*0660*/ 	.word	0x000388c8
        /*0664*/ 	.short	0x0100
        /*0666*/ 	.byte	0x08
	.zero		1


	//   ....[22]....
        /*0668*/ 	.word	0x00001b40
        /*066c*/ 	.word	0x000000ff
        /*0670*/ 	.word	0x00038800
        /*0674*/ 	.short	0x010a
        /*0676*/ 	.byte	0x06
	.zero		1


	//   ....[23]....
        /*0678*/ 	.word	0x00001be0
        /*067c*/ 	.word	0x00000000
        /*0680*/ 	.word	0x00038830
        /*0684*/ 	.short	0x010a
        /*0686*/ 	.byte	0x3f
	.zero		1


	//   ....[24]....
        /*0688*/ 	.word	0x00001c50
        /*068c*/ 	.word	0x00000000
        /*0690*/ 	.word	0x00038830
        /*0694*/ 	.short	0x010a
        /*0696*/ 	.byte	0x3f
	.zero		1


	//   ....[25]....
        /*0698*/ 	.word	0x00004710
        /*069c*/ 	.word	0x00000000
        /*06a0*/ 	.word	0x00000000
        /*06a4*/ 	.short	0x0101
        /*06a6*/ 	.byte	0x3f
	.zero		1


	//   ....[26]....
        /*06a8*/ 	.word	0x00005cd0
        /*06ac*/ 	.word	0x000000ff
        /*06b0*/ 	.word	0x00038830
        /*06b4*/ 	.short	0x010a
        /*06b6*/ 	.byte	0x04
	.zero		1


	//   ....[27]....
        /*06b8*/ 	.word	0x00005d20
        /*06bc*/ 	.word	0x000000ff
        /*06c0*/ 	.word	0x00038830
        /*06c4*/ 	.short	0x010a
        /*06c6*/ 	.byte	0x04
	.zero		1


	//   ....[28]....
        /*06c8*/ 	.word	0x000081d0
        /*06cc*/ 	.word	0x000000ff
        /*06d0*/ 	.word	0x00038850
        /*06d4*/ 	.short	0x010a
        /*06d6*/ 	.byte	0x04
	.zero		1


	//   ....[29]....
        /*06d8*/ 	.word	0x00008210
        /*06dc*/ 	.word	0x000000ff
        /*06e0*/ 	.word	0x00038850
        /*06e4*/ 	.short	0x010a
        /*06e6*/ 	.byte	0x04
	.zero		1


	//   ....[30]....
        /*06e8*/ 	.word	0x00009450
        /*06ec*/ 	.word	0x0000000e
        /*06f0*/ 	.word	0x00000000
        /*06f4*/ 	.short	0x0101
        /*06f6*/ 	.byte	0x3f
	.zero		1


	//   ....[31]....
        /*06f8*/ 	.word	0x000094b0
        /*06fc*/ 	.word	0x000000a3
        /*0700*/ 	.word	0x00000000
        /*0704*/ 	.short	0x0101
        /*0706*/ 	.byte	0x3f
	.zero		1


	//   ....[32]....
        /*0708*/ 	.word	0x00009970
        /*070c*/ 	.word	0x000000ff
        /*0710*/ 	.word	0x00038830
        /*0714*/ 	.short	0x010a
        /*0716*/ 	.byte	0x04
	.zero		1


	//   ....[33]....
        /*0718*/ 	.word	0x000099b0
        /*071c*/ 	.word	0x000000ff
        /*0720*/ 	.word	0x00038830
        /*0724*/ 	.short	0x010a
        /*0726*/ 	.byte	0x04
	.zero		1


	//   ....[34]....
        /*0728*/ 	.word	0x0000c260
        /*072c*/ 	.word	0x000000ff
        /*0730*/ 	.word	0x00038850
        /*0734*/ 	.short	0x010a
        /*0736*/ 	.byte	0x04
	.zero		1


	//   ....[35]....
        /*0738*/ 	.word	0x0000c2a0
        /*073c*/ 	.word	0x000000ff
        /*0740*/ 	.word	0x00038850
        /*0744*/ 	.short	0x010a
        /*0746*/ 	.byte	0x04
	.zero		1


	//   ....[36]....
        /*0748*/ 	.word	0x0000cf20
        /*074c*/ 	.word	0x0000009d
        /*0750*/ 	.word	0x00000000
        /*0754*/ 	.short	0x0101
        /*0756*/ 	.byte	0x3f
	.zero		1


	//   ....[37]....
        /*0758*/ 	.word	0x0000cf90
        /*075c*/ 	.word	0x000000a5
        /*0760*/ 	.word	0x00000000
        /*0764*/ 	.short	0x0101
        /*0766*/ 	.byte	0x3f
	.zero		1


	//   ....[38]....
        /*0768*/ 	.word	0x0000dac0
        /*076c*/ 	.word	0x000000ff
        /*0770*/ 	.word	0x00038850
        /*0774*/ 	.short	0x010a
        /*0776*/ 	.byte	0x07
	.zero		1


	//   ....[39]....
        /*0778*/ 	.word	0x0000db00
        /*077c*/ 	.word	0x000000ff
        /*0780*/ 	.word	0x00038850
        /*0784*/ 	.short	0x010a
        /*0786*/ 	.byte	0x07
	.zero		1


	//   ....[40]....
        /*0788*/ 	.word	0x0000dff0
        /*078c*/ 	.word	0x00000009
        /*0790*/ 	.word	0x00000000
        /*0794*/ 	.short	0x0101
        /*0796*/ 	.byte	0x3f
	.zero		1


	//   ....[41]....
        /*0798*/ 	.word	0x00010060
        /*079c*/ 	.word	0x000000a9
        /*07a0*/ 	.word	0x00000000
        /*07a4*/ 	.short	0x0101
        /*07a6*/ 	.byte	0x3f
	.zero		1


	//   ....[42]....
        /*07a8*/ 	.word	0x000134a0
        /*07ac*/ 	.word	0x00000008
        /*07b0*/ 	.word	0x00038840
        /*07b4*/ 	.short	0x010a
        /*07b6*/ 	.byte	0x3f
	.zero		1


	//   ....[43]....
        /*07b8*/ 	.word	0x00013b10
        /*07bc*/ 	.word	0x00000009
        /*07c0*/ 	.word	0x00038820
        /*07c4*/ 	.short	0x010a
        /*07c6*/ 	.byte	0x3f
	.zero		1


	//   ....[44]....
        /*07c8*/ 	.word	0x00013e40
        /*07cc*/ 	.word	0x00000002
        /*07d0*/ 	.word	0x00038840
        /*07d4*/ 	.short	0x010a
        /*07d6*/ 	.byte	0x3f
	.zero		1


	//   ....[45]....
        /*07d8*/ 	.word	0x00014190
        /*07dc*/ 	.word	0x00000003
        /*07e0*/ 	.word	0x00000060
        /*07e4*/ 	.short	0x010a
        /*07e6*/ 	.byte	0x3f
	.zero		1


	//   ....[46]....
        /*07e8*/ 	.word	0x00014800
        /*07ec*/ 	.word	0x00000002
        /*07f0*/ 	.word	0x00038840
        /*07f4*/ 	.short	0x010a
        /*07f6*/ 	.byte	0x3f
	.zero		1


	//   ....[47]....
        /*07f8*/ 	.word	0x00014b50
        /*07fc*/ 	.word	0x00000003
        /*0800*/ 	.word	0x00000060
        /*0804*/ 	.short	0x010a
        /*0806*/ 	.byte	0x3f
	.zero		1


	//   ....[48]....
        /*0808*/ 	.word	0x000150c0
        /*080c*/ 	.word	0x00000002
        /*0810*/ 	.word	0x00038840
        /*0814*/ 	.short	0x010a
        /*0816*/ 	.byte	0x3f
	.zero		1


	//   ....[49]....
        /*0818*/ 	.word	0x00015410
        /*081c*/ 	.word	0x00000002
        /*0820*/ 	.word	0x00000060
        /*0824*/ 	.short	0x010a
        /*0826*/ 	.byte	0x3f
	.zero		1


	//   ....[50]....
        /*0828*/ 	.word	0x00015930
        /*082c*/ 	.word	0x00000003
        /*0830*/ 	.word	0x00038860
        /*0834*/ 	.short	0x010a
        /*0836*/ 	.byte	0x3f
	.zero		1


	//   ....[51]....
        /*0838*/ 	.word	0x000169e0
        /*083c*/ 	.word	0x00000000
        /*0840*/ 	.word	0x00038820
        /*0844*/ 	.short	0x010a
        /*0846*/ 	.byte	0x3f
	.zero		1


	//   ....[52]....
        /*0848*/ 	.word	0x00016bc0
        /*084c*/ 	.word	0x00000006
        /*0850*/ 	.word	0x00000000
        /*0854*/ 	.short	0x010a
        /*0856*/ 	.byte	0x3f
	.zero		1


	//   ....[53]....
        /*0858*/ 	.word	0x00016c30
        /*085c*/ 	.word	0x00000007
        /*0860*/ 	.word	0x00000000
        /*0864*/ 	.short	0x010a
        /*0866*/ 	.byte	0x3f
	.zero		1


	//   ....[54]....
        /*0868*/ 	.word	0x00016ca0
        /*086c*/ 	.word	0x00000004
        /*0870*/ 	.word	0x00000000
        /*0874*/ 	.short	0x010a
        /*0876*/ 	.byte	0x3f
	.zero		1


	//   ....[55]....
        /*0878*/ 	.word	0x00016cd0
        /*087c*/ 	.word	0x00000003
        /*0880*/ 	.word	0x00000000
        /*0884*/ 	.short	0x010a
        /*0886*/ 	.byte	0x3f
	.zero		1


	//   ....[56]....
        /*0888*/ 	.word	0x00016d50
        /*088c*/ 	.word	0x00000003
        /*0890*/ 	.word	0x00038800
        /*0894*/ 	.short	0x010a
        /*0896*/ 	.byte	0x3f
	.zero		1


	//   ....[57]....
        /*0898*/ 	.word	0x00016da0
        /*089c*/ 	.word	0x00000000
        /*08a0*/ 	.word	0x00038830
        /*08a4*/ 	.short	0x010a
        /*08a6*/ 	.byte	0x3f
	.zero		1


	//   ....[58]....
        /*08a8*/ 	.word	0x00016e10
        /*08ac*/ 	.word	0x00000004
        /*08b0*/ 	.word	0x00038830
        /*08b4*/ 	.short	0x010a
        /*08b6*/ 	.byte	0x3f
	.zero		1


	//   ....[59]....
        /*08b8*/ 	.word	0x00016e70
        /*08bc*/ 	.word	0x00000003
        /*08c0*/ 	.word	0x00038850
        /*08c4*/ 	.short	0x010a
        /*08c6*/ 	.byte	0x3f
	.zero		1


	//   ....[60]....
        /*08c8*/ 	.word	0x00016ed0
        /*08cc*/ 	.word	0x00000004
        /*08d0*/ 	.word	0x00038830
        /*08d4*/ 	.short	0x010a
        /*08d6*/ 	.byte	0x3f
	.zero		1


	//   ....[61]....
        /*08d8*/ 	.word	0x00016f30
        /*08dc*/ 	.word	0x00000003
        /*08e0*/ 	.word	0x00038850
        /*08e4*/ 	.short	0x010a
        /*08e6*/ 	.byte	0x3f
	.zero		1


	//   ....[62]....
        /*08e8*/ 	.word	0x00016f90
        /*08ec*/ 	.word	0x00000007
        /*08f0*/ 	.word	0x00038850
        /*08f4*/ 	.short	0x010a
        /*08f6*/ 	.byte	0x3f
	.zero		1


	//   ....[63]....
        /*08f8*/ 	.word	0x00017130
        /*08fc*/ 	.word	0x00000008
        /*0900*/ 	.word	0x00038840
        /*0904*/ 	.short	0x010a
        /*0906*/ 	.byte	0x3f
	.zero		1


	//   ....[64]....
        /*0908*/ 	.word	0x000171b0
        /*090c*/ 	.word	0x00000008
        /*0910*/ 	.word	0x00038820
        /*0914*/ 	.short	0x010a
        /*0916*/ 	.byte	0x3f
	.zero		1


	//   ....[65]....
        /*0918*/ 	.word	0x00017200
        /*091c*/ 	.word	0x00000002
        /*0920*/ 	.word	0x00038840
        /*0924*/ 	.short	0x010a
        /*0926*/ 	.byte	0x3f
	.zero		1


	//   ....[66]....
        /*0928*/ 	.word	0x00017250
        /*092c*/ 	.word	0x00000003
        /*0930*/ 	.word	0x00000060
        /*0934*/ 	.short	0x010a
        /*0936*/ 	.byte	0x3f
	.zero		1


	//   ....[67]....
        /*0938*/ 	.word	0x000172a0
        /*093c*/ 	.word	0x00000002
        /*0940*/ 	.word	0x00038840
        /*0944*/ 	.short	0x010a
        /*0946*/ 	.byte	0x3f
	.zero		1


	//   ....[68]....
        /*0948*/ 	.word	0x000172f0
        /*094c*/ 	.word	0x00000003
        /*0950*/ 	.word	0x00000060
        /*0954*/ 	.short	0x010a
        /*0956*/ 	.byte	0x3f
	.zero		1


	//   ....[69]....
        /*0958*/ 	.word	0x00017340
        /*095c*/ 	.word	0x00000002
        /*0960*/ 	.word	0x00038840
        /*0964*/ 	.short	0x010a
        /*0966*/ 	.byte	0x3f
	.zero		1


	//   ....[70]....
        /*0968*/ 	.word	0x00017390
        /*096c*/ 	.word	0x00000002
        /*0970*/ 	.word	0x00000060
        /*0974*/ 	.short	0x010a
        /*0976*/ 	.byte	0x3f
	.zero		1


	//   ....[71]....
        /*0978*/ 	.word	0x000173e0
        /*097c*/ 	.word	0x00000003
        /*0980*/ 	.word	0x00038860
        /*0984*/ 	.short	0x010a
        /*0986*/ 	.byte	0x3f
	.zero		1


	//   ....[72]....
        /*0988*/ 	.word	0x00017da0
        /*098c*/ 	.word	0x00000000
        /*0990*/ 	.word	0x00038820
        /*0994*/ 	.short	0x010a
        /*0996*/ 	.byte	0x3f
	.zero		1


	//   ....[73]....
        /*0998*/ 	.word	0x00017f40
        /*099c*/ 	.word	0x00000006
        /*09a0*/ 	.word	0x00000000
        /*09a4*/ 	.short	0x010a
        /*09a6*/ 	.byte	0x3f
	.zero		1


	//   ....[74]....
        /*09a8*/ 	.word	0x00017f90
        /*09ac*/ 	.word	0x00000007
        /*09b0*/ 	.word	0x00000000
        /*09b4*/ 	.short	0x010a
        /*09b6*/ 	.byte	0x3f
	.zero		1


	//   ....[75]....
        /*09b8*/ 	.word	0x00017fe0
        /*09bc*/ 	.word	0x00000004
        /*09c0*/ 	.word	0x00000000
        /*09c4*/ 	.short	0x010a
        /*09c6*/ 	.byte	0x3f
	.zero		1


	//----- nvinfo : EIATTR_NUM_MBARRIERS
	.align		4
.L_333:
        /*09c8*/ 	.byte	0x03, 0x38
        /*09ca*/ 	.short	0x0016


	//----- nvinfo : EIATTR_EXIT_INSTR_OFFSETS
	.align		4
        /*09cc*/ 	.byte	0x04, 0x1c
        /*09ce*/ 	.short	(.L_335 - .L_334)


	//   ....[0]....
.L_334:
        /*09d0*/ 	.word	0x00000a80


	//   ....[1]....
        /*09d4*/ 	.word	0x00011560


	//   ....[2]....
        /*09d8*/ 	.word	0x000115c0


	//   ....[3]....
        /*09dc*/ 	.word	0x00016d20


	//----- nvinfo : EIATTR_MAX_THREADS
	.align		4
.L_335:
        /*09e0*/ 	.byte	0x04, 0x05
        /*09e2*/ 	.short	(.L_337 - .L_336)
.L_336:
        /*09e4*/ 	.word	0x00000180
        /*09e8*/ 	.word	0x00000001
        /*09ec*/ 	.word	0x00000001


	//----- nvinfo : EIATTR_CRS_STACK_SIZE
	.align		4
.L_337:
        /*09f0*/ 	.byte	0x04, 0x1e
        /*09f2*/ 	.short	(.L_339 - .L_338)
.L_338:
        /*09f4*/ 	.word	0x00000000


	//----- nvinfo : EIATTR_CBANK_PARAM_SIZE
	.align		4
.L_339:
        /*09f8*/ 	.byte	0x03, 0x19
        /*09fa*/ 	.short	0x0a70


	//----- nvinfo : EIATTR_PARAM_CBANK
	.align		4
        /*09fc*/ 	.byte	0x04, 0x0a
        /*09fe*/ 	.short	(.L_341 - .L_340)
	.align		4
.L_340:
        /*0a00*/ 	.word	index@(.nv.constant0._ZN7cutlass13device_kernelIN5flash11enable_sm90INS1_16FlashAttnFwdSm90INS1_25CollectiveMainloopFwdSm90ILi2EN4cute5tupleIJNS5_1CILi1EEES8_S8_EEENS6_IJNS7_ILi128EEENS7_ILi80EEENS7_ILi256EEEEEELi256ENS_10bfloat16_tEfNS_4arch4Sm90ELb1ELb0ELb0ELb1ELb0ELb0ELb0ELb1ELb1ELb0ELb0ELb0EEENS1_21CollectiveEpilogueFwdINS6_IJSA_SC_SB_EEES9_SE_SG_Li256ELb1ELb0ELb0ELb0EEENS1_36VarlenDynamicPersistentTileSchedulerILi128ELi80ELi256ELi32ELb0ELb0ELb1ELb1ELb1ELb1EEEEEEEEEvNT_6ParamsE)
        /*0a04*/ 	.short	0x0210
        /*0a06*/ 	.short	0x0a70


	//----- nvinfo : EIATTR_SW_WAR
	.align		4
.L_341:
        /*0a08*/ 	.byte	0x04, 0x36
        /*0a0a*/ 	.short	(.L_343 - .L_342)
.L_342:
        /*0a0c*/ 	.word	0x00000008
.L_343:


//--------------------- .nv.info._ZN7cutlass13device_kernelIN5flash11enable_sm90INS1_16FlashAttnFwdSm90INS1_25CollectiveMainloopFwdSm90ILi2EN4cute5tupleIJNS5_1CILi1EEES8_S8_EEENS6_IJNS7_ILi128EEENS7_ILi80EEENS7_ILi256EEEEEELi256ENS_10bfloat16_tEfNS_4arch4Sm90ELb1ELb0ELb0ELb1ELb0ELb1ELb0ELb1ELb1ELb0ELb0ELb0EEENS1_21CollectiveEpilogueFwdINS6_IJSA_SC_SB_EEES9_SE_SG_Li256ELb1ELb0ELb0ELb0EEENS1_36VarlenDynamicPersistentTileSchedulerILi128ELi80ELi256ELi32ELb0ELb0ELb1ELb1ELb1ELb1EEEEEEEEEvNT_6ParamsE --------------------------
	.section	.nv.info._ZN7cutlass13device_kernelIN5flash11enable_sm90INS1_16FlashAttnFwdSm90INS1_25CollectiveMainloopFwdSm90ILi2EN4cute5tupleIJNS5_1CILi1EEES8_S8_EEENS6_IJNS7_ILi128EEENS7_ILi80EEENS7_ILi256EEEEEELi256ENS_10bfloat16_tEfNS_4arch4Sm90ELb1ELb0ELb0ELb1ELb0ELb1ELb0ELb1ELb1ELb0ELb0ELb0EEENS1_21CollectiveEpilogueFwdINS6_IJSA_SC_SB_EEES9_SE_SG_Li256ELb1ELb0ELb0ELb0EEENS1_36VarlenDynamicPersistentTileSchedulerILi128ELi80ELi256ELi32ELb0ELb0ELb1ELb1ELb1ELb1EEEEEEEEEvNT_6ParamsE,"",@"SHT_CUDA_INFO"
	.sectionflags	@""
	.align	4


	//----- nvinfo : EIATTR_CUDA_API_VERSION
	.align		4
        /*0000*/ 	.byte	0x04, 0x37
        /*0002*/ 	.short	(.L_345 - .L_344)
.L_344:
        /*0004*/ 	.word	0x00000082


	//----- nvinfo : EIATTR_KPARAM_INFO
	.align		4
.L_345:
        /*0008*/ 	.byte	0x04, 0x17
        /*000a*/ 	.short	(.L_347 - .L_346)
.L_346:
        /*000c*/ 	.word	0x00000000
        /*0010*/ 	.short	0x0000
        /*0012*/ 	.short	0x0070
        /*0014*/ 	.byte	0x00, 0xf0, 0x01, 0x28


	//----- nvinfo : EIATTR_SPARSE_MMA_MASK
	.align		4
.L_347:
        /*0018*/ 	.byte	0x03, 0x50
        /*001a*/ 	.short	0x0000


	//----- nvinfo : EIATTR_MAXREG_COUNT
	.align		4
        /*001c*/ 	.byte	0x03, 0x1b
        /*001e*/ 	.short	0x00a8


	//----- nvinfo : EIATTR_NUM_BARRIERS
	.align		4
        /*0020*/ 	.byte	0x02, 0x4c
        /*0022*/ 	.byte	0x10
	.zero		1


	//----- nvinfo : EIATTR_EXTERNS
	.align		4
        /*0024*/ 	.byte	0x04, 0x0f
        /*0026*/ 	.short	(.L_349 - .L_348)


	//   ....[0]....
	.align		4
.L_348:
        /*0028*/ 	.word	index@(__assertfail)


	//----- nvinfo : EIATTR_ANNOTATIONS
	.align		4
.L_349:
        /*002c*/ 	.byte	0x04, 0x55
        /*002e*/ 	.short	(.L_351 - .L_350)


	//   ....[0]....
.L_350:
        /* <DEDUP_REMOVED lines=84> */


	//----- nvinfo : EIATTR_MERCURY_ISA_VERSION
	.align		4
.L_351:
        /*0558*/ 	.byte	0x03, 0x5f
        /*055a*/ 	.short	0x0101


	//----- nvinfo : EIATTR_UNUSED_LOAD_BYTE_OFFSET
	.align		4
        /*055c*/ 	.byte	0x04, 0x44
        /*055e*/ 	.short	(.L_353 - .L_352)


	//   ....[0]....
.L_352:
        /*0560*/ 	.word	0x00000ae0
        /*0564*/ 	.word	0x0000fff0


	//   ....[1]....
        /*0568*/ 	.word	0x000250b0
        /*056c*/ 	.word	0x0000fff0


	//----- nvinfo : EIATTR_INT_WARP_WIDE_INSTR_OFFSETS
	.align		4
.L_353:
        /*0570*/ 	.byte	0x04, 0x31
        /*0572*/ 	.short	(.L_355 - .L_354)


	//   ....[0]....
.L_354:
        /*0574*/ 	.word	0x000001c0


	//   ....[1]....
        /*0578*/ 	.word	0x00000200


	//   ....[2]....
        /*057c*/ 	.word	0x00000270


	//   ....[3]....
        /*0580*/ 	.word	0x00029c70


	//   ....[4]....
        /*0584*/ 	.word	0x00029d00


	//   ....[5]....
        /*0588*/ 	.word	0x0002a180


	//   ....[6]....
        /*058c*/ 	.word	0x0002a1b0


	//   ....[7]....
        /*0590*/ 	.word	0x0002a3c0


	//   ....[8]....
        /*0594*/ 	.word	0x0002a4b0


	//   ....[9]....
        /*0598*/ 	.word	0x0002a5a0


	//   ....[10]....
        /*059c*/ 	.word	0x0002cbb0


	//   ....[11]....
        /*05a0*/ 	.word	0x0002cc40


	//----- nvinfo : EIATTR_COOP_GROUP_MASK_REGIDS
	.align		4
.L_355:
        /*05a4*/ 	.byte	0x04, 0x29
        /*05a6*/ 	.short	(.L_357 - .L_356)


	//   ....[0]....
.L_356:
        /*05a8*/ 	.word	0xffffffff


	//   ....[1]....
        /*05ac*/ 	.word	0xffffffff


	//   ....[2]....
        /*05b0*/ 	.word	0xffffffff


	//   ....[3]....
        /*05b4*/ 	.word	0xffffffff


	//   ....[4]....
        /*05b8*/ 	.word	0xffffffff


	//   ....[5]....
        /*05bc*/ 	.word	0xffffffff


	//   ....[6]....
        /*05c0*/ 	.word	0xffffffff


	//   ....[7]....
        /*05c4*/ 	.word	0xffffffff


	//   ....[8]....
        /*05c8*/ 	.word	0xffffffff


	//   ....[9]....
        /*05cc*/ 	.word	0xffffffff


	//   ....[10]....
        /*05d0*/ 	.word	0xffffffff


	//   ....[11]....
        /*05d4*/ 	.word	0xffffffff


	//   ....[12]....
        /*05d8*/ 	.word	0xffffffff


	//   ....[13]....
        /*05dc*/ 	.word	0xffffffff


	//   ....[14]....
        /*05e0*/ 	.word	0xffffffff


	//   ....[15]....
        /*05e4*/ 	.word	0xffffffff


	//   ....[16]....
        /*05e8*/ 	.word	0xffffffff


	//   ....[17]....
        /*05ec*/ 	.word	0xffffffff


	//   ....[18]....
        /*05f0*/ 	.word	0xffffffff


	//   ....[19]....
        /*05f4*/ 	.word	0xffffffff


	//   ....[20]....
        /*05f8*/ 	.word	0xffffffff


	//   ....[21]....
        /*05fc*/ 	.word	0xffffffff


	//   ....[22]....
        /*0600*/ 	.word	0xffffffff


	//   ....[23]....
        /*0604*/ 	.word	0xffffffff


	//   ....[24]....
        /*0608*/ 	.word	0xffffffff


	//   ....[25]....
        /*060c*/ 	.word	0xffffffff


	//   ....[26]....
        /*0610*/ 	.word	0xffffffff


	//   ....[27]....
        /*0614*/ 	.word	0xffffffff


	//   ....[28]....
        /*0618*/ 	.word	0xffffffff


	//   ....[29]....
        /*061c*/ 	.word	0xffffffff


	//   ....[30]....
        /*0620*/ 	.word	0xffffffff


	//   ....[31]....
        /*0624*/ 	.word	0xffffffff


	//   ....[32]....
        /*0628*/ 	.word	0xffffffff


	//   ....[33]....
        /*062c*/ 	.word	0xffffffff


	//   ....[34]....
        /*0630*/ 	.word	0xffffffff


	//   ....[35]....
        /*0634*/ 	.word	0xffffffff


	//   ....[36]....
        /*0638*/ 	.word	0xffffffff


	//   ....[37]....
        /*063c*/ 	.word	0xffffffff


	//   ....[38]....
        /*0640*/ 	.word	0xffffffff


	//   ....[39]....
        /*0644*/ 	.word	0xffffffff


	//   ....[40]....
        /*0648*/ 	.word	0xffffffff


	//   ....[41]....
        /*064c*/ 	.word	0xffffffff


	//   ....[42]....
        /*0650*/ 	.word	0xffffffff


	//   ....[43]....
        /*0654*/ 	.word	0xffffffff


	//   ....[44]....
        /*0658*/ 	.word	0xffffffff


	//   ....[45]....
        /*065c*/ 	.word	0xffffffff


	//   ....[46]....
        /*0660*/ 	.word	0xffffffff


	//   ....[47]....
        /*0664*/ 	.word	0xffffffff


	//   ....[48]....
        /*0668*/ 	.word	0xffffffff


	//   ....[49]....
        /*066c*/ 	.word	0xffffffff


	//   ....[50]....
        /*0670*/ 	.word	0xffffffff


	//   ....[51]....
        /*0674*/ 	.word	0xffffffff


	//   ....[52]....
        /*0678*/ 	.word	0xffffffff


	//   ....[53]....
        /*067c*/ 	.word	0xffffffff


	//   ....[54]....
        /*0680*/ 	.word	0xffffffff


	//   ....[55]....
        /*0684*/ 	.word	0xffffffff


	//   ....[56]....
        /*0688*/ 	.word	0xffffffff


	//   ....[57]....
        /*068c*/ 	.word	0xffffffff


	//   ....[58]....
        /*0690*/ 	.word	0x0500000f


	//   ....[59]....
        /*0694*/ 	.word	0x0500000f


	//   ....[60]....
        /*0698*/ 	.word	0x0500000f


	//   ....[61]....
        /*069c*/ 	.word	0x0500000f


	//   ....[62]....
        /*06a0*/ 	.word	0x0500000f


	//   ....[63]....
        /*06a4*/ 	.word	0x0500000f


	//   ....[64]....
        /*06a8*/ 	.word	0x0500000f


	//   ....[65]....
        /*06ac*/ 	.word	0x0500000f


	//   ....[66]....
        /*06b0*/ 	.word	0x0500000f


	//   ....[67]....
        /*06b4*/ 	.word	0x0500000f


	//   ....[68]....
        /*06b8*/ 	.word	0x0500000f


	//   ....[69]....
        /*06bc*/ 	.word	0x0500000f


	//   ....[70]....
        /*06c0*/ 	.word	0x0500000f


	//   ....[71]....
        /*06c4*/ 	.word	0x0500000f


	//   ....[72]....
        /*06c8*/ 	.word	0x0500000f


	//   ....[73]....
        /*06cc*/ 	.word	0x0500000f


	//   ....[74]....
        /*06d0*/ 	.word	0x0500000f


	//   ....[75]....
        /*06d4*/ 	.word	0x0500000f


	//   ....[76]....
        /*06d8*/ 	.word	0x0500000f


	//   ....[77]....
        /*06dc*/ 	.word	0x0500000f


	//   ....[78]....
        /*06e0*/ 	.word	0x0500000f


	//   ....[79]....
        /*06e4*/ 	.word	0x0500000f


	//   ....[80]....
        /*06e8*/ 	.word	0x0500000f


	//   ....[81]....
        /*06ec*/ 	.word	0x0500000f


	//   ....[82]....
        /*06f0*/ 	.word	0x0500000f


	//   ....[83]....
        /*06f4*/ 	.word	0x0500000f


	//   ....[84]....
        /*06f8*/ 	.word	0x0500000f


	//   ....[85]....
        /*06fc*/ 	.word	0x0500000f


	//   ....[86]....
        /*0700*/ 	.word	0x0500000f


	//   ....[87]....
        /*0704*/ 	.word	0x0500000f


	//   ....[88]....
        /*0708*/ 	.word	0x0500000f


	//   ....[89]....
        /*070c*/ 	.word	0x0500000f


	//   ....[90]....
        /*0710*/ 	.word	0x0500000f


	//   ....[91]....
        /*0714*/ 	.word	0x0500000f


	//   ....[92]....
        /*0718*/ 	.word	0x0500000f


	//   ....[93]....
        /*071c*/ 	.word	0x0500000f


	//   ....[94]....
        /*0720*/ 	.word	0x0500000f


	//   ....[95]....
        /*0724*/ 	.word	0x0500000f


	//   ....[96]....
        /*0728*/ 	.word	0x0500000f


	//   ....[97]....
        /*072c*/ 	.word	0x0500000f


	//   ....[98]....
        /*0730*/ 	.word	0x0500000f


	//   ....[99]....
        /*0734*/ 	.word	0x0500000f


	//   ....[100]....
        /*0738*/ 	.word	0x0500000f


	//   ....[101]....
        /*073c*/ 	.word	0x0500000f


	//   ....[102]....
        /*0740*/ 	.word	0x0500000f


	//   ....[103]....
        /*0744*/ 	.word	0x0500000f


	//   ....[104]....
        /*0748*/ 	.word	0x0500000f


	//   ....[105]....
        /*074c*/ 	.word	0x0500000f


	//   ....[106]....
        /*0750*/ 	.word	0x0500000f


	//   ....[107]....
        /*0754*/ 	.word	0x0500000f


	//   ....[108]....
        /*0758*/ 	.word	0x0500000f


	//   ....[109]....
        /*075c*/ 	.word	0x0500000f


	//----- nvinfo : EIATTR_COOP_GROUP_INSTR_OFFSETS
	.align		4
.L_357:
        /*0760*/ 	.byte	0x04, 0x28
        /*0762*/ 	.short	(.L_359 - .L_358)


	//   ....[0]....
.L_358:
        /*0764*/ 	.word	0x00000060


	//   ....[1]....
        /*0768*/ 	.word	0x000001d0


	//   ....[2]....
        /*076c*/ 	.word	0x00000220


	//   ....[3]....
        /*0770*/ 	.word	0x00000450


	//   ....[4]....
        /*0774*/ 	.word	0x000005b0


	//   ....[5]....
        /*0778*/ 	.word	0x000006d0


	//   ....[6]....
        /*077c*/ 	.word	0x00000830


	//   ....[7]....
        /*0780*/ 	.word	0x0000b290


	//   ....[8]....
        /*0784*/ 	.word	0x00018950


	//   ....[9]....
        /*0788*/ 	.word	0x00018990


	//   ....[10]....
        /*078c*/ 	.word	0x00018db0


	//   ....[11]....
        /*0790*/ 	.word	0x00018dd0


	//   ....[12]....
        /*0794*/ 	.word	0x0001e530


	//   ....[13]....
        /*0798*/ 	.word	0x0001e6d0


	//   ....[14]....
        /*079c*/ 	.word	0x0001e7d0


	//   ....[15]....
        /*07a0*/ 	.word	0x0001e860


	//   ....[16]....
        /*07a4*/ 	.word	0x00022e80


	//   ....[17]....
        /*07a8*/ 	.word	0x00022ea0


	//   ....[18]....
        /*07ac*/ 	.word	0x00023240


	//   ....[19]....
        /*07b0*/ 	.word	0x00023300


	//   ....[20]....
        /*07b4*/ 	.word	0x00024610


	//   ....[21]....
        /*07b8*/ 	.word	0x00024690


	//   ....[22]....
        /*07bc*/ 	.word	0x000246b0


	//   ....[23]....
        /*07c0*/ 	.word	0x000246c0


	//   ....[24]....
        /*07c4*/ 	.word	0x000279c0


	//   ....[25]....
        /*07c8*/ 	.word	0x00027b40


	//   ....[26]....
        /*07cc*/ 	.word	0x00027b70


	//   ....[27]....
        /*07d0*/ 	.word	0x00027bb0


	//   ....[28]....
        /*07d4*/ 	.word	0x00027c20


	//   ....[29]....
        /*07d8*/ 	.word	0x00027c80


	//   ....[30]....
        /*07dc*/ 	.word	0x00027cc0


	//   ....[31]....
        /*07e0*/ 	.word	0x00027e60


	//   ....[32]....
        /*07e4*/ 	.word	0x00027ec0


	//   ....[33]....
        /*07e8*/ 	.word	0x00027f00


	//   ....[34]....
        /*07ec*/ 	.word	0x00027f40


	//   ....[35]....
        /*07f0*/ 	.word	0x00027f70


	//   ....[36]....
        /*07f4*/ 	.word	0x00027fa0


	//   ....[37]....
        /*07f8*/ 	.word	0x00028030


	//   ....[38]....
        /*07fc*/ 	.word	0x00028090


	//   ....[39]....
        /*0800*/ 	.word	0x00028120


	//   ....[40]....
        /*0804*/ 	.word	0x0002d0f0


	//   ....[41]....
        /*0808*/ 	.word	0x0002d100


	//   ....[42]....
        /*080c*/ 	.word	0x0002d210


	//   ....[43]....
        /*0810*/ 	.word	0x0002d270


	//   ....[44]....
        /*0814*/ 	.word	0x0002d2b0


	//   ....[45]....
        /*0818*/ 	.word	0x0002d2f0


	//   ....[46]....
        /*081c*/ 	.word	0x0002d320


	//   ....[47]....
        /*0820*/ 	.word	0x0002d350


	//   ....[48]....
        /*0824*/ 	.word	0x0002d4e0


	//   ....[49]....
        /*0828*/ 	.word	0x0002d540


	//   ....[50]....
        /*082c*/ 	.word	0x0002d580


	//   ....[51]....
        /*0830*/ 	.word	0x0002d5c0


	//   ....[52]....
        /*0834*/ 	.word	0x0002d5f0


	//   ....[53]....
        /*0838*/ 	.word	0x0002d620


	//   ....[54]....
        /*083c*/ 	.word	0x0002d6e0


	//   ....[55]....
        /*0840*/ 	.word	0x0002d700


	//   ....[56]....
        /*0844*/ 	.word	0x0002d770


	//   ....[57]....
        /*0848*/ 	.word	0x0002de00


	//   ....[58]....
        /*084c*/ 	.word	0x0002e260


	//   ....[59]....
        /*0850*/ 	.word	0x0002e300


	//   ....[60]....
        /*0854*/ 	.word	0x0002e3a0


	//   ....[61]....
        /*0858*/ 	.word	0x0002e440


	//   ....[62]....
        /*085c*/ 	.word	0x0002e4e0


	//   ....[63]....
        /*0860*/ 	.word	0x0002e580


	//   ....[64]....
        /*0864*/ 	.word	0x0002e620


	//   ....[65]....
        /*0868*/ 	.word	0x0002e6c0


	//   ....[66]....
        /*086c*/ 	.word	0x0002e760


	//   ....[67]....
        /*0870*/ 	.word	0x0002e800


	//   ....[68]....
        /*0874*/ 	.word	0x0002e8a0


	//   ....[69]....
        /*0878*/ 	.word	0x0002e940


	//   ....[70]....
        /*087c*/ 	.word	0x0002e9e0


	//   ....[71]....
        /*0880*/ 	.word	0x0002ea80


	//   ....[72]....
        /*0884*/ 	.word	0x0002eb20


	//   ....[73]....
        /*0888*/ 	.word	0x0002ebc0


	//   ....[74]....
        /*088c*/ 	.word	0x0002ecb0


	//   ....[75]....
        /*0890*/ 	.word	0x0002ed50


	//   ....[76]....
        /*0894*/ 	.word	0x0002edf0


	//   ....[77]....
        /*0898*/ 	.word	0x0002ee90


	//   ....[78]....
        /*089c*/ 	.word	0x0002ef30


	//   ....[79]....
        /*08a0*/ 	.word	0x0002efd0


	//   ....[80]....
        /*08a4*/ 	.word	0x0002f070


	//   ....[81]....
        /*08a8*/ 	.word	0x0002f110


	//   ....[82]....
        /*08ac*/ 	.word	0x0002f1b0


	//   ....[83]....
        /*08b0*/ 	.word	0x0002f250


	//   ....[84]....
        /*08b4*/ 	.word	0x0002f2f0


	//   ....[85]....
        /*08b8*/ 	.word	0x0002f390


	//   ....[86]....
        /*08bc*/ 	.word	0x0002f430


	//   ....[87]....
        /*08c0*/ 	.word	0x0002f4d0


	//   ....[88]....
        /*08c4*/ 	.word	0x0002f570


	//   ....[89]....
        /*08c8*/ 	.word	0x0002f610


	//   ....[90]....
        /*08cc*/ 	.word	0x0002f910


	//   ....[91]....
        /*08d0*/ 	.word	0x0002fbf0


	//   ....[92]....
        /*08d4*/ 	.word	0x00030010


	//   ....[93]....
        /*08d8*/ 	.word	0x000300a0


	//   ....[94]....
        /*08dc*/ 	.word	0x00030140


	//   ....[95]....
        /*08e0*/ 	.word	0x000301f0


	//   ....[96]....
        /*08e4*/ 	.word	0x00030270


	//   ....[97]....
        /*08e8*/ 	.word	0x000302f0


	//   ....[98]....
        /*08ec*/ 	.word	0x00030370


	//   ....[99]....
        /*08f0*/ 	.word	0x000303f0


	//   ....[100]....
        /*08f4*/ 	.word	0x00030480


	//   ....[101]....
        /*08f8*/ 	.word	0x00030530


	//   ....[102]....
        /*08fc*/ 	.word	0x000305b0


	//   ....[103]....
        /*0900*/ 	.word	0x00030630


	//   ....[104]....
        /*0904*/ 	.word	0x000306b0


	//   ....[105]....
        /*0908*/ 	.word	0x00030730


	//   ....[106]....
        /*090c*/ 	.word	0x000307a0


	//   ....[107]....
        /*0910*/ 	.word	0x00030840


	//   ....[108]....
        /*0914*/ 	.word	0x000308d0


	//   ....[109]....
        /*0918*/ 	.word	0x00030a00


	//----- nvinfo : EIATTR_REG_RECONFIG
	.align		4
.L_359:
        /*091c*/ 	.byte	0x01, 0x54
	.zero		2


	//----- nvinfo : EIATTR_SYSCALL_OFFSETS
	.align		4
        /*0920*/ 	.byte	0x04, 0x46
        /*0922*/ 	.short	(.L_361 - .L_360)


	//   ....[0]....
.L_360:
        /*0924*/ 	.word	0x00001970


	//   ....[1]....
        /*0928*/ 	.word	0x00001ac0


	//   ....[2]....
        /*092c*/ 	.word	0x0000b430


	//   ....[3]....
        /*0930*/ 	.word	0x0000b8e0


	//   ....[4]....
        /*0934*/ 	.word	0x00029e90


	//   ....[5]....
        /*0938*/ 	.word	0x00029fd0


	//   ....[6]....
        /*093c*/ 	.word	0x0002a0d0


	//----- nvinfo : EIATTR_MBARRIER_INSTR_OFFSETS
	.align		4
.L_361:
        /*0940*/ 	.byte	0x04, 0x39
        /*0942*/ 	.short	(.L_363 - .L_362)


	//   ....[0]....
.L_362:
        /*0944*/ 	.word	0x00000300
        /*0948*/ 	.word	0x000000ff
        /*094c*/ 	.word	0x00038800
        /*0950*/ 	.short	0x0100
        /*0952*/ 	.byte	0x08
	.zero		1


	//   ....[1]....
        /*0954*/ 	.word	0x00000310
        /*0958*/ 	.word	0x000000ff
        /*095c*/ 	.word	0x00038820
        /*0960*/ 	.short	0x0100
        /*0962*/ 	.byte	0x08
	.zero		1


	//   ....[2]....
        /*0964*/ 	.word	0x00000400
        /*0968*/ 	.word	0x000000ff
        /*096c*/ 	.word	0x00038830
        /*0970*/ 	.short	0x0100
        /*0972*/ 	.byte	0x08
	.zero		1


	//   ....[3]....
        /*0974*/ 	.word	0x00000410
        /*0978*/ 	.word	0x000000ff
        /*097c*/ 	.word	0x00038840
        /*0980*/ 	.short	0x0100
        /*0982*/ 	.byte	0x08
	.zero		1


	//   ....[4]....
        /*0984*/ 	.word	0x00000420
        /*0988*/ 	.word	0x000000ff
        /*098c*/ 	.word	0x00038838
        /*0990*/ 	.short	0x0100
        /*0992*/ 	.byte	0x08
	.zero		1


	//   ....[5]....
        /*0994*/ 	.word	0x00000430
        /*0998*/ 	.word	0x000000ff
        /*099c*/ 	.word	0x00038848
        /*09a0*/ 	.short	0x0100
        /*09a2*/ 	.byte	0x08
	.zero		1


	//   ....[6]....
        /*09a4*/ 	.word	0x00000560
        /*09a8*/ 	.word	0x000000ff
        /*09ac*/ 	.word	0x00038850
        /*09b0*/ 	.short	0x0100
        /*09b2*/ 	.byte	0x08
	.zero		1


	//   ....[7]....
        /*09b4*/ 	.word	0x00000570
        /*09b8*/ 	.word	0x000000ff
        /*09bc*/ 	.word	0x00038860
        /*09c0*/ 	.short	0x0100
        /*09c2*/ 	.byte	0x08
	.zero		1


	//   ....[8]....
        /*09c4*/ 	.word	0x00000580
        /*09c8*/ 	.word	0x000000ff
        /*09cc*/ 	.word	0x00038858
        /*09d0*/ 	.short	0x0100
        /*09d2*/ 	.byte	0x08
	.zero		1


	//   ....[9]....
        /*09d4*/ 	.word	0x00000590
        /*09d8*/ 	.word	0x000000ff
        /*09dc*/ 	.word	0x00038868
        /*09e0*/ 	.short	0x0100
        /*09e2*/ 	.byte	0x08
	.zero		1


	//   ....[10]....
        /*09e4*/ 	.word	0x00000680
        /*09e8*/ 	.word	0x000000ff
        /*09ec*/ 	.word	0x00038870
        /*09f0*/ 	.short	0x0100
        /*09f2*/ 	.byte	0x06
	.zero		1


	//   ....[11]....
        /*09f4*/ 	.word	0x00000690
        /*09f8*/ 	.word	0x000000ff
        /*09fc*/ 	.word	0x00038880
        /*0a00*/ 	.short	0x0100
        /*0a02*/ 	.byte	0x06
	.zero		1


	//   ....[12]....
        /*0a04*/ 	.word	0x000006a0
        /*0a08*/ 	.word	0x000000ff
        /*0a0c*/ 	.word	0x00038878
        /*0a10*/ 	.short	0x0100
        /*0a12*/ 	.byte	0x06
	.zero		1


	//   ....[13]....
        /*0a14*/ 	.word	0x000006b0
        /*0a18*/ 	.word	0x000000ff
        /*0a1c*/ 	.word	0x00038888
        /*0a20*/ 	.short	0x0100
        /*0a22*/ 	.byte	0x06
	.zero		1


	//   ....[14]....
        /*0a24*/ 	.word	0x000007e0
        /*0a28*/ 	.word	0x000000ff
        /*0a2c*/ 	.word	0x00038890
        /*0a30*/ 	.short	0x0100
        /*0a32*/ 	.byte	0x08
	.zero		1


	//   ....[15]....
        /*0a34*/ 	.word	0x000007f0
        /*0a38*/ 	.word	0x000000ff
        /*0a3c*/ 	.word	0x000388a0
        /*0a40*/ 	.short	0x0100
        /*0a42*/ 	.byte	0x08
	.zero		1


	//   ....[16]....
        /*0a44*/ 	.word	0x00000800
        /*0a48*/ 	.word	0x000000ff
        /*0a4c*/ 	.word	0x00038898
        /*0a50*/ 	.short	0x0100
        /*0a52*/ 	.byte	0x08
	.zero		1


	//   ....[17]....
        /*0a54*/ 	.word	0x00000810
        /*0a58*/ 	.word	0x000000ff
        /*0a5c*/ 	.word	0x000388a8
        /*0a60*/ 	.short	0x0100
        /*0a62*/ 	.byte	0x08
	.zero		1


	//   ....[18]....
        /*0a64*/ 	.word	0x00000940
        /*0a68*/ 	.word	0x000000ff
        /*0a6c*/ 	.word	0x000388b0
        /*0a70*/ 	.short	0x0100
        /*0a72*/ 	.byte	0x08
	.zero		1


	//   ....[19]....
        /*0a74*/ 	.word	0x00000950
        /*0a78*/ 	.word	0x000000ff
        /*0a7c*/ 	.word	0x000388c0
        /*0a80*/ 	.short	0x0100
        /*0a82*/ 	.byte	0x08
	.zero		1


	//   ....[20]....
        /*0a84*/ 	.word	0x00000960
        /*0a88*/ 	.word	0x000000ff
        /*0a8c*/ 	.word	0x000388b8
        /*0a90*/ 	.short	0x0100
        /*0a92*/ 	.byte	0x08
	.zero		1


	//   ....[21]....
        /*0a94*/ 	.word	0x00000970
        /*0a98*/ 	.word	0x000000ff
        /*0a9c*/ 	.word	0x000388c8
        /*0aa0*/ 	.short	0x0100
        /*0aa2*/ 	.byte	0x08
	.zero		1


	//   ....[22]....
        /*0aa4*/ 	.word	0x000036d0
        /*0aa8*/ 	.word	0x00000000
        /*0aac*/ 	.word	0x00038890
        /*0ab0*/ 	.short	0x010a
        /*0ab2*/ 	.byte	0x3f
	.zero		1


	//   ....[23]....
        /*0ab4*/ 	.word	0x00006d40
        /*0ab8*/ 	.word	0x00000000
        /*0abc*/ 	.word	0x00038890
        /*0ac0*/ 	.short	0x010a
        /*0ac2*/ 	.byte	0x3f
	.zero		1


	//   ....[24]....
        /*0ac4*/ 	.word	0x0000a060
        /*0ac8*/ 	.word	0x00000000
        /*0acc*/ 	.word	0x00038890
        /*0ad0*/ 	.short	0x010a
        /*0ad2*/ 	.byte	0x3f
	.zero		1


	//   ....[25]....
        /*0ad4*/ 	.word	0x0000a470
        /*0ad8*/ 	.word	0x00000028
        /*0adc*/ 	.word	0x00000000
        /*0ae0*/ 	.short	0x0101
        /*0ae2*/ 	.byte	0x3f
	.zero		1


	//   ....[26]....
        /*0ae4*/ 	.word	0x0000a4b0
        /*0ae8*/ 	.word	0x00000000
        /*0aec*/ 	.word	0x000388b0
        /*0af0*/ 	.short	0x010a
        /*0af2*/ 	.byte	0x3f
	.zero		1


	//   ....[27]....
        /*0af4*/ 	.word	0x0000acd0
        /*0af8*/ 	.word	0x00000000
        /*0afc*/ 	.word	0x00000000
        /*0b00*/ 	.short	0x0101
        /*0b02*/ 	.byte	0x3f
	.zero		1


	//   ....[28]....
        /*0b04*/ 	.word	0x0000b4c0
        /*0b08*/ 	.word	0x00000010
        /*0b0c*/ 	.word	0x00038800
        /*0b10*/ 	.short	0x010a
        /*0b12*/ 	.byte	0x3f
	.zero		1


	//   ....[29]....
        /*0b14*/ 	.word	0x0000b510
        /*0b18*/ 	.word	0x00000010
        /*0b1c*/ 	.word	0x00038800
        /*0b20*/ 	.short	0x010a
        /*0b22*/ 	.byte	0x3f
	.zero		1


	//   ....[30]....
        /*0b24*/ 	.word	0x0000cf80
        /*0b28*/ 	.word	0x00000010
        /*0b2c*/ 	.word	0x00038800
        /*0b30*/ 	.short	0x010a
        /*0b32*/ 	.byte	0x3f
	.zero		1


	//   ....[31]....
        /*0b34*/ 	.word	0x00011820
        /*0b38*/ 	.word	0x00000010
        /*0b3c*/ 	.word	0x00038800
        /*0b40*/ 	.short	0x010a
        /*0b42*/ 	.byte	0x3f
	.zero		1


	//   ....[32]....
        /*0b44*/ 	.word	0x00015420
        /*0b48*/ 	.word	0x00000000
        /*0b4c*/ 	.word	0x00038830
        /*0b50*/ 	.short	0x010a
        /*0b52*/ 	.byte	0x3f
	.zero		1


	//   ....[33]....
        /*0b54*/ 	.word	0x000154a0
        /*0b58*/ 	.word	0x00000000
        /*0b5c*/ 	.word	0x00038830
        /*0b60*/ 	.short	0x010a
        /*0b62*/ 	.byte	0x3f
	.zero		1


	//   ....[34]....
        /*0b64*/ 	.word	0x000192a0
        /*0b68*/ 	.word	0x00000000
        /*0b6c*/ 	.word	0x00000000
        /*0b70*/ 	.short	0x0101
        /*0b72*/ 	.byte	0x3f
	.zero		1


	//   ....[35]....
        /*0b74*/ 	.word	0x0001a460
        /*0b78*/ 	.word	0x0000000b
        /*0b7c*/ 	.word	0x00038830
        /*0b80*/ 	.short	0x010a
        /*0b82*/ 	.byte	0x3f
	.zero		1


	//   ....[36]....
        /*0b84*/ 	.word	0x0001a4e0
        /*0b88*/ 	.word	0x0000000b
        /*0b8c*/ 	.word	0x00038830
        /*0b90*/ 	.short	0x010a
        /*0b92*/ 	.byte	0x3f
	.zero		1


	//   ....[37]....
        /*0b94*/ 	.word	0x0001dbd0
        /*0b98*/ 	.word	0x00000009
        /*0b9c*/ 	.word	0x00038850
        /*0ba0*/ 	.short	0x010a
        /*0ba2*/ 	.byte	0x3f
	.zero		1


	//   ....[38]....
        /*0ba4*/ 	.word	0x0001dc20
        /*0ba8*/ 	.word	0x00000009
        /*0bac*/ 	.word	0x00038850
        /*0bb0*/ 	.short	0x010a
        /*0bb2*/ 	.byte	0x3f
	.zero		1


	//   ....[39]....
        /*0bb4*/ 	.word	0x0001edc0
        /*0bb8*/ 	.word	0x0000000b
        /*0bbc*/ 	.word	0x00000000
        /*0bc0*/ 	.short	0x0101
        /*0bc2*/ 	.byte	0x3f
	.zero		1


	//   ....[40]....
        /*0bc4*/ 	.word	0x0001ee10
        /*0bc8*/ 	.word	0x00000009
        /*0bcc*/ 	.word	0x00000000
        /*0bd0*/ 	.short	0x0101
        /*0bd2*/ 	.byte	0x3f
	.zero		1


	//   ....[41]....
        /*0bd4*/ 	.word	0x0001f300
        /*0bd8*/ 	.word	0x00000004
        /*0bdc*/ 	.word	0x00038830
        /*0be0*/ 	.short	0x010a
        /*0be2*/ 	.byte	0x3f
	.zero		1


	//   ....[42]....
        /*0be4*/ 	.word	0x0001f380
        /*0be8*/ 	.word	0x00000004
        /*0bec*/ 	.word	0x00038830
        /*0bf0*/ 	.short	0x010a
        /*0bf2*/ 	.byte	0x3f
	.zero		1


	//   ....[43]....
        /*0bf4*/ 	.word	0x00022a70
        /*0bf8*/ 	.word	0x00000009
        /*0bfc*/ 	.word	0x00038850
        /*0c00*/ 	.short	0x010a
        /*0c02*/ 	.byte	0x3f
	.zero		1


	//   ....[44]....
        /*0c04*/ 	.word	0x00022ac0
        /*0c08*/ 	.word	0x00000009
        /*0c0c*/ 	.word	0x00038850
        /*0c10*/ 	.short	0x010a
        /*0c12*/ 	.byte	0x3f
	.zero		1


	//   ....[45]....
        /*0c14*/ 	.word	0x00023510
        /*0c18*/ 	.word	0x000000a8
        /*0c1c*/ 	.word	0x00000000
        /*0c20*/ 	.short	0x0101
        /*0c22*/ 	.byte	0x3f
	.zero		1


	//   ....[46]....
        /*0c24*/ 	.word	0x00023630
        /*0c28*/ 	.word	0x00000009
        /*0c2c*/ 	.word	0x00000000
        /*0c30*/ 	.short	0x0101
        /*0c32*/ 	.byte	0x3f
	.zero		1


	//   ....[47]....
        /*0c34*/ 	.word	0x00024300
        /*0c38*/ 	.word	0x00000000
        /*0c3c*/ 	.word	0x00038850
        /*0c40*/ 	.short	0x010a
        /*0c42*/ 	.byte	0x3f
	.zero		1


	//   ....[48]....
        /*0c44*/ 	.word	0x000243a0
        /*0c48*/ 	.word	0x00000000
        /*0c4c*/ 	.word	0x00038850
        /*0c50*/ 	.short	0x010a
        /*0c52*/ 	.byte	0x3f
	.zero		1


	//   ....[49]....
        /*0c54*/ 	.word	0x00024840
        /*0c58*/ 	.word	0x0000000b
        /*0c5c*/ 	.word	0x00000000
        /*0c60*/ 	.short	0x0101
        /*0c62*/ 	.byte	0x3f
	.zero		1


	//   ....[50]....
        /*0c64*/ 	.word	0x000267f0
        /*0c68*/ 	.word	0x00000000
        /*0c6c*/ 	.word	0x00000000
        /*0c70*/ 	.short	0x0101
        /*0c72*/ 	.byte	0x3f
	.zero		1


	//   ....[51]....
        /*0c74*/ 	.word	0x00028e60
        /*0c78*/ 	.word	0x00000009
        /*0c7c*/ 	.word	0x00038820
        /*0c80*/ 	.short	0x010a
        /*0c82*/ 	.byte	0x3f
	.zero		1


	//   ....[52]....
        /*0c84*/ 	.word	0x00028ef0
        /*0c88*/ 	.word	0x00000005
        /*0c8c*/ 	.word	0x000388a0
        /*0c90*/ 	.short	0x010a
        /*0c92*/ 	.byte	0x3f
	.zero		1


	//   ....[53]....
        /*0c94*/ 	.word	0x000291c0
        /*0c98*/ 	.word	0x00000005
        /*0c9c*/ 	.word	0x000388c0
        /*0ca0*/ 	.short	0x010a
        /*0ca2*/ 	.byte	0x3f
	.zero		1


	//   ....[54]....
        /*0ca4*/ 	.word	0x000295b0
        /*0ca8*/ 	.word	0x00000006
        /*0cac*/ 	.word	0x000388a0
        /*0cb0*/ 	.short	0x010a
        /*0cb2*/ 	.byte	0x3f
	.zero		1


	//   ....[55]....
        /*0cb4*/ 	.word	0x00029860
        /*0cb8*/ 	.word	0x00000006
        /*0cbc*/ 	.word	0x000388c0
        /*0cc0*/ 	.short	0x010a
        /*0cc2*/ 	.byte	0x3f
	.zero		1


	//   ....[56]....
        /*0cc4*/ 	.word	0x0002a8d0
        /*0cc8*/ 	.word	0x00000007
        /*0ccc*/ 	.word	0x00038840
        /*0cd0*/ 	.short	0x010a
        /*0cd2*/ 	.byte	0x3f
	.zero		1


	//   ....[57]....
        /*0cd4*/ 	.word	0x0002af40
        /*0cd8*/ 	.word	0x0000000a
        /*0cdc*/ 	.word	0x00038820
        /*0ce0*/ 	.short	0x010a
        /*0ce2*/ 	.byte	0x3f
	.zero		1


	//   ....[58]....
        /*0ce4*/ 	.word	0x0002b250
        /*0ce8*/ 	.word	0x00000007
        /*0cec*/ 	.word	0x00038840
        /*0cf0*/ 	.short	0x010a
        /*0cf2*/ 	.byte	0x3f
	.zero		1


	//   ....[59]....
        /*0cf4*/ 	.word	0x0002b5a0
        /*0cf8*/ 	.word	0x00000008
        /*0cfc*/ 	.word	0x00000060
        /*0d00*/ 	.short	0x010a
        /*0d02*/ 	.byte	0x3f
	.zero		1


	//   ....[60]....
        /*0d04*/ 	.word	0x0002bc00
        /*0d08*/ 	.word	0x00000002
        /*0d0c*/ 	.word	0x00038840
        /*0d10*/ 	.short	0x010a
        /*0d12*/ 	.byte	0x3f
	.zero		1


	//   ....[61]....
        /*0d14*/ 	.word	0x0002bf50
        /*0d18*/ 	.word	0x00000003
        /*0d1c*/ 	.word	0x00000060
        /*0d20*/ 	.short	0x010a
        /*0d22*/ 	.byte	0x3f
	.zero		1


	//   ....[62]....
        /*0d24*/ 	.word	0x0002c4b0
        /*0d28*/ 	.word	0x00000002
        /*0d2c*/ 	.word	0x00038840
        /*0d30*/ 	.short	0x010a
        /*0d32*/ 	.byte	0x3f
	.zero		1


	//   ....[63]....
        /*0d34*/ 	.word	0x0002c800
        /*0d38*/ 	.word	0x00000002
        /*0d3c*/ 	.word	0x00000060
        /*0d40*/ 	.short	0x010a
        /*0d42*/ 	.byte	0x3f
	.zero		1


	//   ....[64]....
        /*0d44*/ 	.word	0x0002cd00
        /*0d48*/ 	.word	0x00000003
        /*0d4c*/ 	.word	0x00038860
        /*0d50*/ 	.short	0x010a
        /*0d52*/ 	.byte	0x3f
	.zero		1


	//   ....[65]....
        /*0d54*/ 	.word	0x0002dd80
        /*0d58*/ 	.word	0x00000000
        /*0d5c*/ 	.word	0x00038820
        /*0d60*/ 	.short	0x010a
        /*0d62*/ 	.byte	0x3f
	.zero		1


	//   ....[66]....
        /*0d64*/ 	.word	0x0002df50
        /*0d68*/ 	.word	0x00000006
        /*0d6c*/ 	.word	0x00000000
        /*0d70*/ 	.short	0x010a
        /*0d72*/ 	.byte	0x3f
	.zero		1


	//   ....[67]....
        /*0d74*/ 	.word	0x0002dfc0
        /*0d78*/ 	.word	0x00000007
        /*0d7c*/ 	.word	0x00000000
        /*0d80*/ 	.short	0x010a
        /*0d82*/ 	.byte	0x3f
	.zero		1


	//   ....[68]....
        /*0d84*/ 	.word	0x0002e030
        /*0d88*/ 	.word	0x00000004
        /*0d8c*/ 	.word	0x00000000
        /*0d90*/ 	.short	0x010a
        /*0d92*/ 	.byte	0x3f
	.zero		1


	//   ....[69]....
        /*0d94*/ 	.word	0x0002e060
        /*0d98*/ 	.word	0x00000003
        /*0d9c*/ 	.word	0x00000000
        /*0da0*/ 	.short	0x010a
        /*0da2*/ 	.byte	0x3f
	.zero		1


	//   ....[70]....
        /*0da4*/ 	.word	0x0002e0c0
        /*0da8*/ 	.word	0x00000000
        /*0dac*/ 	.word	0x00038890
        /*0db0*/ 	.short	0x010a
        /*0db2*/ 	.byte	0x3f
	.zero		1


	//   ....[71]....
        /*0db4*/ 	.word	0x0002e110
        /*0db8*/ 	.word	0x00000000
        /*0dbc*/ 	.word	0x00038890
        /*0dc0*/ 	.short	0x010a
        /*0dc2*/ 	.byte	0x3f
	.zero		1


	//   ....[72]....
        /*0dc4*/ 	.word	0x0002e160
        /*0dc8*/ 	.word	0x00000000
        /*0dcc*/ 	.word	0x00038890
        /*0dd0*/ 	.short	0x010a
        /*0dd2*/ 	.byte	0x3f
	.zero		1


	//   ....[73]....
        /*0dd4*/ 	.word	0x0002e1b0
        /*0dd8*/ 	.word	0x00000000
        /*0ddc*/ 	.word	0x000388b0
        /*0de0*/ 	.short	0x010a
        /*0de2*/ 	.byte	0x3f
	.zero		1


	//   ....[74]....
        /*0de4*/ 	.word	0x0002ec00
        /*0de8*/ 	.word	0x00000010
        /*0dec*/ 	.word	0x00038800
        /*0df0*/ 	.short	0x010a
        /*0df2*/ 	.byte	0x3f
	.zero		1


	//   ....[75]....
        /*0df4*/ 	.word	0x0002f650
        /*0df8*/ 	.word	0x00000010
        /*0dfc*/ 	.word	0x00038800
        /*0e00*/ 	.short	0x010a
        /*0e02*/ 	.byte	0x3f
	.zero		1


	//   ....[76]....
        /*0e04*/ 	.word	0x0002f6a0
        /*0e08*/ 	.word	0x00000000
        /*0e0c*/ 	.word	0x00038830
        /*0e10*/ 	.short	0x010a
        /*0e12*/ 	.byte	0x3f
	.zero		1


	//   ....[77]....
        /*0e14*/ 	.word	0x0002f6f0
        /*0e18*/ 	.word	0x0000000b
        /*0e1c*/ 	.word	0x00038830
        /*0e20*/ 	.short	0x010a
        /*0e22*/ 	.byte	0x3f
	.zero		1


	//   ....[78]....
        /*0e24*/ 	.word	0x0002f740
        /*0e28*/ 	.word	0x00000009
        /*0e2c*/ 	.word	0x00038850
        /*0e30*/ 	.short	0x010a
        /*0e32*/ 	.byte	0x3f
	.zero		1


	//   ....[79]....
        /*0e34*/ 	.word	0x0002f790
        /*0e38*/ 	.word	0x00000004
        /*0e3c*/ 	.word	0x00038830
        /*0e40*/ 	.short	0x010a
        /*0e42*/ 	.byte	0x3f
	.zero		1


	//   ....[80]....
        /*0e44*/ 	.word	0x0002f7e0
        /*0e48*/ 	.word	0x00000009
        /*0e4c*/ 	.word	0x00038850
        /*0e50*/ 	.short	0x010a
        /*0e52*/ 	.byte	0x3f
	.zero		1


	//   ....[81]....
        /*0e54*/ 	.word	0x0002f830
        /*0e58*/ 	.word	0x00000000
        /*0e5c*/ 	.word	0x00038850
        /*0e60*/ 	.short	0x010a
        /*0e62*/ 	.byte	0x3f
	.zero		1


	//   ....[82]....
        /*0e64*/ 	.word	0x0002f9d0
        /*0e68*/ 	.word	0x00000009
        /*0e6c*/ 	.word	0x00038820
        /*0e70*/ 	.short	0x010a
        /*0e72*/ 	.byte	0x3f
	.zero		1


	//   ....[83]....
        /*0e74*/ 	.word	0x0002fa20
        /*0e78*/ 	.word	0x00000005
        /*0e7c*/ 	.word	0x000388a0
        /*0e80*/ 	.short	0x010a
        /*0e82*/ 	.byte	0x3f
	.zero		1


	//   ....[84]....
        /*0e84*/ 	.word	0x0002fa70
        /*0e88*/ 	.word	0x00000005
        /*0e8c*/ 	.word	0x000388c0
        /*0e90*/ 	.short	0x010a
        /*0e92*/ 	.byte	0x3f
	.zero		1


	//   ....[85]....
        /*0e94*/ 	.word	0x0002fac0
        /*0e98*/ 	.word	0x00000006
        /*0e9c*/ 	.word	0x000388a0
        /*0ea0*/ 	.short	0x010a
        /*0ea2*/ 	.byte	0x3f
	.zero		1


	//   ....[86]....
        /*0ea4*/ 	.word	0x0002fb10
        /*0ea8*/ 	.word	0x00000006
        /*0eac*/ 	.word	0x000388c0
        /*0eb0*/ 	.short	0x010a
        /*0eb2*/ 	.byte	0x3f
	.zero		1


	//   ....[87]....
        /*0eb4*/ 	.word	0x0002fcb0
        /*0eb8*/ 	.word	0x00000007
        /*0ebc*/ 	.word	0x00038840
        /*0ec0*/ 	.short	0x010a
        /*0ec2*/ 	.byte	0x3f
	.zero		1


	//   ....[88]....
        /*0ec4*/ 	.word	0x0002fd30
        /*0ec8*/ 	.word	0x00000003
        /*0ecc*/ 	.word	0x00038820
        /*0ed0*/ 	.short	0x010a
        /*0ed2*/ 	.byte	0x3f
	.zero		1


	//   ....[89]....
        /*0ed4*/ 	.word	0x0002fd80
        /*0ed8*/ 	.word	0x00000007
        /*0edc*/ 	.word	0x00038840
        /*0ee0*/ 	.short	0x010a
        /*0ee2*/ 	.byte	0x3f
	.zero		1


	//   ....[90]....
        /*0ee4*/ 	.word	0x0002fdd0
        /*0ee8*/ 	.word	0x00000008
        /*0eec*/ 	.word	0x00000060
        /*0ef0*/ 	.short	0x010a
        /*0ef2*/ 	.byte	0x3f
	.zero		1


	//   ....[91]....
        /*0ef4*/ 	.word	0x0002fe20
        /*0ef8*/ 	.word	0x00000002
        /*0efc*/ 	.word	0x00038840
        /*0f00*/ 	.short	0x010a
        /*0f02*/ 	.byte	0x3f
	.zero		1


	//   ....[92]....
        /*0f04*/ 	.word	0x0002fe70
        /*0f08*/ 	.word	0x00000003
        /*0f0c*/ 	.word	0x00000060
        /*0f10*/ 	.short	0x010a
        /*0f12*/ 	.byte	0x3f
	.zero		1


	//   ....[93]....
        /*0f14*/ 	.word	0x0002fec0
        /*0f18*/ 	.word	0x00000002
        /*0f1c*/ 	.word	0x00038840
        /*0f20*/ 	.short	0x010a
        /*0f22*/ 	.byte	0x3f
	.zero		1


	//   ....[94]....
        /*0f24*/ 	.word	0x0002ff10
        /*0f28*/ 	.word	0x00000002
        /*0f2c*/ 	.word	0x00000060
        /*0f30*/ 	.short	0x010a
        /*0f32*/ 	.byte	0x3f
	.zero		1


	//   ....[95]....
        /*0f34*/ 	.word	0x0002ff60
        /*0f38*/ 	.word	0x00000003
        /*0f3c*/ 	.word	0x00038860
        /*0f40*/ 	.short	0x010a
        /*0f42*/ 	.byte	0x3f
	.zero		1


	//   ....[96]....
        /*0f44*/ 	.word	0x00030920
        /*0f48*/ 	.word	0x00000000
        /*0f4c*/ 	.word	0x00038820
        /*0f50*/ 	.short	0x010a
        /*0f52*/ 	.byte	0x3f
	.zero		1


	//   ....[97]....
        /*0f54*/ 	.word	0x00030ac0
        /*0f58*/ 	.word	0x00000006
        /*0f5c*/ 	.word	0x00000000
        /*0f60*/ 	.short	0x010a
        /*0f62*/ 	.byte	0x3f
	.zero		1


	//   ....[98]....
        /*0f64*/ 	.word	0x00030b10
        /*0f68*/ 	.word	0x00000007
        /*0f6c*/ 	.word	0x00000000
        /*0f70*/ 	.short	0x010a
        /*0f72*/ 	.byte	0x3f
	.zero		1


	//   ....[99]....
        /*0f74*/ 	.word	0x00030b60
        /*0f78*/ 	.word	0x00000004
        /*0f7c*/ 	.word	0x00000000
        /*0f80*/ 	.short	0x010a
        /*0f82*/ 	.byte	0x3f
	.zero		1


	//----- nvinfo : EIATTR_NUM_MBARRIERS
	.align		4
.L_363:
        /*0f84*/ 	.byte	0x03, 0x38
        /*0f86*/ 	.short	0x0016


	//----- nvinfo : EIATTR_EXIT_INSTR_OFFSETS
	.align		4
        /*0f88*/ 	.byte	0x04, 0x1c
        /*0f8a*/ 	.short	(.L_365 - .L_364)


	//   ....[0]....
.L_364:
        /*0f8c*/ 	.word	0x0002e0b0


	//----- nvinfo : EIATTR_MAX_THREADS
	.align		4
.L_365:
        /*0f90*/ 	.byte	0x04, 0x05
        /*0f92*/ 	.short	(.L_367 - .L_366)
.L_366:
        /*0f94*/ 	.word	0x00000180
        /*0f98*/ 	.word	0x00000001
        /*0f9c*/ 	.word	0x00000001


	//----- nvinfo : EIATTR_CRS_STACK_SIZE
	.align		4
.L_367:
        /*0fa0*/ 	.byte	0x04, 0x1e
        /*0fa2*/ 	.short	(.L_369 - .L_368)
.L_368:
        /*0fa4*/ 	.word	0x00000000


	//----- nvinfo : EIATTR_CBANK_PARAM_SIZE
	.align		4
.L_369:
        /*0fa8*/ 	.byte	0x03, 0x19
        /*0faa*/ 	.short	0x0a70


	//----- nvinfo : EIATTR_PARAM_CBANK
	.align		4
        /*0fac*/ 	.byte	0x04, 0x0a
        /*0fae*/ 	.short	(.L_371 - .L_370)
	.align		4
.L_370:
        /*0fb0*/ 	.word	index@(.nv.constant0._ZN7cutlass13device_kernelIN5flash11enable_sm90INS1_16FlashAttnFwdSm90INS1_25CollectiveMainloopFwdSm90ILi2EN4cute5tupleIJNS5_1CILi1EEES8_S8_EEENS6_IJNS7_ILi128EEENS7_ILi80EEENS7_ILi256EEEEEELi256ENS_10bfloat16_tEfNS_4arch4Sm90ELb1ELb0ELb0ELb1ELb0ELb1ELb0ELb1ELb1ELb0ELb0ELb0EEENS1_21CollectiveEpilogueFwdINS6_IJSA_SC_SB_EEES9_SE_SG_Li256ELb1ELb0ELb0ELb0EEENS1_36VarlenDynamicPersistentTileSchedulerILi128ELi80ELi256ELi32ELb0ELb0ELb1ELb1ELb1ELb1EEEEEEEEEvNT_6ParamsE)
        /*0fb4*/ 	.short	0x0210
        /*0fb6*/ 	.short	0x0a70


	//----- nvinfo : EIATTR_SW_WAR
	.align		4
.L_371:
        /*0fb8*/ 	.byte	0x04, 0x36
        /*0fba*/ 	.short	(.L_373 - .L_372)
.L_372:
        /*0fbc*/ 	.word	0x00000008
.L_373:


//--------------------- .nv.callgraph             --------------------------
	.section	.nv.callgraph,"",@"SHT_CUDA_CALLGRAPH"
	.align	4
	.sectionentsize	8
	.align		4
        /*0000*/ 	.word	0x00000000
	.align		4
        /*0004*/ 	.word	0xffffffff
	.align		4
        /*0008*/ 	.word	index@(_ZN7cutlass13device_kernelIN5flash11enable_sm90INS1_16FlashAttnFwdSm90INS1_25CollectiveMainloopFwdSm90ILi2EN4cute5tupleIJNS5_1CILi1EEES8_S8_EEENS6_IJNS7_ILi128EEENS7_ILi80EEENS7_ILi256EEEEEELi256ENS_10bfloat16_tEfNS_4arch4Sm90ELb0ELb0ELb0ELb0ELb0ELb0ELb0ELb1ELb1ELb0ELb0ELb0EEENS1_21CollectiveEpilogueFwdINS6_IJSA_SC_SB_EEES9_SE_SG_Li256ELb0ELb0ELb0ELb0EEENS1_29StaticPersistentTileSchedulerILb0EEEEEEEEEvNT_6ParamsE)
	.align		4
        /*000c*/ 	.word	index@(__assertfail)
	.align		4
        /*0010*/ 	.word	index@(_ZN7cutlass13device_kernelIN5flash11enable_sm90INS1_16FlashAttnFwdSm90INS1_25CollectiveMainloopFwdSm90ILi2EN4cute5tupleIJNS5_1CILi2EEENS7_ILi1EEES9_EEENS6_IJNS7_ILi128EEENS7_ILi80EEENS7_ILi256EEEEEELi256ENS_10bfloat16_tEfNS_4arch4Sm90ELb0ELb0ELb0ELb0ELb0ELb0ELb0ELb1ELb1ELb0ELb0ELb0EEENS1_21CollectiveEpilogueFwdINS6_IJSB_SD_SC_EEESA_SF_SH_Li256ELb0ELb0ELb0ELb0EEENS1_29StaticPersistentTileSchedulerILb0EEEEEEEEEvNT_6ParamsE)
	.align		4
        /*0014*/ 	.word	index@(__assertfail)
	.align		4
        /*0018*/ 	.word	index@(_ZN7cutlass13device_kernelIN5flash11enable_sm90INS1_16FlashAttnFwdSm90INS1_25CollectiveMainloopFwdSm90ILi2EN4cute5tupleIJNS5_1CILi1EEES8_S8_EEENS6_IJNS7_ILi128EEENS7_ILi80EEENS7_ILi256EEEEEELi256ENS_10bfloat16_tEfNS_4arch4Sm90ELb0ELb0ELb0ELb1ELb0ELb0ELb0ELb1ELb1ELb0ELb0ELb0EEENS1_21CollectiveEpilogueFwdINS6_IJSA_SC_SB_EEES9_SE_SG_Li256ELb1ELb0ELb0ELb0EEENS1_36VarlenDynamicPersistentTileSchedulerILi128ELi80ELi256ELi32ELb0ELb0ELb1ELb0ELb1ELb1EEEEEEEEEvNT_6ParamsE)
	.align		4
        /*001c*/ 	.word	index@(__assertfail)
	.align		4
        /*0020*/ 	.word	index@(_ZN7cutlass13device_kernelIN5flash11enable_sm90INS1_16FlashAttnFwdSm90INS1_25CollectiveMainloopFwdSm90ILi2EN4cute5tupleIJNS5_1CILi1EEES8_S8_EEENS6_IJNS7_ILi128EEENS7_ILi80EEENS7_ILi256EEEEEELi256ENS_10bfloat16_tEfNS_4arch4Sm90ELb0ELb0ELb0ELb1ELb0ELb1ELb0ELb1ELb1ELb0ELb0ELb0EEENS1_21CollectiveEpilogueFwdINS6_IJSA_SC_SB_EEES9_SE_SG_Li256ELb1ELb0ELb0ELb0EEENS1_36VarlenDynamicPersistentTileSchedulerILi128ELi80ELi256ELi32ELb0ELb0ELb1ELb0ELb1ELb1EEEEEEEEEvNT_6ParamsE)
	.align		4
        /*0024*/ 	.word	index@(__assertfail)
	.align		4
        /*0028*/ 	.word	index@(_ZN7cutlass13device_kernelIN5flash11enable_sm90INS1_16FlashAttnFwdSm90INS1_25CollectiveMainloopFwdSm90ILi2EN4cute5tupleIJNS5_1CILi1EEES8_S8_EEENS6_IJNS7_ILi128EEENS7_ILi64EEENS7_ILi256EEEEEELi256ENS_10bfloat16_tEfNS_4arch4Sm90ELb0ELb1ELb0ELb0ELb0ELb0ELb0ELb1ELb1ELb0ELb0ELb0EEENS1_21CollectiveEpilogueFwdINS6_IJSA_SC_SB_EEES9_SE_SG_Li256ELb0ELb0ELb0ELb0EEENS1_30DynamicPersistentTileSchedulerILi256ELi32ELb0ELb0ELb1EEEEEEEEEvNT_6ParamsE)
	.align		4
        /*002c*/ 	.word	index@(__assertfail)
	.align		4
        /*0030*/ 	.word	index@(_ZN7cutlass13device_kernelIN5flash11enable_sm90INS1_16FlashAttnFwdSm90INS1_25CollectiveMainloopFwdSm90ILi2EN4cute5tupleIJNS5_1CILi1EEES8_S8_EEENS6_IJNS7_ILi128EEENS7_ILi64EEENS7_ILi256EEEEEELi256ENS_10bfloat16_tEfNS_4arch4Sm90ELb0ELb1ELb0ELb1ELb0ELb0ELb0ELb1ELb1ELb0ELb0ELb0EEENS1_21CollectiveEpilogueFwdINS6_IJSA_SC_SB_EEES9_SE_SG_Li256ELb1ELb0ELb0ELb0EEENS1_36VarlenDynamicPersistentTileSchedulerILi128ELi64ELi256ELi32ELb0ELb0ELb1ELb1ELb0ELb1EEEEEEEEEvNT_6ParamsE)
	.align		4
        /*0034*/ 	.word	index@(__assertfail)
	.align		4
        /*0038*/ 	.word	index@(_ZN7cutlass13device_kernelIN5flash11enable_sm90INS1_16FlashAttnFwdSm90INS1_25CollectiveMainloopFwdSm90ILi2EN4cute5tupleIJNS5_1CILi1EEES8_S8_EEENS6_IJNS7_ILi128EEENS7_ILi64EEENS7_ILi256EEEEEELi256ENS_10bfloat16_tEfNS_4arch4Sm90ELb0ELb1ELb0ELb1ELb0ELb1ELb0ELb1ELb1ELb0ELb0ELb0EEENS1_21CollectiveEpilogueFwdINS6_IJSA_SC_SB_EEES9_SE_SG_Li256ELb1ELb0ELb0ELb0EEENS1_36VarlenDynamicPersistentTileSchedulerILi128ELi64ELi256ELi32ELb0ELb0ELb1ELb1ELb0ELb1EEEEEEEEEvNT_6ParamsE)
	.align		4
        /*003c*/ 	.word	index@(__assertfail)
	.align		4
        /*0040*/ 	.word	index@(_ZN7cutlass13device_kernelIN5flash11enable_sm90INS1_16FlashAttnFwdSm90INS1_25CollectiveMainloopFwdSm90ILi2EN4cute5tupleIJNS5_1CILi1EEES8_S8_EEENS6_IJNS7_ILi128EEENS7_ILi80EEENS7_ILi256EEEEEELi256ENS_10bfloat16_tEfNS_4arch4Sm90ELb1ELb0ELb0ELb0ELb0ELb0ELb0ELb1ELb1ELb0ELb0ELb0EEENS1_21CollectiveEpilogueFwdINS6_IJSA_SC_SB_EEES9_SE_SG_Li256ELb0ELb0ELb0ELb0EEENS1_30DynamicPersistentTileSchedulerILi256ELi32ELb0ELb0ELb1EEEEEEEEEvNT_6ParamsE)
	.align		4
        /*0044*/ 	.word	index@(__assertfail)
	.align		4
        /*0048*/ 	.word	index@(_ZN7cutlass13device_kernelIN5flash11enable_sm90INS1_16FlashAttnFwdSm90INS1_25CollectiveMainloopFwdSm90ILi2EN4cute5tupleIJNS5_1CILi1EEES8_S8_EEENS6_IJNS7_ILi128EEENS7_ILi80EEENS7_ILi256EEEEEELi256ENS_10bfloat16_tEfNS_4arch4Sm90ELb1ELb0ELb0ELb1ELb0ELb0ELb0ELb1ELb1ELb0ELb0ELb0EEENS1_21CollectiveEpilogueFwdINS6_IJSA_SC_SB_EEES9_SE_SG_Li256ELb1ELb0ELb0ELb0EEENS1_36VarlenDynamicPersistentTileSchedulerILi128ELi80ELi256ELi32ELb0ELb0ELb1ELb1ELb1ELb1EEEEEEEEEvNT_6ParamsE)
	.align		4
        /*004c*/ 	.word	index@(__assertfail)
	.align		4
        /*0050*/ 	.word	index@(_ZN7cutlass13device_kernelIN5flash11enable_sm90INS1_16FlashAttnFwdSm90INS1_25CollectiveMainloopFwdSm90ILi2EN4cute5tupleIJNS5_1CILi1EEES8_S8_EEENS6_IJNS7_ILi128EEENS7_ILi80EEENS7_ILi256EEEEEELi256ENS_10bfloat16_tEfNS_4arch4Sm90ELb1ELb0ELb0ELb1ELb0ELb1ELb0ELb1ELb1ELb0ELb0ELb0EEENS1_21CollectiveEpilogueFwdINS6_IJSA_SC_SB_EEES9_SE_SG_Li256ELb1ELb0ELb0ELb0EEENS1_36VarlenDynamicPersistentTileSchedulerILi128ELi80ELi256ELi32ELb0ELb0ELb1ELb1ELb1ELb1EEEEEEEEEvNT_6ParamsE)
	.align		4
        /*0054*/ 	.word	index@(__assertfail)
	.align		4
        /*0058*/ 	.word	0x00000000
	.align		4
        /*005c*/ 	.word	0xfffffffe
	.align		4
        /*0060*/ 	.word	0x00000000
	.align		4
        /*0064*/ 	.word	0xfffffffd
	.align		4
        /*0068*/ 	.word	0x00000000
	.align		4
        /*006c*/ 	.word	0xfffffffc


//--------------------- .nv.constant4             --------------------------
	.section	.nv.constant4,"a",@progbits
	.align	8
	.align		8
.nv.constant4:
        /*0000*/ 	.dword	__assertfail
	.align		8
        /*0008*/ 	.dword	__unnamed_1
	.align		8
        /*0010*/ 	.dword	__unnamed_2
	.align		8
        /*0018*/ 	.dword	__unnamed_3
	.align		8
        /*0020*/ 	.dword	__unnamed_4
	.align		8
        /*0028*/ 	.dword	__unnamed_5
	.align		8
        /*0030*/ 	.dword	__unnamed_6
	.align		8
        /*0038*/ 	.dword	__unnamed_7
	.align		8
        /*0040*/ 	.dword	__unnamed_8
	.align		8
        /*0048*/ 	.dword	__unnamed_9
	.align		8
        /*0050*/ 	.dword	_ZN66_INTERNAL_07c68af2_30_flash_fwd_hdim256_bf16_sm90_cu_61719c98_39744cuda3std3__45__cpo5beginE
	.align		8
        /*0058*/ 	.dword	_ZN66_INTERNAL_07c68af2_30_flash_fwd_hdim256_bf16_sm90_cu_61719c98_39744cuda3std3__45__cpo3endE
	.align		8
        /*0060*/ 	.dword	_ZN66_INTERNAL_07c68af2_30_flash_fwd_hdim256_bf16_sm90_cu_61719c98_39744cuda3std3__45__cpo6cbeginE
	.align		8
        /*0068*/ 	.dword	_ZN66_INTERNAL_07c68af2_30_flash_fwd_hdim256_bf16_sm90_cu_61719c98_39744cuda3std3__45__cpo4cendE
	.align		8
        /*0070*/ 	.dword	_ZN66_INTERNAL_07c68af2_30_flash_fwd_hdim256_bf16_sm90_cu_61719c98_39744cuda3std3__468_GLOBAL__N__07c68af2_30_flash_fwd_hdim256_bf16_sm90_cu_61719c98_39746ignoreE
	.align		8
        /*0078*/ 	.dword	_ZN66_INTERNAL_07c68af2_30_flash_fwd_hdim256_bf16_sm90_cu_61719c98_39744cuda3std3__419piecewise_constructE
	.align		8
        /*0080*/ 	.dword	_ZN66_INTERNAL_07c68af2_30_flash_fwd_hdim256_bf16_sm90_cu_61719c98_39744cuda3std3__48in_placeE
	.align		8
        /*0088*/ 	.dword	_ZN66_INTERNAL_07c68af2_30_flash_fwd_hdim256_bf16_sm90_cu_61719c98_39744cuda3std6ranges3__45__cpo4swapE
	.align		8
        /*0090*/ 	.dword	_ZN66_INTERNAL_07c68af2_30_flash_fwd_hdim256_bf16_sm90_cu_61719c98_39744cuda3std6ranges3__45__cpo9iter_moveE
	.align		8
        /*0098*/ 	.dword	_ZN66_INTERNAL_07c68af2_30_flash_fwd_hdim256_bf16_sm90_cu_61719c98_39744cute7productE
	.align		8
        /*00a0*/ 	.dword	_ZN66_INTERNAL_07c68af2_30_flash_fwd_hdim256_bf16_sm90_cu_61719c98_39744cute1_E
	.align		8
        /*00a8*/ 	.dword	$str$23
	.align		8
        /*00b0*/ 	.dword	$str$24


//--------------------- .text._ZN7cutlass13device_kernelIN5flash11enable_sm90INS1_16FlashAttnFwdSm90INS1_25CollectiveMainloopFwdSm90ILi2EN4cute5tupleIJNS5_1CILi1EEES8_S8_EEENS6_IJNS7_ILi128EEENS7_ILi80EEENS7_ILi256EEEEEELi256ENS_10bfloat16_tEfNS_4arch4Sm90ELb0ELb0ELb0ELb0ELb0ELb0ELb0ELb1ELb1ELb0ELb0ELb0EEENS1_21CollectiveEpilogueFwdINS6_IJSA_SC_SB_EEES9_SE_SG_Li256ELb0ELb0ELb0ELb0EEENS1_29StaticPersistentTileSchedulerILb0EEEEEEEEEvNT_6ParamsE --------------------------
	.section	.text._ZN7cutlass13device_kernelIN5flash11enable_sm90INS1_16FlashAttnFwdSm90INS1_25CollectiveMainloopFwdSm90ILi2EN4cute5tupleIJNS5_1CILi1EEES8_S8_EEENS6_IJNS7_ILi128EEENS7_ILi80EEENS7_ILi256EEEEEELi256ENS_10bfloat16_tEfNS_4arch4Sm90ELb0ELb0ELb0ELb0ELb0ELb0ELb0ELb1ELb1ELb0ELb0ELb0EEENS1_21CollectiveEpilogueFwdINS6_IJSA_SC_SB_EEES9_SE_SG_Li256ELb0ELb0ELb0ELb0EEENS1_29StaticPersistentTileSchedulerILb0EEEEEEEEEvNT_6ParamsE,"ax",@progbits
	.align	128
.text._ZN7cutlass13device_kernelIN5flash11enable_sm90INS1_16FlashAttnFwdSm90INS1_25CollectiveMainloopFwdSm90ILi2EN4cute5tupleIJNS5_1CILi1EEES8_S8_EEENS6_IJNS7_ILi128EEENS7_ILi80EEENS7_ILi256EEEEEELi256ENS_10bfloat16_tEfNS_4arch4Sm90ELb0ELb0ELb0ELb0ELb0ELb0ELb0ELb1ELb1ELb0ELb0ELb0EEENS1_21CollectiveEpilogueFwdINS6_IJSA_SC_SB_EEES9_SE_SG_Li256ELb0ELb0ELb0ELb0EEENS1_29StaticPersistentTileSchedulerILb0EEEEEEEEEvNT_6ParamsE:
        .type           _ZN7cutlass13device_kernelIN5flash11enable_sm90INS1_16FlashAttnFwdSm90INS1_25CollectiveMainloopFwdSm90ILi2EN4cute5tupleIJNS5_1CILi1EEES8_S8_EEENS6_IJNS7_ILi128EEENS7_ILi80EEENS7_ILi256EEEEEELi256ENS_10bfloat16_tEfNS_4arch4Sm90ELb0ELb0ELb0ELb0ELb0ELb0ELb0ELb1ELb1ELb0ELb0ELb0EEENS1_21CollectiveEpilogueFwdINS6_IJSA_SC_SB_EEES9_SE_SG_Li256ELb0ELb0ELb0ELb0EEENS1_29StaticPersistentTileSchedulerILb0EEEEEEEEEvNT_6ParamsE,@function
        .size           _ZN7cutlass13device_kernelIN5flash11enable_sm90INS1_16FlashAttnFwdSm90INS1_25CollectiveMainloopFwdSm90ILi2EN4cute5tupleIJNS5_1CILi1EEES8_S8_EEENS6_IJNS7_ILi128EEENS7_ILi80EEENS7_ILi256EEEEEELi256ENS_10bfloat16_tEfNS_4arch4Sm90ELb0ELb0ELb0ELb0ELb0ELb0ELb0ELb1ELb1ELb0ELb0ELb0EEENS1_21CollectiveEpilogueFwdINS6_IJSA_SC_SB_EEES9_SE_SG_Li256ELb0ELb0ELb0ELb0EEENS1_29StaticPersistentTileSchedulerILb0EEEEEEEEEvNT_6ParamsE,(.L_x_2837 - _ZN7cutlass13device_kernelIN5flash11enable_sm90INS1_16FlashAttnFwdSm90INS1_25CollectiveMainloopFwdSm90ILi2EN4cute5tupleIJNS5_1CILi1EEES8_S8_EEENS6_IJNS7_ILi128EEENS7_ILi80EEENS7_ILi256EEEEEELi256ENS_10bfloat16_tEfNS_4arch4Sm90ELb0ELb0ELb0ELb0ELb0ELb0ELb0ELb1ELb1ELb0ELb0ELb0EEENS1_21CollectiveEpilogueFwdINS6_IJSA_SC_SB_EEES9_SE_SG_Li256ELb0ELb0ELb0ELb0EEENS1_29StaticPersistentTileSchedulerILb0EEEEEEEEEvNT_6ParamsE)
        .other          _ZN7cutlass13device_kernelIN5flash11enable_sm90INS1_16FlashAttnFwdSm90INS1_25CollectiveMainloopFwdSm90ILi2EN4cute5tupleIJNS5_1CILi1EEES8_S8_EEENS6_IJNS7_ILi128EEENS7_ILi80EEENS7_ILi256EEEEEELi256ENS_10bfloat16_tEfNS_4arch4Sm90ELb0ELb0ELb0ELb0ELb0ELb0ELb0ELb1ELb1ELb0ELb0ELb0EEENS1_21CollectiveEpilogueFwdINS6_IJSA_SC_SB_EEES9_SE_SG_Li256ELb0ELb0ELb0ELb0EEENS1_29StaticPersistentTileSchedulerILb0EEEEEEEEEvNT_6ParamsE,@"STO_CUDA_ENTRY STV_DEFAULT"
_ZN7cutlass13device_kernelIN5flash11enable_sm90INS1_16FlashAttnFwdSm90INS1_25CollectiveMainloopFwdSm90ILi2EN4cute5tupleIJNS5_1CILi1EEES8_S8_EEENS6_IJNS7_ILi128EEENS7_ILi80EEENS7_ILi256EEEEEELi256ENS_10bfloat16_tEfNS_4arch4Sm90ELb0ELb0ELb0ELb0ELb0ELb0ELb0ELb1ELb1ELb0ELb0ELb0EEENS1_21CollectiveEpilogueFwdINS6_IJSA_SC_SB_EEES9_SE_SG_Li256ELb0ELb0ELb0ELb0EEENS1_29StaticPersistentTileSchedulerILb0EEEEEEEEEvNT_6ParamsE:
[----:B------:R-:W1:Y:S02]  /*0000*/  LDC R1, c[0x0][0x28] ;  /* 0x00000a00ff017b82 */ /* 0x000e640000000800 */
[----:B-1----:R-:W-:Y:S01]  /*0010*/  VIADD R1, R1, 0xffffffe0 ;  /* 0xffffffe001017836 */ /* 0x002fe20000000000 */
[----:B------:R-:W1:Y:S01]  /*0020*/  S2R R3, SR_TID.X ;  /* 0x0000000000037919 */ /* 0x000e620000002100 */
[----:B------:R-:W-:Y:S01]  /*0030*/  ELECT P0, URZ, PT ;  /* 0x00000000003f782f */ /* 0x000fe20003800000 */
[----:B------:R-:W-:Y:S01]  /*0040*/  BSSY B0, `(.L_x_0) ;  /* 0x0000013000007945 */ /* 0x000fe20003800000 */
[----:B-1----:R-:W-:-:S05]  /*0050*/  SHF.R.U32.HI R0, RZ, 0x5, R3 ;  /* 0x00000005ff007819 */ /* 0x002fca0000011603 */
[----:B------:R-:W1:Y:S02]  /*0060*/  SHFL.IDX PT, R2, R0, RZ, 0x1f ;  /* 0x00001fff00027589 */ /* 0x000e6400000e0000 */
[----:B-1----:R-:W-:-:S13]  /*0070*/  ISETP.EQ.AND P0, PT, R2, RZ, P0 ;  /* 0x000000ff0200720c */ /* 0x002fda0000702270 */
[----:B------:R-:W-:Y:S05]  /*0080*/  @!P0 BRA `(.L_x_1) ;  /* 0x0000000000388947 */ /* 0x000fea0003800000 */
[----:B------:R-:W-:Y:S02]  /*0090*/  ULDC.64 UR4, c[0x0][0x198] ;  /* 0x0000660000047ab9 */ /* 0x000fe40000000a00 */
[----:B------:R-:W-:Y:S02]  /*00a0*/  UIADD3 UR6, UP0, UR4, 0x270, URZ ;  /* 0x0000027004067890 */ /* 0x000fe4000ff1e03f */
[----:B------:R-:W-:Y:S02]  /*00b0*/  UIADD3 UR8, UP1, UR4, 0x370, URZ ;  /* 0x0000037004087890 */ /* 0x000fe4000ff3e03f */
[----:B------:R-:W-:Y:S02]  /*00c0*/  UIADD3 UR10, UP2, UR4, 0x470, URZ ;  /* 0x00000470040a7890 */ /* 0x000fe4000ff5e03f */
[----:B------:R-:W-:Y:S02]  /*00d0*/  UIADD3 UR4, UP3, UR4, 0x9f0, URZ ;  /* 0x000009f004047890 */ /* 0x000fe4000ff7e03f */
[----:B------:R-:W-:-:S02]  /*00e0*/  UIADD3.X UR7, URZ, UR5, URZ, UP0, !UPT ;  /* 0x000000053f077290 */ /* 0x000fc400087fe43f */
[----:B------:R-:W-:Y:S02]  /*00f0*/  UIADD3.X UR9, URZ, UR5, URZ, UP1, !UPT ;  /* 0x000000053f097290 */ /* 0x000fe40008ffe43f */
[----:B------:R-:W-:Y:S02]  /*0100*/  UIADD3.X UR11, URZ, UR5, URZ, UP2, !UPT ;  /* 0x000000053f0b7290 */ /* 0x000fe400097fe43f */
[----:B------:R-:W-:-:S03]  /*0110*/  UIADD3.X UR5, URZ, UR5, URZ, UP3, !UPT ;  /* 0x000000053f057290 */ /* 0x000fc60009ffe43f */
[----:B------:R1:W-:Y:S02]  /*0120*/  UTMACCTL.PF [UR6] ;  /* 0x00000000060079b9 */ /* 0x0003e40008040000 */
[----:B------:R1:W-:Y:S02]  /*0130*/  UTMACCTL.PF [UR8] ;  /* 0x00000000080079b9 */ /* 0x0003e40008040000 */
[----:B------:R1:W-:Y:S02]  /*0140*/  UTMACCTL.PF [UR10] ;  /* 0x000000000a0079b9 */ /* 0x0003e40008040000 */
[----:B------:R1:W-:Y:S02]  /*0150*/  UTMACCTL.PF [UR4] ;  /* 0x00000000040079b9 */ /* 0x0003e40008040000 */
[----:B-1----:R-:W-:Y:S01]  /*0160*/  NOP ;  /* 0x0000000000007918 */ /* 0x002fe20000000000 */
.L_x_1:
[----:B------:R-:W-:Y:S05]  /*0170*/  BSYNC B0 ;  /* 0x0000000000007941 */ /* 0x000fea0003800000 */
.L_x_0:
[----:B------:R-:W-:Y:S01]  /*0180*/  VOTEU.ANY UP0, P0 ;  /* 0x00000000003f7886 */ /* 0x000fe20000000100 */
[----:B------:R-:W1:Y:S01]  /*0190*/  SHFL.IDX PT, R2, R0, RZ, 0x1f ;  /* 0x00001fff00027589 */ /* 0x000e6200000e0000 */
[----:B------:R-:W-:Y:S01]  /*01a0*/  UMOV UR4, 0x1 ;  /* 0x0000000100047882 */ /* 0x000fe20000000000 */
[----:B------:R-:W-:Y:S02]  /*01b0*/  VOTEU.ANY UP1, P0 ;  /* 0x00000000003f7886 */ /* 0x000fe40000020100 */
[----:B------:R-:W2:Y:S01]  /*01c0*/  @UP0 S2UR UR7, SR_CgaCtaId ;  /* 0x00000000000709c3 */ /* 0x000ea20000008800 */
[----:B------:R-:W-:Y:S01]  /*01d0*/  @UP0 UMOV UR6, 0x400 ;  /* 0x0000040000060882 */ /* 0x000fe20000000000 */
[----:B------:R-:W-:-:S04]  /*01e0*/  @UP0 UIADD3 UR4, -UR4, 0x100000, URZ ;  /* 0x0010000004040890 */ /* 0x000fc8000fffe13f */
[----:B------:R-:W-:Y:S02]  /*01f0*/  @UP0 USHF.L.U32 UR5, UR4, 0xb, URZ ;  /* 0x0000000b04050899 */ /* 0x000fe4000800063f */
[----:B------:R-:W-:Y:S01]  /*0200*/  @UP0 USHF.L.U32 UR4, UR4, 0x1, URZ ;  /* 0x0000000104040899 */ /* 0x000fe2000800063f */
[----:B-1----:R-:W-:Y:S02]  /*0210*/  ISETP.NE.AND P1, PT, R2, RZ, PT ;  /* 0x000000ff0200720c */ /* 0x002fe40003f25270 */
[----:B------:R-:W-:Y:S01]  /*0220*/  SHF.R.U32.HI R2, RZ, 0x7, R3 ;  /* 0x00000007ff027819 */ /* 0x000fe20000011603 */
[----:B--2---:R-:W-:Y:S01]  /*0230*/  @UP0 ULEA UR6, UR7, UR6, 0x18 ;  /* 0x0000000607060291 */ /* 0x004fe2000f8ec03f */
[----:B------:R-:W-:-:S04]  /*0240*/  VOTEU.ANY UP0, P0 ;  /* 0x00000000003f7886 */ /* 0x000fc80000000100 */
[----:B------:R-:W1:Y:S04]  /*0250*/  SHFL.IDX PT, R2, R2, RZ, 0x1f ;  /* 0x00001fff02027589 */ /* 0x000e6800000e0000 */
[----:B------:R-:W2:Y:S03]  /*0260*/  FENCE.VIEW.ASYNC.S ;  /* 0x00000000000073c6 */ /* 0x000ea60000000000 */
[----:B--2---:R2:W3:Y:S01]  /*0270*/  @UP0 SYNCS.EXCH.64 URZ, [UR6+0x38800], UR4 ;  /* 0x03880004063f05b2 */ /* 0x0044e20008000100 */
[----:B------:R2:W4:Y:S01]  /*0280*/  @UP1 SYNCS.EXCH.64 URZ, [UR6+0x38820], UR4 ;  /* 0x03882004063f15b2 */ /* 0x0005220008000100 */
[----:B------:R-:W-:Y:S05]  /*0290*/  @P1 BRA `(.L_x_2) ;  /* 0x0000000000481947 */ /* 0x000fea0003800000 */
[----:B--2---:R-:W2:Y:S01]  /*02a0*/  S2UR UR5, SR_CgaCtaId ;  /* 0x00000000000579c3 */ /* 0x004ea20000008800 */
[----:B------:R-:W-:Y:S01]  /*02b0*/  UMOV UR4, 0x400 ;  /* 0x0000040000047882 */ /* 0x000fe20000000000 */
[----:B------:R-:W-:Y:S01]  /*02c0*/  UMOV UR6, 0x1 ;  /* 0x0000000100067882 */ /* 0x000fe20000000000 */
[----:B------:R-:W-:Y:S01]  /*02d0*/  UMOV UR9, 0x2 ;  /* 0x0000000200097882 */ /* 0x000fe20000000000 */
[----:B------:R-:W-:-:S04]  /*02e0*/  UIADD3 UR6, -UR6, 0x100000, URZ ;  /* 0x0010000006067890 */ /* 0x000fc8000fffe13f */
[----:B------:R-:W-:Y:S02]  /*02f0*/  USHF.L.U32 UR7, UR6, 0xb, URZ ;  /* 0x0000000b06077899 */ /* 0x000fe4000800063f */
[----:B------:R-:W-:Y:S01]  /*0300*/  USHF.L.U32 UR6, UR6, 0x1, URZ ;  /* 0x0000000106067899 */ /* 0x000fe2000800063f */
[----:B------:R-:W-:Y:S01]  /*0310*/  ELECT P0, URZ, PT ;  /* 0x00000000003f782f */ /* 0x000fe20003800000 */
[----:B--2---:R-:W-:Y:S02]  /*0320*/  ULEA UR8, UR5, UR4, 0x18 ;  /* 0x0000000405087291 */ /* 0x004fe4000f8ec03f */
[----:B------:R-:W-:-:S04]  /*0330*/  UIADD3 UR4, -UR9, 0x100000, URZ ;  /* 0x0010000009047890 */ /* 0x000fc8000fffe13f */
[----:B------:R-:W-:Y:S02]  /*0340*/  USHF.L.U32 UR5, UR4, 0xb, URZ ;  /* 0x0000000b04057899 */ /* 0x000fe4000800063f */
[----:B------:R-:W-:Y:S01]  /*0350*/  USHF.L.U32 UR4, UR4, 0x1, URZ ;  /* 0x0000000104047899 */ /* 0x000fe2000800063f */
[----:B------:R-:W2:Y:S03]  /*0360*/  FENCE.VIEW.ASYNC.S ;  /* 0x00000000000073c6 */ /* 0x000ea60000000000 */
[----:B--2---:R2:W1:Y:S08]  /*0370*/  SYNCS.EXCH.64 URZ, [UR8+0x38830], UR6 ;  /* 0x03883006083f75b2 */ /* 0x0044700008000100 */
[----:B------:R2:W1:Y:S01]  /*0380*/  SYNCS.EXCH.64 URZ, [UR8+0x38840], UR4 ;  /* 0x03884004083f75b2 */ /* 0x0004620008000100 */
[----:B------:R2:W1:Y:S01]  /*0390*/  SYNCS.EXCH.64 URZ, [UR8+0x38838], UR6 ;  /* 0x03883806083f75b2 */ /* 0x0004620008000100 */
[----:B------:R2:W1:Y:S01]  /*03a0*/  SYNCS.EXCH.64 URZ, [UR8+0x38848], UR4 ;  /* 0x03884804083f75b2 */ /* 0x0004620008000100 */
[----:B------:R-:W-:Y:S01]  /*03b0*/  NOP ;  /* 0x0000000000007918 */ /* 0x000fe20000000000 */
.L_x_2:
[----:B------:R-:W5:Y:S01]  /*03c0*/  SHFL.IDX PT, R4, R0, RZ, 0x1f ;  /* 0x00001fff00047589 */ /* 0x000f6200000e0000 */
[----:B------:R-:W-:Y:S01]  /*03d0*/  NOP ;  /* 0x0000000000007918 */ /* 0x000fe20000000000 */
[----:B-----5:R-:W-:-:S13]  /*03e0*/  ISETP.NE.AND P0, PT, R4, RZ, PT ;  /* 0x000000ff0400720c */ /* 0x020fda0003f05270 */
[----:B------:R-:W-:Y:S05]  /*03f0*/  @P0 BRA `(.L_x_3) ;  /* 0x0000000000480947 */ /* 0x000fea0003800000 */
[----:B--2---:R-:W2:Y:S01]  /*0400*/  S2UR UR5, SR_CgaCtaId ;  /* 0x00000000000579c3 */ /* 0x004ea20000008800 */
[----:B------:R-:W-:Y:S01]  /*0410*/  UMOV UR4, 0x400 ;  /* 0x0000040000047882 */ /* 0x000fe20000000000 */
[----:B------:R-:W-:Y:S01]  /*0420*/  UMOV UR6, 0x1 ;  /* 0x0000000100067882 */ /* 0x000fe20000000000 */
[----:B------:R-:W-:Y:S01]  /*0430*/  UMOV UR7, 0x2 ;  /* 0x0000000200077882 */ /* 0x000fe20000000000 */
[----:B------:R-:W-:Y:S01]  /*0440*/  ELECT P0, URZ, PT ;  /* 0x00000000003f782f */ /* 0x000fe20003800000 */
[----:B--2---:R-:W-:Y:S02]  /*0450*/  ULEA UR8, UR5, UR4, 0x18 ;  /* 0x0000000405087291 */ /* 0x004fe4000f8ec03f */
[----:B------:R-:W-:-:S04]  /*0460*/  UIADD3 UR4, -UR6, 0x100000, URZ ;  /* 0x0010000006047890 */ /* 0x000fc8000fffe13f */
[----:B------:R-:W-:Y:S02]  /*0470*/  USHF.L.U32 UR5, UR4, 0xb, URZ ;  /* 0x0000000b04057899 */ /* 0x000fe4000800063f */
[----:B------:R-:W-:Y:S02]  /*0480*/  USHF.L.U32 UR4, UR4, 0x1, URZ ;  /* 0x0000000104047899 */ /* 0x000fe4000800063f */
        /* <DEDUP_REMOVED lines=9> */
.L_x_3:
[----:B------:R-:W5:Y:S01]  /*0520*/  SHFL.IDX PT, R4, R0, RZ, 0x1f ;  /* 0x00001fff00047589 */ /* 0x000f6200000e0000 */
[----:B------:R-:W-:Y:S01]  /*0530*/  NOP ;  /* 0x0000000000007918 */ /* 0x000fe20000000000 */
[----:B-----5:R-:W-:-:S13]  /*0540*/  ISETP.NE.AND P0, PT, R4, RZ, PT ;  /* 0x000000ff0400720c */ /* 0x020fda0003f05270 */
[----:B------:R-:W-:Y:S05]  /*0550*/  @P0 BRA `(.L_x_4) ;  /* 0x0000000000380947 */ /* 0x000fea0003800000 */
[----:B--2---:R-:W2:Y:S01]  /*0560*/  S2UR UR5, SR_CgaCtaId ;  /* 0x00000000000579c3 */ /* 0x004ea20000008800 */
[----:B------:R-:W-:Y:S01]  /*0570*/  UMOV UR4, 0x400 ;  /* 0x0000040000047882 */ /* 0x000fe20000000000 */
[----:B------:R-:W-:Y:S01]  /*0580*/  UMOV UR7, 0x1 ;  /* 0x0000000100077882 */ /* 0x000fe20000000000 */
[----:B------:R-:W-:Y:S01]  /*0590*/  ELECT P0, URZ, PT ;  /* 0x00000000003f782f */ /* 0x000fe20003800000 */
[----:B--2---:R-:W-:Y:S02]  /*05a0*/  ULEA UR6, UR5, UR4, 0x18 ;  /* 0x0000000405067291 */ /* 0x004fe4000f8ec03f */
[----:B------:R-:W-:-:S04]  /*05b0*/  UIADD3 UR4, -UR7, 0x100000, URZ ;  /* 0x0010000007047890 */ /* 0x000fc8000fffe13f */
[----:B------:R-:W-:Y:S02]  /*05c0*/  USHF.L.U32 UR5, UR4, 0xb, URZ ;  /* 0x0000000b04057899 */ /* 0x000fe4000800063f */
[----:B------:R-:W-:Y:S01]  /*05d0*/  USHF.L.U32 UR4, UR4, 0x1, URZ ;  /* 0x0000000104047899 */ /* 0x000fe2000800063f */
[----:B------:R-:W2:Y:S11]  /*05e0*/  FENCE.VIEW.ASYNC.S ;  /* 0x00000000000073c6 */ /* 0x000eb60000000000 */
[----:B--2---:R2:W1:Y:S01]  /*05f0*/  SYNCS.EXCH.64 URZ, [UR6+0x38870], UR4 ;  /* 0x03887004063f75b2 */ /* 0x0044620008000100 */
[----:B------:R2:W1:Y:S01]  /*0600*/  SYNCS.EXCH.64 URZ, [UR6+0x38880], UR4 ;  /* 0x03888004063f75b2 */ /* 0x0004620008000100 */
[----:B------:R2:W1:Y:S01]  /*0610*/  SYNCS.EXCH.64 URZ, [UR6+0x38878], UR4 ;  /* 0x03887804063f75b2 */ /* 0x0004620008000100 */
[----:B------:R2:W1:Y:S01]  /*0620*/  SYNCS.EXCH.64 URZ, [UR6+0x38888], UR4 ;  /* 0x03888804063f75b2 */ /* 0x0004620008000100 */
[----:B------:R-:W-:Y:S01]  /*0630*/  NOP ;  /* 0x0000000000007918 */ /* 0x000fe20000000000 */
.L_x_4:
        /* <DEDUP_REMOVED lines=22> */
.L_x_5:
        /* <DEDUP_REMOVED lines=22> */
.L_x_6:
[----:B-1----:R-:W-:Y:S01]  /*0900*/  ISETP.NE.AND P0, PT, R2, RZ, PT ;  /* 0x000000ff0200720c */ /* 0x002fe20003f05270 */
[----:B------:R-:W-:Y:S01]  /*0910*/  IMAD.MOV.U32 R2, RZ, RZ, 0x1 ;  /* 0x00000001ff027424 */ /* 0x000fe200078e00ff */
[----:B------:R-:W-:-:S04]  /*0920*/  NOP ;  /* 0x0000000000007918 */ /* 0x000fc80000000000 */
[----:B------:R-:W-:-:S05]  /*0930*/  SEL R2, R2, 0x2, !P0 ;  /* 0x0000000202027807 */ /* 0x000fca0004000000 */
[----:B------:R1:W-:Y:S01]  /*0940*/  STL [R1+0x1c], R2 ;  /* 0x00001c0201007387 */ /* 0x0003e20000100800 */
[----:B---34-:R-:W-:Y:S06]  /*0950*/  BAR.SYNC.DEFER_BLOCKING 0x0 ;  /* 0x0000000000007b1d */ /* 0x018fec0000010000 */
[----:B------:R-:W-:Y:S05]  /*0960*/  @!P0 BRA `(.L_x_7) ;  /* 0x000000a4008c8947 */ /* 0x000fea0003800000 */
.L_x_8:
[----:B------:R-:W-:-:S08]  /*0970*/  NOP ;  /* 0x0000000000007918 */ /* 0x000fd00000000000 */
[----:B------:R-:W3:Y:S02]  /*0980*/  USETMAXREG.TRY_ALLOC.CTAPOOL UP0, 0xf0 ;  /* 0x000000f0000079c8 */ /* 0x000ee40008000600 */
[----:B---3--:R-:W-:-:S13]  /*0990*/  PLOP3.LUT P0, PT, PT, PT, UP0, 0x80, 0x0 ;  /* 0x000000000000781c */ /* 0x008fda0003f0f008 */
[----:B------:R-:W-:Y:S05]  /*09a0*/  @!P0 BRA `(.L_x_8) ;  /* 0xfffffffc00f08947 */ /* 0x000fea000383ffff */
[----:B--2---:R-:W2:Y:S08]  /*09b0*/  S2UR UR7, SR_CTAID.X ;  /* 0x00000000000779c3 */ /* 0x004eb00000002500 */
[----:B------:R-:W-:Y:S08]  /*09c0*/  BAR.ARV 0x8, 0x120 ;  /* 0x0204800000007b1d */ /* 0x000ff00000002000 */
[----:B------:R-:W2:Y:S02]  /*09d0*/  LDC R0, c[0x0][0xda4] ;  /* 0x00036900ff007b82 */ /* 0x000ea40000000800 */
[----:B--2---:R-:W-:-:S13]  /*09e0*/  ISETP.LE.AND P0, PT, R0, UR7, PT ;  /* 0x0000000700007c0c */ /* 0x004fda000bf03270 */
[----:B------:R-:W-:Y:S05]  /*09f0*/  @P0 EXIT ;  /* 0x000000000000094d */ /* 0x000fea0003800000 */
[----:B------:R-:W2:Y:S01]  /*0a00*/  LDL.LU R10, [R1+0x1c] ;  /* 0x00001c00010a7983 */ /* 0x000ea20000300800 */
[----:B------:R-:W-:Y:S01]  /*0a10*/  VIADD R0, R3, 0xffffff80 ;  /* 0xffffff8003007836 */ /* 0x000fe20000000000 */
[----:B------:R-:W3:Y:S01]  /*0a20*/  S2UR UR4, SR_CgaCtaId ;  /* 0x00000000000479c3 */ /* 0x000ee20000008800 */
[----:B------:R-:W-:Y:S01]  /*0a30*/  UMOV UR61, 0x400 ;  /* 0x00000400003d7882 */ /* 0x000fe20000000000 */
[----:B------:R-:W-:Y:S01]  /*0a40*/  IMAD.MOV.U32 R219, RZ, RZ, -0x2 ;  /* 0xfffffffeffdb7424 */ /* 0x000fe200078e00ff */
[----:B------:R-:W-:Y:S01]  /*0a50*/  UMOV UR38, URZ ;  /* 0x0000003f00267c82 */ /* 0x000fe20008000000 */
[----:B------:R-:W-:Y:S01]  /*0a60*/  SHF.R.S32.HI R3, RZ, 0x1f, R0 ;  /* 0x0000001fff037819 */ /* 0x000fe20000011400 */
[----:B------:R-:W-:Y:S02]  /*0a70*/  IMAD.U32 R23, RZ, RZ, UR7 ;  /* 0x00000007ff177e24 */ /* 0x000fe4000f8e00ff */
[----:B------:R-:W-:Y:S01]  /*0a80*/  IMAD.MOV.U32 R212, RZ, RZ, RZ ;  /* 0x000000ffffd47224 */ /* 0x000fe200078e00ff */
[CC--:B------:R-:W-:Y:S01]  /*0a90*/  LEA.HI R5, R3.reuse, R0.reuse, RZ, 0x7 ;  /* 0x0000000003057211 */ /* 0x0c0fe200078f38ff */
[----:B------:R-:W4:Y:S01]  /*0aa0*/  S2UR UR6, SR_SWINHI ;  /* 0x00000000000679c3 */ /* 0x000f220000002f00 */
[----:B------:R-:W-:-:S02]  /*0ab0*/  LEA.HI R6, R3, R0, RZ, 0x4 ;  /* 0x0000000003067211 */ /* 0x000fc400078f20ff */
[----:B------:R-:W-:Y:S02]  /*0ac0*/  LOP3.LUT R213, R5, 0xffffff80, RZ, 0xc0, !PT ;  /* 0xffffff8005d57812 */ /* 0x000fe400078ec0ff */
[----:B------:R-:W-:Y:S02]  /*0ad0*/  SHF.R.S32.HI R9, RZ, 0x4, R6 ;  /* 0x00000004ff097819 */ /* 0x000fe40000011406 */
[----:B------:R-:W-:Y:S02]  /*0ae0*/  IADD3 R213, R0, -R213, RZ ;  /* 0x800000d500d57210 */ /* 0x000fe40007ffe0ff */
[----:B------:R-:W-:Y:S02]  /*0af0*/  LOP3.LUT R7, R6, 0x3fffff0, RZ, 0xc0, !PT ;  /* 0x03fffff006077812 */ /* 0x000fe400078ec0ff */
[----:B-1----:R-:W-:Y:S02]  /*0b00*/  SHF.R.S32.HI R2, RZ, 0x1f, R213 ;  /* 0x0000001fff027819 */ /* 0x002fe400000114d5 */
[----:B------:R-:W-:Y:S01]  /*0b10*/  LEA.HI R217, R3, R0, RZ, 0x5 ;  /* 0x0000000003d97211 */ /* 0x000fe200078f28ff */
[----:B------:R-:W-:Y:S01]  /*0b20*/  IMAD.IADD R0, R0, 0x1, -R7 ;  /* 0x0000000100007824 */ /* 0x000fe200078e0a07 */
[----:B------:R-:W-:Y:S01]  /*0b30*/  LEA.HI R4, R2, R213, RZ, 0x2 ;  /* 0x000000d502047211 */ /* 0x000fe200078f10ff */
[----:B---3--:R-:W-:Y:S01]  /*0b40*/  ULEA UR61, UR4, UR61, 0x18 ;  /* 0x0000003d043d7291 */ /* 0x008fe2000f8ec03f */
[----:B------:R-:W-:-:S02]  /*0b50*/  LEA.HI R6, R6, R9, RZ, 0x1 ;  /* 0x0000000906067211 */ /* 0x000fc400078f08ff */
[--C-:B------:R-:W-:Y:S02]  /*0b60*/  SHF.R.S32.HI R3, RZ, 0x2, R4.reuse ;  /* 0x00000002ff037819 */ /* 0x100fe40000011404 */
[----:B------:R-:W-:Y:S02]  /*0b70*/  SHF.R.S32.HI R8, RZ, 0x1f, R4 ;  /* 0x0000001fff087819 */ /* 0x000fe40000011404 */
[----:B------:R-:W-:Y:S01]  /*0b80*/  LOP3.LUT R6, R6, 0x1ffffffe, RZ, 0xc0, !PT ;  /* 0x1ffffffe06067812 */ /* 0x000fe200078ec0ff */
[----:B------:R-:W-:Y:S01]  /*0b90*/  UMOV UR4, UR61 ;  /* 0x0000003d00047c82 */ /* 0x000fe20008000000 */
[----:B----4-:R-:W-:Y:S01]  /*0ba0*/  UMOV UR5, UR6 ;  /* 0x0000000600057c82 */ /* 0x010fe20008000000 */
[----:B------:R-:W-:Y:S01]  /*0bb0*/  SHF.R.S32.HI R217, RZ, 0x5, R217 ;  /* 0x00000005ffd97819 */ /* 0x000fe200000114d9 */
[----:B------:R-:W-:Y:S01]  /*0bc0*/  IMAD.U32 R16, RZ, RZ, UR4 ;  /* 0x00000004ff107e24 */ /* 0x000fe2000f8e00ff */
[----:B------:R-:W-:Y:S01]  /*0bd0*/  LEA.HI R8, R8, R3, RZ, 0x3 ;  /* 0x0000000308087211 */ /* 0x000fe200078f18ff */
[----:B------:R-:W-:Y:S01]  /*0be0*/  IMAD.IADD R6, R9, 0x1, -R6 ;  /* 0x0000000109067824 */ /* 0x000fe200078e0a06 */
[----:B------:R-:W-:Y:S01]  /*0bf0*/  SHF.R.S32.HI R216, RZ, 0x7, R5 ;  /* 0x00000007ffd87819 */ /* 0x000fe20000011405 */
[----:B------:R-:W-:Y:S01]  /*0c00*/  IMAD R7, R217, 0x10, R0 ;  /* 0x00000010d9077824 */ /* 0x000fe200078e0200 */
[----:B------:R-:W-:Y:S01]  /*0c10*/  LOP3.LUT R8, R8, 0xfffffff8, RZ, 0xc0, !PT ;  /* 0xfffffff808087812 */ /* 0x000fe200078ec0ff */
[----:B------:R-:W-:Y:S01]  /*0c20*/  UMOV UR4, URZ ;  /* 0x0000003f00047c82 */ /* 0x000fe20008000000 */
[----:B------:R-:W-:-:S02]  /*0c30*/  LEA.HI R2, R2, R213, RZ, 0x5 ;  /* 0x000000d502027211 */ /* 0x000fc400078f28ff */
[----:B------:R-:W-:Y:S02]  /*0c40*/  LEA.HI R5, R5, R216, RZ, 0x1 ;  /* 0x000000d805057211 */ /* 0x000fe400078f08ff */
[----:B------:R-:W-:Y:S01]  /*0c50*/  LEA R6, R7, R6, 0x3 ;  /* 0x0000000607067211 */ /* 0x000fe200078e18ff */
[----:B------:R-:W-:Y:S01]  /*0c60*/  IMAD.IADD R7, R3, 0x1, -R8 ;  /* 0x0000000103077824 */ /* 0x000fe200078e0a08 */
[----:B------:R-:W-:Y:S02]  /*0c70*/  LOP3.LUT R4, R4, 0x7ffffffc, RZ, 0xc0, !PT ;  /* 0x7ffffffc04047812 */ /* 0x000fe400078ec0ff */
[----:B------:R-:W-:Y:S01]  /*0c80*/  SHF.R.S32.HI R2, RZ, 0x5, R2 ;  /* 0x00000005ff027819 */ /* 0x000fe20000011402 */
[----:B------:R-:W-:Y:S01]  /*0c90*/  IMAD.SHL.U32 R3, R6, 0x8, RZ ;  /* 0x0000000806037824 */ /* 0x000fe200078e00ff */
[----:B------:R-:W-:Y:S01]  /*0ca0*/  LOP3.LUT R5, R5, 0x3fffffe, RZ, 0xc0, !PT ;  /* 0x03fffffe05057812 */ /* 0x000fe200078ec0ff */
[----:B------:R-:W-:Y:S01]  /*0cb0*/  IMAD.IADD R4, R213, 0x1, -R4 ;  /* 0x00000001d5047824 */ /* 0x000fe200078e0a04 */
[----:B------:R-:W-:Y:S01]  /*0cc0*/  MOV R17, UR5 ;  /* 0x0000000500117c02 */ /* 0x000fe20008000f00 */
[----:B------:R-:W-:Y:S01]  /*0cd0*/  IMAD R2, R2, 0x10, R7 ;  /* 0x0000001002027824 */ /* 0x000fe200078e0207 */
[----:B------:R-:W-:Y:S01]  /*0ce0*/  IADD3 R5, R216, -R5, RZ ;  /* 0x80000005d8057210 */ /* 0x000fe20007ffe0ff */
[----:B------:R-:W-:Y:S01]  /*0cf0*/  IMAD R219, R4, R219, 0x50 ;  /* 0x0000005004db7424 */ /* 0x000fe200078e02db */
[----:B------:R-:W-:Y:S01]  /*0d00*/  MOV R18, UR4 ;  /* 0x0000000400127c02 */ /* 0x000fe20008000f00 */
[----:B------:R-:W-:-:S04]  /*0d10*/  IMAD.WIDE R16, R3, 0x2, R16 ;  /* 0x0000000203107825 */ /* 0x000fc800078e0210 */
[----:B------:R-:W-:Y:S01]  /*0d20*/  IMAD R218, R5, 0x40, R2 ;  /* 0x0000004005da7824 */ /* 0x000fe200078e0202 */
[----:B--2---:R-:W-:-:S07]  /*0d30*/  LOP3.LUT R22, R10, 0x1, RZ, 0xfc, !PT ;  /* 0x000000010a167812 */ /* 0x004fce00078efcff */
.L_x_31:
[----:B------:R-:W1:Y:S01]  /*0d40*/  SHFL.IDX PT, R0, R216, RZ, 0x1f ;  /* 0x00001fffd8007589 */ /* 0x000e6200000e0000 */
[----:B------:R-:W2:Y:S01]  /*0d50*/  LDC R64, c[0x0][0x2e0] ;  /* 0x0000b800ff407b82 */ /* 0x000ea20000000800 */
[----:B------:R-:W-:Y:S01]  /*0d60*/  ULDC UR4, c[0x0][0xda8] ;  /* 0x00036a0000047ab9 */ /* 0x000fe20000000800 */
[----:B------:R-:W-:Y:S01]  /*0d70*/  ULDC.64 UR8, c[0x0][0x3f8] ;  /* 0x0000fe0000087ab9 */ /* 0x000fe20000000a00 */
[----:B------:R-:W-:Y:S01]  /*0d80*/  R2UR UR10, R23 ;  /* 0x00000000170a72ca */ /* 0x000fe200000e0000 */
[----:B------:R-:W-:Y:S02]  /*0d90*/  UISETP.NE.AND UP1, UPT, UR4, 0x1, UPT ;  /* 0x000000010400788c */ /* 0x000fe4000bf25270 */
[----:B------:R-:W-:Y:S01]  /*0da0*/  UISETP.NE.U32.AND UP0, UPT, UR8, URZ, UPT ;  /* 0x0000003f0800728c */ /* 0x000fe2000bf05070 */
[----:B------:R-:W-:Y:S01]  /*0db0*/  ULDC UR5, c[0x0][0xdb4] ;  /* 0x00036d0000057ab9 */ /* 0x000fe20000000800 */
[----:B------:R-:W-:Y:S02]  /*0dc0*/  ULDC UR6, c[0x0][0x404] ;  /* 0x0001010000067ab9 */ /* 0x000fe40000000800 */
[----:B------:R-:W-:-:S02]  /*0dd0*/  UISETP.NE.AND.EX UP0, UPT, UR9, URZ, UPT, UP0 ;  /* 0x0000003f0900728c */ /* 0x000fc4000bf05300 */
[----:B------:R-:W-:Y:S02]  /*0de0*/  UIADD3 UR9, UR61, 0x14400, URZ ;  /* 0x000144003d097890 */ /* 0x000fe4000fffe03f */
[----:B------:R-:W-:Y:S02]  /*0df0*/  UISETP.NE.AND UP2, UPT, UR5, 0x1, UPT ;  /* 0x000000010500788c */ /* 0x000fe4000bf45270 */
[----:B------:R-:W-:Y:S01]  /*0e00*/  USEL UR6, UR6, 0x1, UP0 ;  /* 0x0000000106067887 */ /* 0x000fe20008000000 */
[----:B------:R-:W-:Y:S01]  /*0e10*/  @UP1 ULDC UR5, c[0x0][0xdac] ;  /* 0x00036b0000051ab9 */ /* 0x000fe20000000800 */
[----:B------:R-:W-:Y:S01]  /*0e20*/  ULOP3.LUT UP0, URZ, UR9, 0x9f, URZ, 0xc0, !UPT ;  /* 0x0000009f093f7892 */ /* 0x000fe2000f80c03f */
[----:B------:R-:W-:Y:S01]  /*0e30*/  UMOV UR11, UR10 ;  /* 0x0000000a000b7c82 */ /* 0x000fe20008000000 */
[----:B-1----:R-:W-:Y:S02]  /*0e40*/  R2UR UR7, R0 ;  /* 0x00000000000772ca */ /* 0x002fe400000e0000 */
[----:B--2---:R-:W-:Y:S01]  /*0e50*/  IMAD R64, R64, UR6, RZ ;  /* 0x0000000640407c24 */ /* 0x004fe2000f8e02ff */
[----:B------:R-:W-:Y:S01]  /*0e60*/  @UP1 ULDC UR6, c[0x0][0xdb0] ;  /* 0x00036c0000061ab9 */ /* 0x000fe20000000800 */
[----:B------:R-:W-:-:S02]  /*0e70*/  PLOP3.LUT P0, PT, PT, PT, UP0, 0x80, 0x0 ;  /* 0x000000000000781c */ /* 0x000fc40003f0f008 */
[----:B------:R-:W-:-:S04]  /*0e80*/  VIADD R0, R64, 0x4f ;  /* 0x0000004f40007836 */ /* 0x000fc80000000000 */
[----:B------:R-:W-:-:S03]  /*0e90*/  IMAD.HI R0, R0, 0x66666667, RZ ;  /* 0x6666666700007827 */ /* 0x000fc600078e02ff */
[----:B------:R-:W-:Y:S02]  /*0ea0*/  ULEA.HI UR4, UR7, UR7, URZ, 0x1 ;  /* 0x0000000707047291 */ /* 0x000fe4000f8f083f */
[----:B------:R-:W-:Y:S02]  /*0eb0*/  SHF.R.U32.HI R3, RZ, 0x1f, R0 ;  /* 0x0000001fff037819 */ /* 0x000fe40000011600 */
[----:B------:R-:W-:Y:S02]  /*0ec0*/  ULOP3.LUT UR8, UR4, 0x1e, URZ, 0xc0, !UPT ;  /* 0x0000001e04087892 */ /* 0x000fe4000f8ec03f */
[----:B------:R-:W-:Y:S01]  /*0ed0*/  LEA.HI.SX32 R152, R0, R3, 0x1b ;  /* 0x0000000300987211 */ /* 0x000fe200078fdaff */
[----:B------:R-:W-:Y:S02]  /*0ee0*/  UIMAD.WIDE.U32 UR4, UR10, UR5, URZ ;  /* 0x000000050a0472a5 */ /* 0x000fe4000f8e003f */
[----:B------:R-:W-:Y:S02]  /*0ef0*/  UIADD3 UR8, UR7, -UR8, URZ ;  /* 0x8000000807087290 */ /* 0x000fe4000fffe03f */
[----:B------:R-:W-:-:S02]  /*0f00*/  @UP1 USHF.R.U32.HI UR11, URZ, UR6, UR5 ;  /* 0x000000063f0b1299 */ /* 0x000fc40008011605 */
[----:B------:R-:W-:Y:S01]  /*0f10*/  ULEA UR8, UR8, UR9, 0xd ;  /* 0x0000000908087291 */ /* 0x000fe2000f8e683f */
[----:B------:R-:W-:Y:S02]  /*0f20*/  @UP2 ULDC.64 UR6, c[0x0][0xdb8] ;  /* 0x00036e0000062ab9 */ /* 0x000fe40000000a00 */
[----:B------:R-:W-:Y:S02]  /*0f30*/  UIMAD.WIDE.U32 UR4, UR11, UR6, URZ ;  /* 0x000000060b0472a5 */ /* 0x000fe4000f8e003f */
[----:B------:R-:W-:Y:S01]  /*0f40*/  IMAD.U32 R215, RZ, RZ, UR11 ;  /* 0x0000000bffd77e24 */ /* 0x000fe2000f8e00ff */
[----:B------:R-:W-:Y:S01]  /*0f50*/  USHF.R.U32.HI UR8, URZ, 0x4, UR8 ;  /* 0x000000043f087899 */ /* 0x000fe20008011608 */
[----:B------:R-:W-:Y:S01]  /*0f60*/  UMOV UR36, UR11 ;  /* 0x0000000b00247c82 */ /* 0x000fe20008000000 */
[----:B------:R-:W-:Y:S02]  /*0f70*/  @UP2 USHF.R.U32.HI UR36, URZ, UR7, UR5 ;  /* 0x000000073f242299 */ /* 0x000fe40008011605 */
[----:B------:R-:W-:Y:S01]  /*0f80*/  UMOV UR4, UR10 ;  /* 0x0000000a00047c82 */ /* 0x000fe20008000000 */
[----:B------:R-:W-:Y:S01]  /*0f90*/  ULOP3.LUT UR37, UR8, 0x3fff, URZ, 0xc0, !UPT ;  /* 0x00003fff08257892 */ /* 0x000fe2000f8ec03f */
[----:B------:R-:W-:Y:S01]  /*0fa0*/  IMAD.U32 R214, RZ, RZ, UR4 ;  /* 0x00000004ffd67e24 */ /* 0x000fe2000f8e00ff */
[----:B------:R-:W-:Y:S10]  /*0fb0*/  @!P0 BRA `(.L_x_9) ;  /* 0x0000000000408947 */ /* 0x000ff40003800000 */
[----:B------:R-:W-:Y:S01]  /*0fc0*/  MOV R0, 0x0 ;  /* 0x0000000000007802 */ /* 0x000fe20000000f00 */
[----:B------:R-:W-:Y:S01]  /*0fd0*/  ULDC.64 UR4, c[0x4][0xa8] ;  /* 0x01002a0000047ab9 */ /* 0x000fe20000000a00 */
[----:B------:R-:W-:Y:S01]  /*0fe0*/  ULDC.64 UR6, c[0x4][0x20] ;  /* 0x0100080000067ab9 */ /* 0x000fe20000000a00 */
[----:B------:R-:W-:Y:S01]  /*0ff0*/  MOV R4, UR4 ;  /* 0x0000000400047c02 */ /* 0x000fe20008000f00 */
[----:B------:R1:W2:Y:S01]  /*1000*/  LDC.64 R2, c[0x4][R0] ;  /* 0x0100000000027b82 */ /* 0x0002a20000000a00 */
[----:B------:R-:W-:Y:S01]  /*1010*/  IMAD.U32 R5, RZ, RZ, UR5 ;  /* 0x00000005ff057e24 */ /* 0x000fe2000f8e00ff */
[----:B------:R-:W-:Y:S01]  /*1020*/  ULDC.64 UR4, c[0x4][0xb0] ;  /* 0x01002c0000047ab9 */ /* 0x000fe20000000a00 */
[----:B------:R-:W-:Y:S01]  /*1030*/  MOV R10, UR6 ;  /* 0x00000006000a7c02 */ /* 0x000fe20008000f00 */
[----:B------:R-:W-:Y:S01]  /*1040*/  IMAD.U32 R6, RZ, RZ, UR4 ;  /* 0x00000004ff067e24 */ /* 0x000fe2000f8e00ff */
[----:B------:R-:W-:Y:S01]  /*1050*/  MOV R13, RZ ;  /* 0x000000ff000d7202 */ /* 0x000fe20000000f00 */
[----:B------:R-:W-:-:S02]  /*1060*/  IMAD.U32 R7, RZ, RZ, UR5 ;  /* 0x00000005ff077e24 */ /* 0x000fc4000f8e00ff */
[----:B------:R-:W-:Y:S02]  /*1070*/  IMAD.U32 R11, RZ, RZ, UR7 ;  /* 0x00000007ff0b7e24 */ /* 0x000fe4000f8e00ff */
[----:B------:R-:W-:Y:S02]  /*1080*/  IMAD.MOV.U32 R8, RZ, RZ, 0x70 ;  /* 0x00000070ff087424 */ /* 0x000fe400078e00ff */
[----:B-1----:R-:W-:-:S07]  /*1090*/  IMAD.MOV.U32 R12, RZ, RZ, 0x1 ;  /* 0x00000001ff0c7424 */ /* 0x002fce00078e00ff */
[----:B------:R-:W-:-:S07]  /*10a0*/  LEPC R20, `(.L_x_9) ;  /* 0x000000001014794e */ /* 0x000fce0000000000 */
[----:B--2---:R-:W-:Y:S05]  /*10b0*/  CALL.ABS.NOINC R2 ;  /* 0x0000000002007343 */ /* 0x004fea0003c00000 */
.L_x_9:
[----:B------:R-:W-:Y:S02]  /*10c0*/  LOP3.LUT R0, R212, 0x1, RZ, 0xc0, !PT ;  /* 0x00000001d4007812 */ /* 0x000fe400078ec0ff */
[----:B------:R-:W-:Y:S02]  /*10d0*/  ISETP.NE.AND P0, PT, R22, 0x3, PT ;  /* 0x000000031600780c */ /* 0x000fe40003f05270 */
[----:B------:R-:W-:-:S04]  /*10e0*/  SHF.L.U32 R0, R0, 0x1f, RZ ;  /* 0x0000001f00007819 */ /* 0x000fc800000006ff */
[----:B------:R-:W1:Y:S02]  /*10f0*/  SYNCS.PHASECHK.TRANS64.TRYWAIT P1, [UR61+0x38800], R0 ;  /* 0x03880000ff0075a7 */ /* 0x000e64000802017d */
[----:B-1----:R-:W-:Y:S05]  /*1100*/  @!P1 BRA `(.L_x_10) ;  /* 0x000000d400409947 */ /* 0x002fea0003800000 */
.L_x_90:
[----:B------:R-:W-:Y:S05]  /*1110*/  @!P0 BRA `(.L_x_11) ;  /* 0x0000000000048947 */ /* 0x000fea0003800000 */
[----:B------:R-:W-:Y:S01]  /*1120*/  BPT.TRAP 0x1 ;  /* 0x000000040000795c */ /* 0x000fe20000300000 */
.L_x_11:
[----:B------:R-:W-:Y:S01]  /*1130*/  R2UR UR4, R18 ;  /* 0x00000000120472ca */ /* 0x000fe200000e0000 */
[----:B-1----:R-:W-:-:S05]  /*1140*/  IMAD.U32 R0, RZ, RZ, UR38 ;  /* 0x00000026ff007e24 */ /* 0x002fca000f8e00ff */
[----:B------:R-:W-:-:S07]  /*1150*/  LEA R0, R0, UR61, 0x3 ;  /* 0x0000003d00007c11 */ /* 0x000fce000f8e18ff */
[----:B------:R-:W-:-:S05]  /*1160*/  IMAD.U32 R3, RZ, RZ, UR4 ;  /* 0x00000004ff037e24 */ /* 0x000fca000f8e00ff */
[----:B------:R-:W-:-:S04]  /*1170*/  SHF.L.U32 R3, R3, 0x1f, RZ ;  /* 0x0000001f03037819 */ /* 0x000fc800000006ff */
[----:B------:R1:W2:Y:S01]  /*1180*/  SYNCS.PHASECHK.TRANS64.TRYWAIT P2, [R0+URZ+0x38830], R3 ;  /* 0x03883003000075a7 */ /* 0x0002a2000804017f */
[----:B------:R-:W-:Y:S05]  /*1190*/  @!P0 BRA `(.L_x_12) ;  /* 0x0000000000048947 */ /* 0x000fea0003800000 */
[----:B------:R-:W-:Y:S01]  /*11a0*/  BPT.TRAP 0x1 ;  /* 0x000000040000795c */ /* 0x000fe20000300000 */
.L_x_12:
[----:B------:R-:W3:Y:S01]  /*11b0*/  S2R R2, SR_TID.X ;  /* 0x0000000000027919 */ /* 0x000ee20000002100 */
[----:B------:R-:W-:Y:S01]  /*11c0*/  IMAD.MOV.U32 R151, RZ, RZ, RZ ;  /* 0x000000ffff977224 */ /* 0x000fe200078e00ff */
[----:B---3--:R-:W-:-:S04]  /*11d0*/  LOP3.LUT R2, R2, 0x7f, RZ, 0xc0, !PT ;  /* 0x0000007f02027812 */ /* 0x008fc800078ec0ff */
[----:B------:R-:W-:Y:S01]  /*11e0*/  ISETP.NE.AND P1, PT, R2, RZ, PT ;  /* 0x000000ff0200720c */ /* 0x000fe20003f25270 */
[----:B--2---:R-:W-:-:S12]  /*11f0*/  @P2 BRA `(.L_x_13) ;  /* 0x0000000000082947 */ /* 0x004fd80003800000 */
[----:B------:R-:W2:Y:S02]  /*1200*/  SYNCS.PHASECHK.TRANS64.TRYWAIT P2, [R0+URZ+0x38830], R3 ;  /* 0x03883003000075a7 */ /* 0x000ea4000804017f */
[----:B--2---:R-:W-:Y:S05]  /*1210*/  @!P2 BRA `(.L_x_14) ;  /* 0x000000d40014a947 */ /* 0x004fea0003800000 */
.L_x_13:
[----:B------:R-:W-:Y:S05]  /*1220*/  WARPSYNC.ALL ;  /* 0x0000000000007948 */ /* 0x000fea0003800000 */
[----:B------:R-:W-:Y:S01]  /*1230*/  UIADD3 UR4, UR61, 0x24400, URZ ;  /* 0x000244003d047890 */ /* 0x000fe2000fffe03f */
[----:B------:R-:W-:Y:S01]  /*1240*/  WARPGROUP.ARRIVE ;  /* 0x00000000000079c5 */ /* 0x000fe20000000000 */
[----:B------:R-:W-:Y:S01]  /*1250*/  ULOP3.LUT UR5, UR37, 0x10000, URZ, 0xfc, !UPT ;  /* 0x0001000025057892 */ /* 0x000fe2000f8efc3f */
[----:B-12---:R-:W-:Y:S01]  /*1260*/  IMAD.IADD R3, R219, 0x1, R64 ;  /* 0x00000001db037824 */ /* 0x006fe200078e0240 */
[----:B------:R-:W-:Y:S01]  /*1270*/  USHF.R.U32.HI UR4, URZ, 0x4, UR4 ;  /* 0x000000043f047899 */ /* 0x000fe20008011604 */
[----:B------:R-:W-:Y:S01]  /*1280*/  P2R R66, PR, RZ, 0x1 ;  /* 0x00000001ff427803 */ /* 0x000fe20000000000 */
[----:B------:R-:W-:Y:S01]  /*1290*/  UMOV UR9, 0x40000040 ;  /* 0x4000004000097882 */ /* 0x000fe20000000000 */
[----:B------:R-:W-:Y:S01]  /*12a0*/  UMOV UR11, 0x40000040 ;  /* 0x40000040000b7882 */ /* 0x000fe20000000000 */
[----:B------:R-:W-:Y:S01]  /*12b0*/  ULOP3.LUT UR4, UR4, 0x3fff, URZ, 0xc0, !UPT ;  /* 0x00003fff04047892 */ /* 0x000fe2000f8ec03f */
[----:B------:R-:W-:Y:S01]  /*12c0*/  IMAD.U32 R15, RZ, RZ, UR9 ;  /* 0x00000009ff0f7e24 */ /* 0x000fe2000f8e00ff */
[----:B------:R-:W-:Y:S01]  /*12d0*/  UMOV UR8, UR5 ;  /* 0x0000000500087c82 */ /* 0x000fe20008000000 */
[----:B------:R-:W-:Y:S01]  /*12e0*/  UMOV UR15, UR9 ;  /* 0x00000009000f7c82 */ /* 0x000fe20008000000 */
[----:B------:R-:W-:Y:S01]  /*12f0*/  ULOP3.LUT UR6, UR4, 0x10000, URZ, 0xfc, !UPT ;  /* 0x0001000004067892 */ /* 0x000fe2000f8efc3f */
[----:B------:R-:W-:Y:S01]  /*1300*/  IMAD.U32 R14, RZ, RZ, UR8 ;  /* 0x00000008ff0e7e24 */ /* 0x000fe2000f8e00ff */
[----:B------:R-:W-:Y:S01]  /*1310*/  UMOV UR14, UR8 ;  /* 0x00000008000e7c82 */ /* 0x000fe20008000000 */
[----:B------:R-:W-:Y:S01]  /*1320*/  UIADD3 UR7, UR5, 0x2, URZ ;  /* 0x0000000205077890 */ /* 0x000fe2000fffe03f */
[----:B------:R-:W-:Y:S01]  /*1330*/  IMAD R3, R152, -0x50, R3 ;  /* 0xffffffb098037824 */ /* 0x000fe200078e0203 */
[----:B------:R-:W-:-:S02]  /*1340*/  UIMAD UR4, UR38, 0xa00, UR6 ;  /* 0x00000a00260478a4 */ /* 0x000fc4000f8e0206 */
[----:B------:R-:W-:Y:S01]  /*1350*/  MOV R21, UR6 ;  /* 0x0000000600157c02 */ /* 0x000fe20008000f00 */
[----:B------:R-:W-:Y:S01]  /*1360*/  UMOV UR17, 0x40000040 ;  /* 0x4000004000117882 */ /* 0x000fe20000000000 */
[----:B------:R-:W-:Y:S01]  /*1370*/  UMOV UR19, 0x40000040 ;  /* 0x4000004000137882 */ /* 0x000fe20000000000 */
[----:B------:R-:W-:Y:S01]  /*1380*/  UIADD3 UR6, UR4, 0x200, URZ ;  /* 0x0000020004067890 */ /* 0x000fe2000fffe03f */
[----:B------:R-:W-:Y:S01]  /*1390*/  MOV R13, UR17 ;  /* 0x00000011000d7c02 */ /* 0x000fe20008000f00 */
[----:B------:R-:W-:Y:S01]  /*13a0*/  UIADD3 UR12, UR4, 0x2, URZ ;  /* 0x00000002040c7890 */ /* 0x000fe2000fffe03f */
[C---:B------:R-:W-:Y:S01]  /*13b0*/  ISETP.GT.AND P6, PT, R3.reuse, RZ, PT ;  /* 0x000000ff0300720c */ /* 0x040fe20003fc4270 */
[----:B------:R-:W-:Y:S01]  /*13c0*/  UMOV UR10, UR4 ;  /* 0x00000004000a7c82 */ /* 0x000fe20008000000 */
[----:B------:R-:W-:Y:S01]  /*13d0*/  UMOV UR16, UR7 ;  /* 0x0000000700107c82 */ /* 0x000fe20008000000 */
[----:B------:R-:W-:Y:S01]  /*13e0*/  HGMMA.64x16x16.F32.BF16 R56, gdesc[UR8], RZ, !UPT, gsb0 ;  /* 0x00200000083879f0 */ /* 0x000fe2000c0018ff */
[----:B------:R-:W-:Y:S01]  /*13f0*/  UIADD3 UR10, UR4, 0x80, URZ ;  /* 0x00000080040a7890 */ /* 0x000fe2000fffe03f */
[----:B------:R-:W-:Y:S01]  /*1400*/  IMAD.U32 R12, RZ, RZ, UR16 ;  /* 0x00000010ff0c7e24 */ /* 0x000fe2000f8e00ff */
[----:B------:R-:W-:Y:S01]  /*1410*/  UMOV UR8, UR14 ;  /* 0x0000000e00087c82 */ /* 0x000fe20008000000 */
[----:B------:R-:W-:Y:S01]  /*1420*/  UMOV UR9, UR15 ;  /* 0x0000000f00097c82 */ /* 0x000fe20008000000 */
[----:B------:R-:W-:Y:S01]  /*1430*/  UMOV UR11, 0x40000040 ;  /* 0x40000040000b7882 */ /* 0x000fe20000000000 */
[----:B------:R-:W-:Y:S01]  /*1440*/  UMOV UR18, UR12 ;  /* 0x0000000c00127c82 */ /* 0x000fe20008000000 */
[----:B------:R-:W-:Y:S01]  /*1450*/  UIADD3 UR7, UR5, 0x4, URZ ;  /* 0x0000000405077890 */ /* 0x000fe2000fffe03f */
[C---:B------:R-:W-:Y:S01]  /*1460*/  ISETP.GT.AND P5, PT, R3.reuse, 0x1, PT ;  /* 0x000000010300780c */ /* 0x040fe20003fa4270 */
[----:B------:R-:W-:Y:S01]  /*1470*/  UIADD3 UR12, UR4, 0x4, URZ ;  /* 0x00000004040c7890 */ /* 0x000fe2000fffe03f */
[C---:B------:R-:W-:Y:S01]  /*1480*/  ISETP.GT.AND P4, PT, R3.reuse, 0x8, PT ;  /* 0x000000080300780c */ /* 0x040fe20003f84270 */
[----:B------:R-:W-:Y:S01]  /*1490*/  UMOV UR13, 0x40000040 ;  /* 0x40000040000d7882 */ /* 0x000fe20000000000 */
[----:B------:R-:W-:Y:S01]  /*14a0*/  UIADD3 UR20, UR5, 0x406, URZ ;  /* 0x0000040605147890 */ /* 0x000fe2000fffe03f */
[C---:B------:R-:W-:Y:S01]  /*14b0*/  ISETP.GT.AND P3, PT, R3.reuse, 0x9, PT ;  /* 0x000000090300780c */ /* 0x040fe20003f64270 */
[----:B------:R-:W-:Y:S01]  /*14c0*/  UIADD3 UR22, UR4, 0x286, URZ ;  /* 0x0000028604167890 */ /* 0x000fe2000fffe03f */
[----:B------:R-:W-:Y:S01]  /*14d0*/  ISETP.GT.AND P2, PT, R3, 0x10, PT ;  /* 0x000000100300780c */ /* 0x000fe20003f44270 */
[----:B------:R-:W-:Y:S01]  /*14e0*/  UMOV UR21, 0x40000040 ;  /* 0x4000004000157882 */ /* 0x000fe20000000000 */
[----:B------:R-:W-:Y:S01]  /*14f0*/  UMOV UR23, 0x40000040 ;  /* 0x4000004000177882 */ /* 0x000fe20000000000 */
[----:B------:R-:W-:Y:S01]  /*1500*/  UIADD3 UR24, UR5, 0x800, URZ ;  /* 0x0000080005187890 */ /* 0x000fe2000fffe03f */
[----:B------:R-:W-:Y:S01]  /*1510*/  @!P1 VIADD R0, R0, 0x38840 ;  /* 0x0003884000009836 */ /* 0x000fe20000000000 */
[----:B------:R-:W-:Y:S01]  /*1520*/  UIADD3 UR26, UR4, 0x500, URZ ;  /* 0x00000500041a7890 */ /* 0x000fe2000fffe03f */
[-C--:B------:R-:W-:Y:S01]  /*1530*/  MOV R150, R151.reuse ;  /* 0x0000009700967202 */ /* 0x080fe20000000f00 */
[----:B------:R-:W-:Y:S01]  /*1540*/  UMOV UR25, 0x40000040 ;  /* 0x4000004000197882 */ /* 0x000fe20000000000 */
[----:B------:R-:W-:Y:S01]  /*1550*/  UMOV UR27, 0x40000040 ;  /* 0x40000040001b7882 */ /* 0x000fe20000000000 */
[----:B------:R-:W-:Y:S01]  /*1560*/  UIADD3 UR28, UR5, 0x802, URZ ;  /* 0x00000802051c7890 */ /* 0x000fe2000fffe03f */
[----:B------:R-:W-:Y:S01]  /*1570*/  @!P1 PRMT R0, RZ, 0x654, R0 ;  /* 0x00000654ff009816 */ /* 0x000fe20000000000 */
[----:B------:R-:W-:Y:S01]  /*1580*/  UIADD3 UR30, UR4, 0x502, URZ ;  /* 0x00000502041e7890 */ /* 0x000fe2000fffe03f */
[--C-:B------:R-:W-:Y:S01]  /*1590*/  IMAD.MOV.U32 R149, RZ, RZ, R151.reuse ;  /* 0x000000ffff957224 */ /* 0x100fe200078e0097 */
[----:B------:R-:W-:Y:S01]  /*15a0*/  UMOV UR29, 0x40000040 ;  /* 0x40000040001d7882 */ /* 0x000fe20000000000 */
[----:B------:R-:W-:Y:S01]  /*15b0*/  UMOV UR31, 0x40000040 ;  /* 0x40000040001f7882 */ /* 0x000fe20000000000 */
[----:B------:R-:W-:Y:S01]  /*15c0*/  UIADD3 UR32, UR5, 0x804, URZ ;  /* 0x0000080405207890 */ /* 0x000fe2000fffe03f */
[--C-:B------:R-:W-:Y:S01]  /*15d0*/  IMAD.MOV.U32 R148, RZ, RZ, R151.reuse ;  /* 0x000000ffff947224 */ /* 0x100fe200078e0097 */
[----:B------:R-:W-:Y:S01]  /*15e0*/  UIADD3 UR34, UR4, 0x504, URZ ;  /* 0x0000050404227890 */ /* 0x000fe2000fffe03f */
[--C-:B------:R-:W-:Y:S01]  /*15f0*/  IMAD.MOV.U32 R147, RZ, RZ, R151.reuse ;  /* 0x000000ffff937224 */ /* 0x100fe200078e0097 */
[----:B------:R-:W-:Y:S01]  /*1600*/  UMOV UR33, 0x40000040 ;  /* 0x4000004000217882 */ /* 0x000fe20000000000 */
[----:B------:R-:W-:Y:S01]  /*1610*/  UMOV UR35, 0x40000040 ;  /* 0x4000004000237882 */ /* 0x000fe20000000000 */
[----:B------:R-:W-:Y:S01]  /*1620*/  UIADD3 UR40, UR5, 0x806, URZ ;  /* 0x0000080605287890 */ /* 0x000fe2000fffe03f */
[-C--:B------:R-:W-:Y:S01]  /*1630*/  MOV R146, R151.reuse ;  /* 0x0000009700927202 */ /* 0x080fe20000000f00 */
        /* <DEDUP_REMOVED lines=11> */
[----:B------:R-:W-:Y:S01]  /*16f0*/  MOV R142, R151 ;  /* 0x00000097008e7202 */ /* 0x000fe20000000f00 */
[----:B------:R-:W-:Y:S01]  /*1700*/  UIADD3 UR50, UR4, 0x782, URZ ;  /* 0x0000078204327890 */ /* 0x000fe2000fffe03f */
[----:B------:R-:W-:Y:S01]  /*1710*/  IMAD.MOV.U32 R141, RZ, RZ, R151 ;  /* 0x000000ffff8d7224 */ /* 0x000fe200078e0097 */
[----:B------:R-:W-:-:S02]  /*1720*/  WARPGROUP.DEPBAR.LE gsb0, 0x0 ;  /* 0x00008000000079c5 */ /* 0x000fc40000010000 */
[----:B------:R-:W-:Y:S01]  /*1730*/  WARPGROUP.ARRIVE ;  /* 0x00000000000079c5 */ /* 0x000fe20000000000 */
[----:B------:R-:W-:Y:S01]  /*1740*/  UMOV UR49, 0x40000040 ;  /* 0x4000004000317882 */ /* 0x000fe20000000000 */
[----:B------:R-:W-:Y:S01]  /*1750*/  UMOV UR51, 0x40000040 ;  /* 0x4000004000337882 */ /* 0x000fe20000000000 */
[----:B------:R-:W-:Y:S01]  /*1760*/  UIADD3 UR52, UR5, 0xc04, URZ ;  /* 0x00000c0405347890 */ /* 0x000fe2000fffe03f */
[--C-:B------:R-:W-:Y:S01]  /*1770*/  IMAD.MOV.U32 R140, RZ, RZ, R151.reuse ;  /* 0x000000ffff8c7224 */ /* 0x100fe200078e0097 */
[----:B------:R-:W-:Y:S01]  /*1780*/  UIADD3 UR54, UR4, 0x784, URZ ;  /* 0x0000078404367890 */ /* 0x000fe2000fffe03f */
[----:B------:R-:W-:Y:S01]  /*1790*/  HGMMA.64x16x16.F32.BF16 R48, gdesc[UR8], RZ, !UPT, gsb0 ;  /* 0x00200000083079f0 */ /* 0x000fe2000c0018ff */
[----:B------:R-:W-:Y:S01]  /*17a0*/  UIADD3 UR10, UR4, 0x100, URZ ;  /* 0x00000100040a7890 */ /* 0x000fe2000fffe03f */
[--C-:B------:R-:W-:Y:S01]  /*17b0*/  IMAD.MOV.U32 R139, RZ, RZ, R151.reuse ;  /* 0x000000ffff8b7224 */ /* 0x100fe200078e0097 */
[----:B------:R-:W-:Y:S01]  /*17c0*/  UMOV UR8, UR14 ;  /* 0x0000000e00087c82 */ /* 0x000fe20008000000 */
[----:B------:R-:W-:Y:S01]  /*17d0*/  UMOV UR9, UR15 ;  /* 0x0000000f00097c82 */ /* 0x000fe20008000000 */
[----:B------:R-:W-:Y:S01]  /*17e0*/  UMOV UR11, 0x40000040 ;  /* 0x40000040000b7882 */ /* 0x000fe20000000000 */
[----:B------:R-:W-:Y:S01]  /*17f0*/  UMOV UR53, 0x40000040 ;  /* 0x4000004000357882 */ /* 0x000fe20000000000 */
[----:B------:R-:W-:Y:S01]  /*1800*/  UMOV UR55, 0x40000040 ;  /* 0x4000004000377882 */ /* 0x000fe20000000000 */
[----:B------:R-:W-:Y:S01]  /*1810*/  UMOV UR57, 0x40000040 ;  /* 0x4000004000397882 */ /* 0x000fe20000000000 */
[----:B------:R-:W-:Y:S01]  /*1820*/  UMOV UR59, 0x40000040 ;  /* 0x40000040003b7882 */ /* 0x000fe20000000000 */
[----:B------:R-:W-:Y:S01]  /*1830*/  IMAD.U32 R7, RZ, RZ, UR57 ;  /* 0x00000039ff077e24 */ /* 0x000fe2000f8e00ff */
[-C--:B------:R-:W-:Y:S01]  /*1840*/  MOV R138, R151.reuse ;  /* 0x00000097008a7202 */ /* 0x080fe20000000f00 */
[--C-:B------:R-:W-:Y:S01]  /*1850*/  IMAD.MOV.U32 R137, RZ, RZ, R151.reuse ;  /* 0x000000ffff897224 */ /* 0x100fe200078e0097 */
        /* <DEDUP_REMOVED lines=34> */
[----:B------:R-:W-:Y:S01]  /*1a80*/  MOV R68, R151 ;  /* 0x0000009700447202 */ /* 0x000fe20000000f00 */
[----:B------:R-:W-:-:S02]  /*1a90*/  IMAD.MOV.U32 R111, RZ, RZ, R151 ;  /* 0x000000ffff6f7224 */ /* 0x000fc400078e0097 */
[--C-:B------:R-:W-:Y:S01]  /*1aa0*/  IMAD.MOV.U32 R109, RZ, RZ, R151.reuse ;  /* 0x000000ffff6d7224 */ /* 0x100fe200078e0097 */
[----:B------:R-:W-:Y:S02]  /*1ab0*/  WARPGROUP.DEPBAR.LE gsb0, 0x0 ;  /* 0x00008000000079c5 */ /* 0x000fe40000010000 */
[----:B------:R-:W-:Y:S01]  /*1ac0*/  WARPGROUP.ARRIVE ;  /* 0x00000000000079c5 */ /* 0x000fe20000000000 */
[--C-:B------:R-:W-:Y:S02]  /*1ad0*/  IMAD.MOV.U32 R108, RZ, RZ, R151.reuse ;  /* 0x000000ffff6c7224 */ /* 0x100fe400078e0097 */
[--C-:B------:R-:W-:Y:S02]  /*1ae0*/  IMAD.MOV.U32 R106, RZ, RZ, R151.reuse ;  /* 0x000000ffff6a7224 */ /* 0x100fe400078e0097 */
[--C-:B------:R-:W-:Y:S01]  /*1af0*/  IMAD.MOV.U32 R105, RZ, RZ, R151.reuse ;  /* 0x000000ffff697224 */ /* 0x100fe200078e0097 */
[----:B------:R-:W-:Y:S01]  /*1b00*/  HGMMA.64x16x16.F32.BF16 R40, gdesc[UR8], RZ, !UPT, gsb0 ;  /* 0x00200000082879f0 */ /* 0x000fe2000c0018ff */
[----:B------:R-:W-:Y:S01]  /*1b10*/  UIADD3 UR10, UR4, 0x180, URZ ;  /* 0x00000180040a7890 */ /* 0x000fe2000fffe03f */
[--C-:B------:R-:W-:Y:S01]  /*1b20*/  IMAD.MOV.U32 R103, RZ, RZ, R151.reuse ;  /* 0x000000ffff677224 */ /* 0x100fe200078e0097 */
[----:B------:R-:W-:Y:S01]  /*1b30*/  UMOV UR8, UR14 ;  /* 0x0000000e00087c82 */ /* 0x000fe20008000000 */
[----:B------:R-:W-:Y:S01]  /*1b40*/  UMOV UR9, UR15 ;  /* 0x0000000f00097c82 */ /* 0x000fe20008000000 */
[----:B------:R-:W-:Y:S01]  /*1b50*/  UMOV UR11, 0x40000040 ;  /* 0x40000040000b7882 */ /* 0x000fe20000000000 */
[----:B------:R-:W-:-:S02]  /*1b60*/  IMAD.MOV.U32 R102, RZ, RZ, R151 ;  /* 0x000000ffff667224 */ /* 0x000fc400078e0097 */
[--C-:B------:R-:W-:Y:S02]  /*1b70*/  IMAD.MOV.U32 R100, RZ, RZ, R151.reuse ;  /* 0x000000ffff647224 */ /* 0x100fe400078e0097 */
[--C-:B------:R-:W-:Y:S02]  /*1b80*/  IMAD.MOV.U32 R96, RZ, RZ, R151.reuse ;  /* 0x000000ffff607224 */ /* 0x100fe400078e0097 */
[--C-:B------:R-:W-:Y:S02]  /*1b90*/  IMAD.MOV.U32 R94, RZ, RZ, R151.reuse ;  /* 0x000000ffff5e7224 */ /* 0x100fe400078e0097 */
[--C-:B------:R-:W-:Y:S02]  /*1ba0*/  IMAD.MOV.U32 R90, RZ, RZ, R151.reuse ;  /* 0x000000ffff5a7224 */ /* 0x100fe400078e0097 */
[--C-:B------:R-:W-:Y:S02]  /*1bb0*/  IMAD.MOV.U32 R88, RZ, RZ, R151.reuse ;  /* 0x000000ffff587224 */ /* 0x100fe400078e0097 */
[----:B------:R-:W-:-:S02]  /*1bc0*/  IMAD.MOV.U32 R84, RZ, RZ, R151 ;  /* 0x000000ffff547224 */ /* 0x000fc400078e0097 */
[--C-:B------:R-:W-:Y:S02]  /*1bd0*/  IMAD.MOV.U32 R82, RZ, RZ, R151.reuse ;  /* 0x000000ffff527224 */ /* 0x100fe400078e0097 */
[--C-:B------:R-:W-:Y:S02]  /*1be0*/  IMAD.MOV.U32 R78, RZ, RZ, R151.reuse ;  /* 0x000000ffff4e7224 */ /* 0x100fe400078e0097 */
[--C-:B------:R-:W-:Y:S02]  /*1bf0*/  IMAD.MOV.U32 R76, RZ, RZ, R151.reuse ;  /* 0x000000ffff4c7224 */ /* 0x100fe400078e0097 */
[--C-:B------:R-:W-:Y:S02]  /*1c00*/  IMAD.MOV.U32 R72, RZ, RZ, R151.reuse ;  /* 0x000000ffff487224 */ /* 0x100fe400078e0097 */
[----:B------:R-:W-:Y:S01]  /*1c10*/  IMAD.MOV.U32 R70, RZ, RZ, R151 ;  /* 0x000000ffff467224 */ /* 0x000fe200078e0097 */
[----:B------:R-:W-:Y:S02]  /*1c20*/  WARPGROUP.DEPBAR.LE gsb0, 0x0 ;  /* 0x00008000000079c5 */ /* 0x000fe40000010000 */
[----:B------:R-:W-:-:S06]  /*1c30*/  WARPGROUP.ARRIVE ;  /* 0x00000000000079c5 */ /* 0x000fcc0000000000 */
[----:B------:R-:W-:Y:S01]  /*1c40*/  HGMMA.64x16x16.F32.BF16 R32, gdesc[UR8], RZ, !UPT, gsb0 ;  /* 0x00200000082079f0 */ /* 0x000fe2000c0018ff */
[----:B------:R-:W-:Y:S01]  /*1c50*/  UMOV UR8, UR14 ;  /* 0x0000000e00087c82 */ /* 0x000fe20008000000 */
[----:B------:R-:W-:Y:S01]  /*1c60*/  UMOV UR9, UR15 ;  /* 0x0000000f00097c82 */ /* 0x000fe20008000000 */
[----:B------:R-:W-:Y:S01]  /*1c70*/  UMOV UR10, UR6 ;  /* 0x00000006000a7c82 */ /* 0x000fe20008000000 */
[----:B------:R-:W-:Y:S01]  /*1c80*/  UMOV UR11, 0x40000040 ;  /* 0x40000040000b7882 */ /* 0x000fe20000000000 */
[----:B------:R-:W-:Y:S01]  /*1c90*/  UMOV UR14, UR16 ;  /* 0x00000010000e7c82 */ /* 0x000fe20008000000 */
[----:B------:R-:W-:Y:S01]  /*1ca0*/  UMOV UR15, UR17 ;  /* 0x00000011000f7c82 */ /* 0x000fe20008000000 */
[----:B------:R-:W-:Y:S01]  /*1cb0*/  UIADD3 UR6, UR4, 0x202, URZ ;  /* 0x0000020204067890 */ /* 0x000fe2000fffe03f */
[----:B------:R-:W-:Y:S02]  /*1cc0*/  WARPGROUP.DEPBAR.LE gsb0, 0x0 ;  /* 0x00008000000079c5 */ /* 0x000fe40000010000 */
[----:B------:R-:W-:-:S06]  /*1cd0*/  WARPGROUP.ARRIVE ;  /* 0x00000000000079c5 */ /* 0x000fcc0000000000 */
[----:B------:R-:W-:Y:S01]  /*1ce0*/  HGMMA.64x16x16.F32.BF16 R24, gdesc[UR8], RZ, !UPT, gsb0 ;  /* 0x00200000081879f0 */ /* 0x000fe2000c0018ff */
[----:B------:R-:W-:Y:S01]  /*1cf0*/  UIADD3 UR10, UR4, 0x82, URZ ;  /* 0x00000082040a7890 */ /* 0x000fe2000fffe03f */
[----:B------:R-:W-:Y:S01]  /*1d00*/  UMOV UR8, UR14 ;  /* 0x0000000e00087c82 */ /* 0x000fe20008000000 */
[----:B------:R-:W-:Y:S01]  /*1d10*/  UMOV UR9, UR15 ;  /* 0x0000000f00097c82 */ /* 0x000fe20008000000 */
[----:B------:R-:W-:Y:S01]  /*1d20*/  UMOV UR11, 0x40000040 ;  /* 0x40000040000b7882 */ /* 0x000fe20000000000 */
[----:B------:R-:W-:Y:S02]  /*1d30*/  WARPGROUP.DEPBAR.LE gsb0, 0x0 ;  /* 0x00008000000079c5 */ /* 0x000fe40000010000 */
[----:B------:R-:W-:-:S06]  /*1d40*/  WARPGROUP.ARRIVE ;  /* 0x00000000000079c5 */ /* 0x000fcc0000000000 */
[----:B------:R-:W-:Y:S01]  /*1d50*/  HGMMA.64x16x16.F32.BF16 R56, gdesc[UR16], R56, gsb0 ;  /* 0x00200000103879f0 */ /* 0x000fe20008001838 */
[----:B------:R-:W-:Y:S01]  /*1d60*/  UMOV UR16, UR7 ;  /* 0x0000000700107c82 */ /* 0x000fe20008000000 */
[----:B------:R-:W-:Y:S01]  /*1d70*/  UMOV UR17, 0x40000040 ;  /* 0x4000004000117882 */ /* 0x000fe20000000000 */
[----:B------:R-:W-:Y:S01]  /*1d80*/  UMOV UR18, UR12 ;  /* 0x0000000c00127c82 */ /* 0x000fe20008000000 */
[----:B------:R-:W-:Y:S01]  /*1d90*/  UMOV UR19, 0x40000040 ;  /* 0x4000004000137882 */ /* 0x000fe20000000000 */
[----:B------:R-:W-:Y:S01]  /*1da0*/  UIADD3 UR7, UR5, 0x6, URZ ;  /* 0x0000000605077890 */ /* 0x000fe2000fffe03f */
[----:B------:R-:W-:Y:S01]  /*1db0*/  IMAD.U32 R10, RZ, RZ, UR16 ;  /* 0x00000010ff0a7e24 */ /* 0x000fe2000f8e00ff */
[----:B------:R-:W-:Y:S01]  /*1dc0*/  UIADD3 UR12, UR4, 0x6, URZ ;  /* 0x00000006040c7890 */ /* 0x000fe2000fffe03f */
[----:B------:R-:W-:Y:S01]  /*1dd0*/  IMAD.U32 R11, RZ, RZ, UR17 ;  /* 0x00000011ff0b7e24 */ /* 0x000fe2000f8e00ff */
[----:B------:R-:W-:Y:S02]  /*1de0*/  WARPGROUP.DEPBAR.LE gsb0, 0x0 ;  /* 0x00008000000079c5 */ /* 0x000fe40000010000 */
[----:B------:R-:W-:-:S06]  /*1df0*/  WARPGROUP.ARRIVE ;  /* 0x00000000000079c5 */ /* 0x000fcc0000000000 */
[----:B------:R-:W-:Y:S01]  /*1e00*/  HGMMA.64x16x16.F32.BF16 R48, gdesc[UR8], R48, gsb0 ;  /* 0x00200000083079f0 */ /* 0x000fe20008001830 */
[----:B------:R-:W-:Y:S01]  /*1e10*/  UIADD3 UR10, UR4, 0x102, URZ ;  /* 0x00000102040a7890 */ /* 0x000fe2000fffe03f */
[----:B------:R-:W-:Y:S01]  /*1e20*/  UMOV UR8, UR14 ;  /* 0x0000000e00087c82 */ /* 0x000fe20008000000 */
[----:B------:R-:W-:Y:S01]  /*1e30*/  UMOV UR9, UR15 ;  /* 0x0000000f00097c82 */ /* 0x000fe20008000000 */
[----:B------:R-:W-:Y:S01]  /*1e40*/  UMOV UR11, 0x40000040 ;  /* 0x40000040000b7882 */ /* 0x000fe20000000000 */
        /* <DEDUP_REMOVED lines=34> */
[----:B------:R-:W-:Y:S01]  /*2070*/  MOV R9, UR17 ;  /* 0x0000001100097c02 */ /* 0x000fe20008000f00 */
        /* <DEDUP_REMOVED lines=34> */
[----:B------:R-:W-:Y:S02]  /*22a0*/  UIADD3 UR16, UR5, 0x404, URZ ;  /* 0x0000040405107890 */ /* 0x000fe4000fffe03f */
[----:B------:R-:W-:Y:S01]  /*22b0*/  UIADD3 UR18, UR4, 0x284, URZ ;  /* 0x0000028404127890 */ /* 0x000fe2000fffe03f */
[----:B------:R-:W-:Y:S01]  /*22c0*/  UMOV UR17, 0x40000040 ;  /* 0x4000004000117882 */ /* 0x000fe20000000000 */
        /* <DEDUP_REMOVED lines=22> */
[----:B------:R-:W-:Y:S02]  /*2430*/  UIADD3 UR6, UR4, 0x480, URZ ;  /* 0x0000048004067890 */ /* 0x000fe4000fffe03f */
[----:B------:R-:W-:Y:S01]  /*2440*/  UIADD3 UR14, UR4, 0x282, URZ ;  /* 0x00000282040e7890 */ /* 0x000fe2000fffe03f */
        /* <DEDUP_REMOVED lines=8> */
[----:B------:R-:W-:Y:S02]  /*24d0*/  UIADD3 UR12, UR5, 0x402, URZ ;  /* 0x00000402050c7890 */ /* 0x000fe4000fffe03f */
[----:B------:R-:W-:-:S07]  /*24e0*/  UIADD3 UR7, UR4, 0x786, URZ ;  /* 0x0000078604077890 */ /* 0x000fce000fffe03f */
[----:B------:R-:W-:Y:S01]  /*24f0*/  UMOV UR58, UR7 ;  /* 0x00000007003a7c82 */ /* 0x000fe20008000000 */
[----:B------:R-:W-:Y:S01]  /*2500*/  UMOV UR7, 0x40000040 ;  /* 0x4000004000077882 */ /* 0x000fe20000000000 */
[----:B------:R-:W-:Y:S02]  /*2510*/  WARPGROUP.DEPBAR.LE gsb0, 0x0 ;  /* 0x00008000000079c5 */ /* 0x000fe40000010000 */
[----:B------:R-:W-:-:S06]  /*2520*/  WARPGROUP.ARRIVE ;  /* 0x00000000000079c5 */ /* 0x000fcc0000000000 */
[----:B------:R-:W-:Y:S01]  /*2530*/  HGMMA.64x16x16.F32.BF16 R56, gdesc[UR8], R56, gsb0 ;  /* 0x00200000083879f0 */ /* 0x000fe20008001838 */
[----:B------:R-:W-:Y:S01]  /*2540*/  UIADD3 UR10, UR4, 0x300, URZ ;  /* 0x00000300040a7890 */ /* 0x000fe2000fffe03f */
        /* <DEDUP_REMOVED lines=14> */
[----:B------:R-:W-:Y:S01]  /*2630*/  UMOV UR10, UR6 ;  /* 0x00000006000a7c82 */ /* 0x000fe20008000000 */
[----:B------:R-:W-:Y:S01]  /*2640*/  UMOV UR11, 0x40000040 ;  /* 0x40000040000b7882 */ /* 0x000fe20000000000 */
[----:B------:R-:W-:Y:S01]  /*2650*/  UIADD3 UR6, UR4, 0x482, URZ ;  /* 0x0000048204067890 */ /* 0x000fe2000fffe03f */
[----:B------:R-:W-:Y:S02]  /*2660*/  WARPGROUP.DEPBAR.LE gsb0, 0x0 ;  /* 0x00008000000079c5 */ /* 0x000fe40000010000 */
[----:B------:R-:W-:-:S06]  /*2670*/  WARPGROUP.ARRIVE ;  /* 0x00000000000079c5 */ /* 0x000fcc0000000000 */
[----:B------:R-:W-:Y:S01]  /*2680*/  HGMMA.64x16x16.F32.BF16 R24, gdesc[UR8], R24, gsb0 ;  /* 0x00200000081879f0 */ /* 0x000fe20008001818 */
[----:B------:R-:W-:Y:S02]  /*2690*/  UMOV UR11, UR57 ;  /* 0x00000039000b7c82 */ /* 0x000fe40008000000 */
        /* <DEDUP_REMOVED lines=23> */
[----:B------:R-:W-:Y:S03]  /*2810*/  HGMMA.64x16x16.F32.BF16 R24, gdesc[UR12], R24, gsb0 ;  /* 0x002000000c1879f0 */ /* 0x000fe60008001818 */
        /* <DEDUP_REMOVED lines=188> */
[----:B------:R-:W-:Y:S02]  /*33e0*/  UIADD3 UR6, UR5, 0xc06, URZ ;  /* 0x00000c0605067890 */ /* 0x000fe4000fffe03f */
[----:B------:R-:W-:-:S05]  /*33f0*/  UIADD3 UR5, UR4, 0x984, URZ ;  /* 0x0000098404057890 */ /* 0x000fca000fffe03f */
[----:B------:R-:W-:Y:S01]  /*3400*/  UMOV UR56, UR6 ;  /* 0x0000000600387c82 */ /* 0x000fe20008000000 */
[----:B------:R-:W-:Y:S01]  /*3410*/  UIADD3 UR6, UR4, 0x986, URZ ;  /* 0x0000098604067890 */ /* 0x000fe2000fffe03f */
[----:B------:R-:W-:Y:S01]  /*3420*/  IMAD.U32 R6, RZ, RZ, UR56 ;  /* 0x00000038ff067e24 */ /* 0x000fe2000f8e00ff */
[----:B------:R-:W-:Y:S01]  /*3430*/  UMOV UR10, UR56 ;  /* 0x00000038000a7c82 */ /* 0x000fe20008000000 */
        /* <DEDUP_REMOVED lines=35> */
[----:B------:R-:W-:Y:S01]  /*3670*/  WARPGROUP.ARRIVE ;  /* 0x00000000000079c5 */ /* 0x000fe20000000000 */
[----:B------:R-:W-:Y:S02]  /*3680*/  FSEL R65, R56, -INF , P6 ;  /* 0xff80000038417808 */ /* 0x000fe40003000000 */
[----:B------:R-:W-:-:S02]  /*3690*/  FSEL R57, R57, -INF , P5 ;  /* 0xff80000039397808 */ /* 0x000fc40002800000 */
[----:B------:R-:W-:Y:S01]  /*36a0*/  FSEL R67, R60, -INF , P4 ;  /* 0xff8000003c437808 */ /* 0x000fe20002000000 */
[----:B------:R-:W-:Y:S01]  /*36b0*/  HGMMA.64x16x16.F32.BF16 R48, gdesc[UR56], R48, gsb0 ;  /* 0x00200000383079f0 */ /* 0x000fe20008001830 */
[----:B------:R-:W-:Y:S01]  /*36c0*/  UIADD3 UR58, UR4, 0x886, URZ ;  /* 0x00000886043a7890 */ /* 0x000fe2000fffe03f */
[----:B------:R-:W-:Y:S01]  /*36d0*/  FMNMX.FTZ R2, R65, R57, !PT ;  /* 0x0000003941027209 */ /* 0x000fe20007810000 */
[----:B------:R-:W-:Y:S01]  /*36e0*/  UMOV UR56, UR10 ;  /* 0x0000000a00387c82 */ /* 0x000fe20008000000 */
[----:B------:R-:W-:Y:S01]  /*36f0*/  UMOV UR57, UR11 ;  /* 0x0000000b00397c82 */ /* 0x000fe20008000000 */
[----:B------:R-:W-:Y:S01]  /*3700*/  UMOV UR59, 0x40000040 ;  /* 0x40000040003b7882 */ /* 0x000fe20000000000 */
[----:B------:R-:W-:Y:S01]  /*3710*/  FSEL R61, R61, -INF , P3 ;  /* 0xff8000003d3d7808 */ /* 0x000fe20001800000 */
[--C-:B------:R-:W-:Y:S01]  /*3720*/  IMAD.MOV.U32 R60, RZ, RZ, R151.reuse ;  /* 0x000000ffff3c7224 */ /* 0x100fe200078e0097 */
[----:B------:R-:W-:Y:S02]  /*3730*/  FMNMX.FTZ R2, R67, R2, !PT ;  /* 0x0000000243027209 */ /* 0x000fe40007810000 */
[----:B------:R-:W-:Y:S01]  /*3740*/  FSEL R19, R58, -INF , P6 ;  /* 0xff8000003a137808 */ /* 0x000fe20003000000 */
[----:B------:R-:W-:Y:S01]  /*3750*/  IMAD.MOV.U32 R58, RZ, RZ, R151 ;  /* 0x000000ffff3a7224 */ /* 0x000fe200078e0097 */
[----:B------:R-:W-:-:S02]  /*3760*/  ISETP.GT.AND P6, PT, R3, 0x11, PT ;  /* 0x000000110300780c */ /* 0x000fc40003fc4270 */
[----:B------:R-:W-:Y:S02]  /*3770*/  FMNMX.FTZ R2, R61, R2, !PT ;  /* 0x000000023d027209 */ /* 0x000fe40007810000 */
[----:B------:R-:W-:Y:S02]  /*3780*/  FSEL R59, R59, -INF , P5 ;  /* 0xff8000003b3b7808 */ /* 0x000fe40002800000 */
[----:B------:R-:W-:Y:S02]  /*3790*/  ISETP.GT.AND P5, PT, R3, 0x18, PT ;  /* 0x000000180300780c */ /* 0x000fe40003fa4270 */
[----:B------:R-:W-:Y:S02]  /*37a0*/  FSEL R63, R63, -INF , P3 ;  /* 0xff8000003f3f7808 */ /* 0x000fe40001800000 */
[----:B------:R-:W-:Y:S02]  /*37b0*/  ISETP.GT.AND P3, PT, R3, 0x20, PT ;  /* 0x000000200300780c */ /* 0x000fe40003f64270 */
[----:B------:R-:W-:Y:S01]  /*37c0*/  MOV R56, R151 ;  /* 0x0000009700387202 */ /* 0x000fe20000000f00 */
[----:B------:R-:W-:-:S02]  /*37d0*/  WARPGROUP.DEPBAR.LE gsb0, 0x0 ;  /* 0x00008000000079c5 */ /* 0x000fc40000010000 */
[----:B------:R-:W-:Y:S01]  /*37e0*/  WARPGROUP.ARRIVE ;  /* 0x00000000000079c5 */ /* 0x000fe20000000000 */
[----:B------:R-:W-:Y:S01]  /*37f0*/  FSEL R69, R48, -INF , P2 ;  /* 0xff80000030457808 */ /* 0x000fe20001000000 */
[----:B------:R-:W-:Y:S01]  /*3800*/  IMAD.MOV.U32 R48, RZ, RZ, R151 ;  /* 0x000000ffff307224 */ /* 0x000fe200078e0097 */
[----:B------:R-:W-:Y:S02]  /*3810*/  FSEL R71, R49, -INF , P6 ;  /* 0xff80000031477808 */ /* 0x000fe40003000000 */
[----:B------:R-:W-:Y:S01]  /*3820*/  FMNMX.FTZ R2, R69, R2, !PT ;  /* 0x0000000245027209 */ /* 0x000fe20007810000 */
[----:B------:R-:W-:Y:S01]  /*3830*/  HGMMA.64x16x16.F32.BF16 R40, gdesc[UR56], R40, gsb0 ;  /* 0x00200000382879f0 */ /* 0x000fe20008001828 */
[----:B------:R-:W-:Y:S01]  /*3840*/  UIADD3 UR58, UR4, 0x906, URZ ;  /* 0x00000906043a7890 */ /* 0x000fe2000fffe03f */
[----:B------:R-:W-:Y:S01]  /*3850*/  FSEL R49, R62, -INF , P4 ;  /* 0xff8000003e317808 */ /* 0x000fe20002000000 */
[----:B------:R-:W-:Y:S01]  /*3860*/  UMOV UR56, UR10 ;  /* 0x0000000a00387c82 */ /* 0x000fe20008000000 */
[----:B------:R-:W-:Y:S01]  /*3870*/  UMOV UR57, UR11 ;  /* 0x0000000b00397c82 */ /* 0x000fe20008000000 */
[----:B------:R-:W-:Y:S01]  /*3880*/  UMOV UR59, 0x40000040 ;  /* 0x40000040003b7882 */ /* 0x000fe20000000000 */
[----:B------:R-:W-:Y:S01]  /*3890*/  UMOV UR4, UR10 ;  /* 0x0000000a00047c82 */ /* 0x000fe20008000000 */
[----:B------:R-:W-:-:S02]  /*38a0*/  ISETP.GT.AND P4, PT, R3, 0x19, PT ;  /* 0x000000190300780c */ /* 0x000fc40003f84270 */
[----:B------:R-:W-:Y:S01]  /*38b0*/  FSEL R73, R52, -INF , P5 ;  /* 0xff80000034497808 */ /* 0x000fe20002800000 */
[----:B------:R-:W-:Y:S01]  /*38c0*/  IMAD.MOV.U32 R52, RZ, RZ, R151 ;  /* 0x000000ffff347224 */ /* 0x000fe200078e0097 */
[----:B------:R-:W-:Y:S02]  /*38d0*/  FMNMX.FTZ R2, R71, R2, !PT ;  /* 0x0000000247027209 */ /* 0x000fe40007810000 */
[----:B------:R-:W-:Y:S02]  /*38e0*/  FSEL R75, R53, -INF , P4 ;  /* 0xff800000354b7808 */ /* 0x000fe40002000000 */
[----:B------:R-:W-:Y:S02]  /*38f0*/  FMNMX.FTZ R2, R73, R2, !PT ;  /* 0x0000000249027209 */ /* 0x000fe40007810000 */
[----:B------:R-:W-:Y:S02]  /*3900*/  FSEL R53, R50, -INF , P2 ;  /* 0xff80000032357808 */ /* 0x000fe40001000000 */
[----:B------:R-:W-:-:S02]  /*3910*/  ISETP.GT.AND P2, PT, R3, 0x21, PT ;  /* 0x000000210300780c */ /* 0x000fc40003f44270 */
[----:B------:R-:W-:Y:S02]  /*3920*/  FMNMX.FTZ R2, R75, R2, !PT ;  /* 0x000000024b027209 */ /* 0x000fe40007810000 */
[----:B------:R-:W-:Y:S02]  /*3930*/  FSEL R51, R51, -INF , P6 ;  /* 0xff80000033337808 */ /* 0x000fe40003000000 */
[----:B------:R-:W-:Y:S02]  /*3940*/  ISETP.GT.AND P6, PT, R3, 0x28, PT ;  /* 0x000000280300780c */ /* 0x000fe40003fc4270 */
[----:B------:R-:W-:Y:S02]  /*3950*/  FSEL R55, R55, -INF , P4 ;  /* 0xff80000037377808 */ /* 0x000fe40002000000 */
[----:B------:R-:W-:Y:S02]  /*3960*/  ISETP.GT.AND P4, PT, R3, 0x30, PT ;  /* 0x000000300300780c */ /* 0x000fe40003f84270 */
[----:B------:R-:W-:-:S02]  /*3970*/  MOV R62, R151 ;  /* 0x00000097003e7202 */ /* 0x000fc40000000f00 */
[----:B------:R-:W-:Y:S01]  /*3980*/  MOV R50, R151 ;  /* 0x0000009700327202 */ /* 0x000fe20000000f00 */
[----:B------:R-:W-:Y:S02]  /*3990*/  WARPGROUP.DEPBAR.LE gsb0, 0x0 ;  /* 0x00008000000079c5 */ /* 0x000fe40000010000 */
[----:B------:R-:W-:Y:S01]  /*39a0*/  WARPGROUP.ARRIVE ;  /* 0x00000000000079c5 */ /* 0x000fe20000000000 */
[----:B------:R-:W-:Y:S02]  /*39b0*/  FSEL R77, R40, -INF , P3 ;  /* 0xff800000284d7808 */ /* 0x000fe40001800000 */
[----:B------:R-:W-:Y:S02]  /*39c0*/  FSEL R79, R41, -INF , P2 ;  /* 0xff800000294f7808 */ /* 0x000fe40001000000 */
[----:B------:R-:W-:Y:S01]  /*39d0*/  FMNMX.FTZ R2, R77, R2, !PT ;  /* 0x000000024d027209 */ /* 0x000fe20007810000 */
[----:B------:R-:W-:Y:S01]  /*39e0*/  HGMMA.64x16x16.F32.BF16 R32, gdesc[UR56], R32, gsb0 ;  /* 0x00200000382079f0 */ /* 0x000fe20008001820 */
[----:B------:R-:W-:Y:S01]  /*39f0*/  FSEL R41, R54, -INF , P5 ;  /* 0xff80000036297808 */ /* 0x000fe20002800000 */
[----:B------:R-:W-:Y:S01]  /*3a00*/  IMAD.MOV.U32 R54, RZ, RZ, R151 ;  /* 0x000000ffff367224 */ /* 0x000fe200078e0097 */
[----:B------:R-:W-:-:S02]  /*3a10*/  ISETP.GT.AND P5, PT, R3, 0x29, PT ;  /* 0x000000290300780c */ /* 0x000fc40003fa4270 */
[----:B------:R-:W-:Y:S02]  /*3a20*/  FSEL R81, R44, -INF , P6 ;  /* 0xff8000002c517808 */ /* 0x000fe40003000000 */
        /* <DEDUP_REMOVED lines=9> */
[----:B------:R-:W-:Y:S01]  /*3ac0*/  ISETP.GT.AND P5, PT, R3, 0x40, PT ;  /* 0x000000400300780c */ /* 0x000fe20003fa4270 */
[----:B------:R-:W-:Y:S02]  /*3ad0*/  WARPGROUP.DEPBAR.LE gsb0, 0x0 ;  /* 0x00008000000079c5 */ /* 0x000fe40000010000 */
[----:B------:R-:W-:Y:S01]  /*3ae0*/  WARPGROUP.ARRIVE ;  /* 0x00000000000079c5 */ /* 0x000fe20000000000 */
[----:B------:R-:W-:-:S02]  /*3af0*/  FSEL R85, R32, -INF , P4 ;  /* 0xff80000020557808 */ /* 0x000fc40002000000 */
[----:B------:R-:W-:Y:S02]  /*3b00*/  FSEL R87, R33, -INF , P3 ;  /* 0xff80000021577808 */ /* 0x000fe40001800000 */
[----:B------:R-:W-:Y:S01]  /*3b10*/  FMNMX.FTZ R2, R85, R2, !PT ;  /* 0x0000000255027209 */ /* 0x000fe20007810000 */
[----:B------:R-:W-:Y:S01]  /*3b20*/  HGMMA.64x16x16.F32.BF16 R24, gdesc[UR4], R24, gsb0 ;  /* 0x00200000041879f0 */ /* 0x000fe20008001818 */
[----:B------:R-:W-:Y:S01]  /*3b30*/  FSEL R33, R46, -INF , P6 ;  /* 0xff8000002e217808 */ /* 0x000fe20003000000 */
[----:B------:R-:W-:Y:S01]  /*3b40*/  ULDC UR4, c[0x0][0x988] ;  /* 0x0002620000047ab9 */ /* 0x000fe20000000800 */
[----:B------:R-:W-:Y:S01]  /*3b50*/  ISETP.GT.AND P6, PT, R3, 0x39, PT ;  /* 0x000000390300780c */ /* 0x000fe20003fc4270 */
[----:B------:R-:W-:Y:S01]  /*3b60*/  IMAD.MOV.U32 R46, RZ, RZ, R151 ;  /* 0x000000ffff2e7224 */ /* 0x000fe200078e0097 */
[----:B------:R-:W-:Y:S02]  /*3b70*/  FSEL R89, R36, -INF , P2 ;  /* 0xff80000024597808 */ /* 0x000fe40001000000 */
[----:B------:R-:W-:-:S02]  /*3b80*/  FMNMX.FTZ R2, R87, R2, !PT ;  /* 0x0000000257027209 */ /* 0x000fc40007810000 */
[----:B------:R-:W-:Y:S02]  /*3b90*/  FSEL R91, R37, -INF , P6 ;  /* 0xff800000255b7808 */ /* 0x000fe40003000000 */
[----:B------:R-:W-:Y:S02]  /*3ba0*/  FMNMX.FTZ R2, R89, R2, !PT ;  /* 0x0000000259027209 */ /* 0x000fe40007810000 */
[----:B------:R-:W-:Y:S02]  /*3bb0*/  FSEL R37, R34, -INF , P4 ;  /* 0xff80000022257808 */ /* 0x000fe40002000000 */
[----:B------:R-:W-:Y:S02]  /*3bc0*/  ISETP.GT.AND P4, PT, R3, 0x41, PT ;  /* 0x000000410300780c */ /* 0x000fe40003f84270 */
[----:B------:R-:W-:Y:S02]  /*3bd0*/  FMNMX.FTZ R2, R91, R2, !PT ;  /* 0x000000025b027209 */ /* 0x000fe40007810000 */
[----:B------:R-:W-:-:S02]  /*3be0*/  FSEL R35, R35, -INF , P3 ;  /* 0xff80000023237808 */ /* 0x000fc40001800000 */
[----:B------:R-:W-:Y:S02]  /*3bf0*/  ISETP.GT.AND P3, PT, R3, 0x48, PT ;  /* 0x000000480300780c */ /* 0x000fe40003f64270 */
[----:B------:R-:W-:Y:S01]  /*3c00*/  FSEL R39, R39, -INF , P6 ;  /* 0xff80000027277808 */ /* 0x000fe20003000000 */
[----:B------:R-:W-:Y:S02]  /*3c10*/  WARPGROUP.DEPBAR.LE gsb0, 0x0 ;  /* 0x00008000000079c5 */ /* 0x000fe40000010000 */
[----:B------:R-:W-:Y:S01]  /*3c20*/  FSEL R93, R24, -INF , P5 ;  /* 0xff800000185d7808 */ /* 0x000fe20002800000 */
[----:B------:R1:W-:Y:S01]  /*3c30*/  @!P1 SYNCS.ARRIVE.TRANS64.RED.A1T0 RZ, [R0+URZ], RZ ;  /* 0x000000ff00ff99a7 */ /* 0x0003e2000810043f */
[----:B------:R-:W-:Y:S02]  /*3c40*/  FSEL R95, R25, -INF , P4 ;  /* 0xff800000195f7808 */ /* 0x000fe40002000000 */
[----:B------:R-:W-:Y:S02]  /*3c50*/  FMNMX.FTZ R2, R93, R2, !PT ;  /* 0x000000025d027209 */ /* 0x000fe40007810000 */
[----:B------:R-:W-:-:S02]  /*3c60*/  FSEL R25, R38, -INF , P2 ;  /* 0xff80000026197808 */ /* 0x000fc40001000000 */
[----:B------:R-:W-:Y:S02]  /*3c70*/  ISETP.GT.AND P2, PT, R3, 0x49, PT ;  /* 0x000000490300780c */ /* 0x000fe40003f44270 */
[----:B------:R-:W-:Y:S02]  /*3c80*/  FSEL R97, R28, -INF , P3 ;  /* 0xff8000001c617808 */ /* 0x000fe40001800000 */
[----:B------:R-:W-:Y:S02]  /*3c90*/  FMNMX.FTZ R2, R95, R2, !PT ;  /* 0x000000025f027209 */ /* 0x000fe40007810000 */
[----:B------:R-:W-:Y:S02]  /*3ca0*/  FSEL R99, R29, -INF , P2 ;  /* 0xff8000001d637808 */ /* 0x000fe40001000000 */
[----:B------:R-:W-:Y:S02]  /*3cb0*/  FMNMX.FTZ R2, R97, R2, !PT ;  /* 0x0000000261027209 */ /* 0x000fe40007810000 */
[----:B------:R-:W-:-:S02]  /*3cc0*/  FSEL R27, R27, -INF , P4 ;  /* 0xff8000001b1b7808 */ /* 0x000fc40002000000 */
[----:B------:R-:W-:Y:S02]  /*3cd0*/  FMNMX.FTZ R3, R99, R2, !PT ;  /* 0x0000000263037209 */ /* 0x000fe40007810000 */
[----:B------:R-:W-:Y:S02]  /*3ce0*/  FSEL R29, R30, -INF , P3 ;  /* 0xff8000001e1d7808 */ /* 0x000fe40001800000 */
[----:B------:R-:W-:Y:S01]  /*3cf0*/  FSEL R31, R31, -INF , P2 ;  /* 0xff8000001f1f7808 */ /* 0x000fe20001000000 */
[----:B------:R-:W2:Y:S02]  /*3d00*/  SHFL.BFLY PT, R2, R3, 0x2, 0x1f ;  /* 0x0c401f0003027f89 */ /* 0x000ea400000e0000 */
[----:B--2---:R-:W-:Y:S02]  /*3d10*/  FMNMX.FTZ R20, R3, R2, !PT ;  /* 0x0000000203147209 */ /* 0x004fe40007810000 */
[----:B------:R-:W-:Y:S02]  /*3d20*/  MOV R2, UR4 ;  /* 0x0000000400027c02 */ /* 0x000fe40008000f00 */
[----:B------:R-:W-:Y:S01]  /*3d30*/  FSEL R3, R26, -INF , P5 ;  /* 0xff8000001a037808 */ /* 0x000fe20002800000 */
[----:B------:R-:W2:Y:S02]  /*3d40*/  SHFL.BFLY PT, R5, R20, 0x1, 0x1f ;  /* 0x0c201f0014057f89 */ /* 0x000ea400000e0000 */
[----:B--2---:R-:W-:-:S04]  /*3d50*/  FMNMX.FTZ R5, R20, R5, !PT ;  /* 0x0000000514057209 */ /* 0x004fc80007810000 */
[C---:B------:R-:W-:Y:S01]  /*3d60*/  FSETP.NEU.FTZ.AND P0, PT, R5.reuse, -INF , PT ;  /* 0xff8000000500780b */ /* 0x040fe20003f1d000 */
[----:B------:R-:W-:-:S05]  /*3d70*/  FMUL.FTZ R4, R5, R2 ;  /* 0x0000000205047220 */ /* 0x000fca0000410000 */
[----:B------:R-:W-:Y:S02]  /*3d80*/  FSEL R24, R4, RZ, P0 ;  /* 0x000000ff04187208 */ /* 0x000fe40000000000 */
[----:B------:R-:W-:Y:S02]  /*3d90*/  FMNMX.FTZ R4, R19, R59, !PT ;  /* 0x0000003b13047209 */ /* 0x000fe40007810000 */
[----:B------:R-:W-:Y:S01]  /*3da0*/  ISETP.NE.AND P0, PT, R66, RZ, PT ;  /* 0x000000ff4200720c */ /* 0x000fe20003f05270 */
[--C-:B------:R-:W-:Y:S01]  /*3db0*/  FFMA.FTZ R57, R57, R2, -R24.reuse ;  /* 0x0000000239397223 */ /* 0x100fe20000010818 */
[----:B------:R-:W-:Y:S01]  /*3dc0*/  FMNMX.FTZ R4, R49, R4, !PT ;  /* 0x0000000431047209 */ /* 0x000fe20007810000 */
[-CC-:B------:R-:W-:Y:S01]  /*3dd0*/  FFMA.FTZ R65, R65, R2.reuse, -R24.reuse ;  /* 0x0000000241417223 */ /* 0x180fe20000010818 */
[--C-:B------:R-:W-:Y:S01]  /*3de0*/  FFMA.FTZ R67, R67, R2, -R24.reuse ;  /* 0x0000000243437223 */ /* 0x100fe20000010818 */
[----:B------:R-:W-:Y:S01]  /*3df0*/  MUFU.EX2 R208, R57 ;  /* 0x0000003900d07308 */ /* 0x000fe20000000800 */
[----:B------:R-:W-:Y:S01]  /*3e00*/  FMNMX.FTZ R4, R63, R4, !PT ;  /* 0x000000043f047209 */ /* 0x000fe20007810000 */
[-CC-:B------:R-:W-:Y:S01]  /*3e10*/  FFMA.FTZ R61, R61, R2.reuse, -R24.reuse ;  /* 0x000000023d3d7223 */ /* 0x180fe20000010818 */
[-CC-:B------:R-:W-:Y:S01]  /*3e20*/  FFMA.FTZ R69, R69, R2.reuse, -R24.reuse ;  /* 0x0000000245457223 */ /* 0x180fe20000010818 */
[--C-:B------:R-:W-:Y:S01]  /*3e30*/  FFMA.FTZ R71, R71, R2, -R24.reuse ;  /* 0x0000000247477223 */ /* 0x100fe20000010818 */
[----:B------:R-:W-:Y:S01]  /*3e40*/  FMNMX.FTZ R4, R53, R4, !PT ;  /* 0x0000000435047209 */ /* 0x000fe20007810000 */
[-CC-:B------:R-:W-:Y:S01]  /*3e50*/  FFMA.FTZ R73, R73, R2.reuse, -R24.reuse ;  /* 0x0000000249497223 */ /* 0x180fe20000010818 */
[--C-:B------:R-:W-:Y:S01]  /*3e60*/  FFMA.FTZ R75, R75, R2, -R24.reuse ;  /* 0x000000024b4b7223 */ /* 0x100fe20000010818 */
[----:B------:R-:W2:Y:S01]  /*3e70*/  MUFU.EX2 R65, R65 ;  /* 0x0000004100417308 */ /* 0x000ea20000000800 */
[----:B------:R-:W-:Y:S01]  /*3e80*/  FMNMX.FTZ R4, R51, R4, !PT ;  /* 0x0000000433047209 */ /* 0x000fe20007810000 */
[-CC-:B------:R-:W-:Y:S01]  /*3e90*/  FFMA.FTZ R77, R77, R2.reuse, -R24.reuse ;  /* 0x000000024d4d7223 */ /* 0x180fe20000010818 */
[-CC-:B------:R-:W-:Y:S01]  /*3ea0*/  FFMA.FTZ R79, R79, R2.reuse, -R24.reuse ;  /* 0x000000024f4f7223 */ /* 0x180fe20000010818 */
        /* <DEDUP_REMOVED lines=11> */
[----:B------:R-:W-:Y:S01]  /*3f60*/  FFMA.FTZ R95, R95, R2, -R24 ;  /* 0x000000025f5f7223 */ /* 0x000fe20000010818 */
[----:B------:R3:W-:Y:S01]  /*3f70*/  MUFU.EX2 R210, R61 ;  /* 0x0000003d00d27308 */ /* 0x0007e20000000800 */
[----:B------:R-:W-:Y:S01]  /*3f80*/  FMNMX.FTZ R4, R43, R4, !PT ;  /* 0x000000042b047209 */ /* 0x000fe20007810000 */
[----:B--2---:R-:W-:Y:S01]  /*3f90*/  FADD.FTZ R36, R65, R208 ;  /* 0x000000d041247221 */ /* 0x004fe20000010000 */
[-CC-:B------:R-:W-:Y:S01]  /*3fa0*/  FFMA.FTZ R97, R97, R2.reuse, -R24.reuse ;  /* 0x0000000261617223 */ /* 0x180fe20000010818 */
[----:B------:R-:W-:Y:S01]  /*3fb0*/  FFMA.FTZ R24, R99, R2, -R24 ;  /* 0x0000000263187223 */ /* 0x000fe20000010818 */
[----:B------:R-:W-:Y:S01]  /*3fc0*/  FMNMX.FTZ R4, R33, R4, !PT ;  /* 0x0000000421047209 */ /* 0x000fe20007810000 */
[--C-:B------:R-:W-:Y:S01]  /*3fd0*/  IMAD.MOV.U32 R99, RZ, RZ, R151.reuse ;  /* 0x000000ffff637224 */ /* 0x100fe200078e0097 */
[----:B------:R-:W-:Y:S01]  /*3fe0*/  F2FP.BF16.F32.PACK_AB R208, R208, R65 ;  /* 0x00000041d0d0723e */ /* 0x000fe200000010ff */
[----:B------:R-:W-:Y:S01]  /*3ff0*/  MUFU.EX2 R69, R69 ;  /* 0x0000004500457308 */ /* 0x000fe20000000800 */
[----:B------:R-:W-:Y:S01]  /*4000*/  FMNMX.FTZ R4, R47, R4, !PT ;  /* 0x000000042f047209 */ /* 0x000fe20007810000 */
[--C-:B------:R-:W-:Y:S01]  /*4010*/  IMAD.MOV.U32 R66, RZ, RZ, R151.reuse ;  /* 0x000000ffff427224 */ /* 0x100fe200078e0097 */
[----:B------:R-:W-:Y:S01]  /*4020*/  MOV R65, R151 ;  /* 0x0000009700417202 */ /* 0x000fe20000000f00 */
[----:B---3--:R-:W-:Y:S01]  /*4030*/  IMAD.MOV.U32 R61, RZ, RZ, R151 ;  /* 0x000000ffff3d7224 */ /* 0x008fe200078e0097 */
[----:B------:R-:W-:-:S03]  /*4040*/  FMNMX.FTZ R4, R37, R4, !PT ;  /* 0x0000000425047209 */ /* 0x000fc60007810000 */
[----:B------:R2:W-:Y:S01]  /*4050*/  MUFU.EX2 R204, R71 ;  /* 0x0000004700cc7308 */ /* 0x0005e20000000800 */
[----:B------:R-:W-:-:S04]  /*4060*/  FMNMX.FTZ R4, R35, R4, !PT ;  /* 0x0000000423047209 */ /* 0x000fc80007810000 */
[----:B------:R-:W-:-:S03]  /*4070*/  FMNMX.FTZ R4, R25, R4, !PT ;  /* 0x0000000419047209 */ /* 0x000fc60007810000 */
[----:B------:R-:W-:Y:S01]  /*4080*/  MUFU.EX2 R73, R73 ;  /* 0x0000004900497308 */ /* 0x000fe20000000800 */
[----:B------:R-:W-:Y:S02]  /*4090*/  FMNMX.FTZ R4, R39, R4, !PT ;  /* 0x0000000427047209 */ /* 0x000fe40007810000 */
[----:B--2---:R-:W-:Y:S02]  /*40a0*/  MOV R71, R151 ;  /* 0x0000009700477202 */ /* 0x004fe40000000f00 */
[----:B------:R-:W-:-:S03]  /*40b0*/  FMNMX.FTZ R4, R3, R4, !PT ;  /* 0x0000000403047209 */ /* 0x000fc60007810000 */
[----:B------:R2:W-:Y:S01]  /*40c0*/  MUFU.EX2 R206, R75 ;  /* 0x0000004b00ce7308 */ /* 0x0005e20000000800 */
[----:B------:R-:W-:-:S04]  /*40d0*/  FMNMX.FTZ R4, R27, R4, !PT ;  /* 0x000000041b047209 */ /* 0x000fc80007810000 */
[----:B------:R-:W-:-:S03]  /*40e0*/  FMNMX.FTZ R4, R29, R4, !PT ;  /* 0x000000041d047209 */ /* 0x000fc60007810000 */
[----:B------:R-:W-:Y:S01]  /*40f0*/  MUFU.EX2 R77, R77 ;  /* 0x0000004d004d7308 */ /* 0x000fe20000000800 */
[----:B------:R-:W-:Y:S01]  /*4100*/  FMNMX.FTZ R4, R31, R4, !PT ;  /* 0x000000041f047209 */ /* 0x000fe20007810000 */
[----:B--2---:R-:W-:-:S04]  /*4110*/  IMAD.MOV.U32 R75, RZ, RZ, R151 ;  /* 0x000000ffff4b7224 */ /* 0x004fc800078e0097 */
[----:B------:R-:W2:Y:S02]  /*4120*/  SHFL.BFLY PT, R57, R4, 0x2, 0x1f ;  /* 0x0c401f0004397f89 */ /* 0x000ea400000e0000 */
[----:B------:R3:W-:Y:S08]  /*4130*/  MUFU.EX2 R200, R79 ;  /* 0x0000004f00c87308 */ /* 0x0007f00000000800 */
[----:B------:R-:W-:Y:S01]  /*4140*/  MUFU.EX2 R81, R81 ;  /* 0x0000005100517308 */ /* 0x000fe20000000800 */
[----:B---3--:R-:W-:-:S07]  /*4150*/  IMAD.MOV.U32 R79, RZ, RZ, R151 ;  /* 0x000000ffff4f7224 */ /* 0x008fce00078e0097 */
[----:B------:R3:W-:Y:S01]  /*4160*/  MUFU.EX2 R202, R83 ;  /* 0x0000005300ca7308 */ /* 0x0007e20000000800 */
[----:B--2---:R-:W-:-:S07]  /*4170*/  FMNMX.FTZ R57, R4, R57, !PT ;  /* 0x0000003904397209 */ /* 0x004fce0007810000 */
[----:B------:R-:W-:Y:S01]  /*4180*/  MUFU.EX2 R85, R85 ;  /* 0x0000005500557308 */ /* 0x000fe20000000800 */
[----:B---3--:R-:W-:Y:S01]  /*4190*/  MOV R83, R151 ;  /* 0x0000009700537202 */ /* 0x008fe20000000f00 */
[----:B------:R-:W2:Y:S06]  /*41a0*/  SHFL.BFLY PT, R4, R57, 0x1, 0x1f ;  /* 0x0c201f0039047f89 */ /* 0x000eac00000e0000 */
[----:B------:R3:W-:Y:S08]  /*41b0*/  MUFU.EX2 R196, R87 ;  /* 0x0000005700c47308 */ /* 0x0007f00000000800 */
[----:B------:R-:W-:Y:S01]  /*41c0*/  MUFU.EX2 R89, R89 ;  /* 0x0000005900597308 */ /* 0x000fe20000000800 */
[----:B---3--:R-:W-:-:S07]  /*41d0*/  IMAD.MOV.U32 R87, RZ, RZ, R151 ;  /* 0x000000ffff577224 */ /* 0x008fce00078e0097 */
[----:B------:R3:W-:Y:S01]  /*41e0*/  MUFU.EX2 R198, R91 ;  /* 0x0000005b00c67308 */ /* 0x0007e20000000800 */
[----:B--2---:R-:W-:Y:S01]  /*41f0*/  FMNMX.FTZ R4, R57, R4, !PT ;  /* 0x0000000439047209 */ /* 0x004fe20007810000 */
[----:B------:R-:W-:-:S03]  /*4200*/  IMAD.MOV.U32 R57, RZ, RZ, R151 ;  /* 0x000000ffff397224 */ /* 0x000fc600078e0097 */
[C---:B------:R-:W-:Y:S01]  /*4210*/  FSETP.NEU.FTZ.AND P2, PT, R4.reuse, -INF , PT ;  /* 0xff8000000400780b */ /* 0x040fe20003f5d000 */
[-C--:B------:R-:W-:Y:S02]  /*4220*/  FMUL.FTZ R20, R4, R2.reuse ;  /* 0x0000000204147220 */ /* 0x080fe40000410000 */
[----:B------:R-:W-:Y:S01]  /*4230*/  MUFU.EX2 R93, R93 ;  /* 0x0000005d005d7308 */ /* 0x000fe20000000800 */
[--C-:B---3--:R-:W-:Y:S02]  /*4240*/  IMAD.MOV.U32 R91, RZ, RZ, R151.reuse ;  /* 0x000000ffff5b7224 */ /* 0x108fe400078e0097 */
[----:B------:R-:W-:Y:S02]  /*4250*/  FSEL R20, R20, RZ, P2 ;  /* 0x000000ff14147208 */ /* 0x000fe40001000000 */
[----:B------:R-:W-:Y:S01]  /*4260*/  ISETP.GE.AND P2, PT, R64, 0x51, PT ;  /* 0x000000514000780c */ /* 0x000fe20003f46270 */
[----:B------:R-:W-:Y:S02]  /*4270*/  IMAD.MOV.U32 R64, RZ, RZ, R151 ;  /* 0x000000ffff407224 */ /* 0x000fe400078e0097 */
[----:B------:R2:W-:Y:S01]  /*4280*/  MUFU.EX2 R192, R95 ;  /* 0x0000005f00c07308 */ /* 0x0005e20000000800 */
[-CC-:B------:R-:W-:Y:S01]  /*4290*/  FFMA.FTZ R19, R19, R2.reuse, -R20.reuse ;  /* 0x0000000213137223 */ /* 0x180fe20000010814 */
[-CC-:B------:R-:W-:Y:S01]  /*42a0*/  FFMA.FTZ R59, R59, R2.reuse, -R20.reuse ;  /* 0x000000023b3b7223 */ /* 0x180fe20000010814 */
[-CC-:B------:R-:W-:Y:S01]  /*42b0*/  FFMA.FTZ R49, R49, R2.reuse, -R20.reuse ;  /* 0x0000000231317223 */ /* 0x180fe20000010814 */
[-CC-:B------:R-:W-:Y:S01]  /*42c0*/  FFMA.FTZ R51, R51, R2.reuse, -R20.reuse ;  /* 0x0000000233337223 */ /* 0x180fe20000010814 */
[-CC-:B------:R-:W-:Y:S01]  /*42d0*/  FFMA.FTZ R63, R63, R2.reuse, -R20.reuse ;  /* 0x000000023f3f7223 */ /* 0x180fe20000010814 */
[-CC-:B------:R-:W-:Y:S01]  /*42e0*/  FFMA.FTZ R53, R53, R2.reuse, -R20.reuse ;  /* 0x0000000235357223 */ /* 0x180fe20000010814 */
[-CC-:B------:R-:W-:Y:S01]  /*42f0*/  FFMA.FTZ R41, R41, R2.reuse, -R20.reuse ;  /* 0x0000000229297223 */ /* 0x180fe20000010814 */
[----:B------:R-:W-:Y:S01]  /*4300*/  MUFU.EX2 R19, R19 ;  /* 0x0000001300137308 */ /* 0x000fe20000000800 */
[-CC-:B------:R-:W-:Y:S01]  /*4310*/  FFMA.FTZ R43, R43, R2.reuse, -R20.reuse ;  /* 0x000000022b2b7223 */ /* 0x180fe20000010814 */
[-CC-:B------:R-:W-:Y:S01]  /*4320*/  FFMA.FTZ R55, R55, R2.reuse, -R20.reuse ;  /* 0x0000000237377223 */ /* 0x180fe20000010814 */
[-CC-:B------:R-:W-:Y:S01]  /*4330*/  FFMA.FTZ R45, R45, R2.reuse, -R20.reuse ;  /* 0x000000022d2d7223 */ /* 0x180fe20000010814 */
[-CC-:B------:R-:W-:Y:S01]  /*4340*/  FFMA.FTZ R47, R47, R2.reuse, -R20.reuse ;  /* 0x000000022f2f7223 */ /* 0x180fe20000010814 */
[-CC-:B------:R-:W-:Y:S01]  /*4350*/  FFMA.FTZ R33, R33, R2.reuse, -R20.reuse ;  /* 0x0000000221217223 */ /* 0x180fe20000010814 */
[-CC-:B------:R-:W-:Y:S01]  /*4360*/  FFMA.FTZ R35, R35, R2.reuse, -R20.reuse ;  /* 0x0000000223237223 */ /* 0x180fe20000010814 */
[-CC-:B------:R-:W-:Y:S01]  /*4370*/  FFMA.FTZ R37, R37, R2.reuse, -R20.reuse ;  /* 0x0000000225257223 */ /* 0x180fe20000010814 */
[----:B------:R3:W4:Y:S01]  /*4380*/  MUFU.EX2 R26, R59 ;  /* 0x0000003b001a7308 */ /* 0x0007220000000800 */
[-CC-:B------:R-:W-:Y:S01]  /*4390*/  FFMA.FTZ R25, R25, R2.reuse, -R20.reuse ;  /* 0x0000000219197223 */ /* 0x180fe20000010814 */
[-CC-:B------:R-:W-:Y:S01]  /*43a0*/  FFMA.FTZ R39, R39, R2.reuse, -R20.reuse ;  /* 0x0000000227277223 */ /* 0x180fe20000010814 */
[-CC-:B------:R-:W-:Y:S01]  /*43b0*/  FFMA.FTZ R3, R3, R2.reuse, -R20.reuse ;  /* 0x0000000203037223 */ /* 0x180fe20000010814 */
[-CC-:B------:R-:W-:Y:S01]  /*43c0*/  FFMA.FTZ R27, R27, R2.reuse, -R20.reuse ;  /* 0x000000021b1b7223 */ /* 0x180fe20000010814 */
[-CC-:B------:R-:W-:Y:S01]  /*43d0*/  FFMA.FTZ R29, R29, R2.reuse, -R20.reuse ;  /* 0x000000021d1d7223 */ /* 0x180fe20000010814 */
[----:B------:R-:W-:Y:S01]  /*43e0*/  FFMA.FTZ R31, R31, R2, -R20 ;  /* 0x000000021f1f7223 */ /* 0x000fe20000010814 */
[-C--:B--2---:R-:W-:Y:S01]  /*43f0*/  MOV R95, R151.reuse ;  /* 0x00000097005f7202 */ /* 0x084fe20000000f00 */
[----:B------:R-:W-:Y:S01]  /*4400*/  MUFU.EX2 R49, R49 ;  /* 0x0000003100317308 */ /* 0x000fe20000000800 */
[----:B---3--:R-:W-:-:S07]  /*4410*/  MOV R59, R151 ;  /* 0x00000097003b7202 */ /* 0x008fce0000000f00 */
[----:B------:R2:W-:Y:S01]  /*4420*/  MUFU.EX2 R30, R51 ;  /* 0x00000033001e7308 */ /* 0x0005e20000000800 */
[----:B----4-:R-:W-:-:S07]  /*4430*/  F2FP.BF16.F32.PACK_AB R209, R26, R19 ;  /* 0x000000131ad1723e */ /* 0x010fce00000010ff */
[----:B------:R3:W4:Y:S01]  /*4440*/  MUFU.EX2 R28, R63 ;  /* 0x0000003f001c7308 */ /* 0x0007220000000800 */
[----:B--2---:R-:W-:-:S04]  /*4450*/  FADD.FTZ R51, R67, R36 ;  /* 0x0000002443337221 */ /* 0x004fc80000010000 */
[C---:B------:R-:W-:Y:S01]  /*4460*/  FADD.FTZ R38, R210.reuse, R51 ;  /* 0x00000033d2267221 */ /* 0x040fe20000010000 */
[----:B------:R-:W-:Y:S01]  /*4470*/  F2FP.BF16.F32.PACK_AB R210, R210, R67 ;  /* 0x00000043d2d2723e */ /* 0x000fe200000010ff */
[--C-:B------:R-:W-:Y:S01]  /*4480*/  IMAD.MOV.U32 R67, RZ, RZ, R151.reuse ;  /* 0x000000ffff437224 */ /* 0x100fe200078e0097 */
[----:B------:R-:W2:Y:S01]  /*4490*/  MUFU.EX2 R53, R53 ;  /* 0x0000003500357308 */ /* 0x000ea20000000800 */
[----:B------:R-:W-:Y:S01]  /*44a0*/  FADD.FTZ R51, R69, R38 ;  /* 0x0000002645337221 */ /* 0x000fe20000010000 */
[----:B------:R-:W-:Y:S01]  /*44b0*/  FADD.FTZ R38, R19, R26 ;  /* 0x0000001a13267221 */ /* 0x000fe20000010000 */
[----:B---3--:R-:W-:Y:S01]  /*44c0*/  IMAD.MOV.U32 R63, RZ, RZ, R151 ;  /* 0x000000ffff3f7224 */ /* 0x008fe200078e0097 */
[----:B------:R-:W-:Y:S01]  /*44d0*/  MOV R26, R151 ;  /* 0x00000097001a7202 */ /* 0x000fe20000000f00 */
[C---:B------:R-:W-:Y:S01]  /*44e0*/  FADD.FTZ R40, R204.reuse, R51 ;  /* 0x00000033cc287221 */ /* 0x040fe20000010000 */
[----:B------:R-:W-:Y:S01]  /*44f0*/  F2FP.BF16.F32.PACK_AB R204, R204, R69 ;  /* 0x00000045cccc723e */ /* 0x000fe200000010ff */
[----:B------:R-:W-:Y:S01]  /*4500*/  IMAD.MOV.U32 R69, RZ, RZ, R151 ;  /* 0x000000ffff457224 */ /* 0x000fe200078e0097 */
[----:B------:R-:W-:Y:S01]  /*4510*/  MUFU.EX2 R41, R41 ;  /* 0x0000002900297308 */ /* 0x000fe20000000800 */
[----:B------:R-:W-:Y:S01]  /*4520*/  FADD.FTZ R51, R73, R40 ;  /* 0x0000002849337221 */ /* 0x000fe20000010000 */
[----:B----4-:R-:W-:-:S03]  /*4530*/  F2FP.BF16.F32.PACK_AB R211, R28, R49 ;  /* 0x000000311cd3723e */ /* 0x010fc600000010ff */
[C---:B------:R-:W-:Y:S01]  /*4540*/  FADD.FTZ R42, R206.reuse, R51 ;  /* 0x00000033ce2a7221 */ /* 0x040fe20000010000 */
[----:B------:R-:W-:Y:S01]  /*4550*/  F2FP.BF16.F32.PACK_AB R206, R206, R73 ;  /* 0x00000049cece723e */ /* 0x000fe200000010ff */
[--C-:B------:R-:W-:Y:S01]  /*4560*/  IMAD.MOV.U32 R73, RZ, RZ, R151.reuse ;  /* 0x000000ffff497224 */ /* 0x100fe200078e0097 */
[----:B------:R3:W-:Y:S01]  /*4570*/  MUFU.EX2 R34, R43 ;  /* 0x0000002b00227308 */ /* 0x0007e20000000800 */
[----:B--2---:R-:W-:Y:S01]  /*4580*/  F2FP.BF16.F32.PACK_AB R205, R30, R53 ;  /* 0x000000351ecd723e */ /* 0x004fe200000010ff */
[----:B------:R-:W-:-:S06]  /*4590*/  IMAD.MOV.U32 R51, RZ, RZ, R151 ;  /* 0x000000ffff337224 */ /* 0x000fcc00078e0097 */
[----:B------:R2:W4:Y:S01]  /*45a0*/  MUFU.EX2 R32, R55 ;  /* 0x0000003700207308 */ /* 0x0005220000000800 */
[----:B---3--:R-:W-:Y:S01]  /*45b0*/  FADD.FTZ R43, R49, R38 ;  /* 0x00000026312b7221 */ /* 0x008fe20000010000 */
[----:B------:R-:W-:-:S03]  /*45c0*/  IMAD.MOV.U32 R49, RZ, RZ, R151 ;  /* 0x000000ffff317224 */ /* 0x000fc600078e0097 */
[----:B------:R-:W-:Y:S01]  /*45d0*/  FADD.FTZ R40, R28, R43 ;  /* 0x0000002b1c287221 */ /* 0x000fe20000010000 */
[--C-:B------:R-:W-:Y:S02]  /*45e0*/  IMAD.MOV.U32 R28, RZ, RZ, R151.reuse ;  /* 0x000000ffff1c7224 */ /* 0x100fe400078e0097 */
[----:B------:R-:W3:Y:S01]  /*45f0*/  MUFU.EX2 R45, R45 ;  /* 0x0000002d002d7308 */ /* 0x000ee20000000800 */
[----:B------:R-:W-:Y:S01]  /*4600*/  FADD.FTZ R43, R53, R40 ;  /* 0x00000028352b7221 */ /* 0x000fe20000010000 */
[----:B--2---:R-:W-:Y:S01]  /*4610*/  IMAD.MOV.U32 R55, RZ, RZ, R151 ;  /* 0x000000ffff377224 */ /* 0x004fe200078e0097 */
[----:B------:R-:W-:Y:S02]  /*4620*/  MOV R53, R151 ;  /* 0x0000009700357202 */ /* 0x000fe40000000f00 */
[----:B------:R-:W-:Y:S01]  /*4630*/  FADD.FTZ R40, R30, R43 ;  /* 0x0000002b1e287221 */ /* 0x000fe20000010000 */
[----:B------:R-:W-:Y:S02]  /*4640*/  IMAD.MOV.U32 R30, RZ, RZ, R151 ;  /* 0x000000ffff1e7224 */ /* 0x000fe400078e0097 */
[----:B------:R2:W-:Y:S01]  /*4650*/  MUFU.EX2 R36, R47 ;  /* 0x0000002f00247308 */ /* 0x0005e20000000800 */
[----:B----4-:R-:W-:-:S07]  /*4660*/  F2FP.BF16.F32.PACK_AB R207, R32, R41 ;  /* 0x0000002920cf723e */ /* 0x010fce00000010ff */
[----:B------:R-:W4:Y:S01]  /*4670*/  MUFU.EX2 R33, R33 ;  /* 0x0000002100217308 */ /* 0x000f220000000800 */
[----:B--2---:R-:W-:Y:S01]  /*4680*/  FADD.FTZ R47, R77, R42 ;  /* 0x0000002a4d2f7221 */ /* 0x004fe20000010000 */
[----:B---3--:R-:W-:-:S03]  /*4690*/  F2FP.BF16.F32.PACK_AB R201, R34, R45 ;  /* 0x0000002d22c9723e */ /* 0x008fc600000010ff */
[C---:B------:R-:W-:Y:S01]  /*46a0*/  FADD.FTZ R42, R200.reuse, R47 ;  /* 0x0000002fc82a7221 */ /* 0x040fe20000010000 */
[----:B------:R-:W-:Y:S02]  /*46b0*/  F2FP.BF16.F32.PACK_AB R200, R200, R77 ;  /* 0x0000004dc8c8723e */ /* 0x000fe400000010ff */
[----:B------:R2:W-:Y:S01]  /*46c0*/  MUFU.EX2 R38, R35 ;  /* 0x0000002300267308 */ /* 0x0005e20000000800 */
[----:B------:R-:W-:Y:S01]  /*46d0*/  FADD.FTZ R43, R81, R42 ;  /* 0x0000002a512b7221 */ /* 0x000fe20000010000 */
[-C--:B------:R-:W-:Y:S02]  /*46e0*/  MOV R77, R151.reuse ;  /* 0x00000097004d7202 */ /* 0x080fe40000000f00 */
[----:B------:R-:W-:Y:S01]  /*46f0*/  MOV R47, R151 ;  /* 0x00000097002f7202 */ /* 0x000fe20000000f00 */
[C---:B------:R-:W-:Y:S01]  /*4700*/  FADD.FTZ R42, R202.reuse, R43 ;  /* 0x0000002bca2a7221 */ /* 0x040fe20000010000 */
[----:B------:R-:W-:Y:S01]  /*4710*/  F2FP.BF16.F32.PACK_AB R202, R202, R81 ;  /* 0x00000051caca723e */ /* 0x000fe200000010ff */
[----:B------:R-:W-:Y:S01]  /*4720*/  IMAD.MOV.U32 R81, RZ, RZ, R151 ;  /* 0x000000ffff517224 */ /* 0x000fe200078e0097 */
[----:B------:R-:W3:Y:S01]  /*4730*/  MUFU.EX2 R37, R37 ;  /* 0x0000002500257308 */ /* 0x000ee20000000800 */
[----:B--2---:R-:W-:Y:S01]  /*4740*/  FADD.FTZ R35, R41, R40 ;  /* 0x0000002829237221 */ /* 0x004fe20000010000 */
[----:B------:R-:W-:Y:S01]  /*4750*/  FADD.FTZ R43, R85, R42 ;  /* 0x0000002a552b7221 */ /* 0x000fe20000010000 */
[----:B----4-:R-:W-:-:S02]  /*4760*/  F2FP.BF16.F32.PACK_AB R203, R36, R33 ;  /* 0x0000002124cb723e */ /* 0x010fc400000010ff */
[----:B------:R-:W-:Y:S01]  /*4770*/  FADD.FTZ R40, R32, R35 ;  /* 0x0000002320287221 */ /* 0x000fe20000010000 */
[C---:B------:R-:W-:Y:S01]  /*4780*/  FADD.FTZ R20, R196.reuse, R43 ;  /* 0x0000002bc4147221 */ /* 0x040fe20000010000 */
[----:B------:R-:W-:Y:S01]  /*4790*/  F2FP.BF16.F32.PACK_AB R196, R196, R85 ;  /* 0x00000055c4c4723e */ /* 0x000fe200000010ff */
[----:B------:R-:W-:Y:S01]  /*47a0*/  MUFU.EX2 R25, R25 ;  /* 0x0000001900197308 */ /* 0x000fe20000000800 */
[----:B------:R-:W-:Y:S01]  /*47b0*/  FADD.FTZ R35, R45, R40 ;  /* 0x000000282d237221 */ /* 0x000fe20000010000 */
[--C-:B------:R-:W-:Y:S01]  /*47c0*/  IMAD.MOV.U32 R85, RZ, RZ, R151.reuse ;  /* 0x000000ffff557224 */ /* 0x100fe200078e0097 */
[-C--:B------:R-:W-:Y:S01]  /*47d0*/  MOV R41, R151.reuse ;  /* 0x0000009700297202 */ /* 0x080fe20000000f00 */
[----:B------:R-:W-:Y:S02]  /*47e0*/  IMAD.MOV.U32 R45, RZ, RZ, R151 ;  /* 0x000000ffff2d7224 */ /* 0x000fe400078e0097 */
[----:B------:R-:W-:Y:S01]  /*47f0*/  FADD.FTZ R40, R34, R35 ;  /* 0x0000002322287221 */ /* 0x000fe20000010000 */
[--C-:B------:R-:W-:Y:S01]  /*4800*/  IMAD.MOV.U32 R43, RZ, RZ, R151.reuse ;  /* 0x000000ffff2b7224 */ /* 0x100fe200078e0097 */
[----:B------:R-:W-:Y:S01]  /*4810*/  MOV R32, R151 ;  /* 0x0000009700207202 */ /* 0x000fe20000000f00 */
[----:B-1----:R1:W2:Y:S01]  /*4820*/  MUFU.EX2 R0, R39 ;  /* 0x0000002700007308 */ /* 0x0022a20000000800 */
[----:B------:R-:W-:Y:S01]  /*4830*/  FADD.FTZ R35, R33, R40 ;  /* 0x0000002821237221 */ /* 0x000fe20000010000 */
[----:B---3--:R-:W-:Y:S01]  /*4840*/  F2FP.BF16.F32.PACK_AB R197, R38, R37 ;  /* 0x0000002526c5723e */ /* 0x008fe200000010ff */
[----:B------:R-:W-:-:S02]  /*4850*/  IMAD.MOV.U32 R34, RZ, RZ, R151 ;  /* 0x000000ffff227224 */ /* 0x000fc400078e0097 */
[----:B------:R-:W-:-:S03]  /*4860*/  IMAD.MOV.U32 R33, RZ, RZ, R151 ;  /* 0x000000ffff217224 */ /* 0x000fc600078e0097 */
[----:B------:R-:W3:Y:S01]  /*4870*/  MUFU.EX2 R97, R97 ;  /* 0x0000006100617308 */ /* 0x000ee20000000800 */
[----:B-1----:R-:W-:Y:S01]  /*4880*/  FADD.FTZ R39, R89, R20 ;  /* 0x0000001459277221 */ /* 0x002fe20000010000 */
[----:B------:R-:W-:Y:S01]  /*4890*/  FADD.FTZ R20, R36, R35 ;  /* 0x0000002324147221 */ /* 0x000fe20000010000 */
[----:B------:R-:W-:Y:S02]  /*48a0*/  IMAD.MOV.U32 R36, RZ, RZ, R151 ;  /* 0x000000ffff247224 */ /* 0x000fe400078e0097 */
[C---:B------:R-:W-:Y:S01]  /*48b0*/  FADD.FTZ R42, R198.reuse, R39 ;  /* 0x00000027c62a7221 */ /* 0x040fe20000010000 */
[----:B------:R-:W-:Y:S01]  /*48c0*/  FADD.FTZ R35, R37, R20 ;  /* 0x0000001425237221 */ /* 0x000fe20000010000 */
[----:B------:R-:W-:Y:S01]  /*48d0*/  F2FP.BF16.F32.PACK_AB R198, R198, R89 ;  /* 0x00000059c6c6723e */ /* 0x000fe200000010ff */
[----:B------:R-:W-:Y:S01]  /*48e0*/  MUFU.EX2 R3, R3 ;  /* 0x0000000300037308 */ /* 0x000fe20000000800 */
[----:B------:R-:W-:Y:S01]  /*48f0*/  FADD.FTZ R39, R93, R42 ;  /* 0x0000002a5d277221 */ /* 0x000fe20000010000 */
[----:B------:R-:W-:Y:S01]  /*4900*/  FADD.FTZ R20, R38, R35 ;  /* 0x0000002326147221 */ /* 0x000fe20000010000 */
[----:B--2---:R-:W-:Y:S01]  /*4910*/  F2FP.BF16.F32.PACK_AB R199, R0, R25 ;  /* 0x0000001900c7723e */ /* 0x004fe200000010ff */
[----:B------:R-:W-:-:S02]  /*4920*/  IMAD.MOV.U32 R37, RZ, RZ, R151 ;  /* 0x000000ffff257224 */ /* 0x000fc400078e0097 */
[C---:B------:R-:W-:Y:S01]  /*4930*/  FADD.FTZ R42, R192.reuse, R39 ;  /* 0x00000027c02a7221 */ /* 0x040fe20000010000 */
[----:B------:R-:W-:Y:S01]  /*4940*/  F2FP.BF16.F32.PACK_AB R192, R192, R93 ;  /* 0x0000005dc0c0723e */ /* 0x000fe200000010ff */
[--C-:B------:R-:W-:Y:S01]  /*4950*/  IMAD.MOV.U32 R93, RZ, RZ, R151.reuse ;  /* 0x000000ffff5d7224 */ /* 0x100fe200078e0097 */
[----:B------:R-:W1:Y:S01]  /*4960*/  MUFU.EX2 R24, R24 ;  /* 0x0000001800187308 */ /* 0x000e620000000800 */
[----:B---3--:R-:W-:Y:S01]  /*4970*/  FADD.FTZ R35, R97, R42 ;  /* 0x0000002a61237221 */ /* 0x008fe20000010000 */
[-C--:B------:R-:W-:Y:S01]  /*4980*/  MOV R89, R151.reuse ;  /* 0x0000009700597202 */ /* 0x080fe20000000f00 */
[----:B------:R-:W-:Y:S01]  /*4990*/  IMAD.MOV.U32 R39, RZ, RZ, R151 ;  /* 0x000000ffff277224 */ /* 0x000fe200078e0097 */
[----:B------:R-:W-:-:S04]  /*49a0*/  MOV R38, R151 ;  /* 0x0000009700267202 */ /* 0x000fc80000000f00 */
[----:B------:R2:W3:Y:S08]  /*49b0*/  MUFU.EX2 R40, R27 ;  /* 0x0000001b00287308 */ /* 0x0004f00000000800 */
[----:B------:R-:W4:Y:S01]  /*49c0*/  MUFU.EX2 R29, R29 ;  /* 0x0000001d001d7308 */ /* 0x000f220000000800 */
[----:B--2---:R-:W-:Y:S01]  /*49d0*/  FADD.FTZ R27, R25, R20 ;  /* 0x00000014191b7221 */ /* 0x004fe20000010000 */
[C---:B-1----:R-:W-:Y:S01]  /*49e0*/  FADD.FTZ R20, R24.reuse, R35 ;  /* 0x0000002318147221 */ /* 0x042fe20000010000 */
[----:B------:R-:W-:Y:S01]  /*49f0*/  F2FP.BF16.F32.PACK_AB R194, R24, R97 ;  /* 0x0000006118c2723e */ /* 0x000fe200000010ff */
[----:B------:R-:W-:-:S02]  /*4a00*/  IMAD.MOV.U32 R97, RZ, RZ, R151 ;  /* 0x000000ffff617224 */ /* 0x000fc400078e0097 */
[----:B------:R-:W-:Y:S01]  /*4a10*/  FADD.FTZ R44, R0, R27 ;  /* 0x0000001b002c7221 */ /* 0x000fe20000010000 */
[----:B------:R-:W-:Y:S01]  /*4a20*/  IMAD.MOV.U32 R0, RZ, RZ, 0x3f800000 ;  /* 0x3f800000ff007424 */ /* 0x000fe200078e00ff */
[----:B------:R-:W-:Y:S01]  /*4a30*/  MOV R35, R151 ;  /* 0x0000009700237202 */ /* 0x000fe20000000f00 */
[----:B------:R1:W2:Y:S01]  /*4a40*/  MUFU.EX2 R42, R31 ;  /* 0x0000001f002a7308 */ /* 0x0002a20000000800 */
[----:B------:R-:W-:Y:S01]  /*4a50*/  FADD.FTZ R27, R3, R44 ;  /* 0x0000002c031b7221 */ /* 0x000fe20000010000 */
[C---:B---3--:R-:W-:Y:S01]  /*4a60*/  F2FP.BF16.F32.PACK_AB R193, R40.reuse, R3 ;  /* 0x0000000328c1723e */ /* 0x048fe200000010ff */
[----:B------:R-:W-:Y:S01]  /*4a70*/  IMAD.MOV.U32 R3, RZ, RZ, 0x3f800000 ;  /* 0x3f800000ff037424 */ /* 0x000fe200078e00ff */
[----:B------:R-:W-:Y:S01]  /*4a80*/  MOV R44, R151 ;  /* 0x00000097002c7202 */ /* 0x000fe20000000f00 */
[----:B------:R-:W-:Y:S01]  /*4a90*/  FADD.FTZ R24, R40, R27 ;  /* 0x0000001b28187221 */ /* 0x000fe20000010000 */
[--C-:B------:R-:W-:Y:S02]  /*4aa0*/  IMAD.MOV.U32 R40, RZ, RZ, R151.reuse ;  /* 0x000000ffff287224 */ /* 0x100fe400078e0097 */
[----:B------:R-:W-:-:S02]  /*4ab0*/  IMAD.MOV.U32 R27, RZ, RZ, R151 ;  /* 0x000000ffff1b7224 */ /* 0x000fc400078e0097 */
[----:B----4-:R-:W-:Y:S01]  /*4ac0*/  FADD.FTZ R19, R29, R24 ;  /* 0x000000181d137221 */ /* 0x010fe20000010000 */
[--C-:B-1----:R-:W-:Y:S02]  /*4ad0*/  IMAD.MOV.U32 R31, RZ, RZ, R151.reuse ;  /* 0x000000ffff1f7224 */ /* 0x102fe400078e0097 */
[--C-:B------:R-:W-:Y:S02]  /*4ae0*/  IMAD.MOV.U32 R25, RZ, RZ, R151.reuse ;  /* 0x000000ffff197224 */ /* 0x100fe400078e0097 */
[----:B------:R-:W-:Y:S02]  /*4af0*/  IMAD.MOV.U32 R24, RZ, RZ, R151 ;  /* 0x000000ffff187224 */ /* 0x000fe400078e0097 */
[C---:B--2---:R-:W-:Y:S01]  /*4b00*/  FADD.FTZ R19, R42.reuse, R19 ;  /* 0x000000132a137221 */ /* 0x044fe20000010000 */
[----:B------:R-:W-:Y:S01]  /*4b10*/  F2FP.BF16.F32.PACK_AB R195, R42, R29 ;  /* 0x0000001d2ac3723e */ /* 0x000fe200000010ff */
[----:B------:R-:W-:Y:S01]  /*4b20*/  IMAD.MOV.U32 R42, RZ, RZ, R151 ;  /* 0x000000ffff2a7224 */ /* 0x000fe200078e0097 */
[----:B------:R-:W-:Y:S01]  /*4b30*/  MOV R29, R151 ;  /* 0x00000097001d7202 */ /* 0x000fe20000000f00 */
[----:B------:R-:W-:Y:S06]  /*4b40*/  @!P2 BRA `(.L_x_15) ;  /* 0x0000003c0098a947 */ /* 0x000fec0003800000 */
[----:B------:R-:W-:Y:S01]  /*4b50*/  R2UR UR60, R18 ;  /* 0x00000000123c72ca */ /* 0x000fe200000e0000 */
[----:B------:R-:W-:Y:S01]  /*4b60*/  IMAD.MOV.U32 R221, RZ, RZ, R4 ;  /* 0x000000ffffdd7224 */ /* 0x000fe200078e0004 */
[----:B------:R-:W-:Y:S01]  /*4b70*/  IADD3 R220, R152, -0x2, RZ ;  /* 0xfffffffe98dc7810 */ /* 0x000fe20007ffe0ff */
[----:B------:R-:W-:Y:S01]  /*4b80*/  IMAD.MOV.U32 R222, RZ, RZ, R5 ;  /* 0x000000ffffde7224 */ /* 0x000fe200078e0005 */
[----:B------:R-:W-:Y:S02]  /*4b90*/  MOV R0, 0x3f800000 ;  /* 0x3f80000000007802 */ /* 0x000fe40000000f00 */
[----:B------:R-:W-:Y:S02]  /*4ba0*/  CS2R R150, SRZ ;  /* 0x0000000000967805 */ /* 0x000fe4000001ff00 */
[----:B------:R-:W-:Y:S02]  /*4bb0*/  CS2R R146, SRZ ;  /* 0x0000000000927805 */ /* 0x000fe4000001ff00 */
[----:B------:R-:W-:-:S02]  /*4bc0*/  CS2R R142, SRZ ;  /* 0x00000000008e7805 */ /* 0x000fc4000001ff00 */
[----:B------:R-:W-:Y:S02]  /*4bd0*/  CS2R R138, SRZ ;  /* 0x00000000008a7805 */ /* 0x000fe4000001ff00 */
[----:B------:R-:W-:Y:S02]  /*4be0*/  CS2R R134, SRZ ;  /* 0x0000000000867805 */ /* 0x000fe4000001ff00 */
[----:B------:R-:W-:Y:S02]  /*4bf0*/  CS2R R130, SRZ ;  /* 0x0000000000827805 */ /* 0x000fe4000001ff00 */
        /* <DEDUP_REMOVED lines=57> */
[----:B------:R-:W-:Y:S01]  /*4f90*/  CS2R R24, SRZ ;  /* 0x0000000000187805 */ /* 0x000fe2000001ff00 */
[----:B------:R-:W-:-:S06]  /*4fa0*/  UMOV UR37, UR38 ;  /* 0x0000002600257c82 */ /* 0x000fcc0008000000 */
.L_x_24:
[----:B------:R-:W-:-:S04]  /*4fb0*/  UIADD3 UR4, UR37, 0x1, URZ ;  /* 0x0000000125047890 */ /* 0x000fc8000fffe03f */
[----:B------:R-:W-:-:S04]  /*4fc0*/  UISETP.NE.AND UP0, UPT, UR4, 0x2, UPT ;  /* 0x000000020400788c */ /* 0x000fc8000bf05270 */
[----:B------:R-:W-:Y:S02]  /*4fd0*/  USEL UR5, URZ, 0x1, UP0 ;  /* 0x000000013f057887 */ /* 0x000fe40008000000 */
[----:B------:R-:W-:Y:S02]  /*4fe0*/  USEL UR38, UR4, URZ, UP0 ;  /* 0x0000003f04267287 */ /* 0x000fe40008000000 */
[----:B------:R-:W-:-:S06]  /*4ff0*/  ULOP3.LUT UR4, UR60, UR5, URZ, 0x3c, !UPT ;  /* 0x000000053c047292 */ /* 0x000fcc000f8e3c3f */
[----:B------:R-:W-:Y:S01]  /*5000*/  IMAD.U32 R18, RZ, RZ, UR4 ;  /* 0x00000004ff127e24 */ /* 0x000fe2000f8e00ff */
[----:B------:R-:W-:Y:S06]  /*5010*/  @!P0 BRA `(.L_x_16) ;  /* 0x0000000000048947 */ /* 0x000fec0003800000 */
[----:B------:R-:W-:Y:S01]  /*5020*/  BPT.TRAP 0x1 ;  /* 0x000000040000795c */ /* 0x000fe20000300000 */
.L_x_16:
[----:B------:R-:W-:Y:S01]  /*5030*/  R2UR UR4, R18 ;  /* 0x00000000120472ca */ /* 0x000fe200000e0000 */
[----:B------:R-:W-:-:S12]  /*5040*/  ULEA UR39, UR38, UR61, 0x3 ;  /* 0x0000003d26277291 */ /* 0x000fd8000f8e183f */
[----:B------:R-:W-:-:S05]  /*5050*/  IMAD.U32 R2, RZ, RZ, UR4 ;  /* 0x00000004ff027e24 */ /* 0x000fca000f8e00ff */
[----:B------:R-:W-:-:S04]  /*5060*/  SHF.L.U32 R2, R2, 0x1f, RZ ;  /* 0x0000001f02027819 */ /* 0x000fc800000006ff */
[----:B------:R1:W2:Y:S01]  /*5070*/  SYNCS.PHASECHK.TRANS64.TRYWAIT P2, [UR39+0x38830], R2 ;  /* 0x03883002ff0075a7 */ /* 0x0002a20008040167 */
[----:B------:R-:W-:Y:S05]  /*5080*/  @!P0 BRA `(.L_x_17) ;  /* 0x0000000000048947 */ /* 0x000fea0003800000 */
[----:B------:R-:W-:Y:S01]  /*5090*/  BPT.TRAP 0x1 ;  /* 0x000000040000795c */ /* 0x000fe20000300000 */
.L_x_17:
[----:B--2---:R-:W-:Y:S05]  /*50a0*/  @P2 BRA `(.L_x_18) ;  /* 0x0000000000082947 */ /* 0x004fea0003800000 */
[----:B------:R-:W2:Y:S02]  /*50b0*/  SYNCS.PHASECHK.TRANS64.TRYWAIT P2, [UR39+0x38830], R2 ;  /* 0x03883002ff0075a7 */ /* 0x000ea40008040167 */
[----:B--2---:R-:W-:Y:S05]  /*50c0*/  @!P2 BRA `(.L_x_19) ;  /* 0x00000094007ca947 */ /* 0x004fea0003800000 */
.L_x_18:
[----:B------:R-:W-:Y:S01]  /*50d0*/  R2UR UR4, R21 ;  /* 0x00000000150472ca */ /* 0x000fe200000e0000 */
[----:B------:R-:W-:Y:S01]  /*50e0*/  WARPGROUP.ARRIVE ;  /* 0x00000000000079c5 */ /* 0x000fe20000000000 */
[----:B------:R-:W-:Y:S01]  /*50f0*/  R2UR UR10, R14 ;  /* 0x000000000e0a72ca */ /* 0x000fe200000e0000 */
[----:B------:R-:W-:Y:S01]  /*5100*/  UMOV UR59, 0x40000040 ;  /* 0x40000040003b7882 */ /* 0x000fe20000000000 */
        /* <DEDUP_REMOVED lines=9> */
[----:B------:R-:W-:Y:S01]  /*51a0*/  UIMAD UR4, UR38, 0xa00, UR4 ;  /* 0x00000a00260478a4 */ /* 0x000fe2000f8e0204 */
[-C--:B------:R-:W-:Y:S01]  /*51b0*/  FMUL.FTZ R24, R24, R3.reuse ;  /* 0x0000000318187220 */ /* 0x080fe20000410000 */
[----:B------:R-:W-:Y:S01]  /*51c0*/  UMOV UR56, UR10 ;  /* 0x0000000a00387c82 */ /* 0x000fe20008000000 */
[----:B------:R-:W-:Y:S01]  /*51d0*/  UMOV UR43, 0x40000040 ;  /* 0x40000040002b7882 */ /* 0x000fe20000000000 */
[----:B------:R-:W-:Y:S01]  /*51e0*/  UMOV UR57, UR11 ;  /* 0x0000000b00397c82 */ /* 0x000fe20008000000 */
[----:B------:R-:W-:Y:S01]  /*51f0*/  UIADD3 UR5, UR4, 0x80, URZ ;  /* 0x0000008004057890 */ /* 0x000fe2000fffe03f */
[-C--:B------:R-:W-:Y:S01]  /*5200*/  FMUL.FTZ R25, R25, R3.reuse ;  /* 0x0000000319197220 */ /* 0x080fe20000410000 */
[----:B------:R-:W-:Y:S01]  /*5210*/  UMOV UR58, UR4 ;  /* 0x00000004003a7c82 */ /* 0x000fe20008000000 */
[----:B------:R-:W-:Y:S01]  /*5220*/  UIADD3 UR6, UR4, 0x100, URZ ;  /* 0x0000010004067890 */ /* 0x000fe2000fffe03f */
[----:B------:R-:W-:Y:S01]  /*5230*/  HGMMA.64x16x16.F32.BF16 R184, gdesc[UR56], RZ, !UPT, gsb0 ;  /* 0x0020000038b879f0 */ /* 0x000fe2000c0018ff */
[----:B------:R-:W-:Y:S01]  /*5240*/  UMOV UR56, UR10 ;  /* 0x0000000a00387c82 */ /* 0x000fe20008000000 */
[----:B------:R-:W-:Y:S01]  /*5250*/  UMOV UR57, UR11 ;  /* 0x0000000b00397c82 */ /* 0x000fe20008000000 */
[----:B------:R-:W-:Y:S01]  /*5260*/  UMOV UR58, UR5 ;  /* 0x00000005003a7c82 */ /* 0x000fe20008000000 */
[----:B------:R-:W-:Y:S01]  /*5270*/  UMOV UR59, 0x40000040 ;  /* 0x40000040003b7882 */ /* 0x000fe20000000000 */
[----:B------:R-:W-:Y:S01]  /*5280*/  UIADD3 UR5, UR4, 0x180, URZ ;  /* 0x0000018004057890 */ /* 0x000fe2000fffe03f */
[-C--:B------:R-:W-:Y:S01]  /*5290*/  FMUL.FTZ R28, R28, R3.reuse ;  /* 0x000000031c1c7220 */ /* 0x080fe20000410000 */
        /* <DEDUP_REMOVED lines=12> */
[----:B------:R-:W-:Y:S01]  /*5360*/  UMOV UR47, 0x40000040 ;  /* 0x40000040002f7882 */ /* 0x000fe20000000000 */
[----:B------:R-:W-:Y:S01]  /*5370*/  UIADD3 UR50, UR4, 0x782, URZ ;  /* 0x0000078204327890 */ /* 0x000fe2000fffe03f */
[-C--:B------:R-:W-:Y:S01]  /*5380*/  FMUL.FTZ R41, R41, R3.reuse ;  /* 0x0000000329297220 */ /* 0x080fe20000410000 */
[----:B------:R-:W-:Y:S01]  /*5390*/  UMOV UR51, 0x40000040 ;  /* 0x4000004000337882 */ /* 0x000fe20000000000 */
[----:B------:R-:W-:Y:S01]  /*53a0*/  UIADD3 UR54, UR4, 0x784, URZ ;  /* 0x0000078404367890 */ /* 0x000fe2000fffe03f */
[-C--:B------:R-:W-:Y:S01]  /*53b0*/  FMUL.FTZ R44, R44, R3.reuse ;  /* 0x000000032c2c7220 */ /* 0x080fe20000410000 */
[----:B------:R-:W-:Y:S01]  /*53c0*/  UMOV UR55, 0x40000040 ;  /* 0x4000004000377882 */ /* 0x000fe20000000000 */
[----:B------:R-:W-:Y:S01]  /*53d0*/  UMOV UR7, 0x40000040 ;  /* 0x4000004000077882 */ /* 0x000fe20000000000 */
[-C--:B------:R-:W-:Y:S01]  /*53e0*/  FMUL.FTZ R45, R45, R3.reuse ;  /* 0x000000032d2d7220 */ /* 0x080fe20000410000 */
        /* <DEDUP_REMOVED lines=23> */
[----:B------:R-:W-:Y:S01]  /*5560*/  FMUL.FTZ R93, R93, R3 ;  /* 0x000000035d5d7220 */ /* 0x000fe20000410000 */
[----:B------:R-:W-:-:S02]  /*5570*/  WARPGROUP.DEPBAR.LE gsb0, 0x0 ;  /* 0x00008000000079c5 */ /* 0x000fc40000010000 */
[----:B------:R-:W-:Y:S01]  /*5580*/  WARPGROUP.ARRIVE ;  /* 0x00000000000079c5 */ /* 0x000fe20000000000 */
[-C--:B------:R-:W-:Y:S01]  /*5590*/  FMUL.FTZ R96, R96, R3.reuse ;  /* 0x0000000360607220 */ /* 0x080fe20000410000 */
[-C--:B------:R-:W-:Y:S01]  /*55a0*/  FMUL.FTZ R97, R97, R3.reuse ;  /* 0x0000000361617220 */ /* 0x080fe20000410000 */
[-C--:B------:R-:W-:Y:S01]  /*55b0*/  FMUL.FTZ R100, R100, R3.reuse ;  /* 0x0000000364647220 */ /* 0x080fe20000410000 */
[-C--:B------:R-:W-:Y:S01]  /*55c0*/  FMUL.FTZ R101, R101, R3.reuse ;  /* 0x0000000365657220 */ /* 0x080fe20000410000 */
[-C--:B------:R-:W-:Y:S01]  /*55d0*/  FMUL.FTZ R104, R104, R3.reuse ;  /* 0x0000000368687220 */ /* 0x080fe20000410000 */
[----:B------:R-:W-:Y:S01]  /*55e0*/  HGMMA.64x16x16.F32.BF16 R176, gdesc[UR56], RZ, !UPT, gsb0 ;  /* 0x0020000038b079f0 */ /* 0x000fe2000c0018ff */
[----:B------:R-:W-:Y:S01]  /*55f0*/  UMOV UR56, UR10 ;  /* 0x0000000a00387c82 */ /* 0x000fe20008000000 */
[----:B------:R-:W-:Y:S01]  /*5600*/  UMOV UR57, UR11 ;  /* 0x0000000b00397c82 */ /* 0x000fe20008000000 */
[----:B------:R-:W-:Y:S01]  /*5610*/  UMOV UR58, UR6 ;  /* 0x00000006003a7c82 */ /* 0x000fe20008000000 */
[----:B------:R-:W-:Y:S01]  /*5620*/  UMOV UR59, 0x40000040 ;  /* 0x40000040003b7882 */ /* 0x000fe20000000000 */
[----:B------:R-:W-:Y:S01]  /*5630*/  UIADD3 UR6, UR4, 0x200, URZ ;  /* 0x0000020004067890 */ /* 0x000fe2000fffe03f */
        /* <DEDUP_REMOVED lines=96> */
[----:B------:R-:W-:-:S06]  /*5c40*/  WARPGROUP.ARRIVE ;  /* 0x00000000000079c5 */ /* 0x000fcc0000000000 */
[----:B------:R-:W-:Y:S01]  /*5c50*/  HGMMA.64x16x16.F32.BF16 R160, gdesc[UR56], RZ, !UPT, gsb0 ;  /* 0x0020000038a079f0 */ /* 0x000fe2000c0018ff */
[----:B------:R-:W-:Y:S01]  /*5c60*/  UMOV UR56, UR10 ;  /* 0x0000000a00387c82 */ /* 0x000fe20008000000 */
[----:B------:R-:W-:Y:S01]  /*5c70*/  UMOV UR57, UR11 ;  /* 0x0000000b00397c82 */ /* 0x000fe20008000000 */
[----:B------:R-:W-:Y:S01]  /*5c80*/  UMOV UR58, UR6 ;  /* 0x00000006003a7c82 */ /* 0x000fe20008000000 */
[----:B------:R-:W-:Y:S01]  /*5c90*/  UMOV UR59, 0x40000040 ;  /* 0x40000040003b7882 */ /* 0x000fe20000000000 */
[----:B------:R-:W-:Y:S01]  /*5ca0*/  UIADD3 UR6, UR4, 0x102, URZ ;  /* 0x0000010204067890 */ /* 0x000fe2000fffe03f */
[----:B------:R-:W-:Y:S02]  /*5cb0*/  R2UR UR10, R8 ;  /* 0x00000000080a72ca */ /* 0x000fe400000e0000 */
[----:B------:R-:W-:Y:S01]  /*5cc0*/  R2UR UR11, R9 ;  /* 0x00000000090b72ca */ /* 0x000fe200000e0000 */
        /* <DEDUP_REMOVED lines=14> */
[----:B------:R-:W-:Y:S01]  /*5db0*/  UIADD3 UR5, UR4, 0x182, URZ ;  /* 0x0000018204057890 */ /* 0x000fe2000fffe03f */
        /* <DEDUP_REMOVED lines=106> */
[----:B------:R-:W-:Y:S01]  /*6460*/  UMOV UR11, 0x40000040 ;  /* 0x40000040000b7882 */ /* 0x000fe20000000000 */
[----:B------:R-:W-:Y:S01]  /*6470*/  UIADD3 UR6, UR4, 0x380, URZ ;  /* 0x0000038004067890 */ /* 0x000fe2000fffe03f */
        /* <DEDUP_REMOVED lines=32> */
[----:B------:R-:W-:Y:S02]  /*6680*/  UIADD3 UR10, UR4, 0x906, URZ ;  /* 0x00000906040a7890 */ /* 0x000fe4000fffe03f */
        /* <DEDUP_REMOVED lines=28> */
[----:B------:R-:W-:Y:S02]  /*6850*/  R2UR UR14, R6 ;  /* 0x00000000060e72ca */ /* 0x000fe400000e0000 */
[----:B------:R-:W-:-:S11]  /*6860*/  R2UR UR15, R7 ;  /* 0x00000000070f72ca */ /* 0x000fd600000e0000 */
[----:B------:R-:W-:Y:S02]  /*6870*/  UMOV UR56, UR14 ;  /* 0x0000000e00387c82 */ /* 0x000fe40008000000 */
[----:B------:R-:W-:Y:S01]  /*6880*/  UMOV UR57, UR15 ;  /* 0x0000000f00397c82 */ /* 0x000fe20008000000 */
        /* <DEDUP_REMOVED lines=239> */
[----:B------:R-:W-:-:S03]  /*7780*/  UIADD3 UR6, UR4, 0x886, URZ ;  /* 0x0000088604067890 */ /* 0x000fc6000fffe03f */
[----:B------:R-:W-:Y:S01]  /*7790*/  UMOV UR4, UR14 ;  /* 0x0000000e00047c82 */ /* 0x000fe20008000000 */
[----:B------:R-:W-:Y:S02]  /*77a0*/  WARPGROUP.DEPBAR.LE gsb0, 0x0 ;  /* 0x00008000000079c5 */ /* 0x000fe40000010000 */
[----:B------:R-:W-:-:S06]  /*77b0*/  WARPGROUP.ARRIVE ;  /* 0x00000000000079c5 */ /* 0x000fcc0000000000 */
[----:B------:R-:W-:Y:S03]  /*77c0*/  HGMMA.64x16x16.F32.BF16 R152, gdesc[UR52], R152, gsb0 ;  /* 0x00200000349879f0 */ /* 0x000fe60008001898 */
        /* <DEDUP_REMOVED lines=26> */
[----:B------:R-:W-:Y:S02]  /*7970*/  WARPGROUP.DEPBAR.LE gsb0, 0x0 ;  /* 0x00008000000079c5 */ /* 0x000fe40000010000 */
[----:B------:R-:W-:-:S06]  /*7980*/  WARPGROUP.ARRIVE ;  /* 0x00000000000079c5 */ /* 0x000fcc0000000000 */
[----:B------:R-:W-:Y:S03]  /*7990*/  HGMMA.64x16x16.F32.BF16 R152, gdesc[UR4], R152, gsb0 ;  /* 0x00200000049879f0 */ /* 0x000fe60008001898 */
[----:B------:R-:W-:Y:S02]  /*79a0*/  WARPGROUP.DEPBAR.LE gsb0, 0x0 ;  /* 0x00008000000079c5 */ /* 0x000fe40000010000 */
[----:B------:R-:W-:Y:S05]  /*79b0*/  @!P0 BRA `(.L_x_20) ;  /* 0x0000000000048947 */ /* 0x000fea0003800000 */
[----:B------:R-:W-:Y:S01]  /*79c0*/  BPT.TRAP 0x1 ;  /* 0x000000040000795c */ /* 0x000fe20000300000 */
.L_x_20:
[----:B------:R-:W-:Y:S01]  /*79d0*/  ULEA UR5, UR37, UR61, 0x3 ;  /* 0x0000003d25057291 */ /* 0x000fe2000f8e183f */
[----:B------:R-:W-:-:S04]  /*79e0*/  MOV R0, UR60 ;  /* 0x0000003c00007c02 */ /* 0x000fc80008000f00 */
[----:B------:R-:W-:-:S04]  /*79f0*/  SHF.L.U32 R0, R0, 0x1f, RZ ;  /* 0x0000001f00007819 */ /* 0x000fc800000006ff */
[----:B------:R3:W4:Y:S01]  /*7a00*/  SYNCS.PHASECHK.TRANS64.TRYWAIT P2, [UR5+0x38850], R0 ;  /* 0x03885000ff0075a7 */ /* 0x0007220008040145 */
[----:B------:R-:W-:Y:S05]  /*7a10*/  @!P0 BRA `(.L_x_21) ;  /* 0x0000000000048947 */ /* 0x000fea0003800000 */
[----:B------:R-:W-:Y:S01]  /*7a20*/  BPT.TRAP 0x1 ;  /* 0x000000040000795c */ /* 0x000fe20000300000 */
.L_x_21:
[----:B----4-:R-:W-:Y:S05]  /*7a30*/  @P2 BRA `(.L_x_22) ;  /* 0x0000000000082947 */ /* 0x010fea0003800000 */
[----:B------:R-:W4:Y:S02]  /*7a40*/  SYNCS.PHASECHK.TRANS64.TRYWAIT P2, [UR5+0x38850], R0 ;  /* 0x03885000ff0075a7 */ /* 0x000f240008040145 */
[----:B----4-:R-:W-:Y:S05]  /*7a50*/  @!P2 BRA `(.L_x_23) ;  /* 0x0000006c0030a947 */ /* 0x010fea0003800000 */
.L_x_22:
[----:B------:R-:W-:Y:S01]  /*7a60*/  UIADD3 UR4, UR61, 0x400, URZ ;  /* 0x000004003d047890 */ /* 0x000fe2000fffe03f */
[----:B------:R-:W-:Y:S01]  /*7a70*/  WARPGROUP.ARRIVE ;  /* 0x00000000000079c5 */ /* 0x000fe20000000000 */
[----:B------:R-:W-:Y:S01]  /*7a80*/  UMOV UR7, 0x40000040 ;  /* 0x4000004000077882 */ /* 0x000fe20000000000 */
[----:B---34-:R-:W-:Y:S01]  /*7a90*/  FMNMX.FTZ R0, R184, R222, !PT ;  /* 0x000000deb8007209 */ /* 0x018fe20007810000 */
[----:B------:R-:W-:Y:S01]  /*7aa0*/  USHF.R.U32.HI UR4, URZ, 0x4, UR4 ;  /* 0x000000043f047899 */ /* 0x000fe20008011604 */
[----:B-12---:R-:W1:Y:S01]  /*7ab0*/  LDC R2, c[0x0][0x988] ;  /* 0x00026200ff027b82 */ /* 0x006e620000000800 */
[C---:B------:R-:W-:Y:S01]  /*7ac0*/  ISETP.GT.AND P2, PT, R220.reuse, RZ, PT ;  /* 0x000000ffdc00720c */ /* 0x040fe20003f44270 */
[----:B------:R-:W-:Y:S01]  /*7ad0*/  VIADD R220, R220, 0xffffffff ;  /* 0xffffffffdcdc7836 */ /* 0x000fe20000000000 */
[----:B------:R-:W-:Y:S01]  /*7ae0*/  ULOP3.LUT UR4, UR4, 0x3fff, URZ, 0xc0, !UPT ;  /* 0x00003fff04047892 */ /* 0x000fe2000f8ec03f */
[----:B------:R-:W-:Y:S02]  /*7af0*/  FMNMX.FTZ R3, R185, R0, !PT ;  /* 0x00000000b9037209 */ /* 0x000fe40007810000 */
[----:B------:R-:W-:Y:S01]  /*7b00*/  R2UR UR60, R18 ;  /* 0x00000000123c72ca */ /* 0x000fe200000e0000 */
[----:B------:R-:W-:Y:S01]  /*7b10*/  ULOP3.LUT UR4, UR4, 0x2800000, URZ, 0xfc, !UPT ;  /* 0x0280000004047892 */ /* 0x000fe2000f8efc3f */
[----:B------:R-:W-:-:S03]  /*7b20*/  FMNMX.FTZ R0, R188, R3, !PT ;  /* 0x00000003bc007209 */ /* 0x000fc60007810000 */
[----:B------:R-:W-:Y:S01]  /*7b30*/  UIMAD UR4, UR37, 0xa00, UR4 ;  /* 0x00000a00250478a4 */ /* 0x000fe2000f8e0204 */
[----:B------:R-:W-:Y:S02]  /*7b40*/  FMNMX.FTZ R3, R189, R0, !PT ;  /* 0x00000000bd037209 */ /* 0x000fe40007810000 */
[----:B------:R-:W-:Y:S02]  /*7b50*/  UMOV UR37, UR38 ;  /* 0x0000002600257c82 */ /* 0x000fe40008000000 */
[----:B------:R-:W-:Y:S02]  /*7b60*/  FMNMX.FTZ R0, R176, R3, !PT ;  /* 0x00000003b0007209 */ /* 0x000fe40007810000 */
[----:B------:R-:W-:Y:S02]  /*7b70*/  UMOV UR6, UR4 ;  /* 0x0000000400067c82 */ /* 0x000fe40008000000 */
[----:B------:R-:W-:Y:S01]  /*7b80*/  HGMMA.64x256x16.F32.BF16 R24, R208, gdesc[UR4].tnspB, R24, gsb0 ;  /* 0x43e00004d0187df0 */ /* 0x000fe20008001818 */
[----:B------:R-:W-:Y:S01]  /*7b90*/  UIADD3 UR6, UR4, 0x80, URZ ;  /* 0x0000008004067890 */ /* 0x000fe2000fffe03f */
[----:B------:R-:W-:Y:S01]  /*7ba0*/  FMNMX.FTZ R3, R177, R0, !PT ;  /* 0x00000000b1037209 */ /* 0x000fe20007810000 */
[----:B------:R-:W-:-:S03]  /*7bb0*/  UMOV UR7, 0x40000040 ;  /* 0x4000004000077882 */ /* 0x000fc60000000000 */
[----:B------:R-:W-:-:S04]  /*7bc0*/  FMNMX.FTZ R0, R180, R3, !PT ;  /* 0x00000003b4007209 */ /* 0x000fc80007810000 */
        /* <DEDUP_REMOVED lines=12> */
[----:B------:R-:W-:Y:S02]  /*7c90*/  FMNMX.FTZ R4, R157, R0, !PT ;  /* 0x000000009d047209 */ /* 0x000fe40007810000 */
[----:B------:R-:W-:-:S03]  /*7ca0*/  FMNMX.FTZ R0, R186, R221, !PT ;  /* 0x000000ddba007209 */ /* 0x000fc60007810000 */
[----:B------:R-:W2:Y:S01]  /*7cb0*/  SHFL.BFLY PT, R3, R4, 0x2, 0x1f ;  /* 0x0c401f0004037f89 */ /* 0x000ea200000e0000 */
[----:B------:R-:W-:Y:S02]  /*7cc0*/  WARPGROUP.DEPBAR.LE gsb0, 0x0 ;  /* 0x00008000000079c5 */ /* 0x000fe40000010000 */
[----:B------:R-:W-:-:S06]  /*7cd0*/  WARPGROUP.ARRIVE ;  /* 0x00000000000079c5 */ /* 0x000fcc0000000000 */
[----:B------:R-:W-:Y:S01]  /*7ce0*/  HGMMA.64x256x16.F32.BF16 R24, R204, gdesc[UR4].tnspB, R24, gsb0 ;  /* 0x43e00004cc187df0 */ /* 0x000fe20008001818 */
[----:B------:R-:W-:Y:S01]  /*7cf0*/  UIADD3 UR6, UR4, 0x100, URZ ;  /* 0x0000010004067890 */ /* 0x000fe2000fffe03f */
[----:B------:R-:W-:Y:S01]  /*7d00*/  UMOV UR7, 0x40000040 ;  /* 0x4000004000077882 */ /* 0x000fe20000000000 */
[----:B------:R-:W-:Y:S02]  /*7d10*/  WARPGROUP.DEPBAR.LE gsb0, 0x0 ;  /* 0x00008000000079c5 */ /* 0x000fe40000010000 */
[----:B------:R-:W-:-:S15]  /*7d20*/  WARPGROUP.ARRIVE ;  /* 0x00000000000079c5 */ /* 0x000fde0000000000 */
[----:B------:R-:W-:-:S08]  /*7d30*/  NOP ;  /* 0x0000000000007918 */ /* 0x000fd00000000000 */
[----:B------:R-:W-:Y:S01]  /*7d40*/  HGMMA.64x256x16.F32.BF16 R24, R200, gdesc[UR4].tnspB, R24, gsb0 ;  /* 0x43e00004c8187df0 */ /* 0x000fe20008001818 */
[----:B------:R-:W-:Y:S01]  /*7d50*/  UIADD3 UR6, UR4, 0x180, URZ ;  /* 0x0000018004067890 */ /* 0x000fe2000fffe03f */
[----:B------:R-:W-:Y:S01]  /*7d60*/  UMOV UR7, 0x40000040 ;  /* 0x4000004000077882 */ /* 0x000fe20000000000 */
[----:B------:R-:W-:Y:S01]  /*7d70*/  UIADD3 UR4, UR4, 0x200, URZ ;  /* 0x0000020004047890 */ /* 0x000fe2000fffe03f */
[----:B------:R-:W-:Y:S02]  /*7d80*/  WARPGROUP.DEPBAR.LE gsb0, 0x0 ;  /* 0x00008000000079c5 */ /* 0x000fe40000010000 */
[----:B------:R-:W-:Y:S01]  /*7d90*/  WARPGROUP.ARRIVE ;  /* 0x00000000000079c5 */ /* 0x000fe20000000000 */
[----:B--2---:R-:W-:Y:S02]  /*7da0*/  FMNMX.FTZ R200, R4, R3, !PT ;  /* 0x0000000304c87209 */ /* 0x004fe40007810000 */
[----:B------:R-:W-:-:S15]  /*7db0*/  FMNMX.FTZ R3, R187, R0, !PT ;  /* 0x00000000bb037209 */ /* 0x000fde0007810000 */
[----:B------:R-:W-:-:S04]  /*7dc0*/  NOP ;  /* 0x0000000000007918 */ /* 0x000fc80000000000 */
[----:B------:R-:W-:Y:S01]  /*7dd0*/  HGMMA.64x256x16.F32.BF16 R24, R196, gdesc[UR4].tnspB, R24, gsb0 ;  /* 0x43e00004c4187df0 */ /* 0x000fe20008001818 */
[----:B------:R-:W2:Y:S01]  /*7de0*/  SHFL.BFLY PT, R5, R200, 0x1, 0x1f ;  /* 0x0c201f00c8057f89 */ /* 0x000ea200000e0000 */
[----:B------:R-:W-:Y:S01]  /*7df0*/  UMOV UR6, UR4 ;  /* 0x0000000400067c82 */ /* 0x000fe20008000000 */
[----:B------:R-:W-:Y:S01]  /*7e00*/  UMOV UR7, 0x40000040 ;  /* 0x4000004000077882 */ /* 0x000fe20000000000 */
[----:B------:R-:W-:Y:S02]  /*7e10*/  FMNMX.FTZ R0, R190, R3, !PT ;  /* 0x00000003be007209 */ /* 0x000fe40007810000 */
[----:B--2---:R-:W-:Y:S01]  /*7e20*/  FMNMX.FTZ R5, R200, R5, !PT ;  /* 0x00000005c8057209 */ /* 0x004fe20007810000 */
[----:B------:R-:W-:Y:S02]  /*7e30*/  WARPGROUP.DEPBAR.LE gsb0, 0x0 ;  /* 0x00008000000079c5 */ /* 0x000fe40000010000 */
[----:B------:R-:W-:Y:S02]  /*7e40*/  WARPGROUP.ARRIVE ;  /* 0x00000000000079c5 */ /* 0x000fe40000000000 */
[C---:B------:R-:W-:Y:S01]  /*7e50*/  FADD.FTZ R197, -R5.reuse, R222 ;  /* 0x000000de05c57221 */ /* 0x040fe20000010100 */
[----:B-1----:R-:W-:Y:S01]  /*7e60*/  FMUL.FTZ R199, R5, R2 ;  /* 0x0000000205c77220 */ /* 0x002fe20000410000 */
[----:B------:R-:W-:-:S02]  /*7e70*/  IMAD.MOV.U32 R222, RZ, RZ, R5 ;  /* 0x000000ffffde7224 */ /* 0x000fc400078e0005 */
[----:B------:R-:W-:-:S13]  /*7e80*/  FMUL.FTZ R4, R197, R2 ;  /* 0x00000002c5047220 */ /* 0x000fda0000410000 */
[----:B------:R-:W-:Y:S01]  /*7e90*/  HGMMA.64x256x16.F32.BF16 R24, R192, gdesc[UR4].tnspB, R24, gsb0 ;  /* 0x43e00004c0187df0 */ /* 0x000fe20008001818 */
[----:B------:R-:W-:Y:S01]  /*7ea0*/  FMNMX.FTZ R197, R191, R0, !PT ;  /* 0x00000000bfc57209 */ /* 0x000fe20007810000 */
[-CC-:B------:R-:W-:Y:S01]  /*7eb0*/  FFMA.FTZ R196, R160, R2.reuse, -R199.reuse ;  /* 0x00000002a0c47223 */ /* 0x180fe200000108c7 */
[----:B------:R1:W-:Y:S01]  /*7ec0*/  MUFU.EX2 R3, R4 ;  /* 0x0000000400037308 */ /* 0x0003e20000000800 */
[-CC-:B------:R-:W-:Y:S01]  /*7ed0*/  FFMA.FTZ R160, R161, R2.reuse, -R199.reuse ;  /* 0x00000002a1a07223 */ /* 0x180fe200000108c7 */
[----:B------:R-:W-:Y:S01]  /*7ee0*/  FMNMX.FTZ R0, R178, R197, !PT ;  /* 0x000000c5b2007209 */ /* 0x000fe20007810000 */
[-CC-:B------:R-:W-:Y:S01]  /*7ef0*/  FFMA.FTZ R161, R165, R2.reuse, -R199.reuse ;  /* 0x00000002a5a17223 */ /* 0x180fe200000108c7 */
[-CC-:B------:R-:W-:Y:S01]  /*7f00*/  FFMA.FTZ R208, R184, R2.reuse, -R199.reuse ;  /* 0x00000002b8d07223 */ /* 0x180fe200000108c7 */
[--C-:B------:R-:W-:Y:S01]  /*7f10*/  FFMA.FTZ R185, R185, R2, -R199.reuse ;  /* 0x00000002b9b97223 */ /* 0x100fe200000108c7 */
[----:B------:R-:W-:Y:S01]  /*7f20*/  FMNMX.FTZ R197, R179, R0, !PT ;  /* 0x00000000b3c57209 */ /* 0x000fe20007810000 */
[-CC-:B------:R-:W-:Y:S01]  /*7f30*/  FFMA.FTZ R210, R188, R2.reuse, -R199.reuse ;  /* 0x00000002bcd27223 */ /* 0x180fe200000108c7 */
[-CC-:B------:R-:W-:Y:S01]  /*7f40*/  FFMA.FTZ R189, R189, R2.reuse, -R199.reuse ;  /* 0x00000002bdbd7223 */ /* 0x180fe200000108c7 */
[-CC-:B-1----:R-:W-:Y:S01]  /*7f50*/  FFMA.FTZ R4, R177, R2.reuse, -R199.reuse ;  /* 0x00000002b1047223 */ /* 0x182fe200000108c7 */
[----:B------:R-:W-:Y:S01]  /*7f60*/  FMNMX.FTZ R0, R182, R197, !PT ;  /* 0x000000c5b6007209 */ /* 0x000fe20007810000 */
[----:B------:R-:W1:Y:S01]  /*7f70*/  MUFU.EX2 R208, R208 ;  /* 0x000000d000d07308 */ /* 0x000e620000000800 */
[-CC-:B------:R-:W-:Y:S01]  /*7f80*/  FFMA.FTZ R198, R164, R2.reuse, -R199.reuse ;  /* 0x00000002a4c67223 */ /* 0x180fe200000108c7 */
[--C-:B------:R-:W-:Y:S01]  /*7f90*/  FFMA.FTZ R204, R176, R2, -R199.reuse ;  /* 0x00000002b0cc7223 */ /* 0x100fe200000108c7 */
[----:B------:R-:W-:Y:S01]  /*7fa0*/  FMNMX.FTZ R197, R183, R0, !PT ;  /* 0x00000000b7c57209 */ /* 0x000fe20007810000 */
[-CC-:B------:R-:W-:Y:S01]  /*7fb0*/  FFMA.FTZ R200, R168, R2.reuse, -R199.reuse ;  /* 0x00000002a8c87223 */ /* 0x180fe200000108c7 */
[-CC-:B------:R-:W-:Y:S01]  /*7fc0*/  FFMA.FTZ R206, R180, R2.reuse, -R199.reuse ;  /* 0x00000002b4ce7223 */ /* 0x180fe200000108c7 */
[-CC-:B------:R-:W-:Y:S01]  /*7fd0*/  FFMA.FTZ R181, R181, R2.reuse, -R199.reuse ;  /* 0x00000002b5b57223 */ /* 0x180fe200000108c7 */
[----:B------:R-:W-:Y:S01]  /*7fe0*/  FMNMX.FTZ R0, R170, R197, !PT ;  /* 0x000000c5aa007209 */ /* 0x000fe20007810000 */
[----:B------:R-:W2:Y:S01]  /*7ff0*/  MUFU.EX2 R185, R185 ;  /* 0x000000b900b97308 */ /* 0x000ea20000000800 */
[-CC-:B------:R-:W-:Y:S01]  /*8000*/  FFMA.FTZ R202, R172, R2.reuse, -R199.reuse ;  /* 0x00000002acca7223 */ /* 0x180fe200000108c7 */
[--C-:B------:R-:W-:Y:S01]  /*8010*/  FFMA.FTZ R169, R169, R2, -R199.reuse ;  /* 0x00000002a9a97223 */ /* 0x100fe200000108c7 */
[----:B------:R-:W-:Y:S01]  /*8020*/  FMNMX.FTZ R197, R171, R0, !PT ;  /* 0x00000000abc57209 */ /* 0x000fe20007810000 */
[-CC-:B------:R-:W-:Y:S01]  /*8030*/  FFMA.FTZ R173, R173, R2.reuse, -R199.reuse ;  /* 0x00000002adad7223 */ /* 0x180fe200000108c7 */
[-CC-:B------:R-:W-:Y:S01]  /*8040*/  FFMA.FTZ R152, R152, R2.reuse, -R199.reuse ;  /* 0x0000000298987223 */ /* 0x180fe200000108c7 */
[--C-:B------:R-:W-:Y:S01]  /*8050*/  FFMA.FTZ R153, R153, R2, -R199.reuse ;  /* 0x0000000299997223 */ /* 0x100fe200000108c7 */
[----:B------:R-:W-:Y:S01]  /*8060*/  FMNMX.FTZ R0, R174, R197, !PT ;  /* 0x000000c5ae007209 */ /* 0x000fe20007810000 */
[----:B------:R-:W-:Y:S01]  /*8070*/  MUFU.EX2 R210, R210 ;  /* 0x000000d200d27308 */ /* 0x000fe20000000800 */
[----:B-1----:R-:W-:Y:S01]  /*8080*/  FFMA.FTZ R20, R3, R20, R208 ;  /* 0x0000001403147223 */ /* 0x002fe200000100d0 */
[--C-:B------:R-:W-:Y:S01]  /*8090*/  FFMA.FTZ R156, R156, R2, -R199.reuse ;  /* 0x000000029c9c7223 */ /* 0x100fe200000108c7 */
[----:B------:R-:W-:Y:S01]  /*80a0*/  FMNMX.FTZ R197, R175, R0, !PT ;  /* 0x00000000afc57209 */ /* 0x000fe20007810000 */
[----:B------:R-:W-:-:S03]  /*80b0*/  FFMA.FTZ R157, R157, R2, -R199 ;  /* 0x000000029d9d7223 */ /* 0x000fc600000108c7 */
[----:B------:R-:W-:Y:S01]  /*80c0*/  FMNMX.FTZ R0, R162, R197, !PT ;  /* 0x000000c5a2007209 */ /* 0x000fe20007810000 */
[----:B------:R-:W-:Y:S01]  /*80d0*/  MUFU.EX2 R189, R189 ;  /* 0x000000bd00bd7308 */ /* 0x000fe20000000800 */
[----:B--2---:R-:W-:Y:S02]  /*80e0*/  F2FP.BF16.F32.PACK_AB R208, R185, R208 ;  /* 0x000000d0b9d0723e */ /* 0x004fe400000010ff */
[----:B------:R-:W-:-:S04]  /*80f0*/  FMNMX.FTZ R197, R163, R0, !PT ;  /* 0x00000000a3c57209 */ /* 0x000fc80007810000 */
[----:B------:R-:W-:Y:S01]  /*8100*/  FMNMX.FTZ R0, R166, R197, !PT ;  /* 0x000000c5a6007209 */ /* 0x000fe20007810000 */
[----:B------:R-:W-:Y:S03]  /*8110*/  MUFU.EX2 R204, R204 ;  /* 0x000000cc00cc7308 */ /* 0x000fe60000000800 */
[----:B------:R-:W-:-:S04]  /*8120*/  FMNMX.FTZ R177, R167, R0, !PT ;  /* 0x00000000a7b17209 */ /* 0x000fc80007810000 */
[----:B------:R-:W-:Y:S01]  /*8130*/  FMNMX.FTZ R0, R154, R177, !PT ;  /* 0x000000b19a007209 */ /* 0x000fe20007810000 */
[----:B------:R1:W-:Y:S03]  /*8140*/  MUFU.EX2 R197, R4 ;  /* 0x0000000400c57308 */ /* 0x0003e60000000800 */
[----:B------:R-:W-:-:S04]  /*8150*/  FMNMX.FTZ R177, R155, R0, !PT ;  /* 0x000000009bb17209 */ /* 0x000fc80007810000 */
[----:B------:R-:W-:Y:S01]  /*8160*/  FMNMX.FTZ R0, R158, R177, !PT ;  /* 0x000000b19e007209 */ /* 0x000fe20007810000 */
[----:B------:R-:W-:Y:S03]  /*8170*/  MUFU.EX2 R206, R206 ;  /* 0x000000ce00ce7308 */ /* 0x000fe60000000800 */
[----:B------:R-:W-:-:S05]  /*8180*/  FMNMX.FTZ R0, R159, R0, !PT ;  /* 0x000000009f007209 */ /* 0x000fca0007810000 */
[----:B------:R-:W1:Y:S01]  /*8190*/  SHFL.BFLY PT, R177, R0, 0x2, 0x1f ;  /* 0x0c401f0000b17f89 */ /* 0x000e6200000e0000 */
[----:B------:R-:W-:Y:S08]  /*81a0*/  MUFU.EX2 R181, R181 ;  /* 0x000000b500b57308 */ /* 0x000ff00000000800 */
[----:B------:R-:W-:Y:S08]  /*81b0*/  MUFU.EX2 R200, R200 ;  /* 0x000000c800c87308 */ /* 0x000ff00000000800 */
[----:B------:R-:W-:Y:S01]  /*81c0*/  MUFU.EX2 R169, R169 ;  /* 0x000000a900a97308 */ /* 0x000fe20000000800 */
[----:B-1----:R-:W-:-:S07]  /*81d0*/  FMNMX.FTZ R4, R0, R177, !PT ;  /* 0x000000b100047209 */ /* 0x002fce0007810000 */
[----:B------:R-:W-:Y:S01]  /*81e0*/  MUFU.EX2 R202, R202 ;  /* 0x000000ca00ca7308 */ /* 0x000fe20000000800 */
[----:B------:R-:W1:Y:S07]  /*81f0*/  SHFL.BFLY PT, R201, R4, 0x1, 0x1f ;  /* 0x0c201f0004c97f89 */ /* 0x000e6e00000e0000 */
[----:B------:R2:W-:Y:S08]  /*8200*/  MUFU.EX2 R177, R160 ;  /* 0x000000a000b17308 */ /* 0x0005f00000000800 */
[----:B------:R-:W-:Y:S08]  /*8210*/  MUFU.EX2 R173, R173 ;  /* 0x000000ad00ad7308 */ /* 0x000ff00000000800 */
[----:B------:R-:W-:Y:S01]  /*8220*/  MUFU.EX2 R196, R196 ;  /* 0x000000c400c47308 */ /* 0x000fe20000000800 */
[----:B-1----:R-:W-:-:S07]  /*8230*/  FMNMX.FTZ R4, R4, R201, !PT ;  /* 0x000000c904047209 */ /* 0x002fce0007810000 */
[----:B------:R-:W-:Y:S01]  /*8240*/  MUFU.EX2 R198, R198 ;  /* 0x000000c600c67308 */ /* 0x000fe20000000800 */
[----:B------:R-:W-:Y:S01]  /*8250*/  FADD.FTZ R165, -R4, R221 ;  /* 0x000000dd04a57221 */ /* 0x000fe20000010100 */
[----:B------:R-:W-:-:S03]  /*8260*/  MOV R221, R4 ;  /* 0x0000000400dd7202 */ /* 0x000fc60000000f00 */
[-C--:B------:R-:W-:Y:S01]  /*8270*/  FMUL.FTZ R0, R165, R2.reuse ;  /* 0x00000002a5007220 */ /* 0x080fe20000410000 */
[-C--:B------:R-:W-:Y:S02]  /*8280*/  FMUL.FTZ R165, R4, R2.reuse ;  /* 0x0000000204a57220 */ /* 0x080fe40000410000 */
[----:B------:R-:W-:Y:S02]  /*8290*/  MUFU.EX2 R161, R161 ;  /* 0x000000a100a17308 */ /* 0x000fe40000000800 */
[-CC-:B------:R-:W-:Y:S01]  /*82a0*/  FFMA.FTZ R209, R186, R2.reuse, -R165.reuse ;  /* 0x00000002bad17223 */ /* 0x180fe200000108a5 */
[-CC-:B--2---:R-:W-:Y:S01]  /*82b0*/  FFMA.FTZ R160, R187, R2.reuse, -R165.reuse ;  /* 0x00000002bba07223 */ /* 0x184fe200000108a5 */
[-CC-:B------:R-:W-:Y:S01]  /*82c0*/  FFMA.FTZ R201, R170, R2.reuse, -R165.reuse ;  /* 0x00000002aac97223 */ /* 0x180fe200000108a5 */
[-CC-:B------:R-:W-:Y:S01]  /*82d0*/  FFMA.FTZ R211, R190, R2.reuse, -R165.reuse ;  /* 0x00000002bed37223 */ /* 0x180fe200000108a5 */
[-CC-:B------:R-:W-:Y:S01]  /*82e0*/  FFMA.FTZ R170, R171, R2.reuse, -R165.reuse ;  /* 0x00000002abaa7223 */ /* 0x180fe200000108a5 */
[----:B------:R-:W-:Y:S01]  /*82f0*/  IMAD.U32 R171, RZ, RZ, UR39 ;  /* 0x00000027ffab7e24 */ /* 0x000fe2000f8e00ff */
[----:B------:R-:W-:Y:S01]  /*8300*/  MUFU.EX2 R0, R0 ;  /* 0x0000000000007308 */ /* 0x000fe20000000800 */
[-CC-:B------:R-:W-:Y:S01]  /*8310*/  FFMA.FTZ R164, R191, R2.reuse, -R165.reuse ;  /* 0x00000002bfa47223 */ /* 0x180fe200000108a5 */
[----:B------:R-:W-:Y:S01]  /*8320*/  FFMA.FTZ R203, R174, R2, -R165 ;  /* 0x00000002aecb7223 */ /* 0x000fe200000108a5 */
[----:B------:R-:W-:-:S02]  /*8330*/  @!P1 VIADD R171, R171, 0x38840 ;  /* 0x00038840abab9836 */ /* 0x000fc40000000000 */
[-CC-:B------:R-:W-:Y:S01]  /*8340*/  FFMA.FTZ R174, R175, R2.reuse, -R165.reuse ;  /* 0x00000002afae7223 */ /* 0x180fe200000108a5 */
[----:B------:R-:W-:Y:S01]  /*8350*/  MOV R175, UR5 ;  /* 0x0000000500af7c02 */ /* 0x000fe20008000f00 */
[-CC-:B------:R-:W-:Y:S01]  /*8360*/  FFMA.FTZ R205, R178, R2.reuse, -R165.reuse ;  /* 0x00000002b2cd7223 */ /* 0x180fe200000108a5 */
[-C--:B------:R-:W-:Y:S01]  /*8370*/  FFMA.FTZ R168, R179, R2.reuse, -R165 ;  /* 0x00000002b3a87223 */ /* 0x080fe200000108a5 */
[----:B------:R-:W1:Y:S01]  /*8380*/  MUFU.EX2 R209, R209 ;  /* 0x000000d100d17308 */ /* 0x000e620000000800 */
[----:B------:R-:W-:Y:S01]  /*8390*/  @!P1 PRMT R171, RZ, 0x654, R171 ;  /* 0x00000654ffab9816 */ /* 0x000fe200000000ab */
[----:B------:R-:W-:Y:S02]  /*83a0*/  @!P1 VIADD R175, R175, 0x38860 ;  /* 0x00038860afaf9836 */ /* 0x000fe40000000000 */
[-CC-:B------:R-:W-:Y:S01]  /*83b0*/  FFMA.FTZ R207, R182, R2.reuse, -R165.reuse ;  /* 0x00000002b6cf7223 */ /* 0x180fe200000108a5 */
[-CC-:B------:R-:W-:Y:S01]  /*83c0*/  FFMA.FTZ R172, R183, R2.reuse, -R165.reuse ;  /* 0x00000002b7ac7223 */ /* 0x180fe200000108a5 */
[-CC-:B------:R-:W-:Y:S01]  /*83d0*/  FFMA.FTZ R162, R162, R2.reuse, -R165.reuse ;  /* 0x00000002a2a27223 */ /* 0x180fe200000108a5 */
[-C--:B------:R-:W-:Y:S01]  /*83e0*/  FFMA.FTZ R199, R166, R2.reuse, -R165 ;  /* 0x00000002a6c77223 */ /* 0x080fe200000108a5 */
[----:B------:R-:W-:Y:S01]  /*83f0*/  @!P1 PRMT R178, RZ, 0x654, R175 ;  /* 0x00000654ffb29816 */ /* 0x000fe200000000af */
[----:B------:R-:W2:Y:S01]  /*8400*/  MUFU.EX2 R160, R160 ;  /* 0x000000a000a07308 */ /* 0x000ea20000000800 */
[----:B------:R-:W-:Y:S01]  /*8410*/  FADD.FTZ R175, R185, R20 ;  /* 0x00000014b9af7221 */ /* 0x000fe20000010000 */
[-CC-:B------:R-:W-:Y:S01]  /*8420*/  FFMA.FTZ R20, R163, R2.reuse, -R165.reuse ;  /* 0x00000002a3147223 */ /* 0x180fe200000108a5 */
[-CC-:B------:R-:W-:Y:S01]  /*8430*/  FFMA.FTZ R167, R167, R2.reuse, -R165.reuse ;  /* 0x00000002a7a77223 */ /* 0x180fe200000108a5 */
[-CC-:B------:R-:W-:Y:S01]  /*8440*/  FFMA.FTZ R154, R154, R2.reuse, -R165.reuse ;  /* 0x000000029a9a7223 */ /* 0x180fe200000108a5 */
[-CC-:B------:R-:W-:Y:S01]  /*8450*/  FFMA.FTZ R155, R155, R2.reuse, -R165.reuse ;  /* 0x000000029b9b7223 */ /* 0x180fe200000108a5 */
[-CC-:B------:R-:W-:Y:S01]  /*8460*/  FFMA.FTZ R158, R158, R2.reuse, -R165.reuse ;  /* 0x000000029e9e7223 */ /* 0x180fe200000108a5 */
[----:B------:R-:W-:Y:S01]  /*8470*/  FFMA.FTZ R159, R159, R2, -R165 ;  /* 0x000000029f9f7223 */ /* 0x000fe200000108a5 */
[----:B------:R-:W3:Y:S08]  /*8480*/  MUFU.EX2 R211, R211 ;  /* 0x000000d300d37308 */ /* 0x000ef00000000800 */
[----:B------:R-:W4:Y:S08]  /*8490*/  MUFU.EX2 R164, R164 ;  /* 0x000000a400a47308 */ /* 0x000f300000000800 */
[----:B------:R-:W5:Y:S08]  /*84a0*/  MUFU.EX2 R205, R205 ;  /* 0x000000cd00cd7308 */ /* 0x000f700000000800 */
[----:B------:R-:W5:Y:S08]  /*84b0*/  MUFU.EX2 R168, R168 ;  /* 0x000000a800a87308 */ /* 0x000f700000000800 */
[----:B------:R-:W-:Y:S08]  /*84c0*/  MUFU.EX2 R207, R207 ;  /* 0x000000cf00cf7308 */ /* 0x000ff00000000800 */
[----:B------:R-:W-:Y:S08]  /*84d0*/  MUFU.EX2 R172, R172 ;  /* 0x000000ac00ac7308 */ /* 0x000ff00000000800 */
[----:B------:R-:W-:Y:S08]  /*84e0*/  MUFU.EX2 R201, R201 ;  /* 0x000000c900c97308 */ /* 0x000ff00000000800 */
[----:B------:R-:W-:Y:S08]  /*84f0*/  MUFU.EX2 R170, R170 ;  /* 0x000000aa00aa7308 */ /* 0x000ff00000000800 */
[----:B------:R-:W-:Y:S08]  /*8500*/  MUFU.EX2 R203, R203 ;  /* 0x000000cb00cb7308 */ /* 0x000ff00000000800 */
[----:B------:R-:W-:Y:S08]  /*8510*/  MUFU.EX2 R174, R174 ;  /* 0x000000ae00ae7308 */ /* 0x000ff00000000800 */
[----:B------:R-:W-:Y:S08]  /*8520*/  MUFU.EX2 R20, R20 ;  /* 0x0000001400147308 */ /* 0x000ff00000000800 */
[----:B------:R-:W-:Y:S08]  /*8530*/  MUFU.EX2 R199, R199 ;  /* 0x000000c700c77308 */ /* 0x000ff00000000800 */
[----:B------:R-:W-:Y:S01]  /*8540*/  MUFU.EX2 R167, R167 ;  /* 0x000000a700a77308 */ /* 0x000fe20000000800 */
[----:B------:R-:W-:-:S02]  /*8550*/  WARPGROUP.DEPBAR.LE gsb0, 0x0 ;  /* 0x00008000000079c5 */ /* 0x000fc40000010000 */
[----:B------:R1:W-:Y:S05]  /*8560*/  @!P1 SYNCS.ARRIVE.TRANS64.RED.A1T0 RZ, [R171+URZ], RZ ;  /* 0x000000ffabff99a7 */ /* 0x0003ea000810043f */
[----:B------:R-:W-:Y:S01]  /*8570*/  MUFU.EX2 R193, R154 ;  /* 0x0000009a00c17308 */ /* 0x000fe20000000800 */
[----:B-1----:R-:W-:Y:S01]  /*8580*/  FFMA.FTZ R171, R0, R19, R209 ;  /* 0x0000001300ab7223 */ /* 0x002fe200000100d1 */
[----:B------:R1:W-:Y:S06]  /*8590*/  @!P1 SYNCS.ARRIVE.TRANS64.RED.A1T0 RZ, [R178+URZ], RZ ;  /* 0x000000ffb2ff99a7 */ /* 0x0003ec000810043f */
[----:B------:R5:W5:Y:S01]  /*85a0*/  MUFU.EX2 R19, R162 ;  /* 0x000000a200137308 */ /* 0x000b620000000800 */
[C---:B--2---:R-:W-:Y:S01]  /*85b0*/  F2FP.BF16.F32.PACK_AB R209, R160.reuse, R209 ;  /* 0x000000d1a0d1723e */ /* 0x044fe200000010ff */
[----:B------:R-:W-:-:S04]  /*85c0*/  FADD.FTZ R176, R160, R171 ;  /* 0x000000aba0b07221 */ /* 0x000fc80000010000 */
[----:B---3--:R-:W-:Y:S01]  /*85d0*/  FADD.FTZ R163, R211, R176 ;  /* 0x000000b0d3a37221 */ /* 0x008fe20000010000 */
[----:B-1----:R-:W-:Y:S01]  /*85e0*/  FADD.FTZ R178, R210, R175 ;  /* 0x000000afd2b27221 */ /* 0x002fe20000010000 */
[----:B------:R-:W1:Y:S01]  /*85f0*/  MUFU.EX2 R152, R152 ;  /* 0x0000009800987308 */ /* 0x000e620000000800 */
[C---:B------:R-:W-:Y:S01]  /*8600*/  F2FP.BF16.F32.PACK_AB R210, R189.reuse, R210 ;  /* 0x000000d2bdd2723e */ /* 0x040fe200000010ff */
[C---:B----4-:R-:W-:Y:S01]  /*8610*/  FADD.FTZ R166, R164.reuse, R163 ;  /* 0x000000a3a4a67221 */ /* 0x050fe20000010000 */
[----:B------:R-:W-:Y:S01]  /*8620*/  FADD.FTZ R171, R189, R178 ;  /* 0x000000b2bdab7221 */ /* 0x000fe20000010000 */
[----:B------:R-:W-:Y:S02]  /*8630*/  F2FP.BF16.F32.PACK_AB R211, R164, R211 ;  /* 0x000000d3a4d3723e */ /* 0x000fe400000010ff */
[----:B-----5:R-:W-:Y:S01]  /*8640*/  FADD.FTZ R163, R205, R166 ;  /* 0x000000a6cda37221 */ /* 0x020fe20000010000 */
[----:B------:R-:W-:Y:S01]  /*8650*/  FADD.FTZ R162, R204, R171 ;  /* 0x000000abcca27221 */ /* 0x000fe20000010000 */
[----:B------:R-:W2:Y:S01]  /*8660*/  MUFU.EX2 R153, R153 ;  /* 0x0000009900997308 */ /* 0x000ea20000000800 */
[----:B------:R-:W-:-:S02]  /*8670*/  F2FP.BF16.F32.PACK_AB R204, R197, R204 ;  /* 0x000000ccc5cc723e */ /* 0x000fc400000010ff */
[----:B------:R-:W-:Y:S01]  /*8680*/  FADD.FTZ R171, R197, R162 ;  /* 0x000000a2c5ab7221 */ /* 0x000fe20000010000 */
[----:B------:R-:W-:Y:S01]  /*8690*/  FADD.FTZ R162, R168, R163 ;  /* 0x000000a3a8a27221 */ /* 0x000fe20000010000 */
[----:B------:R-:W-:Y:S02]  /*86a0*/  F2FP.BF16.F32.PACK_AB R197, R20, R19 ;  /* 0x0000001314c5723e */ /* 0x000fe400000010ff */
[----:B------:R-:W-:Y:S01]  /*86b0*/  FADD.FTZ R166, R206, R171 ;  /* 0x000000abcea67221 */ /* 0x000fe20000010000 */
[----:B------:R-:W-:Y:S01]  /*86c0*/  FADD.FTZ R163, R207, R162 ;  /* 0x000000a2cfa37221 */ /* 0x000fe20000010000 */
[----:B------:R-:W-:Y:S01]  /*86d0*/  MUFU.EX2 R156, R156 ;  /* 0x0000009c009c7308 */ /* 0x000fe20000000800 */
[----:B------:R-:W-:Y:S01]  /*86e0*/  F2FP.BF16.F32.PACK_AB R205, R168, R205 ;  /* 0x000000cda8cd723e */ /* 0x000fe200000010ff */
[C---:B------:R-:W-:Y:S01]  /*86f0*/  FADD.FTZ R165, R181.reuse, R166 ;  /* 0x000000a6b5a57221 */ /* 0x040fe20000010000 */
[----:B------:R-:W-:Y:S01]  /*8700*/  FADD.FTZ R162, R172, R163 ;  /* 0x000000a3aca27221 */ /* 0x000fe20000010000 */
[----:B------:R-:W-:-:S02]  /*8710*/  F2FP.BF16.F32.PACK_AB R206, R181, R206 ;  /* 0x000000ceb5ce723e */ /* 0x000fc400000010ff */
[----:B------:R-:W-:Y:S01]  /*8720*/  FADD.FTZ R166, R200, R165 ;  /* 0x000000a5c8a67221 */ /* 0x000fe20000010000 */
[----:B------:R-:W-:Y:S01]  /*8730*/  FADD.FTZ R163, R201, R162 ;  /* 0x000000a2c9a37221 */ /* 0x000fe20000010000 */
[----:B------:R-:W-:Y:S01]  /*8740*/  MUFU.EX2 R195, R158 ;  /* 0x0000009e00c37308 */ /* 0x000fe20000000800 */
[----:B------:R-:W-:Y:S01]  /*8750*/  F2FP.BF16.F32.PACK_AB R207, R172, R207 ;  /* 0x000000cfaccf723e */ /* 0x000fe200000010ff */
[C---:B------:R-:W-:Y:S01]  /*8760*/  FADD.FTZ R165, R169.reuse, R166 ;  /* 0x000000a6a9a57221 */ /* 0x040fe20000010000 */
        /* <DEDUP_REMOVED lines=11> */
[----:B------:R3:W4:Y:S01]  /*8820*/  MUFU.EX2 R162, R155 ;  /* 0x0000009b00a27308 */ /* 0x0007220000000800 */
[----:B------:R-:W-:Y:S01]  /*8830*/  F2FP.BF16.F32.PACK_AB R203, R174, R203 ;  /* 0x000000cbaecb723e */ /* 0x000fe200000010ff */
[C---:B------:R-:W-:Y:S01]  /*8840*/  FADD.FTZ R165, R177.reuse, R154 ;  /* 0x0000009ab1a57221 */ /* 0x040fe20000010000 */
[----:B------:R-:W-:Y:S01]  /*8850*/  FADD.FTZ R154, R20, R163 ;  /* 0x000000a3149a7221 */ /* 0x000fe20000010000 */
[----:B------:R-:W-:Y:S02]  /*8860*/  F2FP.BF16.F32.PACK_AB R196, R177, R196 ;  /* 0x000000c4b1c4723e */ /* 0x000fe400000010ff */
[----:B------:R-:W-:Y:S01]  /*8870*/  FADD.FTZ R160, R198, R165 ;  /* 0x000000a5c6a07221 */ /* 0x000fe20000010000 */
[----:B------:R-:W-:Y:S01]  /*8880*/  FADD.FTZ R154, R199, R154 ;  /* 0x0000009ac79a7221 */ /* 0x000fe20000010000 */
[----:B------:R-:W5:Y:S01]  /*8890*/  MUFU.EX2 R159, R159 ;  /* 0x0000009f009f7308 */ /* 0x000f620000000800 */
[C---:B------:R-:W-:Y:S01]  /*88a0*/  F2FP.BF16.F32.PACK_AB R198, R161.reuse, R198 ;  /* 0x000000c6a1c6723e */ /* 0x040fe200000010ff */
[----:B---3--:R-:W-:Y:S01]  /*88b0*/  FADD.FTZ R155, R161, R160 ;  /* 0x000000a0a19b7221 */ /* 0x008fe20000010000 */
[C---:B------:R-:W-:Y:S01]  /*88c0*/  FADD.FTZ R154, R167.reuse, R154 ;  /* 0x0000009aa79a7221 */ /* 0x040fe20000010000 */
[----:B------:R-:W-:-:S02]  /*88d0*/  F2FP.BF16.F32.PACK_AB R199, R167, R199 ;  /* 0x000000c7a7c7723e */ /* 0x000fc400000010ff */
[----:B-1----:R-:W-:Y:S01]  /*88e0*/  FADD.FTZ R20, R152, R155 ;  /* 0x0000009b98147221 */ /* 0x002fe20000010000 */
[----:B------:R-:W-:Y:S01]  /*88f0*/  FADD.FTZ R154, R193, R154 ;  /* 0x0000009ac19a7221 */ /* 0x000fe20000010000 */
[C---:B--2---:R-:W-:Y:S02]  /*8900*/  F2FP.BF16.F32.PACK_AB R192, R153.reuse, R152 ;  /* 0x0000009899c0723e */ /* 0x044fe400000010ff */
[----:B------:R-:W-:Y:S01]  /*8910*/  FADD.FTZ R19, R153, R20 ;  /* 0x0000001499137221 */ /* 0x000fe20000010000 */
[C---:B----4-:R-:W-:Y:S01]  /*8920*/  FADD.FTZ R154, R162.reuse, R154 ;  /* 0x0000009aa29a7221 */ /* 0x050fe20000010000 */
[----:B------:R-:W-:Y:S02]  /*8930*/  F2FP.BF16.F32.PACK_AB R193, R162, R193 ;  /* 0x000000c1a2c1723e */ /* 0x000fe400000010ff */
[----:B------:R-:W-:Y:S01]  /*8940*/  FADD.FTZ R20, R156, R19 ;  /* 0x000000139c147221 */ /* 0x000fe20000010000 */
[----:B------:R-:W-:Y:S01]  /*8950*/  FADD.FTZ R154, R195, R154 ;  /* 0x0000009ac39a7221 */ /* 0x000fe20000010000 */
[----:B------:R-:W-:-:S02]  /*8960*/  F2FP.BF16.F32.PACK_AB R194, R157, R156 ;  /* 0x0000009c9dc2723e */ /* 0x000fc400000010ff */
[----:B------:R-:W-:Y:S01]  /*8970*/  FADD.FTZ R20, R157, R20 ;  /* 0x000000149d147221 */ /* 0x000fe20000010000 */
[C---:B-----5:R-:W-:Y:S01]  /*8980*/  FADD.FTZ R19, R159.reuse, R154 ;  /* 0x0000009a9f137221 */ /* 0x060fe20000010000 */
[----:B------:R-:W-:Y:S01]  /*8990*/  F2FP.BF16.F32.PACK_AB R195, R159, R195 ;  /* 0x000000c39fc3723e */ /* 0x000fe200000010ff */
[----:B------:R-:W-:Y:S06]  /*89a0*/  @P2 BRA `(.L_x_24) ;  /* 0xffffffc400802947 */ /* 0x000fec000383ffff */
.L_x_15:
[----:B------:R-:W-:Y:S06]  /*89b0*/  BAR.ARV 0x8, 0x120 ;  /* 0x0204800000007b1d */ /* 0x000fec0000002000 */
        /* <DEDUP_REMOVED lines=128> */
[----:B------:R-:W-:Y:S06]  /*91c0*/  @!P0 BRA `(.L_x_25) ;  /* 0x0000000000048947 */ /* 0x000fec0003800000 */
[----:B------:R-:W-:Y:S01]  /*91d0*/  BPT.TRAP 0x1 ;  /* 0x000000040000795c */ /* 0x000fe20000300000 */
.L_x_25:
[----:B------:R-:W-:Y:S01]  /*91e0*/  R2UR UR4, R18 ;  /* 0x00000000120472ca */ /* 0x000fe200000e0000 */
[----:B------:R-:W-:-:S12]  /*91f0*/  ULEA UR7, UR38, UR61, 0x3 ;  /* 0x0000003d26077291 */ /* 0x000fd8000f8e183f */
[----:B------:R-:W-:-:S05]  /*9200*/  IMAD.U32 R0, RZ, RZ, UR4 ;  /* 0x00000004ff007e24 */ /* 0x000fca000f8e00ff */
[----:B------:R-:W-:-:S04]  /*9210*/  SHF.L.U32 R0, R0, 0x1f, RZ ;  /* 0x0000001f00007819 */ /* 0x000fc800000006ff */
[----:B------:R1:W2:Y:S01]  /*9220*/  SYNCS.PHASECHK.TRANS64.TRYWAIT P2, [UR7+0x38850], R0 ;  /* 0x03885000ff0075a7 */ /* 0x0002a20008040147 */
[----:B------:R-:W-:Y:S05]  /*9230*/  @!P0 BRA `(.L_x_26) ;  /* 0x0000000000048947 */ /* 0x000fea0003800000 */
[----:B------:R-:W-:Y:S01]  /*9240*/  BPT.TRAP 0x1 ;  /* 0x000000040000795c */ /* 0x000fe20000300000 */
.L_x_26:
[----:B--2---:R-:W-:Y:S05]  /*9250*/  @P2 BRA `(.L_x_27) ;  /* 0x0000000000082947 */ /* 0x004fea0003800000 */
[----:B------:R-:W2:Y:S02]  /*9260*/  SYNCS.PHASECHK.TRANS64.TRYWAIT P0, [UR7+0x38850], R0 ;  /* 0x03885000ff0075a7 */ /* 0x000ea40008000147 */
[----:B--2---:R-:W-:Y:S05]  /*9270*/  @!P0 BRA `(.L_x_28) ;  /* 0x0000005400408947 */ /* 0x004fea0003800000 */
.L_x_27:
[----:B------:R-:W-:Y:S01]  /*9280*/  UIADD3 UR4, UR61, 0x400, URZ ;  /* 0x000004003d047890 */ /* 0x000fe2000fffe03f */
[----:B------:R-:W-:Y:S01]  /*9290*/  WARPGROUP.ARRIVE ;  /* 0x00000000000079c5 */ /* 0x000fe20000000000 */
[----:B------:R-:W-:Y:S01]  /*92a0*/  UMOV UR11, 0x40000040 ;  /* 0x40000040000b7882 */ /* 0x000fe20000000000 */
[----:B--2---:R-:W2:Y:S01]  /*92b0*/  SHFL.BFLY PT, R3, R20, 0x2, 0x1f ;  /* 0x0c401f0014037f89 */ /* 0x004ea200000e0000 */
[----:B------:R-:W-:Y:S01]  /*92c0*/  USHF.R.U32.HI UR4, URZ, 0x4, UR4 ;  /* 0x000000043f047899 */ /* 0x000fe20008011604 */
[C---:B------:R-:W-:Y:S01]  /*92d0*/  IADD3 R11, P3, R16.reuse, 0x60, RZ ;  /* 0x00000060100b7810 */ /* 0x040fe20007f7e0ff */
[----:B------:R-:W-:Y:S01]  /*92e0*/  UIADD3 UR35, -UR36, URZ, URZ ;  /* 0x0000003f24237290 */ /* 0x000fe2000fffe13f */
[----:B------:R-:W3:Y:S01]  /*92f0*/  SHFL.BFLY PT, R152, R19, 0x2, 0x1f ;  /* 0x0c401f0013987f89 */ /* 0x000ee200000e0000 */
[----:B------:R-:W-:Y:S01]  /*9300*/  ULOP3.LUT UR4, UR4, 0x3fff, URZ, 0xc0, !UPT ;  /* 0x00003fff04047892 */ /* 0x000fe2000f8ec03f */
[----:B------:R-:W-:Y:S01]  /*9310*/  LOP3.LUT R10, R11, 0x380, RZ, 0xc0, !PT ;  /* 0x000003800b0a7812 */ /* 0x000fe200078ec0ff */
[----:B------:R-:W-:Y:S01]  /*9320*/  ULDC.64 UR8, c[0x0][0xb70] ;  /* 0x0002dc0000087ab9 */ /* 0x000fe20000000a00 */
[----:B------:R-:W-:Y:S01]  /*9330*/  IADD3 R9, P4, R16, 0x4000, RZ ;  /* 0x0000400010097810 */ /* 0x000fe20007f9e0ff */
[----:B------:R-:W-:Y:S01]  /*9340*/  ULOP3.LUT UR4, UR4, 0x2800000, URZ, 0xfc, !UPT ;  /* 0x0280000004047892 */ /* 0x000fe2000f8efc3f */
[----:B------:R-:W-:-:S02]  /*9350*/  SHF.R.U64 R10, R10, 0x3, RZ ;  /* 0x000000030a0a7819 */ /* 0x000fc400000012ff */
[----:B------:R-:W-:Y:S01]  /*9360*/  IADD3 R7, P2, R16, 0x40, RZ ;  /* 0x0000004010077810 */ /* 0x000fe20007f5e0ff */
[----:B------:R-:W-:Y:S01]  /*9370*/  UIMAD UR4, UR38, 0xa00, UR4 ;  /* 0x00000a00260478a4 */ /* 0x000fe2000f8e0204 */
[----:B------:R-:W-:Y:S01]  /*9380*/  LOP3.LUT R10, R10, R11, RZ, 0x3c, !PT ;  /* 0x0000000b0a0a7212 */ /* 0x000fe200078e3cff */
[----:B------:R-:W-:Y:S01]  /*9390*/  IMAD.X R11, RZ, RZ, R17, P3 ;  /* 0x000000ffff0b7224 */ /* 0x000fe200018e0611 */
[----:B------:R-:W-:Y:S01]  /*93a0*/  LOP3.LUT R8, R9, 0x380, RZ, 0xc0, !PT ;  /* 0x0000038009087812 */ /* 0x000fe200078ec0ff */
[----:B------:R-:W-:Y:S01]  /*93b0*/  UIADD3 UR6, UR4, 0x80, URZ ;  /* 0x0000008004067890 */ /* 0x000fe2000fffe03f */
[----:B------:R-:W-:Y:S02]  /*93c0*/  IADD3 R13, P5, R16, 0x4020, RZ ;  /* 0x00004020100d7810 */ /* 0x000fe40007fbe0ff */
[----:B------:R-:W-:Y:S01]  /*93d0*/  UMOV UR10, UR4 ;  /* 0x00000004000a7c82 */ /* 0x000fe20008000000 */
[----:B------:R-:W-:Y:S01]  /*93e0*/  MOV R163, R10 ;  /* 0x0000000a00a37202 */ /* 0x000fe20000000f00 */
[----:B------:R-:W-:Y:S01]  /*93f0*/  HGMMA.64x256x16.F32.BF16 R24, R208, gdesc[UR8].tnspB, R24, gsb0 ;  /* 0x43e00008d0187df0 */ /* 0x000fe20008001818 */
[----:B------:R-:W-:Y:S01]  /*9400*/  UMOV UR11, 0x40000040 ;  /* 0x40000040000b7882 */ /* 0x000fe20000000000 */
[----:B------:R-:W-:Y:S01]  /*9410*/  UMOV UR10, UR6 ;  /* 0x00000006000a7c82 */ /* 0x000fe20008000000 */
[----:B------:R-:W-:Y:S01]  /*9420*/  UIADD3 UR6, UR4, 0x100, URZ ;  /* 0x0000010004067890 */ /* 0x000fe2000fffe03f */
[----:B--2---:R-:W-:Y:S01]  /*9430*/  FADD.FTZ R3, R3, R20 ;  /* 0x0000001403037221 */ /* 0x004fe20000010000 */
[----:B------:R-:W-:Y:S01]  /*9440*/  LOP3.LUT R6, R7, 0x380, RZ, 0xc0, !PT ;  /* 0x0000038007067812 */ /* 0x000fe200078ec0ff */
[----:B---3--:R-:W-:Y:S01]  /*9450*/  FADD.FTZ R19, R152, R19 ;  /* 0x0000001398137221 */ /* 0x008fe20000010000 */
[----:B------:R-:W-:-:S02]  /*9460*/  SHF.R.U64 R8, R8, 0x3, RZ ;  /* 0x0000000308087819 */ /* 0x000fc400000012ff */
[----:B-1----:R-:W1:Y:S01]  /*9470*/  SHFL.BFLY PT, R0, R3, 0x1, 0x1f ;  /* 0x0c201f0003007f89 */ /* 0x002e6200000e0000 */
[----:B------:R-:W-:Y:S02]  /*9480*/  IADD3 R161, P0, R16, 0x20, RZ ;  /* 0x0000002010a17810 */ /* 0x000fe40007f1e0ff */
[----:B------:R-:W-:Y:S01]  /*9490*/  LOP3.LUT R12, R13, 0x380, RZ, 0xc0, !PT ;  /* 0x000003800d0c7812 */ /* 0x000fe200078ec0ff */
[----:B------:R-:W2:Y:S01]  /*94a0*/  SHFL.BFLY PT, R10, R19, 0x1, 0x1f ;  /* 0x0c201f00130a7f89 */ /* 0x000ea200000e0000 */
[----:B------:R-:W-:Y:S02]  /*94b0*/  SHF.R.U64 R6, R6, 0x3, RZ ;  /* 0x0000000306067819 */ /* 0x000fe400000012ff */
[----:B------:R-:W-:Y:S02]  /*94c0*/  LOP3.LUT R8, R8, R9, RZ, 0x3c, !PT ;  /* 0x0000000908087212 */ /* 0x000fe400078e3cff */
[----:B------:R-:W-:Y:S02]  /*94d0*/  IADD3.X R9, RZ, R17, RZ, P4, !PT ;  /* 0x00000011ff097210 */ /* 0x000fe400027fe4ff */
[----:B------:R-:W-:-:S02]  /*94e0*/  LOP3.LUT R160, R161, 0x380, RZ, 0xc0, !PT ;  /* 0x00000380a1a07812 */ /* 0x000fc400078ec0ff */
[----:B------:R-:W-:Y:S02]  /*94f0*/  SHF.R.U64 R12, R12, 0x3, RZ ;  /* 0x000000030c0c7819 */ /* 0x000fe400000012ff */
[----:B------:R-:W-:Y:S02]  /*9500*/  IADD3 R169, P4, R16, 0x8040, RZ ;  /* 0x0000804010a97810 */ /* 0x000fe40007f9e0ff */
[----:B------:R-:W-:Y:S01]  /*9510*/  LOP3.LUT R6, R6, R7, RZ, 0x3c, !PT ;  /* 0x0000000706067212 */ /* 0x000fe200078e3cff */
[--C-:B------:R-:W-:Y:S01]  /*9520*/  IMAD.X R7, RZ, RZ, R17.reuse, P2 ;  /* 0x000000ffff077224 */ /* 0x100fe200010e0611 */
[----:B------:R-:W-:Y:S02]  /*9530*/  SHF.R.U64 R160, R160, 0x3, RZ ;  /* 0x00000003a0a07819 */ /* 0x000fe400000012ff */
[----:B------:R-:W-:Y:S01]  /*9540*/  LOP3.LUT R12, R12, R13, RZ, 0x3c, !PT ;  /* 0x0000000d0c0c7212 */ /* 0x000fe200078e3cff */
[----:B------:R-:W-:Y:S01]  /*9550*/  IMAD.X R13, RZ, RZ, R17, P5 ;  /* 0x000000ffff0d7224 */ /* 0x000fe200028e0611 */
[----:B------:R-:W-:-:S02]  /*9560*/  LOP3.LUT R168, R169, 0x380, RZ, 0xc0, !PT ;  /* 0x00000380a9a87812 */ /* 0x000fc400078ec0ff */
[----:B------:R-:W-:Y:S02]  /*9570*/  IADD3 R173, P5, R16, 0x8060, RZ ;  /* 0x0000806010ad7810 */ /* 0x000fe40007fbe0ff */
[----:B------:R-:W-:Y:S02]  /*9580*/  LOP3.LUT R160, R160, R161, RZ, 0x3c, !PT ;  /* 0x000000a1a0a07212 */ /* 0x000fe400078e3cff */
[----:B------:R-:W-:Y:S02]  /*9590*/  SHF.R.U64 R168, R168, 0x3, RZ ;  /* 0x00000003a8a87819 */ /* 0x000fe400000012ff */
[----:B------:R-:W-:Y:S01]  /*95a0*/  MOV R164, R6 ;  /* 0x0000000600a47202 */ /* 0x000fe20000000f00 */
[----:B-1----:R-:W-:Y:S01]  /*95b0*/  FADD.FTZ R7, R3, R0 ;  /* 0x0000000003077221 */ /* 0x002fe20000010000 */
[----:B------:R-:W-:Y:S01]  /*95c0*/  IADD3.X R161, RZ, R17, RZ, P0, !PT ;  /* 0x00000011ffa17210 */ /* 0x000fe200007fe4ff */
[----:B------:R-:W-:Y:S01]  /*95d0*/  IMAD.MOV.U32 R6, RZ, RZ, RZ ;  /* 0x000000ffff067224 */ /* 0x000fe200078e00ff */
[----:B------:R-:W-:-:S02]  /*95e0*/  LOP3.LUT R172, R173, 0x380, RZ, 0xc0, !PT ;  /* 0x00000380adac7812 */ /* 0x000fc400078ec0ff */
[----:B------:R-:W-:Y:S01]  /*95f0*/  LOP3.LUT R168, R168, R169, RZ, 0x3c, !PT ;  /* 0x000000a9a8a87212 */ /* 0x000fe200078e3cff */
[----:B------:R-:W-:Y:S01]  /*9600*/  IMAD.X R169, RZ, RZ, R17, P4 ;  /* 0x000000ffffa97224 */ /* 0x000fe200020e0611 */
[----:B------:R-:W-:Y:S02]  /*9610*/  MOV R160, R160 ;  /* 0x000000a000a07202 */ /* 0x000fe40000000f00 */
[----:B------:R-:W-:Y:S02]  /*9620*/  SHF.R.U64 R172, R172, 0x3, RZ ;  /* 0x00000003acac7819 */ /* 0x000fe400000012ff */
[----:B------:R-:W-:Y:S01]  /*9630*/  MOV R161, R12 ;  /* 0x0000000c00a17202 */ /* 0x000fe20000000f00 */
[----:B--2---:R-:W-:Y:S01]  /*9640*/  FADD.FTZ R12, R19, R10 ;  /* 0x0000000a130c7221 */ /* 0x004fe20000010000 */
[----:B------:R-:W-:Y:S02]  /*9650*/  FSETP.NE.FTZ.AND P4, PT, R7, RZ, PT ;  /* 0x000000ff0700720b */ /* 0x000fe40003f95000 */
[----:B------:R-:W-:-:S02]  /*9660*/  IADD3 R167, P3, R16, 0x8020, RZ ;  /* 0x0000802010a77810 */ /* 0x000fc40007f7e0ff */
[----:B------:R-:W-:Y:S01]  /*9670*/  LOP3.LUT R172, R172, R173, RZ, 0x3c, !PT ;  /* 0x000000adacac7212 */ /* 0x000fe200078e3cff */
[----:B------:R-:W-:Y:S01]  /*9680*/  IMAD.X R173, RZ, RZ, R17, P5 ;  /* 0x000000ffffad7224 */ /* 0x000fe200028e0611 */
[----:B------:R-:W-:Y:S02]  /*9690*/  LOP3.LUT R166, R167, 0x380, RZ, 0xc0, !PT ;  /* 0x00000380a7a67812 */ /* 0x000fe400078ec0ff */
[----:B------:R-:W-:Y:S02]  /*96a0*/  FSETP.NE.FTZ.AND P5, PT, R12, RZ, PT ;  /* 0x000000ff0c00720b */ /* 0x000fe40003fb5000 */
[----:B------:R-:W-:Y:S02]  /*96b0*/  R2UR UR5, R215 ;  /* 0x00000000d70572ca */ /* 0x000fe400000e0000 */
[----:B------:R-:W-:Y:S01]  /*96c0*/  SHF.R.U64 R166, R166, 0x3, RZ ;  /* 0x00000003a6a67819 */ /* 0x000fe200000012ff */
[----:B------:R-:W1:Y:S01]  /*96d0*/  @P4 MUFU.LG2 R3, R7 ;  /* 0x0000000700034308 */ /* 0x000e620000000c00 */
[----:B------:R-:W-:-:S02]  /*96e0*/  IADD3 R155, P6, R16, 0x4040, RZ ;  /* 0x00004040109b7810 */ /* 0x000fc40007fde0ff */
[----:B------:R-:W-:Y:S02]  /*96f0*/  R2UR UR12, R214 ;  /* 0x00000000d60c72ca */ /* 0x000fe400000e0000 */
[C---:B------:R-:W-:Y:S02]  /*9700*/  IADD3 R15, P0, R16.reuse, 0x4060, RZ ;  /* 0x00004060100f7810 */ /* 0x040fe40007f1e0ff */
[----:B------:R-:W-:Y:S01]  /*9710*/  IADD3 R157, P2, R16, 0x8000, RZ ;  /* 0x00008000109d7810 */ /* 0x000fe20007f5e0ff */
[----:B------:R1:W-:Y:S01]  /*9720*/  @P4 MUFU.RCP R6, R7 ;  /* 0x0000000700064308 */ /* 0x0003e20000001000 */
[----:B------:R-:W-:Y:S01]  /*9730*/  LOP3.LUT R166, R166, R167, RZ, 0x3c, !PT ;  /* 0x000000a7a6a67212 */ /* 0x000fe200078e3cff */
[----:B------:R-:W-:Y:S01]  /*9740*/  IMAD.X R167, RZ, RZ, R17, P3 ;  /* 0x000000ffffa77224 */ /* 0x000fe200018e0611 */
[----:B------:R-:W-:Y:S01]  /*9750*/  LOP3.LUT R154, R155, 0x380, RZ, 0xc0, !PT ;  /* 0x000003809b9a7812 */ /* 0x000fe200078ec0ff */
[----:B------:R-:W-:Y:S01]  /*9760*/  UIADD3 UR34, -UR5, URZ, URZ ;  /* 0x0000003f05227290 */ /* 0x000fe2000fffe13f */
[----:B------:R-:W-:-:S02]  /*9770*/  LOP3.LUT R14, R15, 0x380, RZ, 0xc0, !PT ;  /* 0x000003800f0e7812 */ /* 0x000fc400078ec0ff */
[----:B------:R-:W-:Y:S02]  /*9780*/  IADD3 R159, P3, R16, 0xc060, RZ ;  /* 0x0000c060109f7810 */ /* 0x000fe40007f7e0ff */
[----:B------:R-:W-:Y:S01]  /*9790*/  MOV R13, UR7 ;  /* 0x00000007000d7c02 */ /* 0x000fe20008000f00 */
[----:B-1----:R-:W-:Y:S01]  /*97a0*/  @P4 FMUL.FTZ R7, R3, 0.69314718246459960938 ;  /* 0x3f31721803074820 */ /* 0x002fe20000410000 */
[----:B------:R-:W-:Y:S01]  /*97b0*/  LOP3.LUT R156, R157, 0x380, RZ, 0xc0, !PT ;  /* 0x000003809d9c7812 */ /* 0x000fe200078ec0ff */
[----:B------:R-:W-:Y:S01]  /*97c0*/  ULDC UR7, c[0x0][0xa88] ;  /* 0x0002a20000077ab9 */ /* 0x000fe20000000800 */
[----:B------:R-:W-:Y:S01]  /*97d0*/  MOV R162, R8 ;  /* 0x0000000800a27202 */ /* 0x000fe20000000f00 */
[----:B------:R-:W-:Y:S01]  /*97e0*/  IMAD.MOV.U32 R8, RZ, RZ, RZ ;  /* 0x000000ffff087224 */ /* 0x000fe200078e00ff */
[----:B------:R-:W-:Y:S01]  /*97f0*/  SHF.R.U64 R154, R154, 0x3, RZ ;  /* 0x000000039a9a7819 */ /* 0x000fe200000012ff */
[----:B------:R-:W1:Y:S01]  /*9800*/  @P5 MUFU.LG2 R9, R12 ;  /* 0x0000000c00095308 */ /* 0x000e620000000c00 */
[----:B------:R-:W-:-:S02]  /*9810*/  SHF.R.U64 R14, R14, 0x3, RZ ;  /* 0x000000030e0e7819 */ /* 0x000fc400000012ff */
[----:B------:R-:W-:Y:S02]  /*9820*/  LOP3.LUT R158, R159, 0x380, RZ, 0xc0, !PT ;  /* 0x000003809f9e7812 */ /* 0x000fe400078ec0ff */
[----:B------:R-:W-:Y:S02]  /*9830*/  @!P1 IADD3 R13, R13, 0x38860, RZ ;  /* 0x000388600d0d9810 */ /* 0x000fe40007ffe0ff */
[----:B------:R-:W-:Y:S01]  /*9840*/  SHF.R.U64 R156, R156, 0x3, RZ ;  /* 0x000000039c9c7819 */ /* 0x000fe200000012ff */
[----:B------:R2:W3:Y:S01]  /*9850*/  @P5 MUFU.RCP R8, R12 ;  /* 0x0000000c00085308 */ /* 0x0004e20000001000 */
[----:B------:R-:W-:Y:S01]  /*9860*/  LOP3.LUT R154, R154, R155, RZ, 0x3c, !PT ;  /* 0x0000009b9a9a7212 */ /* 0x000fe200078e3cff */
[----:B------:R-:W-:Y:S01]  /*9870*/  IMAD.X R155, RZ, RZ, R17, P6 ;  /* 0x000000ffff9b7224 */ /* 0x000fe200030e0611 */
[----:B------:R-:W-:Y:S02]  /*9880*/  LOP3.LUT R14, R14, R15, RZ, 0x3c, !PT ;  /* 0x0000000f0e0e7212 */ /* 0x000fe400078e3cff */
[----:B------:R-:W-:-:S02]  /*9890*/  SHF.R.U64 R158, R158, 0x3, RZ ;  /* 0x000000039e9e7819 */ /* 0x000fc400000012ff */
[----:B------:R-:W-:Y:S02]  /*98a0*/  @!P1 PRMT R13, RZ, 0x654, R13 ;  /* 0x00000654ff0d9816 */ /* 0x000fe4000000000d */
[----:B------:R-:W-:Y:S01]  /*98b0*/  IADD3 R171, P6, R16, 0xc000, RZ ;  /* 0x0000c00010ab7810 */ /* 0x000fe20007fde0ff */
[C---:B--2---:R-:W-:Y:S01]  /*98c0*/  @P4 FMUL.FTZ R12, R2.reuse, 0.69314718246459960938 ;  /* 0x3f317218020c4820 */ /* 0x044fe20000410000 */
[----:B------:R-:W-:Y:S01]  /*98d0*/  IADD3.X R15, RZ, R17, RZ, P0, !PT ;  /* 0x00000011ff0f7210 */ /* 0x000fe200007fe4ff */
[----:B------:R-:W-:Y:S01]  /*98e0*/  @P5 FMUL.FTZ R2, R2, 0.69314718246459960938 ;  /* 0x3f31721802025820 */ /* 0x000fe20000410000 */
[----:B------:R-:W-:Y:S01]  /*98f0*/  LOP3.LUT R156, R156, R157, RZ, 0x3c, !PT ;  /* 0x0000009d9c9c7212 */ /* 0x000fe200078e3cff */
[----:B------:R-:W-:Y:S01]  /*9900*/  IMAD.X R157, RZ, RZ, R17, P2 ;  /* 0x000000ffff9d7224 */ /* 0x000fe200010e0611 */
[C---:B------:R-:W-:Y:S01]  /*9910*/  IADD3 R177, P0, R16.reuse, 0xc020, RZ ;  /* 0x0000c02010b17810 */ /* 0x040fe20007f1e0ff */
[----:B-1----:R-:W-:Y:S01]  /*9920*/  @P5 FMUL.FTZ R9, R9, 0.69314718246459960938 ;  /* 0x3f31721809095820 */ /* 0x002fe20000410000 */
[----:B------:R-:W-:-:S02]  /*9930*/  LOP3.LUT R21, R16, 0x380, RZ, 0xc0, !PT ;  /* 0x0000038010157812 */ /* 0x000fc400078ec0ff */
[----:B------:R-:W-:Y:S01]  /*9940*/  LOP3.LUT R158, R158, R159, RZ, 0x3c, !PT ;  /* 0x0000009f9e9e7212 */ /* 0x000fe200078e3cff */
[----:B------:R-:W-:Y:S01]  /*9950*/  IMAD.X R159, RZ, RZ, R17, P3 ;  /* 0x000000ffff9f7224 */ /* 0x000fe200018e0611 */
[----:B------:R-:W-:Y:S02]  /*9960*/  LOP3.LUT R170, R171, 0x380, RZ, 0xc0, !PT ;  /* 0x00000380abaa7812 */ /* 0x000fe400078ec0ff */
[----:B------:R-:W-:Y:S02]  /*9970*/  IADD3 R175, P2, R16, 0xc040, RZ ;  /* 0x0000c04010af7810 */ /* 0x000fe40007f5e0ff */
[----:B------:R-:W-:Y:S02]  /*9980*/  LOP3.LUT R176, R177, 0x380, RZ, 0xc0, !PT ;  /* 0x00000380b1b07812 */ /* 0x000fe400078ec0ff */
[----:B------:R-:W-:Y:S02]  /*9990*/  SHF.R.U64 R21, R21, 0x3, RZ ;  /* 0x0000000315157819 */ /* 0x000fe400000012ff */
[----:B------:R-:W-:Y:S01]  /*99a0*/  MOV R156, R156 ;  /* 0x0000009c009c7202 */ /* 0x000fe20000000f00 */
[----:B------:R-:W-:Y:S01]  /*99b0*/  IMAD.MOV.U32 R157, RZ, RZ, -0x800000 ;  /* 0xff800000ff9d7424 */ /* 0x000fe200078e00ff */
[----:B------:R-:W-:Y:S01]  /*99c0*/  SHF.R.U64 R170, R170, 0x3, RZ ;  /* 0x00000003aaaa7819 */ /* 0x000fe200000012ff */
[----:B------:R-:W-:Y:S01]  /*99d0*/  @P4 FFMA.FTZ R157, R12, R5, R7 ;  /* 0x000000050c9d4223 */ /* 0x000fe20000010007 */
[----:B------:R-:W-:-:S02]  /*99e0*/  LOP3.LUT R174, R175, 0x380, RZ, 0xc0, !PT ;  /* 0x00000380afae7812 */ /* 0x000fc400078ec0ff */
[----:B------:R-:W-:Y:S02]  /*99f0*/  SHF.R.U64 R176, R176, 0x3, RZ ;  /* 0x00000003b0b07819 */ /* 0x000fe400000012ff */
[----:B------:R-:W-:Y:S02]  /*9a00*/  MOV R158, R158 ;  /* 0x0000009e009e7202 */ /* 0x000fe40000000f00 */
[----:B------:R-:W-:Y:S02]  /*9a10*/  LOP3.LUT R20, R21, R16, RZ, 0x3c, !PT ;  /* 0x0000001015147212 */ /* 0x000fe400078e3cff */
[----:B------:R-:W-:Y:S02]  /*9a20*/  MOV R21, R17 ;  /* 0x0000001100157202 */ /* 0x000fe40000000f00 */
[----:B------:R-:W-:Y:S02]  /*9a30*/  LOP3.LUT R170, R170, R171, RZ, 0x3c, !PT ;  /* 0x000000abaaaa7212 */ /* 0x000fe400078e3cff */
[----:B------:R-:W-:-:S02]  /*9a40*/  SHF.R.U64 R174, R174, 0x3, RZ ;  /* 0x00000003aeae7819 */ /* 0x000fc400000012ff */
[----:B------:R-:W-:Y:S01]  /*9a50*/  LOP3.LUT R176, R176, R177, RZ, 0x3c, !PT ;  /* 0x000000b1b0b07212 */ /* 0x000fe200078e3cff */
[----:B------:R-:W-:Y:S01]  /*9a60*/  IMAD.X R177, RZ, RZ, R17, P0 ;  /* 0x000000ffffb17224 */ /* 0x000fe200000e0611 */
[----:B------:R-:W-:Y:S02]  /*9a70*/  IADD3.X R171, RZ, R17, RZ, P6, !PT ;  /* 0x00000011ffab7210 */ /* 0x000fe400037fe4ff */
[----:B------:R-:W-:Y:S02]  /*9a80*/  MOV R165, R20 ;  /* 0x0000001400a57202 */ /* 0x000fe40000000f00 */
[----:B------:R-:W-:Y:S02]  /*9a90*/  LOP3.LUT P0, RZ, R213, 0x3, RZ, 0xc0, !PT ;  /* 0x00000003d5ff7812 */ /* 0x000fe4000780c0ff */
[----:B------:R-:W-:Y:S02]  /*9aa0*/  MOV R154, R154 ;  /* 0x0000009a009a7202 */ /* 0x000fe40000000f00 */
[----:B------:R-:W-:-:S02]  /*9ab0*/  MOV R20, R168 ;  /* 0x000000a800147202 */ /* 0x000fc40000000f00 */
[----:B------:R-:W-:Y:S02]  /*9ac0*/  LOP3.LUT R174, R174, R175, RZ, 0x3c, !PT ;  /* 0x000000afaeae7212 */ /* 0x000fe400078e3cff */
[----:B------:R-:W-:Y:S02]  /*9ad0*/  MOV R155, R166 ;  /* 0x000000a6009b7202 */ /* 0x000fe40000000f00 */
[----:B------:R-:W-:Y:S02]  /*9ae0*/  MOV R152, R172 ;  /* 0x000000ac00987202 */ /* 0x000fe40000000f00 */
[----:B------:R-:W-:Y:S02]  /*9af0*/  MOV R21, R170 ;  /* 0x000000aa00157202 */ /* 0x000fe40000000f00 */
[----:B------:R-:W-:Y:S02]  /*9b00*/  IADD3.X R175, RZ, R17, RZ, P2, !PT ;  /* 0x00000011ffaf7210 */ /* 0x000fe400017fe4ff */
[----:B------:R-:W-:-:S02]  /*9b10*/  MOV R153, R14 ;  /* 0x0000000e00997202 */ /* 0x000fc40000000f00 */
[----:B------:R-:W-:Y:S02]  /*9b20*/  MOV R0, R176 ;  /* 0x000000b000007202 */ /* 0x000fe40000000f00 */
[----:B------:R-:W-:Y:S01]  /*9b30*/  MOV R19, R174 ;  /* 0x000000ae00137202 */ /* 0x000fe20000000f00 */
[----:B------:R-:W-:Y:S02]  /*9b40*/  WARPGROUP.DEPBAR.LE gsb0, 0x0 ;  /* 0x00008000000079c5 */ /* 0x000fe40000010000 */
[----:B------:R-:W-:-:S06]  /*9b50*/  WARPGROUP.ARRIVE ;  /* 0x00000000000079c5 */ /* 0x000fcc0000000000 */
[----:B------:R-:W-:Y:S01]  /*9b60*/  HGMMA.64x256x16.F32.BF16 R24, R204, gdesc[UR8].tnspB, R24, gsb0 ;  /* 0x43e00008cc187df0 */ /* 0x000fe20008001818 */
[----:B------:R-:W-:Y:S01]  /*9b70*/  UMOV UR10, UR6 ;  /* 0x00000006000a7c82 */ /* 0x000fe20008000000 */
[----:B------:R-:W-:Y:S01]  /*9b80*/  UMOV UR11, 0x40000040 ;  /* 0x40000040000b7882 */ /* 0x000fe20000000000 */
[----:B------:R-:W-:Y:S02]  /*9b90*/  UIADD3 UR6, UR4, 0x180, URZ ;  /* 0x0000018004067890 */ /* 0x000fe4000fffe03f */
[----:B------:R-:W-:Y:S01]  /*9ba0*/  UIADD3 UR4, UR4, 0x200, URZ ;  /* 0x0000020004047890 */ /* 0x000fe2000fffe03f */
[----:B------:R-:W-:Y:S02]  /*9bb0*/  WARPGROUP.DEPBAR.LE gsb0, 0x0 ;  /* 0x00008000000079c5 */ /* 0x000fe40000010000 */
[----:B------:R-:W-:-:S15]  /*9bc0*/  WARPGROUP.ARRIVE ;  /* 0x00000000000079c5 */ /* 0x000fde0000000000 */
[----:B------:R-:W-:-:S05]  /*9bd0*/  NOP ;  /* 0x0000000000007918 */ /* 0x000fca0000000000 */
[----:B------:R-:W-:Y:S01]  /*9be0*/  HGMMA.64x256x16.F32.BF16 R24, R200, gdesc[UR8].tnspB, R24, gsb0 ;  /* 0x43e00008c8187df0 */ /* 0x000fe20008001818 */
[----:B------:R-:W-:Y:S01]  /*9bf0*/  UMOV UR10, UR6 ;  /* 0x00000006000a7c82 */ /* 0x000fe20008000000 */
[----:B------:R-:W-:Y:S01]  /*9c00*/  UMOV UR11, 0x40000040 ;  /* 0x40000040000b7882 */ /* 0x000fe20000000000 */
[----:B------:R-:W-:Y:S02]  /*9c10*/  WARPGROUP.DEPBAR.LE gsb0, 0x0 ;  /* 0x00008000000079c5 */ /* 0x000fe40000010000 */
[----:B------:R-:W-:-:S15]  /*9c20*/  WARPGROUP.ARRIVE ;  /* 0x00000000000079c5 */ /* 0x000fde0000000000 */
[----:B------:R-:W-:-:S08]  /*9c30*/  NOP ;  /* 0x0000000000007918 */ /* 0x000fd00000000000 */
[----:B------:R-:W-:Y:S01]  /*9c40*/  HGMMA.64x256x16.F32.BF16 R24, R196, gdesc[UR8].tnspB, R24, gsb0 ;  /* 0x43e00008c4187df0 */ /* 0x000fe20008001818 */
[----:B------:R-:W-:Y:S01]  /*9c50*/  UMOV UR10, UR4 ;  /* 0x00000004000a7c82 */ /* 0x000fe20008000000 */
[----:B------:R-:W-:Y:S01]  /*9c60*/  UMOV UR11, 0x40000040 ;  /* 0x40000040000b7882 */ /* 0x000fe20000000000 */
[----:B------:R-:W-:Y:S02]  /*9c70*/  ULDC UR4, c[0x0][0xdb4] ;  /* 0x00036d0000047ab9 */ /* 0x000fe40000000800 */
[----:B------:R-:W-:-:S03]  /*9c80*/  UIMAD UR35, UR4, UR35, UR5 ;  /* 0x00000023042372a4 */ /* 0x000fc6000f8e0205 */
[----:B------:R-:W-:Y:S01]  /*9c90*/  ULDC UR5, c[0x0][0xda8] ;  /* 0x00036a0000057ab9 */ /* 0x000fe20000000800 */
[----:B------:R-:W-:Y:S02]  /*9ca0*/  USHF.R.S32.HI UR4, URZ, 0x1f, UR35 ;  /* 0x0000001f3f047899 */ /* 0x000fe40008011423 */
[----:B------:R-:W-:Y:S02]  /*9cb0*/  UIMAD UR34, UR5, UR34, UR12 ;  /* 0x00000022052272a4 */ /* 0x000fe4000f8e020c */
[----:B------:R-:W-:Y:S02]  /*9cc0*/  UIMAD UR6, UR4, UR8, URZ ;  /* 0x00000008040672a4 */ /* 0x000fe4000f8e023f */
[----:B------:R-:W-:Y:S02]  /*9cd0*/  USHF.L.U32 UR34, UR34, 0x7, URZ ;  /* 0x0000000722227899 */ /* 0x000fe4000800063f */
[----:B------:R-:W-:Y:S02]  /*9ce0*/  UIMAD.WIDE.U32 UR4, UR35, UR8, URZ ;  /* 0x00000008230472a5 */ /* 0x000fe4000f8e003f */
[----:B------:R-:W-:-:S02]  /*9cf0*/  UIMAD UR6, UR35, UR9, UR6 ;  /* 0x00000009230672a4 */ /* 0x000fc4000f8e0206 */
[----:B------:R-:W-:Y:S01]  /*9d00*/  VIADD R159, R218, UR34 ;  /* 0x00000022da9f7c36 */ /* 0x000fe20008000000 */
[----:B------:R-:W-:Y:S01]  /*9d10*/  ULDC.64 UR12, c[0x0][0x208] ;  /* 0x00008200000c7ab9 */ /* 0x000fe20000000a00 */
[----:B------:R-:W-:Y:S01]  /*9d20*/  MOV R11, UR5 ;  /* 0x00000005000b7c02 */ /* 0x000fe20008000f00 */
[----:B------:R-:W-:Y:S01]  /*9d30*/  IMAD.U32 R10, RZ, RZ, UR4 ;  /* 0x00000004ff0a7e24 */ /* 0x000fe2000f8e00ff */
[----:B------:R-:W-:Y:S01]  /*9d40*/  UIADD3 UR4, UR5, UR6, URZ ;  /* 0x0000000605047290 */ /* 0x000fe2000fffe03f */
[----:B------:R-:W-:-:S05]  /*9d50*/  VIADD R11, R159, 0x8 ;  /* 0x000000089f0b7836 */ /* 0x000fca0000000000 */
[----:B------:R-:W-:Y:S01]  /*9d60*/  ISETP.GE.OR P2, PT, R11, UR7, P0 ;  /* 0x000000070b007c0c */ /* 0x000fe20008746670 */
[----:B------:R-:W-:Y:S01]  /*9d70*/  IMAD.U32 R3, RZ, RZ, UR4 ;  /* 0x00000004ff037e24 */ /* 0x000fe2000f8e00ff */
[----:B------:R-:W-:Y:S01]  /*9d80*/  USHF.R.S32.HI UR4, URZ, 0x1f, UR36 ;  /* 0x0000001f3f047899 */ /* 0x000fe20008011424 */
[----:B------:R-:W-:Y:S01]  /*9d90*/  ISETP.GE.OR P0, PT, R159, UR7, P0 ;  /* 0x000000079f007c0c */ /* 0x000fe20008706670 */
[----:B------:R-:W-:Y:S02]  /*9da0*/  WARPGROUP.DEPBAR.LE gsb0, 0x0 ;  /* 0x00008000000079c5 */ /* 0x000fe40000010000 */
[----:B------:R-:W-:-:S06]  /*9db0*/  WARPGROUP.ARRIVE ;  /* 0x00000000000079c5 */ /* 0x000fcc0000000000 */
[----:B------:R-:W-:Y:S01]  /*9dc0*/  HGMMA.64x256x16.F32.BF16 R24, R192, gdesc[UR8].tnspB, R24, gsb0 ;  /* 0x43e00008c0187df0 */ /* 0x000fe20008001818 */
[----:B------:R-:W-:Y:S01]  /*9dd0*/  R2UR UR10, R23 ;  /* 0x00000000170a72ca */ /* 0x000fe200000e0000 */
[----:B------:R-:W-:Y:S02]  /*9de0*/  IMAD.MOV.U32 R23, RZ, RZ, -0x800000 ;  /* 0xff800000ff177424 */ /* 0x000fe400078e00ff */
[----:B------:R-:W-:Y:S01]  /*9df0*/  @P5 FFMA.FTZ R23, R2, R4, R9 ;  /* 0x0000000402175223 */ /* 0x000fe20000010009 */
[----:B------:R-:W-:Y:S01]  /*9e00*/  MOV R2, R10 ;  /* 0x0000000a00027202 */ /* 0x000fe20000000f00 */
[----:B------:R-:W-:Y:S02]  /*9e10*/  WARPGROUP.DEPBAR.LE gsb0, 0x0 ;  /* 0x00008000000079c5 */ /* 0x000fe40000010000 */
[----:B------:R1:W-:Y:S01]  /*9e20*/  @!P1 SYNCS.ARRIVE.TRANS64.RED.A1T0 RZ, [R13+URZ], RZ ;  /* 0x000000ff0dff99a7 */ /* 0x0003e2000810043f */
[-C--:B------:R-:W-:Y:S01]  /*9e30*/  FMUL.FTZ R12, R41, R6.reuse ;  /* 0x00000006290c7220 */ /* 0x080fe20000410000 */
[-C--:B------:R-:W-:Y:S01]  /*9e40*/  FMUL.FTZ R4, R25, R6.reuse ;  /* 0x0000000619047220 */ /* 0x080fe20000410000 */
[----:B------:R-:W-:Y:S01]  /*9e50*/  FMUL.FTZ R5, R24, R6 ;  /* 0x0000000618057220 */ /* 0x000fe20000410000 */
[-C--:B---3--:R-:W-:Y:S01]  /*9e60*/  FMUL.FTZ R7, R27, R8.reuse ;  /* 0x000000081b077220 */ /* 0x088fe20000410000 */
[----:B------:R-:W-:Y:S01]  /*9e70*/  FMUL.FTZ R168, R26, R8 ;  /* 0x000000081aa87220 */ /* 0x000fe20000410000 */
[-C--:B------:R-:W-:Y:S01]  /*9e80*/  FMUL.FTZ R167, R29, R6.reuse ;  /* 0x000000061da77220 */ /* 0x080fe20000410000 */
[-C--:B------:R-:W-:Y:S01]  /*9e90*/  FMUL.FTZ R170, R28, R6.reuse ;  /* 0x000000061caa7220 */ /* 0x080fe20000410000 */
[----:B-1----:R-:W-:Y:S01]  /*9ea0*/  FMUL.FTZ R13, R40, R6 ;  /* 0x00000006280d7220 */ /* 0x002fe20000410000 */
[-C--:B------:R-:W-:Y:S01]  /*9eb0*/  FMUL.FTZ R169, R31, R8.reuse ;  /* 0x000000081fa97220 */ /* 0x080fe20000410000 */
[----:B------:R-:W1:Y:S01]  /*9ec0*/  LDC.64 R40, c[0x0][0xb78] ;  /* 0x0002de00ff287b82 */ /* 0x000e620000000a00 */
[----:B------:R-:W-:Y:S01]  /*9ed0*/  FMUL.FTZ R172, R30, R8 ;  /* 0x000000081eac7220 */ /* 0x000fe20000410000 */
[-C--:B------:R-:W-:Y:S01]  /*9ee0*/  FMUL.FTZ R9, R33, R6.reuse ;  /* 0x0000000621097220 */ /* 0x080fe20000410000 */
[-C--:B------:R-:W-:Y:S01]  /*9ef0*/  FMUL.FTZ R166, R32, R6.reuse ;  /* 0x0000000620a67220 */ /* 0x080fe20000410000 */
[-C--:B------:R-:W-:Y:S01]  /*9f00*/  FMUL.FTZ R10, R37, R6.reuse ;  /* 0x00000006250a7220 */ /* 0x080fe20000410000 */
[-C--:B------:R-:W-:Y:S01]  /*9f10*/  FMUL.FTZ R11, R36, R6.reuse ;  /* 0x00000006240b7220 */ /* 0x080fe20000410000 */
[-C--:B------:R-:W-:Y:S01]  /*9f20*/  FMUL.FTZ R14, R45, R6.reuse ;  /* 0x000000062d0e7220 */ /* 0x080fe20000410000 */
[----:B------:R-:W-:Y:S01]  /*9f30*/  FMUL.FTZ R15, R44, R6 ;  /* 0x000000062c0f7220 */ /* 0x000fe20000410000 */
[----:B------:R-:W-:Y:S01]  /*9f40*/  F2FP.BF16.F32.PACK_AB R4, R4, R5 ;  /* 0x000000050404723e */ /* 0x000fe200000010ff */
        /* <DEDUP_REMOVED lines=61> */
[----:B------:R-:W-:Y:S01]  /*a320*/  F2FP.BF16.F32.PACK_AB R6, R167, R170 ;  /* 0x000000aaa706723e */ /* 0x000fe200000010ff */
[----:B------:R-:W-:Y:S01]  /*a330*/  FMUL.FTZ R51, R51, R8 ;  /* 0x0000000833337220 */ /* 0x000fe20000410000 */
[----:B------:R-:W-:Y:S01]  /*a340*/  F2FP.BF16.F32.PACK_AB R7, R169, R172 ;  /* 0x000000aca907723e */ /* 0x000fe200000010ff */
[----:B------:R-:W-:Y:S01]  /*a350*/  BAR.SYNC.DEFER_BLOCKING 0x1, 0x100 ;  /* 0x0044000000007b1d */ /* 0x000fe20000010000 */
        /* <DEDUP_REMOVED lines=52> */
[----:B------:R2:W-:Y:S01]  /*a6a0*/  STSM.16.M88.4 [R165], R4 ;  /* 0x00000004a5007844 */ /* 0x0005e20000000200 */
[----:B------:R-:W-:Y:S01]  /*a6b0*/  F2FP.BF16.F32.PACK_AB R10, R10, R11 ;  /* 0x0000000b0a0a723e */ /* 0x000fe200000010ff */
[----:B-1----:R-:W-:Y:S01]  /*a6c0*/  IMAD.WIDE.U32 R2, R40, UR36, R2 ;  /* 0x0000002428027c25 */ /* 0x002fe2000f8e0002 */
[----:B------:R-:W-:-:S02]  /*a6d0*/  F2FP.BF16.F32.PACK_AB R9, R35, R34 ;  /* 0x000000222309723e */ /* 0x000fc400000010ff */
[----:B------:R-:W-:Y:S02]  /*a6e0*/  F2FP.BF16.F32.PACK_AB R11, R39, R38 ;  /* 0x00000026270b723e */ /* 0x000fe400000010ff */
[----:B------:R-:W-:Y:S02]  /*a6f0*/  F2FP.BF16.F32.PACK_AB R12, R12, R13 ;  /* 0x0000000d0c0c723e */ /* 0x000fe400000010ff */
[----:B------:R-:W-:Y:S01]  /*a700*/  F2FP.BF16.F32.PACK_AB R14, R14, R15 ;  /* 0x0000000f0e0e723e */ /* 0x000fe200000010ff */
[----:B------:R-:W-:Y:S01]  /*a710*/  STSM.16.M88.4 [R160], R8 ;  /* 0x00000008a0007844 */ /* 0x000fe20000000200 */
[----:B------:R-:W-:Y:S02]  /*a720*/  F2FP.BF16.F32.PACK_AB R13, R43, R42 ;  /* 0x0000002a2b0d723e */ /* 0x000fe400000010ff */
[----:B------:R-:W-:Y:S02]  /*a730*/  F2FP.BF16.F32.PACK_AB R15, R47, R46 ;  /* 0x0000002e2f0f723e */ /* 0x000fe400000010ff */
[----:B------:R-:W-:-:S02]  /*a740*/  F2FP.BF16.F32.PACK_AB R24, R24, R25 ;  /* 0x000000191818723e */ /* 0x000fc400000010ff */
[----:B------:R-:W-:Y:S01]  /*a750*/  F2FP.BF16.F32.PACK_AB R26, R26, R27 ;  /* 0x0000001b1a1a723e */ /* 0x000fe200000010ff */
[----:B------:R-:W-:Y:S01]  /*a760*/  STSM.16.M88.4 [R164], R12 ;  /* 0x0000000ca4007844 */ /* 0x000fe20000000200 */
[----:B------:R-:W-:Y:S02]  /*a770*/  F2FP.BF16.F32.PACK_AB R25, R51, R50 ;  /* 0x000000323319723e */ /* 0x000fe400000010ff */
[----:B------:R-:W-:Y:S02]  /*a780*/  F2FP.BF16.F32.PACK_AB R27, R55, R54 ;  /* 0x00000036371b723e */ /* 0x000fe400000010ff */
[----:B--2---:R-:W-:Y:S02]  /*a790*/  F2FP.BF16.F32.PACK_AB R4, R57, R56 ;  /* 0x000000383904723e */ /* 0x004fe400000010ff */
[----:B------:R-:W-:Y:S01]  /*a7a0*/  F2FP.BF16.F32.PACK_AB R5, R59, R58 ;  /* 0x0000003a3b05723e */ /* 0x000fe200000010ff */
[----:B------:R-:W-:Y:S01]  /*a7b0*/  STSM.16.M88.4 [R163], R24 ;  /* 0x00000018a3007844 */ /* 0x000fe20000000200 */
[----:B------:R-:W-:-:S02]  /*a7c0*/  F2FP.BF16.F32.PACK_AB R6, R61, R60 ;  /* 0x0000003c3d06723e */ /* 0x000fc400000010ff */
[----:B------:R-:W-:Y:S02]  /*a7d0*/  F2FP.BF16.F32.PACK_AB R7, R63, R62 ;  /* 0x0000003e3f07723e */ /* 0x000fe400000010ff */
[----:B------:R-:W-:Y:S02]  /*a7e0*/  F2FP.BF16.F32.PACK_AB R28, R28, R29 ;  /* 0x0000001d1c1c723e */ /* 0x000fe400000010ff */
[----:B------:R-:W-:Y:S01]  /*a7f0*/  F2FP.BF16.F32.PACK_AB R30, R30, R31 ;  /* 0x0000001f1e1e723e */ /* 0x000fe200000010ff */
[----:B------:R1:W-:Y:S01]  /*a800*/  STSM.16.M88.4 [R162], R4 ;  /* 0x00000004a2007844 */ /* 0x0003e20000000200 */
[----:B------:R-:W-:Y:S02]  /*a810*/  F2FP.BF16.F32.PACK_AB R29, R67, R66 ;  /* 0x00000042431d723e */ /* 0x000fe400000010ff */
[----:B------:R-:W-:Y:S02]  /*a820*/  F2FP.BF16.F32.PACK_AB R31, R71, R70 ;  /* 0x00000046471f723e */ /* 0x000fe400000010ff */
[----:B------:R-:W-:-:S02]  /*a830*/  F2FP.BF16.F32.PACK_AB R32, R32, R33 ;  /* 0x000000212020723e */ /* 0x000fc400000010ff */
[----:B------:R-:W-:Y:S01]  /*a840*/  F2FP.BF16.F32.PACK_AB R33, R75, R74 ;  /* 0x0000004a4b21723e */ /* 0x000fe200000010ff */
[----:B------:R-:W-:Y:S01]  /*a850*/  STSM.16.M88.4 [R161], R28 ;  /* 0x0000001ca1007844 */ /* 0x000fe20000000200 */
[----:B------:R-:W-:Y:S02]  /*a860*/  F2FP.BF16.F32.PACK_AB R34, R77, R76 ;  /* 0x0000004c4d22723e */ /* 0x000fe400000010ff */
[----:B------:R-:W-:Y:S02]  /*a870*/  F2FP.BF16.F32.PACK_AB R35, R79, R78 ;  /* 0x0000004e4f23723e */ /* 0x000fe400000010ff */
[----:B------:R-:W-:Y:S02]  /*a880*/  F2FP.BF16.F32.PACK_AB R36, R36, R37 ;  /* 0x000000252424723e */ /* 0x000fe400000010ff */
[----:B------:R-:W-:Y:S01]  /*a890*/  F2FP.BF16.F32.PACK_AB R37, R83, R82 ;  /* 0x000000525325723e */ /* 0x000fe200000010ff */
[----:B-1----:R-:W-:Y:S01]  /*a8a0*/  IMAD R4, R40, UR4, RZ ;  /* 0x0000000428047c24 */ /* 0x002fe2000f8e02ff */
[----:B------:R-:W-:Y:S01]  /*a8b0*/  F2FP.BF16.F32.PACK_AB R38, R85, R84 ;  /* 0x000000545526723e */ /* 0x000fe200000010ff */
[----:B------:R-:W-:Y:S01]  /*a8c0*/  STSM.16.M88.4 [R154], R32 ;  /* 0x000000209a007844 */ /* 0x000fe20000000200 */
[----:B------:R-:W-:Y:S01]  /*a8d0*/  F2FP.BF16.F32.PACK_AB R39, R87, R86 ;  /* 0x000000565727723e */ /* 0x000fe200000010ff */
[----:B------:R-:W-:Y:S01]  /*a8e0*/  IMAD R4, R41, UR36, R4 ;  /* 0x0000002429047c24 */ /* 0x000fe2000f8e0204 */
[----:B------:R-:W-:Y:S01]  /*a8f0*/  F2FP.BF16.F32.PACK_AB R96, R97, R96 ;  /* 0x000000606160723e */ /* 0x000fe200000010ff */
[----:B------:R-:W-:Y:S01]  /*a900*/  ULDC.64 UR4, c[0x0][0xb40] ;  /* 0x0002d00000047ab9 */ /* 0x000fe20000000a00 */
[----:B------:R-:W-:Y:S01]  /*a910*/  F2FP.BF16.F32.PACK_AB R8, R89, R88 ;  /* 0x000000585908723e */ /* 0x000fe200000010ff */
[----:B------:R-:W-:Y:S01]  /*a920*/  STSM.16.M88.4 [R153], R36 ;  /* 0x0000002499007844 */ /* 0x000fe20000000200 */
[----:B------:R-:W-:-:S02]  /*a930*/  F2FP.BF16.F32.PACK_AB R9, R91, R90 ;  /* 0x0000005a5b09723e */ /* 0x000fc400000010ff */
[----:B------:R-:W-:Y:S02]  /*a940*/  F2FP.BF16.F32.PACK_AB R10, R93, R92 ;  /* 0x0000005c5d0a723e */ /* 0x000fe400000010ff */
[----:B------:R-:W-:Y:S02]  /*a950*/  F2FP.BF16.F32.PACK_AB R11, R95, R94 ;  /* 0x0000005e5f0b723e */ /* 0x000fe400000010ff */
[----:B------:R-:W-:Y:S02]  /*a960*/  F2FP.BF16.F32.PACK_AB R97, R99, R98 ;  /* 0x000000626361723e */ /* 0x000fe400000010ff */
[----:B------:R-:W-:Y:S01]  /*a970*/  F2FP.BF16.F32.PACK_AB R104, R105, R104 ;  /* 0x000000686968723e */ /* 0x000fe200000010ff */
[----:B------:R-:W-:Y:S01]  /*a980*/  STSM.16.M88.4 [R156], R8 ;  /* 0x000000089c007844 */ /* 0x000fe20000000200 */
[----:B------:R-:W-:Y:S02]  /*a990*/  F2FP.BF16.F32.PACK_AB R98, R101, R100 ;  /* 0x000000646562723e */ /* 0x000fe400000010ff */
[----:B------:R-:W-:-:S02]  /*a9a0*/  F2FP.BF16.F32.PACK_AB R99, R103, R102 ;  /* 0x000000666763723e */ /* 0x000fc400000010ff */
[----:B------:R-:W-:Y:S02]  /*a9b0*/  F2FP.BF16.F32.PACK_AB R105, R107, R106 ;  /* 0x0000006a6b69723e */ /* 0x000fe400000010ff */
[----:B------:R-:W-:Y:S01]  /*a9c0*/  F2FP.BF16.F32.PACK_AB R112, R113, R112 ;  /* 0x000000707170723e */ /* 0x000fe200000010ff */
[----:B------:R-:W-:Y:S01]  /*a9d0*/  STSM.16.M88.4 [R155], R96 ;  /* 0x000000609b007844 */ /* 0x000fe20000000200 */
[----:B------:R-:W-:Y:S02]  /*a9e0*/  F2FP.BF16.F32.PACK_AB R106, R109, R108 ;  /* 0x0000006c6d6a723e */ /* 0x000fe400000010ff */
[----:B------:R-:W-:Y:S02]  /*a9f0*/  F2FP.BF16.F32.PACK_AB R107, R111, R110 ;  /* 0x0000006e6f6b723e */ /* 0x000fe400000010ff */
[----:B------:R-:W-:Y:S02]  /*aa00*/  F2FP.BF16.F32.PACK_AB R113, R115, R114 ;  /* 0x000000727371723e */ /* 0x000fe400000010ff */
[----:B------:R-:W-:Y:S01]  /*aa10*/  F2FP.BF16.F32.PACK_AB R120, R121, R120 ;  /* 0x000000787978723e */ /* 0x000fe200000010ff */
[----:B------:R-:W-:Y:S01]  /*aa20*/  STSM.16.M88.4 [R20], R104 ;  /* 0x0000006814007844 */ /* 0x000fe20000000200 */
[----:B------:R-:W-:-:S02]  /*aa30*/  F2FP.BF16.F32.PACK_AB R114, R117, R116 ;  /* 0x000000747572723e */ /* 0x000fc400000010ff */
[----:B------:R-:W-:Y:S02]  /*aa40*/  F2FP.BF16.F32.PACK_AB R115, R119, R118 ;  /* 0x000000767773723e */ /* 0x000fe400000010ff */
[----:B------:R-:W-:Y:S02]  /*aa50*/  F2FP.BF16.F32.PACK_AB R121, R123, R122 ;  /* 0x0000007a7b79723e */ /* 0x000fe400000010ff */
[----:B------:R-:W-:Y:S01]  /*aa60*/  F2FP.BF16.F32.PACK_AB R128, R129, R128 ;  /* 0x000000808180723e */ /* 0x000fe200000010ff */
[----:B------:R-:W-:Y:S01]  /*aa70*/  STSM.16.M88.4 [R152], R112 ;  /* 0x0000007098007844 */ /* 0x000fe20000000200 */
[----:B------:R-:W-:Y:S02]  /*aa80*/  F2FP.BF16.F32.PACK_AB R122, R125, R124 ;  /* 0x0000007c7d7a723e */ /* 0x000fe400000010ff */
[----:B------:R-:W-:Y:S02]  /*aa90*/  F2FP.BF16.F32.PACK_AB R123, R127, R126 ;  /* 0x0000007e7f7b723e */ /* 0x000fe400000010ff */
[----:B------:R-:W-:-:S02]  /*aaa0*/  SHF.R.S32.HI R5, RZ, 0x1f, R159 ;  /* 0x0000001fff057819 */ /* 0x000fc4000001149f */
[----:B------:R-:W-:Y:S01]  /*aab0*/  F2FP.BF16.F32.PACK_AB R129, R131, R130 ;  /* 0x000000828381723e */ /* 0x000fe200000010ff */
[----:B------:R-:W-:Y:S01]  /*aac0*/  STSM.16.M88.4 [R21], R120 ;  /* 0x0000007815007844 */ /* 0x000fe20000000200 */
[----:B------:R-:W-:Y:S02]  /*aad0*/  F2FP.BF16.F32.PACK_AB R136, R137, R136 ;  /* 0x000000888988723e */ /* 0x000fe400000010ff */
[----:B------:R-:W-:Y:S02]  /*aae0*/  IADD3 R159, P1, R159, R2, RZ ;  /* 0x000000029f9f7210 */ /* 0x000fe40007f3e0ff */
        /* <DEDUP_REMOVED lines=11> */
[----:B------:R-:W-:Y:S02]  /*aba0*/  IADD3.X R4, R5, R3, R4, P1, !PT ;  /* 0x0000000305047210 */ /* 0x000fe40000ffe404 */
[C---:B------:R-:W-:Y:S01]  /*abb0*/  LEA R2, P1, R159.reuse, UR4, 0x2 ;  /* 0x000000049f027c11 */ /* 0x040fe2000f8210ff */
[----:B------:R-:W-:Y:S01]  /*abc0*/  STSM.16.M88.4 [R158], R144 ;  /* 0x000000909e007844 */ /* 0x000fe20000000200 */
[----:B------:R-:W-:Y:S02]  /*abd0*/  ULDC UR4, c[0x0][0xc] ;  /* 0x0000030000047ab9 */ /* 0x000fe40000000800 */
[----:B------:R-:W-:Y:S01]  /*abe0*/  LEA.HI.X R3, R159, UR5, R4, 0x2, P1 ;  /* 0x000000059f037c11 */ /* 0x000fe200088f1404 */
[----:B------:R-:W-:Y:S01]  /*abf0*/  @!PT LDS RZ, [RZ] ;  /* 0x00000000fffff984 */ /* 0x000fe20000000800 */
[----:B------:R-:W-:Y:S01]  /*ac00*/  @!PT LDS RZ, [RZ] ;  /* 0x00000000fffff984 */ /* 0x000fe20000000800 */
[----:B------:R-:W-:Y:S01]  /*ac10*/  @!PT LDS RZ, [RZ] ;  /* 0x00000000fffff984 */ /* 0x000fe20000000800 */
[----:B------:R-:W-:Y:S01]  /*ac20*/  @!PT LDS RZ, [RZ] ;  /* 0x00000000fffff984 */ /* 0x000fe20000000800 */
[----:B------:R1:W-:Y:S06]  /*ac30*/  MEMBAR.ALL.CTA ;  /* 0x0000000000007992 */ /* 0x0003ec0000008000 */
[----:B-1----:R-:W1:Y:S01]  /*ac40*/  FENCE.VIEW.ASYNC.S ;  /* 0x00000000000073c6 */ /* 0x002e620000000000 */
[----:B------:R-:W-:-:S03]  /*ac50*/  UIADD3 UR10, UR4, UR10, URZ ;  /* 0x0000000a040a7290 */ /* 0x000fc6000fffe03f */
[----:B-1----:R-:W1:Y:S01]  /*ac60*/  SHFL.IDX PT, R4, R217, RZ, 0x1f ;  /* 0x00001fffd9047589 */ /* 0x002e6200000e0000 */
[----:B------:R-:W-:Y:S06]  /*ac70*/  BAR.ARV 0x1, 0x120 ;  /* 0x0044800000007b1d */ /* 0x000fec0000002000 */
[----:B------:R-:W-:Y:S01]  /*ac80*/  @!P0 STG.E desc[UR12][R2.64], R157 ;  /* 0x0000009d02008986 */ /* 0x000fe2000c10190c */
[----:B-1----:R-:W-:-:S03]  /*ac90*/  ISETP.NE.AND P0, PT, R4, 0x7, PT ;  /* 0x000000070400780c */ /* 0x002fc60003f05270 */
[----:B------:R1:W-:Y:S02]  /*aca0*/  @!P2 STG.E desc[UR12][R2.64+0x20], R23 ;  /* 0x000020170200a986 */ /* 0x0003e4000c10190c */
[----:B-1----:R-:W-:-:S08]  /*acb0*/  IMAD.U32 R23, RZ, RZ, UR10 ;  /* 0x0000000aff177e24 */ /* 0x002fd0000f8e00ff */
[----:B------:R-:W-:Y:S05]  /*acc0*/  @P0 BRA `(.L_x_29) ;  /* 0x0000000000800947 */ /* 0x000fea0003800000 */
[----:B------:R-:W-:Y:S01]  /*acd0*/  BAR.SYNC.DEFER_BLOCKING 0x1, 0x120 ;  /* 0x0044800000007b1d */ /* 0x000fe20000010000 */
[----:B------:R-:W-:-:S05]  /*ace0*/  ELECT P0, URZ, PT ;  /* 0x00000000003f782f */ /* 0x000fca0003800000 */
[----:B------:R-:W-:Y:S08]  /*acf0*/  BSSY B0, `(.L_x_29) ;  /* 0x000001d000007945 */ /* 0x000ff00003800000 */
[----:B------:R-:W-:Y:S05]  /*ad00*/  @!P0 BRA `(.L_x_30) ;  /* 0x00000000006c8947 */ /* 0x000fea0003800000 */
[----:B------:R-:W-:Y:S01]  /*ad10*/  ULDC.64 UR10, c[0x0][0x198] ;  /* 0x00006600000a7ab9 */ /* 0x000fe20000000a00 */
[----:B------:R-:W-:Y:S02]  /*ad20*/  UIADD3 UR6, UR61, 0x4000, URZ ;  /* 0x000040003d067890 */ /* 0x000fe4000fffe03f */
[----:B------:R-:W-:Y:S02]  /*ad30*/  UIADD3 UR4, UP0, UR10, 0x9f0, URZ ;  /* 0x000009f00a047890 */ /* 0x000fe4000ff1e03f */
[----:B------:R-:W-:Y:S02]  /*ad40*/  UIADD3 UR8, UR61, 0x8000, URZ ;  /* 0x000080003d087890 */ /* 0x000fe4000fffe03f */
[----:B------:R-:W-:Y:S01]  /*ad50*/  UIADD3.X UR5, URZ, UR11, URZ, UP0, !UPT ;  /* 0x0000000b3f057290 */ /* 0x000fe200087fe43f */
[----:B------:R-:W-:Y:S01]  /*ad60*/  UMOV UR33, URZ ;  /* 0x0000003f00217c82 */ /* 0x000fe20008000000 */
[----:B------:R-:W-:Y:S01]  /*ad70*/  UMOV UR37, URZ ;  /* 0x0000003f00257c82 */ /* 0x000fe20008000000 */
[----:B------:R-:W-:Y:S01]  /*ad80*/  UMOV UR32, UR61 ;  /* 0x0000003d00207c82 */ /* 0x000fe20008000000 */
[----:B------:R-:W-:Y:S01]  /*ad90*/  UMOV UR7, 0x40 ;  /* 0x0000004000077882 */ /* 0x000fe20000000000 */
[----:B------:R-:W-:-:S04]  /*ada0*/  UIADD3 UR9, UR61, 0xc000, URZ ;  /* 0x0000c0003d097890 */ /* 0x000fc8000fffe03f */
[----:B------:R1:W-:Y:S02]  /*adb0*/  UTMASTG.5D [UR32], [UR4] ;  /* 0x00000020040073b5 */ /* 0x0003e40008020000 */
[----:B-1----:R-:W-:Y:S01]  /*adc0*/  UMOV UR32, UR6 ;  /* 0x0000000600207c82 */ /* 0x002fe20008000000 */
[----:B------:R-:W-:Y:S01]  /*add0*/  UMOV UR33, UR7 ;  /* 0x0000000700217c82 */ /* 0x000fe20008000000 */
[----:B------:R-:W-:Y:S01]  /*ade0*/  UMOV UR6, 0x80 ;  /* 0x0000008000067882 */ /* 0x000fe20000000000 */
[----:B------:R1:W-:Y:S02]  /*adf0*/  UTMASTG.5D [UR32], [UR4] ;  /* 0x00000020040073b5 */ /* 0x0003e40008020000 */
[----:B-1----:R-:W-:Y:S01]  /*ae00*/  UMOV UR32, UR8 ;  /* 0x0000000800207c82 */ /* 0x002fe20008000000 */
[----:B------:R-:W-:Y:S01]  /*ae10*/  UMOV UR33, UR6 ;  /* 0x0000000600217c82 */ /* 0x000fe20008000000 */
[----:B------:R-:W-:Y:S01]  /*ae20*/  UMOV UR6, 0xc0 ;  /* 0x000000c000067882 */ /* 0x000fe20000000000 */
[----:B------:R1:W-:Y:S02]  /*ae30*/  UTMASTG.5D [UR32], [UR4] ;  /* 0x00000020040073b5 */ /* 0x0003e40008020000 */
[----:B-1----:R-:W-:Y:S01]  /*ae40*/  UMOV UR32, UR9 ;  /* 0x0000000900207c82 */ /* 0x002fe20008000000 */
[----:B------:R-:W-:Y:S01]  /*ae50*/  UMOV UR33, UR6 ;  /* 0x0000000600217c82 */ /* 0x000fe20008000000 */
[----:B------:R-:W-:Y:S01]  /*ae60*/  UIADD3 UR6, UR61, 0x38820, URZ ;  /* 0x000388203d067890 */ /* 0x000fe2000fffe03f */
[----:B------:R1:W-:Y:S03]  /*ae70*/  UTMASTG.5D [UR32], [UR4] ;  /* 0x00000020040073b5 */ /* 0x0003e60008020000 */
[----:B------:R-:W-:Y:S01]  /*ae80*/  UPRMT UR6, URZ, 0x654, UR6 ;  /* 0x000006543f067896 */ /* 0x000fe20008000006 */
[----:B------:R0:W-:Y:S01]  /*ae90*/  UTMACMDFLUSH ;  /* 0x00000000000079b7 */ /* 0x0001e20000000000 */
[----:B------:R-:W-:-:S07]  /*aea0*/  DEPBAR.LE SB0, 0x0 ;  /* 0x000080000000791a */ /* 0x000fce0000000000 */
[----:B-1----:R-:W-:Y:S03]  /*aeb0*/  SYNCS.ARRIVE.TRANS64.RED.A1T0 RZ, [UR6], RZ ;  /* 0x000000ffffff79a7 */ /* 0x002fe60008100406 */
.L_x_30:
[----:B------:R-:W-:Y:S05]  /*aec0*/  BSYNC B0 ;  /* 0x0000000000007941 */ /* 0x000fea0003800000 */
.L_x_29:
[----:B------:R-:W1:Y:S01]  /*aed0*/  LDC R0, c[0x0][0xda4] ;  /* 0x00036900ff007b82 */ /* 0x000e620000000800 */
[----:B------:R-:W-:Y:S01]  /*aee0*/  R2UR UR6, R23 ;  /* 0x00000000170672ca */ /* 0x000fe200000e0000 */
[----:B------:R-:W-:Y:S01]  /*aef0*/  UIADD3 UR38, UR38, 0x1, URZ ;  /* 0x0000000126267890 */ /* 0x000fe2000fffe03f */
[----:B------:R-:W-:Y:S01]  /*af00*/  R2UR UR5, R18 ;  /* 0x00000000120572ca */ /* 0x000fe200000e0000 */
[----:B------:R-:W-:Y:S02]  /*af10*/  VIADD R212, R212, 0x1 ;  /* 0x00000001d4d47836 */ /* 0x000fe40000000000 */
[----:B------:R-:W-:-:S04]  /*af20*/  UISETP.NE.AND UP0, UPT, UR38, 0x2, UPT ;  /* 0x000000022600788c */ /* 0x000fc8000bf05270 */
[----:B------:R-:W-:Y:S02]  /*af30*/  USEL UR4, URZ, 0x1, UP0 ;  /* 0x000000013f047887 */ /* 0x000fe40008000000 */
[----:B------:R-:W-:-:S04]  /*af40*/  USEL UR38, UR38, URZ, UP0 ;  /* 0x0000003f26267287 */ /* 0x000fc80008000000 */
[----:B------:R-:W-:-:S06]  /*af50*/  ULOP3.LUT UR5, UR5, UR4, URZ, 0x3c, !UPT ;  /* 0x0000000405057292 */ /* 0x000fcc000f8e3c3f */
[----:B------:R-:W-:Y:S02]  /*af60*/  MOV R18, UR5 ;  /* 0x0000000500127c02 */ /* 0x000fe40008000f00 */
[----:B-1----:R-:W-:-:S13]  /*af70*/  ISETP.LE.AND P0, PT, R0, UR6, PT ;  /* 0x0000000600007c0c */ /* 0x002fda000bf03270 */
[----:B------:R-:W-:Y:S05]  /*af80*/  @!P0 BRA `(.L_x_31) ;  /* 0xffffff5c006c8947 */ /* 0x000fea000383ffff */
[----:B------:R-:W-:Y:S05]  /*af90*/  EXIT ;  /* 0x000000000000794d */ /* 0x000fea0003800000 */
.L_x_7:
[----:B------:R-:W-:-:S08]  /*afa0*/  NOP ;  /* 0x0000000000007918 */ /* 0x000fd00000000000 */
[----:B-1----:R-:W1:-:S00]  /*afb0*/  USETMAXREG.DEALLOC.CTAPOOL 0x18 ;  /* 0x00000018000079c8 */ /* 0x002e4000080e0500 */
[----:B-1----:R-:W-:-:S06]  /*afc0*/  LOP3.LUT R0, R0, 0x3, RZ, 0xc0, !PT ;  /* 0x0000000300007812 */ /* 0x002fcc00078ec0ff */
[----:B------:R-:W1:Y:S02]  /*afd0*/  SHFL.IDX PT, R0, R0, RZ, 0x1f ;  /* 0x00001fff00007589 */ /* 0x000e6400000e0000 */
[----:B-1----:R-:W-:-:S13]  /*afe0*/  ISETP.NE.AND P0, PT, R0, RZ, PT ;  /* 0x000000ff0000720c */ /* 0x002fda0003f05270 */
[----:B--2---:R-:W-:Y:S05]  /*aff0*/  @P0 EXIT ;  /* 0x000000000000094d */ /* 0x004fea0003800000 */
[----:B------:R-:W1:Y:S01]  /*b000*/  S2UR UR4, SR_CTAID.X ;  /* 0x00000000000479c3 */ /* 0x000e620000002500 */
[----:B------:R-:W-:Y:S01]  /*b010*/  IMAD.MOV.U32 R16, RZ, RZ, RZ ;  /* 0x000000ffff107224 */ /* 0x000fe200078e00ff */
[----:B------:R-:W-:Y:S01]  /*b020*/  MOV R19, 0x1 ;  /* 0x0000000100137802 */ /* 0x000fe20000000f00 */
[----:B------:R-:W-:-:S05]  /*b030*/  IMAD.MOV.U32 R2, RZ, RZ, 0x1 ;  /* 0x00000001ff027424 */ /* 0x000fca00078e00ff */
[----:B------:R-:W1:Y:S02]  /*b040*/  LDC R0, c[0x0][0xda4] ;  /* 0x00036900ff007b82 */ /* 0x000e640000000800 */
[----:B-1----:R-:W-:-:S13]  /*b050*/  ISETP.LE.AND P0, PT, R0, UR4, PT ;  /* 0x0000000400007c0c */ /* 0x002fda000bf03270 */
[----:B------:R-:W-:Y:S05]  /*b060*/  @P0 BRA `(.L_x_32) ;  /* 0x0000003000940947 */ /* 0x000fea0003800000 */
[----:B------:R-:W-:Y:S01]  /*b070*/  IMAD.U32 R0, RZ, RZ, UR4 ;  /* 0x00000004ff007e24 */ /* 0x000fe2000f8e00ff */
[----:B------:R-:W-:Y:S01]  /*b080*/  MOV R19, 0x1 ;  /* 0x0000000100137802 */ /* 0x000fe20000000f00 */
[----:B------:R-:W-:Y:S01]  /*b090*/  IMAD.MOV.U32 R16, RZ, RZ, RZ ;  /* 0x000000ffff107224 */ /* 0x000fe200078e00ff */
[----:B------:R-:W-:Y:S01]  /*b0a0*/  ULDC.64 UR36, c[0x0][0x198] ;  /* 0x0000660000247ab9 */ /* 0x000fe20000000a00 */
[----:B------:R-:W-:Y:S01]  /*b0b0*/  ULDC UR38, c[0x0][0xc] ;  /* 0x0000030000267ab9 */ /* 0x000fe20000000800 */
[----:B------:R1:W-:Y:S04]  /*b0c0*/  STL [R1+0x10], R0 ;  /* 0x0000100001007387 */ /* 0x0003e80000100800 */
[----:B------:R1:W-:Y:S02]  /*b0d0*/  STL [R1+0x18], RZ ;  /* 0x000018ff01007387 */ /* 0x0003e40000100800 */
.L_x_77:
[----:B------:R-:W2:Y:S01]  /*b0e0*/  LDL R2, [R1+0x10] ;  /* 0x0000100001027983 */ /* 0x000ea20000100800 */
[----:B-1----:R-:W1:Y:S01]  /*b0f0*/  LDC R0, c[0x0][0xda8] ;  /* 0x00036a00ff007b82 */ /* 0x002e620000000800 */
[----:B------:R-:W-:Y:S05]  /*b100*/  YIELD ;  /* 0x0000000000007946 */ /* 0x000fea0003800000 */
[----:B------:R-:W3:Y:S01]  /*b110*/  S2R R5, SR_CgaCtaId ;  /* 0x0000000000057919 */ /* 0x000ee20000008800 */
[----:B------:R-:W-:Y:S01]  /*b120*/  ULDC.64 UR4, c[0x0][0x3f8] ;  /* 0x0000fe0000047ab9 */ /* 0x000fe20000000a00 */
[----:B------:R-:W4:Y:S01]  /*b130*/  LDC R18, c[0x0][0xdb4] ;  /* 0x00036d00ff127b82 */ /* 0x000f220000000800 */
[----:B------:R-:W-:-:S03]  /*b140*/  UISETP.NE.U32.AND UP0, UPT, UR4, URZ, UPT ;  /* 0x0000003f0400728c */ /* 0x000fc6000bf05070 */
[----:B------:R-:W-:Y:S01]  /*b150*/  ULDC UR4, c[0x0][0x404] ;  /* 0x0001010000047ab9 */ /* 0x000fe20000000800 */
[----:B------:R-:W-:-:S04]  /*b160*/  UISETP.NE.AND.EX UP0, UPT, UR5, URZ, UPT, UP0 ;  /* 0x0000003f0500728c */ /* 0x000fc8000bf05300 */
[----:B------:R-:W-:Y:S01]  /*b170*/  USEL UR4, UR4, 0x1, UP0 ;  /* 0x0000000104047887 */ /* 0x000fe20008000000 */
[----:B-1----:R-:W-:Y:S02]  /*b180*/  ISETP.NE.AND P0, PT, R0, 0x1, PT ;  /* 0x000000010000780c */ /* 0x002fe40003f05270 */
[----:B----4-:R-:W-:-:S11]  /*b190*/  ISETP.NE.AND P1, PT, R18, 0x1, PT ;  /* 0x000000011200780c */ /* 0x010fd60003f25270 */
[----:B------:R-:W2:Y:S08]  /*b1a0*/  @P0 LDC R0, c[0x0][0xdac] ;  /* 0x00036b00ff000b82 */ /* 0x000eb00000000800 */
[----:B------:R-:W1:Y:S01]  /*b1b0*/  @P0 LDC R3, c[0x0][0xdb0] ;  /* 0x00036c00ff030b82 */ /* 0x000e620000000800 */
[----:B--2---:R-:W-:-:S04]  /*b1c0*/  @P0 IMAD.HI.U32 R0, R2, R0, RZ ;  /* 0x0000000002000227 */ /* 0x004fc800078e00ff */
[----:B------:R-:W-:Y:S01]  /*b1d0*/  IMAD.MOV.U32 R4, RZ, RZ, R2 ;  /* 0x000000ffff047224 */ /* 0x000fe200078e0002 */
[----:B-1----:R-:W-:Y:S02]  /*b1e0*/  @P0 SHF.R.U32.HI R4, RZ, R3, R0 ;  /* 0x00000003ff040219 */ /* 0x002fe40000011600 */
[----:B------:R-:W1:Y:S03]  /*b1f0*/  LDC R0, c[0x0][0x2e0] ;  /* 0x0000b800ff007b82 */ /* 0x000e660000000800 */
[----:B------:R-:W-:Y:S01]  /*b200*/  IMAD.MOV.U32 R17, RZ, RZ, R4 ;  /* 0x000000ffff117224 */ /* 0x000fe200078e0004 */
[----:B------:R2:W-:Y:S04]  /*b210*/  STL [R1+0x8], R4 ;  /* 0x0000080401007387 */ /* 0x0005e80000100800 */
[----:B------:R-:W4:Y:S01]  /*b220*/  @P1 LDC.64 R2, c[0x0][0xdb8] ;  /* 0x00036e00ff021b82 */ /* 0x000f220000000a00 */
[----:B-1----:R-:W-:Y:S01]  /*b230*/  IMAD R7, R0, UR4, RZ ;  /* 0x0000000400077c24 */ /* 0x002fe2000f8e02ff */
[----:B------:R-:W-:-:S04]  /*b240*/  MOV R0, 0x400 ;  /* 0x0000040000007802 */ /* 0x000fc80000000f00 */
[----:B---3--:R-:W-:Y:S01]  /*b250*/  LEA R6, R5, R0, 0x18 ;  /* 0x0000000005067211 */ /* 0x008fe200078ec0ff */
[----:B------:R2:W-:Y:S01]  /*b260*/  STL [R1+0x14], R7 ;  /* 0x0000140701007387 */ /* 0x0005e20000100800 */
[----:B------:R-:W-:Y:S01]  /*b270*/  IADD3 R0, R7, 0x4f, RZ ;  /* 0x0000004f07007810 */ /* 0x000fe20007ffe0ff */
[----:B----4-:R-:W-:Y:S02]  /*b280*/  @P1 IMAD.HI.U32 R2, R4, R2, RZ ;  /* 0x0000000204021227 */ /* 0x010fe400078e00ff */
[----:B------:R2:W-:Y:S02]  /*b290*/  STL [R1+0x4], R6 ;  /* 0x0000040601007387 */ /* 0x0005e40000100800 */
[----:B------:R-:W-:Y:S01]  /*b2a0*/  IMAD.HI R0, R0, 0x66666667, RZ ;  /* 0x6666666700007827 */ /* 0x000fe200078e02ff */
[----:B------:R-:W-:-:S03]  /*b2b0*/  @P1 SHF.R.U32.HI R17, RZ, R3, R2 ;  /* 0x00000003ff111219 */ /* 0x000fc60000011602 */
[----:B------:R-:W-:Y:S02]  /*b2c0*/  VIADD R2, R6, 0x24400 ;  /* 0x0002440006027836 */ /* 0x000fe40000000000 */
[----:B------:R-:W-:-:S03]  /*b2d0*/  IMAD.MOV R3, RZ, RZ, -R17 ;  /* 0x000000ffff037224 */ /* 0x000fc600078e0a11 */
[----:B------:R-:W-:Y:S01]  /*b2e0*/  LOP3.LUT P0, RZ, R2, 0x3ff, RZ, 0xc0, !PT ;  /* 0x000003ff02ff7812 */ /* 0x000fe2000780c0ff */
[----:B------:R-:W-:Y:S01]  /*b2f0*/  IMAD R18, R18, R3, R4 ;  /* 0x0000000312127224 */ /* 0x000fe200078e0204 */
[----:B------:R-:W-:-:S04]  /*b300*/  SHF.R.U32.HI R3, RZ, 0x1f, R0 ;  /* 0x0000001fff037819 */ /* 0x000fc80000011600 */
[----:B------:R-:W-:-:S05]  /*b310*/  LEA.HI.SX32 R0, R0, R3, 0x1b ;  /* 0x0000000300007211 */ /* 0x000fca00078fdaff */
[----:B------:R2:W-:Y:S02]  /*b320*/  STL [R1+0xc], R0 ;  /* 0x00000c0001007387 */ /* 0x0005e40000100800 */
[----:B------:R-:W-:Y:S05]  /*b330*/  @!P0 BRA `(.L_x_33) ;  /* 0x0000000000408947 */ /* 0x000fea0003800000 */
[----:B------:R-:W-:Y:S01]  /*b340*/  MOV R2, 0x0 ;  /* 0x0000000000027802 */ /* 0x000fe20000000f00 */
[----:B------:R-:W-:Y:S01]  /*b350*/  ULDC.64 UR6, c[0x4][0xa8] ;  /* 0x01002a0000067ab9 */ /* 0x000fe20000000a00 */
[----:B------:R-:W-:Y:S01]  /*b360*/  ULDC.64 UR8, c[0x4][0xb0] ;  /* 0x01002c0000087ab9 */ /* 0x000fe20000000a00 */
[----:B------:R-:W-:Y:S01]  /*b370*/  ULDC.64 UR4, c[0x4][0x8] ;  /* 0x0100020000047ab9 */ /* 0x000fe20000000a00 */
[----:B--2---:R-:W-:Y:S01]  /*b380*/  MOV R4, UR6 ;  /* 0x0000000600047c02 */ /* 0x004fe20008000f00 */
[----:B------:R-:W-:Y:S01]  /*b390*/  IMAD.U32 R5, RZ, RZ, UR7 ;  /* 0x00000007ff057e24 */ /* 0x000fe2000f8e00ff */
[----:B------:R-:W1:Y:S01]  /*b3a0*/  LDC.64 R2, c[0x4][R2] ;  /* 0x0100000002027b82 */ /* 0x000e620000000a00 */
[----:B------:R-:W-:Y:S01]  /*b3b0*/  IMAD.U32 R6, RZ, RZ, UR8 ;  /* 0x00000008ff067e24 */ /* 0x000fe2000f8e00ff */
[----:B------:R-:W-:Y:S01]  /*b3c0*/  MOV R7, UR9 ;  /* 0x0000000900077c02 */ /* 0x000fe20008000f00 */
[----:B------:R-:W-:Y:S01]  /*b3d0*/  IMAD.U32 R10, RZ, RZ, UR4 ;  /* 0x00000004ff0a7e24 */ /* 0x000fe2000f8e00ff */
[----:B------:R-:W-:Y:S01]  /*b3e0*/  MOV R8, 0x70 ;  /* 0x0000007000087802 */ /* 0x000fe20000000f00 */
[----:B------:R-:W-:-:S02]  /*b3f0*/  IMAD.U32 R11, RZ, RZ, UR5 ;  /* 0x00000005ff0b7e24 */ /* 0x000fc4000f8e00ff */
[----:B------:R-:W-:Y:S02]  /*b400*/  IMAD.MOV.U32 R12, RZ, RZ, 0x1 ;  /* 0x00000001ff0c7424 */ /* 0x000fe400078e00ff */
[----:B------:R-:W-:-:S07]  /*b410*/  IMAD.MOV.U32 R13, RZ, RZ, RZ ;  /* 0x000000ffff0d7224 */ /* 0x000fce00078e00ff */
[----:B------:R-:W-:-:S07]  /*b420*/  LEPC R20, `(.L_x_33) ;  /* 0x000000001014794e */ /* 0x000fce0000000000 */
[----:B-1----:R-:W-:Y:S05]  /*b430*/  CALL.ABS.NOINC R2 ;  /* 0x0000000002007343 */ /* 0x002fea0003c00000 */
.L_x_33:
[----:B------:R-:W2:Y:S02]  /*b440*/  LDL R2, [R1+0x4] ;  /* 0x0000040001027983 */ /* 0x000ea40000100800 */
[----:B--2---:R-:W-:-:S04]  /*b450*/  IADD3 R0, R2, 0x400, RZ ;  /* 0x0000040002007810 */ /* 0x004fc80007ffe0ff */
[----:B------:R-:W-:-:S13]  /*b460*/  LOP3.LUT P0, RZ, R0, 0x3ff, RZ, 0xc0, !PT ;  /* 0x000003ff00ff7812 */ /* 0x000fda000780c0ff */
[----:B------:R-:W-:Y:S05]  /*b470*/  @!P0 BRA `(.L_x_34) ;  /* 0x0000000000808947 */ /* 0x000fea0003800000 */
[----:B------:R-:W-:Y:S01]  /*b480*/  MOV R0, 0x0 ;  /* 0x0000000000007802 */ /* 0x000fe20000000f00 */
[----:B------:R-:W-:Y:S01]  /*b490*/  ULDC.64 UR6, c[0x4][0xa8] ;  /* 0x01002a0000067ab9 */ /* 0x000fe20000000a00 */
[----:B------:R-:W-:Y:S01]  /*b4a0*/  ULDC.64 UR8, c[0x4][0xb0] ;  /* 0x01002c0000087ab9 */ /* 0x000fe20000000a00 */
[----:B------:R-:W-:Y:S01]  /*b4b0*/  ULDC.64 UR4, c[0x4][0x10] ;  /* 0x0100040000047ab9 */ /* 0x000fe20000000a00 */
[----:B------:R1:W2:Y:S01]  /*b4c0*/  LDC.64 R2, c[0x4][R0] ;  /* 0x0100000000027b82 */ /* 0x0002a20000000a00 */
[----:B------:R-:W-:Y:S01]  /*b4d0*/  IMAD.U32 R4, RZ, RZ, UR6 ;  /* 0x00000006ff047e24 */ /* 0x000fe2000f8e00ff */
[----:B------:R-:W-:Y:S01]  /*b4e0*/  MOV R6, UR8 ;  /* 0x0000000800067c02 */ /* 0x000fe20008000f00 */
[----:B------:R-:W-:Y:S01]  /*b4f0*/  IMAD.U32 R5, RZ, RZ, UR7 ;  /* 0x00000007ff057e24 */ /* 0x000fe2000f8e00ff */
[----:B------:R-:W-:Y:S01]  /*b500*/  MOV R11, UR5 ;  /* 0x00000005000b7c02 */ /* 0x000fe20008000f00 */
[----:B------:R-:W-:Y:S01]  /*b510*/  IMAD.U32 R7, RZ, RZ, UR9 ;  /* 0x00000009ff077e24 */ /* 0x000fe2000f8e00ff */
[----:B------:R-:W-:Y:S01]  /*b520*/  MOV R13, RZ ;  /* 0x000000ff000d7202 */ /* 0x000fe20000000f00 */
[----:B------:R-:W-:-:S02]  /*b530*/  IMAD.U32 R10, RZ, RZ, UR4 ;  /* 0x00000004ff0a7e24 */ /* 0x000fc4000f8e00ff */
[----:B------:R-:W-:Y:S02]  /*b540*/  IMAD.MOV.U32 R8, RZ, RZ, 0x70 ;  /* 0x00000070ff087424 */ /* 0x000fe400078e00ff */
[----:B-1----:R-:W-:-:S07]  /*b550*/  IMAD.MOV.U32 R12, RZ, RZ, 0x1 ;  /* 0x00000001ff0c7424 */ /* 0x002fce00078e00ff */
[----:B------:R-:W-:-:S07]  /*b560*/  LEPC R20, `(.L_x_35) ;  /* 0x000000001014794e */ /* 0x000fce0000000000 */
[----:B--2---:R-:W-:Y:S05]  /*b570*/  CALL.ABS.NOINC R2 ;  /* 0x0000000002007343 */ /* 0x004fea0003c00000 */
.L_x_35:
[----:B------:R-:W-:Y:S01]  /*b580*/  MOV R2, 0x0 ;  /* 0x0000000000027802 */ /* 0x000fe20000000f00 */
[----:B------:R-:W-:Y:S01]  /*b590*/  ULDC.64 UR6, c[0x4][0xa8] ;  /* 0x01002a0000067ab9 */ /* 0x000fe20000000a00 */
[----:B------:R-:W-:Y:S01]  /*b5a0*/  ULDC.64 UR8, c[0x4][0xb0] ;  /* 0x01002c0000087ab9 */ /* 0x000fe20000000a00 */
[----:B------:R-:W-:Y:S01]  /*b5b0*/  ULDC.64 UR4, c[0x4][0x18] ;  /* 0x0100060000047ab9 */ /* 0x000fe20000000a00 */
[----:B------:R-:W-:Y:S01]  /*b5c0*/  IMAD.U32 R4, RZ, RZ, UR6 ;  /* 0x00000006ff047e24 */ /* 0x000fe2000f8e00ff */
[----:B------:R-:W-:Y:S01]  /*b5d0*/  MOV R6, UR8 ;  /* 0x0000000800067c02 */ /* 0x000fe20008000f00 */
[----:B------:R-:W1:Y:S01]  /*b5e0*/  LDC.64 R2, c[0x4][R2] ;  /* 0x0100000002027b82 */ /* 0x000e620000000a00 */
[----:B------:R-:W-:Y:S01]  /*b5f0*/  IMAD.U32 R5, RZ, RZ, UR7 ;  /* 0x00000007ff057e24 */ /* 0x000fe2000f8e00ff */
[----:B------:R-:W-:Y:S01]  /*b600*/  MOV R11, UR5 ;  /* 0x00000005000b7c02 */ /* 0x000fe20008000f00 */
[----:B------:R-:W-:Y:S01]  /*b610*/  IMAD.U32 R7, RZ, RZ, UR9 ;  /* 0x00000009ff077e24 */ /* 0x000fe2000f8e00ff */
[----:B------:R-:W-:Y:S01]  /*b620*/  MOV R13, RZ ;  /* 0x000000ff000d7202 */ /* 0x000fe20000000f00 */
[----:B------:R-:W-:-:S02]  /*b630*/  IMAD.U32 R10, RZ, RZ, UR4 ;  /* 0x00000004ff0a7e24 */ /* 0x000fc4000f8e00ff */
[----:B------:R-:W-:Y:S02]  /*b640*/  IMAD.MOV.U32 R8, RZ, RZ, 0x70 ;  /* 0x00000070ff087424 */ /* 0x000fe400078e00ff */
[----:B------:R-:W-:-:S07]  /*b650*/  IMAD.MOV.U32 R12, RZ, RZ, 0x1 ;  /* 0x00000001ff0c7424 */ /* 0x000fce00078e00ff */
[----:B------:R-:W-:-:S07]  /*b660*/  LEPC R20, `(.L_x_34) ;  /* 0x000000001014794e */ /* 0x000fce0000000000 */
[----:B-1----:R-:W-:Y:S05]  /*b670*/  CALL.ABS.NOINC R2 ;  /* 0x0000000002007343 */ /* 0x002fea0003c00000 */
.L_x_34:
[----:B------:R-:W1:Y:S01]  /*b680*/  LDC R0, c[0x0][0x428] ;  /* 0x00010a00ff007b82 */ /* 0x000e620000000800 */
[----:B------:R-:W-:Y:S01]  /*b690*/  ULDC.64 UR4, c[0x0][0x9f8] ;  /* 0x00027e0000047ab9 */ /* 0x000fe20000000a00 */
[----:B------:R-:W2:Y:S01]  /*b6a0*/  LDL.LU R7, [R1+0x8] ;  /* 0x0000080001077983 */ /* 0x000ea20000300800 */
[----:B------:R-:W-:Y:S01]  /*b6b0*/  ISETP.NE.U32.AND P0, PT, RZ, UR4, PT ;  /* 0x00000004ff007c0c */ /* 0x000fe2000bf05070 */
[----:B------:R-:W-:Y:S01]  /*b6c0*/  IMAD.MOV.U32 R4, RZ, RZ, R18 ;  /* 0x000000ffff047224 */ /* 0x000fe200078e0012 */
[----:B------:R-:W-:Y:S01]  /*b6d0*/  ULDC.64 UR6, c[0x0][0x208] ;  /* 0x0000820000067ab9 */ /* 0x000fe20000000a00 */
[----:B------:R-:W3:Y:S01]  /*b6e0*/  LDL R6, [R1+0x10] ;  /* 0x0000100001067983 */ /* 0x000ee20000100800 */
[----:B------:R-:W-:Y:S01]  /*b6f0*/  ISETP.NE.AND.EX P0, PT, RZ, UR5, PT, P0 ;  /* 0x00000005ff007c0c */ /* 0x000fe2000bf05300 */
[----:B------:R-:W-:Y:S01]  /*b700*/  ULDC UR4, c[0x0][0xda8] ;  /* 0x00036a0000047ab9 */ /* 0x000fe20000000800 */
[----:B------:R-:W4:Y:S01]  /*b710*/  S2R R8, SR_TID.X ;  /* 0x0000000000087919 */ /* 0x000f220000002100 */
[----:B-1----:R-:W-:-:S13]  /*b720*/  ISETP.NE.AND P1, PT, R0, 0x1, PT ;  /* 0x000000010000780c */ /* 0x002fda0003f25270 */
[----:B------:R-:W1:Y:S01]  /*b730*/  @P1 LDC R3, c[0x0][0x42c] ;  /* 0x00010b00ff031b82 */ /* 0x000e620000000800 */
[----:B----4-:R-:W-:-:S07]  /*b740*/  LOP3.LUT R8, R8, 0x1f, RZ, 0xc0, !PT ;  /* 0x0000001f08087812 */ /* 0x010fce00078ec0ff */
[----:B------:R-:W4:Y:S01]  /*b750*/  @P1 LDC R5, c[0x0][0x430] ;  /* 0x00010c00ff051b82 */ /* 0x000f220000000800 */
[----:B-1----:R-:W-:-:S07]  /*b760*/  @P1 IMAD.HI.U32 R0, R18, R3, RZ ;  /* 0x0000000312001227 */ /* 0x002fce00078e00ff */
[----:B------:R-:W1:Y:S01]  /*b770*/  @P0 LDC.64 R2, c[0x0][0x9f8] ;  /* 0x00027e00ff020b82 */ /* 0x000e620000000a00 */
[----:B----4-:R-:W-:Y:S01]  /*b780*/  @P1 SHF.R.U32.HI R4, RZ, R5, R0 ;  /* 0x00000005ff041219 */ /* 0x010fe20000011600 */
[----:B------:R-:W-:Y:S02]  /*b790*/  IMAD.MOV.U32 R0, RZ, RZ, R17 ;  /* 0x000000ffff007224 */ /* 0x000fe400078e0011 */
[----:B-1----:R-:W-:-:S05]  /*b7a0*/  @P0 IMAD.WIDE R2, R17, 0x4, R2 ;  /* 0x0000000411020825 */ /* 0x002fca00078e0202 */
[----:B------:R1:W5:Y:S01]  /*b7b0*/  @P0 LDG.E R0, desc[UR6][R2.64] ;  /* 0x0000000602000981 */ /* 0x000362000c1e1900 */
[----:B------:R-:W-:-:S04]  /*b7c0*/  ISETP.NE.AND P1, PT, R8, RZ, PT ;  /* 0x000000ff0800720c */ /* 0x000fc80003f25270 */
[----:B------:R-:W-:-:S09]  /*b7d0*/  PLOP3.LUT P2, PT, P1, PT, PT, 0x8, 0x0 ;  /* 0x000000000000781c */ /* 0x000fd20000f4e170 */
[----:B------:R-:W-:-:S05]  /*b7e0*/  VOTEU.ALL UP1, P1 ;  /* 0x00000000003f7886 */ /* 0x000fca0000820000 */
[----:B------:R-:W-:-:S04]  /*b7f0*/  @!UP1 UIADD3 UR8, UP0, UR36, 0x270, URZ ;  /* 0x0000027024089890 */ /* 0x000fc8000ff1e03f */
[----:B------:R-:W-:-:S03]  /*b800*/  @!UP1 UIADD3.X UR9, URZ, UR37, URZ, UP0, !UPT ;  /* 0x000000253f099290 */ /* 0x000fc600087fe43f */
[----:B------:R-:W-:Y:S01]  /*b810*/  VOTEU.ALL UP0, P1 ;  /* 0x00000000003f7886 */ /* 0x000fe20000800000 */
[----:B--2---:R-:W-:-:S05]  /*b820*/  IADD3 R8, -R7, RZ, RZ ;  /* 0x000000ff07087210 */ /* 0x004fca0007ffe1ff */
[----:B---3--:R-:W-:-:S04]  /*b830*/  IMAD R8, R8, UR4, R6 ;  /* 0x0000000408087c24 */ /* 0x008fc8000f8e0206 */
[----:B-1----:R-:W-:-:S07]  /*b840*/  IMAD.SHL.U32 R8, R8, 0x80, RZ ;  /* 0x0000008008087824 */ /* 0x002fce00078e00ff */
.L_x_36:
[----:B------:R-:W-:Y:S02]  /*b850*/  PLOP3.LUT P0, PT, P0, P2, PT, 0xa2, 0x0 ;  /* 0x000000000000781c */ /* 0x000fe40000705472 */
[----:B------:R-:W-:Y:S01]  /*b860*/  @P2 R2UR P0, UR7, R17 ;  /* 0x00000000110722ca */ /* 0x000fe20000000000 */
[----:B------:R-:W-:-:S07]  /*b870*/  UMOV UR4, URZ ;  /* 0x0000003f00047c82 */ /* 0x000fce0008000000 */
[----:B------:R-:W-:Y:S02]  /*b880*/  PLOP3.LUT P0, PT, P0, P2, PT, 0xa2, 0x0 ;  /* 0x000000000000781c */ /* 0x000fe40000705472 */
[----:B------:R-:W-:-:S08]  /*b890*/  @P2 R2UR.OR P0, UR6, R18 ;  /* 0x00000000120622ca */ /* 0x000fd00000100000 */
[----:B------:R-:W-:Y:S02]  /*b8a0*/  PLOP3.LUT P0, PT, P0, P2, PT, 0xa2, 0x0 ;  /* 0x000000000000781c */ /* 0x000fe40000705472 */
[----:B------:R-:W-:-:S08]  /*b8b0*/  @P2 R2UR.OR P0, UR5, R8 ;  /* 0x00000000080522ca */ /* 0x000fd00000100000 */
[----:B------:R-:W-:-:S05]  /*b8c0*/  @P2 PLOP3.LUT P2, PT, P0, PT, PT, 0x80, 0x0 ;  /* 0x000000000000281c */ /* 0x000fca000074f070 */
[----:B------:R1:W-:Y:S08]  /*b8d0*/  @!UP0 UTMAPF.L2.4D [UR4], [UR8] ;  /* 0x00000004080085b8 */ /* 0x0003f00008018000 */
[----:B-1----:R-:W-:Y:S05]  /*b8e0*/  @P2 BRA.U.ANY `(.L_x_36) ;  /* 0xfffffffd00d82947 */ /* 0x002fea000393ffff */
[----:B------:R-:W-:Y:S01]  /*b8f0*/  PLOP3.LUT P2, PT, P1, PT, PT, 0x8, 0x0 ;  /* 0x000000000000781c */ /* 0x000fe20000f4e170 */
[----:B------:R-:W-:Y:S01]  /*b900*/  VOTEU.ALL UP0, P1 ;  /* 0x00000000003f7886 */ /* 0x000fe20000800000 */
[----:B------:R-:W-:-:S11]  /*b910*/  UMOV UR4, 0x40 ;  /* 0x0000004000047882 */ /* 0x000fd60000000000 */
.L_x_37:
[----:B------:R-:W-:Y:S02]  /*b920*/  PLOP3.LUT P0, PT, P0, P2, PT, 0xa2, 0x0 ;  /* 0x000000000000781c */ /* 0x000fe40000705472 */
[----:B------:R-:W-:-:S08]  /*b930*/  @P2 R2UR P0, UR7, R17 ;  /* 0x00000000110722ca */ /* 0x000fd00000000000 */
        /* <DEDUP_REMOVED lines=10> */
.L_x_38:
        /* <DEDUP_REMOVED lines=12> */
.L_x_39:
        /* <DEDUP_REMOVED lines=9> */
[----:B------:R-:W1:Y:S01]  /*bb30*/  LDC.64 R2, c[0x0][0x3f8] ;  /* 0x0000fe00ff027b82 */ /* 0x000e620000000a00 */
[----:B------:R-:W-:Y:S01]  /*bb40*/  UMOV UR4, 0xffffffff ;  /* 0xffffffff00047882 */ /* 0x000fe20000000000 */
[----:B-1----:R-:W-:-:S04]  /*bb50*/  ISETP.NE.U32.AND P0, PT, R2, RZ, PT ;  /* 0x000000ff0200720c */ /* 0x002fc80003f05070 */
[----:B------:R-:W-:-:S04]  /*bb60*/  ISETP.NE.AND.EX P0, PT, R3, RZ, PT, P0 ;  /* 0x000000ff0300720c */ /* 0x000fc80003f05300 */
[----:B-----5:R-:W-:Y:S01]  /*bb70*/  SEL R5, R0, RZ, !P0 ;  /* 0x000000ff00057207 */ /* 0x020fe20004000000 */
[----:B------:R-:W-:Y:S08]  /*bb80*/  BRA.DIV UR4, `(.L_x_40) ;  /* 0x0000002e04147947 */ /* 0x000ff0000b800000 */
.L_x_93:
[----:B------:R-:W2:Y:S01]  /*bb90*/  LDL R6, [R1+0xc] ;  /* 0x00000c0001067983 */ /* 0x000ea20000100800 */
[----:B------:R-:W-:Y:S01]  /*bba0*/  UMOV UR4, 0xffffffff ;  /* 0xffffffff00047882 */ /* 0x000fe20000000000 */
[----:B------:R-:W-:Y:S01]  /*bbb0*/  SHF.R.S32.HI R11, RZ, 0x1f, R0 ;  /* 0x0000001fff0b7819 */ /* 0x000fe20000011400 */
[----:B--2---:R-:W-:Y:S01]  /*bbc0*/  VIADD R10, R6, 0xffffffff ;  /* 0xffffffff060a7836 */ /* 0x004fe20000000000 */
[----:B------:R-:W-:Y:S06]  /*bbd0*/  BRA.DIV UR4, `(.L_x_41) ;  /* 0x0000002e04347947 */ /* 0x000fec000b800000 */
[----:B------:R-:W-:-:S13]  /*bbe0*/  ELECT P6, URZ, PT ;  /* 0x00000000003f782f */ /* 0x000fda00038c0000 */
.L_x_96:
[----:B------:R-:W-:Y:S05]  /*bbf0*/  @!P6 BRA `(.L_x_42) ;  /* 0x000000040030e947 */ /* 0x000fea0003800000 */
[----:B------:R1:W-:Y:S01]  /*bc00*/  STL [R1], R10 ;  /* 0x0000000a01007387 */ /* 0x0003e20000100800 */
[----:B------:R-:W-:Y:S01]  /*bc10*/  MOV R5, R0 ;  /* 0x0000000000057202 */ /* 0x000fe20000000f00 */
[----:B------:R-:W-:Y:S06]  /*bc20*/  @!P0 BRA `(.L_x_43) ;  /* 0x0000000000508947 */ /* 0x000fec0003800000 */
[----:B------:R-:W2:Y:S01]  /*bc30*/  LDC R9, c[0x0][0x41c] ;  /* 0x00010700ff097b82 */ /* 0x000ea20000000800 */
[----:B------:R-:W-:Y:S01]  /*bc40*/  IMAD.MOV.U32 R5, RZ, RZ, R10 ;  /* 0x000000ffff057224 */ /* 0x000fe200078e000a */
[----:B------:R-:W-:Y:S01]  /*bc50*/  ULDC.64 UR4, c[0x0][0x408] ;  /* 0x0001020000047ab9 */ /* 0x000fe20000000a00 */
[----:B------:R-:W-:Y:S01]  /*bc60*/  ULDC.64 UR6, c[0x0][0x208] ;  /* 0x0000820000067ab9 */ /* 0x000fe20000000a00 */
[----:B--2---:R-:W-:-:S13]  /*bc70*/  ISETP.NE.AND P1, PT, R9, 0x1, PT ;  /* 0x000000010900780c */ /* 0x004fda0003f25270 */
[----:B------:R-:W2:Y:S02]  /*bc80*/  @P1 LDC.64 R6, c[0x0][0x420] ;  /* 0x00010800ff061b82 */ /* 0x000ea40000000a00 */
[----:B--2---:R-:W-:-:S05]  /*bc90*/  @P1 IMAD.HI.U32 R6, R10, R6, RZ ;  /* 0x000000060a061227 */ /* 0x004fca00078e00ff */
[----:B------:R-:W-:-:S05]  /*bca0*/  @P1 SHF.R.U32.HI R5, RZ, R7, R6 ;  /* 0x00000007ff051219 */ /* 0x000fca0000011606 */
[----:B------:R-:W-:-:S04]  /*bcb0*/  IMAD.MOV R6, RZ, RZ, -R5 ;  /* 0x000000ffff067224 */ /* 0x000fc800078e0a05 */
[----:B------:R-:W-:Y:S02]  /*bcc0*/  IMAD R7, R9, R6, R10 ;  /* 0x0000000609077224 */ /* 0x000fe400078e020a */
[----:B------:R-:W-:-:S03]  /*bcd0*/  IMAD R6, R11, UR4, RZ ;  /* 0x000000040b067c24 */ /* 0x000fc6000f8e02ff */
[----:B------:R2:W-:Y:S01]  /*bce0*/  STL [R1], R7 ;  /* 0x0000000701007387 */ /* 0x0005e20000100800 */
[----:B------:R-:W-:Y:S01]  /*bcf0*/  IMAD R9, R0, UR5, R6 ;  /* 0x0000000500097c24 */ /* 0x000fe2000f8e0206 */
[----:B------:R-:W-:Y:S02]  /*bd00*/  MOV R6, R5 ;  /* 0x0000000500067202 */ /* 0x000fe40000000f00 */
[----:B--2---:R-:W-:-:S03]  /*bd10*/  SHF.R.S32.HI R7, RZ, 0x1f, R5 ;  /* 0x0000001fff077819 */ /* 0x004fc60000011405 */
[----:B------:R-:W-:-:S04]  /*bd20*/  IMAD.WIDE.U32 R6, R0, UR4, R6 ;  /* 0x0000000400067c25 */ /* 0x000fc8000f8e0006 */
[----:B------:R-:W-:Y:S01]  /*bd30*/  IMAD.IADD R5, R7, 0x1, R9 ;  /* 0x0000000107057824 */ /* 0x000fe200078e0209 */
[----:B------:R-:W-:-:S04]  /*bd40*/  LEA R12, P1, R6, R2, 0x2 ;  /* 0x00000002060c7211 */ /* 0x000fc800078210ff */
[----:B------:R-:W-:-:S05]  /*bd50*/  LEA.HI.X R13, R6, R3, R5, 0x2, P1 ;  /* 0x00000003060d7211 */ /* 0x000fca00008f1405 */
[----:B------:R2:W5:Y:S04]  /*bd60*/  LDG.E R5, desc[UR6][R12.64] ;  /* 0x000000060c057981 */ /* 0x000568000c1e1900 */
.L_x_43:
[----:B------:R-:W3:Y:S01]  /*bd70*/  S2R R7, SR_CgaCtaId ;  /* 0x0000000000077919 */ /* 0x000ee20000008800 */
[----:B------:R-:W-:-:S04]  /*bd80*/  MOV R6, 0x400 ;  /* 0x0000040000067802 */ /* 0x000fc80000000f00 */
[----:B---3--:R-:W-:Y:S02]  /*bd90*/  LEA R6, R7, R6, 0x18 ;  /* 0x0000000607067211 */ /* 0x008fe400078ec0ff */
[----:B------:R-:W-:-:S03]  /*bda0*/  SHF.L.U32 R7, R19, 0x1f, RZ ;  /* 0x0000001f13077819 */ /* 0x000fc600000006ff */
[----:B------:R-:W-:-:S04]  /*bdb0*/  IMAD R6, R16, 0x8, R6 ;  /* 0x0000000810067824 */ /* 0x000fc800078e0206 */
[----:B------:R-:W3:Y:S02]  /*bdc0*/  SYNCS.PHASECHK.TRANS64.TRYWAIT P1, [R6+URZ+0x38840], R7 ;  /* 0x03884007060075a7 */ /* 0x000ee4000802017f */
[----:B---3--:R-:W-:Y:S05]  /*bdd0*/  @!P1 BRA `(.L_x_44) ;  /* 0x0000002800d49947 */ /* 0x008fea0003800000 */
.L_x_97:
[----:B------:R-:W4:Y:S02]  /*bde0*/  S2R R9, SR_TID.X ;  /* 0x0000000000097919 */ /* 0x000f240000002100 */
[----:B----4-:R-:W-:-:S04]  /*bdf0*/  LOP3.LUT R9, R9, 0x7f, RZ, 0xc0, !PT ;  /* 0x0000007f09097812 */ /* 0x010fc800078ec0ff */
[----:B------:R-:W-:-:S13]  /*be00*/  ISETP.NE.AND P1, PT, R9, RZ, PT ;  /* 0x000000ff0900720c */ /* 0x000fda0003f25270 */
[----:B------:R-:W-:Y:S05]  /*be10*/  @P1 BRA `(.L_x_45) ;  /* 0x00000000001c1947 */ /* 0x000fea0003800000 */
[----:B------:R-:W4:Y:S01]  /*be20*/  S2R R9, SR_TID.X ;  /* 0x0000000000097919 */ /* 0x000f220000002100 */
[----:B---3--:R-:W-:-:S04]  /*be30*/  MOV R7, 0xa000 ;  /* 0x0000a00000077802 */ /* 0x008fc80000000f00 */
[----:B------:R3:W-:Y:S01]  /*be40*/  SYNCS.ARRIVE.TRANS64 RZ, [R6+URZ+0x38830], R7 ;  /* 0x0388300706ff79a7 */ /* 0x0007e2000800003f */
[----:B----4-:R-:W-:-:S04]  /*be50*/  LOP3.LUT R9, R9, 0x1f, RZ, 0xc0, !PT ;  /* 0x0000001f09097812 */ /* 0x010fc800078ec0ff */
[----:B------:R-:W-:-:S13]  /*be60*/  ISETP.NE.AND P1, PT, R9, RZ, PT ;  /* 0x000000ff0900720c */ /* 0x000fda0003f25270 */
[----:B---3--:R-:W-:Y:S05]  /*be70*/  @!P1 BRA `(.L_x_45) ;  /* 0x0000000000049947 */ /* 0x008fea0003800000 */
[----:B------:R-:W-:Y:S01]  /*be80*/  BPT.TRAP 0x1 ;  /* 0x000000040000795c */ /* 0x000fe20000300000 */
.L_x_45:
[----:B---3--:R-:W3:Y:S01]  /*be90*/  LDL R7, [R1] ;  /* 0x0000000001077983 */ /* 0x008ee20000100800 */
[----:B------:R-:W-:Y:S01]  /*bea0*/  MOV R9, 0x400 ;  /* 0x0000040000097802 */ /* 0x000fe20000000f00 */
[----:B--2---:R-:W2:Y:S01]  /*beb0*/  S2R R12, SR_CgaCtaId ;  /* 0x00000000000c7919 */ /* 0x004ea20000008800 */
[----:B------:R-:W-:Y:S01]  /*bec0*/  R2UR UR9, R6 ;  /* 0x00000000060972ca */ /* 0x000fe200000e0000 */
[----:B------:R-:W-:Y:S01]  /*bed0*/  UIADD3 UR4, UP0, UR36, 0x370, URZ ;  /* 0x0000037024047890 */ /* 0x000fe2000ff1e03f */
[----:B------:R-:W-:Y:S02]  /*bee0*/  R2UR UR12, R4 ;  /* 0x00000000040c72ca */ /* 0x000fe400000e0000 */
[----:B-----5:R-:W-:Y:S01]  /*bef0*/  R2UR UR13, R5 ;  /* 0x00000000050d72ca */ /* 0x020fe200000e0000 */
[----:B------:R-:W-:Y:S01]  /*bf00*/  UIADD3.X UR5, URZ, UR37, URZ, UP0, !UPT ;  /* 0x000000253f057290 */ /* 0x000fe200087fe43f */
[----:B--2---:R-:W-:-:S05]  /*bf10*/  LEA R9, R12, R9, 0x18 ;  /* 0x000000090c097211 */ /* 0x004fca00078ec0ff */
[----:B------:R-:W-:-:S05]  /*bf20*/  IMAD R6, R16, 0xa000, R9 ;  /* 0x0000a00010067824 */ /* 0x000fca00078e0209 */
[----:B------:R-:W-:Y:S01]  /*bf30*/  R2UR UR14, R6 ;  /* 0x00000000060e72ca */ /* 0x000fe200000e0000 */
[----:B------:R-:W-:Y:S01]  /*bf40*/  UIADD3 UR9, UR9, 0x38830, URZ ;  /* 0x0003883009097890 */ /* 0x000fe2000fffe03f */
[----:B------:R-:W-:Y:S01]  /*bf50*/  UMOV UR10, URZ ;  /* 0x0000003f000a7c82 */ /* 0x000fe20008000000 */
[----:B------:R-:W-:Y:S01]  /*bf60*/  UMOV UR6, 0x0 ;  /* 0x0000000000067882 */ /* 0x000fe20000000000 */
[----:B------:R-:W-:-:S09]  /*bf70*/  UMOV UR7, 0x14f00000 ;  /* 0x14f0000000077882 */ /* 0x000fd20000000000 */
[----:B------:R-:W-:Y:S02]  /*bf80*/  UIADD3 UR8, UR14, 0x24400, URZ ;  /* 0x000244000e087890 */ /* 0x000fe4000fffe03f */
[----:B------:R-:W-:Y:S02]  /*bf90*/  UIADD3 UR15, UR14, 0x26c00, URZ ;  /* 0x00026c000e0f7890 */ /* 0x000fe4000fffe03f */
[----:B------:R-:W-:Y:S01]  /*bfa0*/  UIADD3 UR17, UR14, 0x29400, URZ ;  /* 0x000294000e117890 */ /* 0x000fe2000fffe03f */
[----:B------:R-:W-:Y:S01]  /*bfb0*/  UMOV UR16, 0x40 ;  /* 0x0000004000107882 */ /* 0x000fe20000000000 */
[----:B------:R-:W-:-:S03]  /*bfc0*/  UIADD3 UR18, UR14, 0x2bc00, URZ ;  /* 0x0002bc000e127890 */ /* 0x000fc6000fffe03f */
[----:B------:R-:W-:Y:S01]  /*bfd0*/  UMOV UR14, 0x80 ;  /* 0x00000080000e7882 */ /* 0x000fe20000000000 */
[----:B---3--:R-:W-:-:S13]  /*bfe0*/  R2UR UR11, R7 ;  /* 0x00000000070b72ca */ /* 0x008fda00000e0000 */
[----:B------:R-:W-:-:S09]  /*bff0*/  UIMAD UR11, UR11, 0x50, URZ ;  /* 0x000000500b0b78a4 */ /* 0x000fd2000f8e023f */
[----:B------:R2:W-:Y:S02]  /*c000*/  UTMALDG.4D [UR8], [UR4], desc[UR6] ;  /* 0x00000608040075b4 */ /* 0x0005e40008019000 */
[----:B--2---:R-:W-:Y:S01]  /*c010*/  UMOV UR8, UR15 ;  /* 0x0000000f00087c82 */ /* 0x004fe20008000000 */
[----:B------:R-:W-:Y:S02]  /*c020*/  UMOV UR10, UR16 ;  /* 0x00000010000a7c82 */ /* 0x000fe40008000000 */
[----:B------:R2:W-:Y:S02]  /*c030*/  UTMALDG.4D [UR8], [UR4], desc[UR6] ;  /* 0x00000608040075b4 */ /* 0x0005e40008019000 */
[----:B--2---:R-:W-:Y:S01]  /*c040*/  UMOV UR8, UR17 ;  /* 0x0000001100087c82 */ /* 0x004fe20008000000 */
[----:B------:R-:W-:Y:S01]  /*c050*/  UMOV UR10, UR14 ;  /* 0x0000000e000a7c82 */ /* 0x000fe20008000000 */
[----:B------:R-:W-:Y:S01]  /*c060*/  UMOV UR14, 0xc0 ;  /* 0x000000c0000e7882 */ /* 0x000fe20000000000 */
[----:B------:R2:W-:Y:S02]  /*c070*/  UTMALDG.4D [UR8], [UR4], desc[UR6] ;  /* 0x00000608040075b4 */ /* 0x0005e40008019000 */
[----:B--2---:R-:W-:Y:S01]  /*c080*/  UMOV UR8, UR18 ;  /* 0x0000001200087c82 */ /* 0x004fe20008000000 */
[----:B------:R-:W-:-:S02]  /*c090*/  UMOV UR10, UR14 ;  /* 0x0000000e000a7c82 */ /* 0x000fc40008000000 */
[----:B------:R2:W-:Y:S02]  /*c0a0*/  UTMALDG.4D [UR8], [UR4], desc[UR6] ;  /* 0x00000608040075b4 */ /* 0x0005e40008019000 */
[----:B--2---:R-:W-:Y:S01]  /*c0b0*/  NOP ;  /* 0x0000000000007918 */ /* 0x004fe20000000000 */
.L_x_42:
[----:B------:R-:W2:Y:S01]  /*c0c0*/  LDL R13, [R1+0x18] ;  /* 0x00001800010d7983 */ /* 0x000ea20000100800 */
[----:B------:R-:W-:-:S03]  /*c0d0*/  MOV R9, 0x400 ;  /* 0x0000040000097802 */ /* 0x000fc60000000f00 */
[----:B------:R-:W3:Y:S01]  /*c0e0*/  LDL.LU R7, [R1+0x14] ;  /* 0x0000140001077983 */ /* 0x000ee20000300800 */
[----:B------:R-:W4:Y:S01]  /*c0f0*/  S2R R12, SR_CgaCtaId ;  /* 0x00000000000c7919 */ /* 0x000f220000008800 */
[----:B------:R-:W-:Y:S05]  /*c100*/  WARPSYNC.ALL ;  /* 0x0000000000007948 */ /* 0x000fea0003800000 */
[----:B------:R-:W-:-:S13]  /*c110*/  ELECT P1, URZ, PT ;  /* 0x00000000003f782f */ /* 0x000fda0003820000 */
[----:B------:R-:W-:Y:S01]  /*c120*/  @P1 R2UR UR13, R17 ;  /* 0x00000000110d12ca */ /* 0x000fe200000e0000 */
[----:B------:R-:W-:Y:S01]  /*c130*/  UIADD3 UR4, UP0, UR36, 0x270, URZ ;  /* 0x0000027024047890 */ /* 0x000fe2000ff1e03f */
[----:B------:R-:W-:Y:S02]  /*c140*/  @P1 R2UR UR12, R18 ;  /* 0x00000000120c12ca */ /* 0x000fe400000e0000 */
[----:B------:R-:W-:Y:S01]  /*c150*/  @P1 R2UR UR11, R8 ;  /* 0x00000000080b12ca */ /* 0x000fe200000e0000 */
[----:B------:R-:W-:Y:S01]  /*c160*/  UIADD3.X UR5, URZ, UR37, URZ, UP0, !UPT ;  /* 0x000000253f057290 */ /* 0x000fe200087fe43f */
[----:B----4-:R-:W-:-:S04]  /*c170*/  LEA R9, R12, R9, 0x18 ;  /* 0x000000090c097211 */ /* 0x010fc800078ec0ff */
[----:B------:R-:W-:Y:S01]  /*c180*/  R2UR UR30, R9 ;  /* 0x00000000091e72ca */ /* 0x000fe200000e0000 */
[----:B------:R-:W-:Y:S01]  /*c190*/  @P1 IMAD.MOV.U32 R6, RZ, RZ, 0x10000 ;  /* 0x00010000ff061424 */ /* 0x000fe200078e00ff */
[----:B------:R-:W-:Y:S01]  /*c1a0*/  BAR.SYNC.DEFER_BLOCKING 0x8, 0x120 ;  /* 0x0204800000007b1d */ /* 0x000fe20000010000 */
[----:B------:R-:W-:Y:S02]  /*c1b0*/  @P1 R2UR UR29, R17 ;  /* 0x00000000111d12ca */ /* 0x000fe400000e0000 */
[----:B------:R-:W-:-:S08]  /*c1c0*/  @P1 R2UR UR28, R18 ;  /* 0x00000000121c12ca */ /* 0x000fd000000e0000 */
[----:B------:R-:W-:Y:S02]  /*c1d0*/  UIADD3 UR8, UR30, 0x14400, URZ ;  /* 0x000144001e087890 */ /* 0x000fe4000fffe03f */
[----:B------:R-:W-:Y:S01]  /*c1e0*/  UIADD3 UR9, UR30, 0x38800, URZ ;  /* 0x000388001e097890 */ /* 0x000fe2000fffe03f */
[----:B------:R-:W-:Y:S01]  /*c1f0*/  @P1 R2UR UR27, R8 ;  /* 0x00000000081b12ca */ /* 0x000fe200000e0000 */
[----:B------:R-:W-:Y:S01]  /*c200*/  UMOV UR6, 0x0 ;  /* 0x0000000000067882 */ /* 0x000fe20000000000 */
[----:B------:R-:W-:Y:S01]  /*c210*/  UMOV UR7, 0x12f00000 ;  /* 0x12f0000000077882 */ /* 0x000fe20000000000 */
[----:B------:R-:W-:Y:S01]  /*c220*/  UMOV UR10, URZ ;  /* 0x0000003f000a7c82 */ /* 0x000fe20008000000 */
[----:B------:R-:W-:Y:S02]  /*c230*/  @P1 R2UR UR21, R17 ;  /* 0x00000000111512ca */ /* 0x000fe400000e0000 */
[----:B------:R-:W-:Y:S02]  /*c240*/  @P1 R2UR UR20, R18 ;  /* 0x00000000121412ca */ /* 0x000fe400000e0000 */
[----:B------:R-:W-:Y:S01]  /*c250*/  @P1 R2UR UR19, R8 ;  /* 0x00000000081312ca */ /* 0x000fe200000e0000 */
[----:B------:R2:W-:Y:S01]  /*c260*/  @P1 SYNCS.ARRIVE.TRANS64 RZ, [R9+URZ+0x38800], R6 ;  /* 0x0388000609ff19a7 */ /* 0x0005e2000800003f */
[----:B------:R4:W-:Y:S01]  /*c270*/  UTMALDG.4D [UR8], [UR4], desc[UR6] ;  /* 0x00000608040075b4 */ /* 0x0009e20008019000 */
[----:B------:R-:W-:-:S02]  /*c280*/  UIADD3 UR24, UR30, 0x18400, URZ ;  /* 0x000184001e187890 */ /* 0x000fc4000fffe03f */
[----:B------:R-:W-:Y:S01]  /*c290*/  UIADD3 UR16, UR30, 0x1c400, URZ ;  /* 0x0001c4001e107890 */ /* 0x000fe2000fffe03f */
[----:B------:R-:W-:Y:S01]  /*c2a0*/  UMOV UR14, 0x0 ;  /* 0x00000000000e7882 */ /* 0x000fe20000000000 */
[----:B------:R-:W-:Y:S01]  /*c2b0*/  UMOV UR15, 0x12f00000 ;  /* 0x12f00000000f7882 */ /* 0x000fe20000000000 */
[----:B------:R-:W-:Y:S01]  /*c2c0*/  UMOV UR26, 0x40 ;  /* 0x00000040001a7882 */ /* 0x000fe20000000000 */
[----:B------:R-:W-:Y:S01]  /*c2d0*/  UMOV UR25, UR9 ;  /* 0x0000000900197c82 */ /* 0x000fe20008000000 */
[----:B------:R-:W-:Y:S01]  /*c2e0*/  UMOV UR22, 0x0 ;  /* 0x0000000000167882 */ /* 0x000fe20000000000 */
[----:B------:R-:W-:Y:S01]  /*c2f0*/  UMOV UR23, 0x12f00000 ;  /* 0x12f0000000177882 */ /* 0x000fe20000000000 */
[----:B------:R-:W-:Y:S01]  /*c300*/  UMOV UR18, 0x80 ;  /* 0x0000008000127882 */ /* 0x000fe20000000000 */
[----:B------:R-:W-:Y:S01]  /*c310*/  UMOV UR17, UR9 ;  /* 0x0000000900117c82 */ /* 0x000fe20008000000 */
[----:B------:R1:W-:Y:S01]  /*c320*/  UTMALDG.4D [UR24], [UR4], desc[UR14] ;  /* 0x00000e18040075b4 */ /* 0x0003e20008019000 */
[----:B------:R1:W-:Y:S01]  /*c330*/  UTMALDG.4D [UR16], [UR4], desc[UR22] ;  /* 0x00001610040075b4 */ /* 0x0003e20008019000 */
[----:B----4-:R-:W-:-:S02]  /*c340*/  @P1 R2UR UR13, R17 ;  /* 0x00000000110d12ca */ /* 0x010fc400000e0000 */
[----:B------:R-:W-:Y:S02]  /*c350*/  @P1 R2UR UR12, R18 ;  /* 0x00000000120c12ca */ /* 0x000fe400000e0000 */
[----:B------:R-:W-:Y:S01]  /*c360*/  @P1 R2UR UR11, R8 ;  /* 0x00000000080b12ca */ /* 0x000fe200000e0000 */
[----:B------:R-:W-:Y:S01]  /*c370*/  UIADD3 UR8, UR30, 0x20400, URZ ;  /* 0x000204001e087890 */ /* 0x000fe2000fffe03f */
[----:B------:R-:W-:Y:S01]  /*c380*/  UMOV UR6, 0x0 ;  /* 0x0000000000067882 */ /* 0x000fe20000000000 */
[----:B------:R-:W-:Y:S01]  /*c390*/  UMOV UR7, 0x12f00000 ;  /* 0x12f0000000077882 */ /* 0x000fe20000000000 */
[----:B------:R-:W-:-:S09]  /*c3a0*/  UMOV UR10, 0xc0 ;  /* 0x000000c0000a7882 */ /* 0x000fd20000000000 */
[----:B------:R1:W-:Y:S01]  /*c3b0*/  UTMALDG.4D [UR8], [UR4], desc[UR6] ;  /* 0x00000608040075b4 */ /* 0x0003e20008019000 */
[----:B------:R-:W-:Y:S01]  /*c3c0*/  BSSY B0, `(.L_x_46) ;  /* 0x0000006000007945 */ /* 0x000fe20003800000 */
[----:B--2---:R-:W-:-:S04]  /*c3d0*/  LOP3.LUT R6, R13, 0x1, RZ, 0xc, !PT ;  /* 0x000000010d067812 */ /* 0x004fc800078e0cff */
[----:B------:R-:W-:-:S04]  /*c3e0*/  SHF.L.U32 R6, R6, 0x1f, RZ ;  /* 0x0000001f06067819 */ /* 0x000fc800000006ff */
[----:B------:R-:W2:Y:S01]  /*c3f0*/  SYNCS.PHASECHK.TRANS64.TRYWAIT P1, [R9+URZ+0x38820], R6 ;  /* 0x03882006090075a7 */ /* 0x000ea2000802017f */
[----:B---3--:R-:W-:Y:S01]  /*c400*/  ISETP.GE.AND P2, PT, R7, 0x51, PT ;  /* 0x000000510700780c */ /* 0x008fe20003f46270 */
[----:B-12---:R-:W-:-:S12]  /*c410*/  @!P1 BRA `(.L_x_47) ;  /* 0x0000002400589947 */ /* 0x006fd80003800000 */
.L_x_98:
[----:B------:R-:W-:Y:S05]  /*c420*/  BSYNC B0 ;  /* 0x0000000000007941 */ /* 0x000fea0003800000 */
.L_x_46:
[----:B------:R-:W-:Y:S05]  /*c430*/  @!P2 BRA `(.L_x_48) ;  /* 0x000000180084a947 */ /* 0x000fea0003800000 */
[----:B-1----:R-:W2:Y:S01]  /*c440*/  LDL R7, [R1+0xc] ;  /* 0x00000c0001077983 */ /* 0x002ea20000100800 */
[----:B------:R-:W-:Y:S01]  /*c450*/  MOV R6, 0x1 ;  /* 0x0000000100067802 */ /* 0x000fe20000000f00 */
[----:B--2---:R-:W-:-:S05]  /*c460*/  IMAD.MOV R13, RZ, RZ, -R7 ;  /* 0x000000ffff0d7224 */ /* 0x004fca00078e0a07 */
[----:B------:R-:W-:-:S05]  /*c470*/  VIADDMNMX R13, R13, R6, 0xffffffff, !PT ;  /* 0xffffffff0d0d7446 */ /* 0x000fca0007800106 */
[----:B------:R-:W-:-:S05]  /*c480*/  IMAD.IADD R6, R7, 0x1, R13 ;  /* 0x0000000107067824 */ /* 0x000fca00078e020d */
[----:B------:R-:W-:-:S04]  /*c490*/  LOP3.LUT R6, R6, 0x1, RZ, 0xc0, !PT ;  /* 0x0000000106067812 */ /* 0x000fc800078ec0ff */
[----:B------:R-:W-:Y:S01]  /*c4a0*/  ISETP.NE.U32.AND P1, PT, R6, 0x1, PT ;  /* 0x000000010600780c */ /* 0x000fe20003f25070 */
[----:B------:R-:W-:-:S12]  /*c4b0*/  VIADD R6, R7, 0xfffffffe ;  /* 0xfffffffe07067836 */ /* 0x000fd80000000000 */
[----:B------:R-:W-:Y:S05]  /*c4c0*/  @P1 BRA `(.L_x_49) ;  /* 0x0000000800281947 */ /* 0x000fea0003800000 */
[----:B------:R-:W-:Y:S01]  /*c4d0*/  IADD3 R7, R16, 0x1, RZ ;  /* 0x0000000110077810 */ /* 0x000fe20007ffe0ff */
[----:B------:R-:W-:Y:S03]  /*c4e0*/  BSSY B0, `(.L_x_50) ;  /* 0x0000084000007945 */ /* 0x000fe60003800000 */
[----:B------:R-:W-:-:S04]  /*c4f0*/  ISETP.NE.AND P1, PT, R7, 0x2, PT ;  /* 0x000000020700780c */ /* 0x000fc80003f25270 */
[----:B------:R-:W-:Y:S02]  /*c500*/  SEL R12, RZ, 0x1, P1 ;  /* 0x00000001ff0c7807 */ /* 0x000fe40000800000 */
[----:B------:R-:W-:Y:S02]  /*c510*/  SEL R7, R7, RZ, P1 ;  /* 0x000000ff07077207 */ /* 0x000fe40000800000 */
[----:B------:R-:W-:Y:S01]  /*c520*/  LOP3.LUT R12, R19, R12, RZ, 0x3c, !PT ;  /* 0x0000000c130c7212 */ /* 0x000fe200078e3cff */
[----:B------:R-:W-:Y:S06]  /*c530*/  @!P6 BRA `(.L_x_51) ;  /* 0x0000000400f8e947 */ /* 0x000fec0003800000 */
[----:B------:R-:W-:Y:S01]  /*c540*/  IMAD.MOV.U32 R8, RZ, RZ, R5 ;  /* 0x000000ffff087224 */ /* 0x000fe200078e0005 */
[----:B------:R-:W-:Y:S06]  /*c550*/  @!P0 BRA `(.L_x_52) ;  /* 0x0000000000488947 */ /* 0x000fec0003800000 */
[----:B------:R-:W1:Y:S01]  /*c560*/  LDC R15, c[0x0][0x41c] ;  /* 0x00010700ff0f7b82 */ /* 0x000e620000000800 */
[----:B------:R-:W-:Y:S01]  /*c570*/  ULDC.64 UR4, c[0x0][0x408] ;  /* 0x0001020000047ab9 */ /* 0x000fe20000000a00 */
[----:B------:R-:W-:Y:S01]  /*c580*/  ULDC.64 UR6, c[0x0][0x208] ;  /* 0x0000820000067ab9 */ /* 0x000fe20000000a00 */
[----:B-1----:R-:W-:-:S13]  /*c590*/  ISETP.NE.AND P1, PT, R15, 0x1, PT ;  /* 0x000000010f00780c */ /* 0x002fda0003f25270 */
[----:B------:R-:W1:Y:S02]  /*c5a0*/  @P1 LDC.64 R8, c[0x0][0x420] ;  /* 0x00010800ff081b82 */ /* 0x000e640000000a00 */
[----:B-1----:R-:W-:-:S04]  /*c5b0*/  @P1 IMAD.HI.U32 R14, R6, R8, RZ ;  /* 0x00000008060e1227 */ /* 0x002fc800078e00ff */
[----:B------:R-:W-:Y:S01]  /*c5c0*/  IMAD.MOV.U32 R8, RZ, RZ, R6 ;  /* 0x000000ffff087224 */ /* 0x000fe200078e0006 */
[----:B------:R-:W-:Y:S01]  /*c5d0*/  @P1 SHF.R.U32.HI R8, RZ, R9, R14 ;  /* 0x00000009ff081219 */ /* 0x000fe2000001160e */
[----:B------:R-:W-:-:S03]  /*c5e0*/  IMAD R14, R11, UR4, RZ ;  /* 0x000000040b0e7c24 */ /* 0x000fc6000f8e02ff */
[----:B------:R-:W-:Y:S01]  /*c5f0*/  IADD3 R9, -R8, RZ, RZ ;  /* 0x000000ff08097210 */ /* 0x000fe20007ffe1ff */
[----:B------:R-:W-:-:S04]  /*c600*/  IMAD R14, R0, UR5, R14 ;  /* 0x00000005000e7c24 */ /* 0x000fc8000f8e020e */
[----:B------:R-:W-:Y:S01]  /*c610*/  IMAD R6, R15, R9, R6 ;  /* 0x000000090f067224 */ /* 0x000fe200078e0206 */
[----:B------:R-:W-:-:S03]  /*c620*/  SHF.R.S32.HI R9, RZ, 0x1f, R8 ;  /* 0x0000001fff097819 */ /* 0x000fc60000011408 */
[----:B------:R-:W-:-:S04]  /*c630*/  IMAD.WIDE.U32 R8, R0, UR4, R8 ;  /* 0x0000000400087c25 */ /* 0x000fc8000f8e0008 */
[----:B------:R-:W-:Y:S01]  /*c640*/  IMAD.IADD R9, R14, 0x1, R9 ;  /* 0x000000010e097824 */ /* 0x000fe200078e0209 */
[----:B------:R-:W-:-:S04]  /*c650*/  LEA R2, P1, R8, R2, 0x2 ;  /* 0x0000000208027211 */ /* 0x000fc800078210ff */
[----:B------:R-:W-:-:S05]  /*c660*/  LEA.HI.X R3, R8, R3, R9, 0x2, P1 ;  /* 0x0000000308037211 */ /* 0x000fca00008f1409 */
[----:B------:R1:W5:Y:S04]  /*c670*/  LDG.E R8, desc[UR6][R2.64] ;  /* 0x0000000602087981 */ /* 0x000368000c1e1900 */
.L_x_52:
[----:B-1----:R-:W1:Y:S01]  /*c680*/  S2R R3, SR_CgaCtaId ;  /* 0x0000000000037919 */ /* 0x002e620000008800 */
[----:B------:R-:W-:-:S04]  /*c690*/  MOV R2, 0x400 ;  /* 0x0000040000027802 */ /* 0x000fc80000000f00 */
[----:B-1----:R-:W-:Y:S02]  /*c6a0*/  LEA R2, R3, R2, 0x18 ;  /* 0x0000000203027211 */ /* 0x002fe400078ec0ff */
[----:B------:R-:W-:-:S03]  /*c6b0*/  SHF.L.U32 R3, R12, 0x1f, RZ ;  /* 0x0000001f0c037819 */ /* 0x000fc600000006ff */
[----:B------:R-:W-:-:S04]  /*c6c0*/  IMAD R2, R7, 0x8, R2 ;  /* 0x0000000807027824 */ /* 0x000fc800078e0202 */
[----:B------:R-:W1:Y:S02]  /*c6d0*/  SYNCS.PHASECHK.TRANS64.TRYWAIT P1, [R2+URZ+0x38840], R3 ;  /* 0x03884003020075a7 */ /* 0x000e64000802017f */
[----:B-1----:R-:W-:Y:S05]  /*c6e0*/  @!P1 BRA `(.L_x_53) ;  /* 0x0000002000c49947 */ /* 0x002fea0003800000 */
.L_x_99:
[----:B------:R-:W2:Y:S02]  /*c6f0*/  S2R R9, SR_TID.X ;  /* 0x0000000000097919 */ /* 0x000ea40000002100 */
[----:B--2---:R-:W-:-:S04]  /*c700*/  LOP3.LUT R9, R9, 0x7f, RZ, 0xc0, !PT ;  /* 0x0000007f09097812 */ /* 0x004fc800078ec0ff */
[----:B------:R-:W-:-:S13]  /*c710*/  ISETP.NE.AND P2, PT, R9, RZ, PT ;  /* 0x000000ff0900720c */ /* 0x000fda0003f45270 */
[----:B------:R-:W-:Y:S05]  /*c720*/  @P2 BRA `(.L_x_54) ;  /* 0x00000000001c2947 */ /* 0x000fea0003800000 */
[----:B------:R-:W2:Y:S01]  /*c730*/  S2R R9, SR_TID.X ;  /* 0x0000000000097919 */ /* 0x000ea20000002100 */
[----:B-1----:R-:W-:-:S04]  /*c740*/  MOV R3, 0xa000 ;  /* 0x0000a00000037802 */ /* 0x002fc80000000f00 */
[----:B------:R3:W-:Y:S01]  /*c750*/  SYNCS.ARRIVE.TRANS64 RZ, [R2+URZ+0x38830], R3 ;  /* 0x0388300302ff79a7 */ /* 0x0007e2000800003f */
[----:B--2---:R-:W-:-:S04]  /*c760*/  LOP3.LUT R9, R9, 0x1f, RZ, 0xc0, !PT ;  /* 0x0000001f09097812 */ /* 0x004fc800078ec0ff */
[----:B------:R-:W-:-:S13]  /*c770*/  ISETP.NE.AND P1, PT, R9, RZ, PT ;  /* 0x000000ff0900720c */ /* 0x000fda0003f25270 */
[----:B---3--:R-:W-:Y:S05]  /*c780*/  @!P1 BRA `(.L_x_54) ;  /* 0x0000000000049947 */ /* 0x008fea0003800000 */
[----:B------:R-:W-:Y:S01]  /*c790*/  BPT.TRAP 0x1 ;  /* 0x000000040000795c */ /* 0x000fe20000300000 */
.L_x_54:
[----:B------:R-:W2:Y:S01]  /*c7a0*/  S2R R14, SR_CgaCtaId ;  /* 0x00000000000e7919 */ /* 0x000ea20000008800 */
[----:B------:R-:W-:Y:S01]  /*c7b0*/  MOV R9, 0x400 ;  /* 0x0000040000097802 */ /* 0x000fe20000000f00 */
[----:B------:R-:W-:Y:S01]  /*c7c0*/  UIADD3 UR4, UP0, UR36, 0x370, URZ ;  /* 0x0000037024047890 */ /* 0x000fe2000ff1e03f */
[----:B------:R-:W-:Y:S01]  /*c7d0*/  R2UR UR9, R2 ;  /* 0x00000000020972ca */ /* 0x000fe200000e0000 */
[----:B------:R-:W-:Y:S01]  /*c7e0*/  UMOV UR10, URZ ;  /* 0x0000003f000a7c82 */ /* 0x000fe20008000000 */
[----:B------:R-:W-:Y:S01]  /*c7f0*/  R2UR UR11, R6 ;  /* 0x00000000060b72ca */ /* 0x000fe200000e0000 */
[----:B------:R-:W-:Y:S01]  /*c800*/  UIADD3.X UR5, URZ, UR37, URZ, UP0, !UPT ;  /* 0x000000253f057290 */ /* 0x000fe200087fe43f */
[----:B------:R-:W-:Y:S01]  /*c810*/  R2UR UR12, R4 ;  /* 0x00000000040c72ca */ /* 0x000fe200000e0000 */
[----:B------:R-:W-:Y:S01]  /*c820*/  UMOV UR6, 0x0 ;  /* 0x0000000000067882 */ /* 0x000fe20000000000 */
[----:B-----5:R-:W-:Y:S01]  /*c830*/  R2UR UR13, R8 ;  /* 0x00000000080d72ca */ /* 0x020fe200000e0000 */
[----:B------:R-:W-:Y:S01]  /*c840*/  UMOV UR7, 0x14f00000 ;  /* 0x14f0000000077882 */ /* 0x000fe20000000000 */
[----:B------:R-:W-:Y:S01]  /*c850*/  UMOV UR17, 0x40 ;  /* 0x0000004000117882 */ /* 0x000fe20000000000 */
[----:B------:R-:W-:Y:S01]  /*c860*/  UMOV UR18, 0x80 ;  /* 0x0000008000127882 */ /* 0x000fe20000000000 */
[----:B------:R-:W-:Y:S01]  /*c870*/  UMOV UR19, 0xc0 ;  /* 0x000000c000137882 */ /* 0x000fe20000000000 */
[----:B-1----:R-:W-:-:S02]  /*c880*/  SHF.L.U32 R3, R19, 0x1f, RZ ;  /* 0x0000001f13037819 */ /* 0x002fc400000006ff */
[----:B------:R-:W-:Y:S02]  /*c890*/  UIADD3 UR9, UR9, 0x38830, URZ ;  /* 0x0003883009097890 */ /* 0x000fe4000fffe03f */
[----:B------:R-:W-:Y:S01]  /*c8a0*/  UIMAD UR11, UR11, 0x50, URZ ;  /* 0x000000500b0b78a4 */ /* 0x000fe2000f8e023f */
[----:B--2---:R-:W-:-:S05]  /*c8b0*/  LEA R9, R14, R9, 0x18 ;  /* 0x000000090e097211 */ /* 0x004fca00078ec0ff */
[----:B------:R-:W-:-:S05]  /*c8c0*/  IMAD R2, R7, 0xa000, R9 ;  /* 0x0000a00007027824 */ /* 0x000fca00078e0209 */
[----:B------:R-:W-:Y:S01]  /*c8d0*/  R2UR UR14, R2 ;  /* 0x00000000020e72ca */ /* 0x000fe200000e0000 */
[----:B------:R-:W-:-:S04]  /*c8e0*/  VIADD R2, R9, 0x38800 ;  /* 0x0003880009027836 */ /* 0x000fc80000000000 */
[----:B------:R-:W-:-:S08]  /*c8f0*/  IMAD R2, R16, 0x8, R2 ;  /* 0x0000000810027824 */ /* 0x000fd000078e0202 */
[----:B------:R-:W-:Y:S02]  /*c900*/  UIADD3 UR8, UR14, 0x24400, URZ ;  /* 0x000244000e087890 */ /* 0x000fe4000fffe03f */
[----:B------:R-:W-:Y:S02]  /*c910*/  UIADD3 UR15, UR14, 0x26c00, URZ ;  /* 0x00026c000e0f7890 */ /* 0x000fe4000fffe03f */
[----:B------:R-:W-:Y:S02]  /*c920*/  UIADD3 UR16, UR14, 0x29400, URZ ;  /* 0x000294000e107890 */ /* 0x000fe4000fffe03f */
[----:B------:R-:W-:-:S03]  /*c930*/  UIADD3 UR14, UR14, 0x2bc00, URZ ;  /* 0x0002bc000e0e7890 */ /* 0x000fc6000fffe03f */
[----:B------:R1:W-:Y:S02]  /*c940*/  UTMALDG.4D [UR8], [UR4], desc[UR6] ;  /* 0x00000608040075b4 */ /* 0x0003e40008019000 */
[----:B-1----:R-:W-:Y:S01]  /*c950*/  UMOV UR8, UR15 ;  /* 0x0000000f00087c82 */ /* 0x002fe20008000000 */
[----:B------:R-:W-:Y:S02]  /*c960*/  UMOV UR10, UR17 ;  /* 0x00000011000a7c82 */ /* 0x000fe40008000000 */
[----:B------:R1:W-:Y:S02]  /*c970*/  UTMALDG.4D [UR8], [UR4], desc[UR6] ;  /* 0x00000608040075b4 */ /* 0x0003e40008019000 */
[----:B-1----:R-:W-:Y:S01]  /*c980*/  UMOV UR8, UR16 ;  /* 0x0000001000087c82 */ /* 0x002fe20008000000 */
[----:B------:R-:W-:Y:S02]  /*c990*/  UMOV UR10, UR18 ;  /* 0x00000012000a7c82 */ /* 0x000fe40008000000 */
[----:B------:R1:W-:Y:S02]  /*c9a0*/  UTMALDG.4D [UR8], [UR4], desc[UR6] ;  /* 0x00000608040075b4 */ /* 0x0003e40008019000 */
[----:B-1----:R-:W-:Y:S01]  /*c9b0*/  UMOV UR8, UR14 ;  /* 0x0000000e00087c82 */ /* 0x002fe20008000000 */
[----:B------:R-:W-:-:S02]  /*c9c0*/  UMOV UR10, UR19 ;  /* 0x00000013000a7c82 */ /* 0x000fc40008000000 */
[----:B------:R1:W-:Y:S01]  /*c9d0*/  UTMALDG.4D [UR8], [UR4], desc[UR6] ;  /* 0x00000608040075b4 */ /* 0x0003e20008019000 */
[----:B------:R-:W2:Y:S02]  /*c9e0*/  SYNCS.PHASECHK.TRANS64.TRYWAIT P1, [R2+URZ+0x60], R3 ;  /* 0x00006003020075a7 */ /* 0x000ea4000802017f */
[----:B-12---:R-:W-:Y:S05]  /*c9f0*/  @!P1 BRA `(.L_x_55) ;  /* 0x0000002000149947 */ /* 0x006fea0003800000 */
.L_x_100:
[----:B------:R-:W-:Y:S05]  /*ca00*/  @P2 BRA `(.L_x_56) ;  /* 0x00000000002c2947 */ /* 0x000fea0003800000 */
[----:B------:R-:W2:Y:S01]  /*ca10*/  S2R R9, SR_TID.X ;  /* 0x0000000000097919 */ /* 0x000ea20000002100 */
[----:B------:R-:W-:Y:S01]  /*ca20*/  MOV R14, 0x400 ;  /* 0x00000400000e7802 */ /* 0x000fe20000000f00 */
[----:B-1----:R-:W-:Y:S01]  /*ca30*/  IMAD.MOV.U32 R3, RZ, RZ, 0xa000 ;  /* 0x0000a000ff037424 */ /* 0x002fe200078e00ff */
[----:B------:R-:W1:Y:S01]  /*ca40*/  S2R R15, SR_CgaCtaId ;  /* 0x00000000000f7919 */ /* 0x000e620000008800 */
[----:B--2---:R-:W-:-:S04]  /*ca50*/  LOP3.LUT R9, R9, 0x1f, RZ, 0xc0, !PT ;  /* 0x0000001f09097812 */ /* 0x004fc800078ec0ff */
[----:B------:R-:W-:Y:S02]  /*ca60*/  ISETP.NE.AND P1, PT, R9, RZ, PT ;  /* 0x000000ff0900720c */ /* 0x000fe40003f25270 */
[----:B-1----:R-:W-:-:S04]  /*ca70*/  LEA R14, R15, R14, 0x18 ;  /* 0x0000000e0f0e7211 */ /* 0x002fc800078ec0ff */
[----:B------:R-:W-:-:S04]  /*ca80*/  LEA R2, R16, R14, 0x3 ;  /* 0x0000000e10027211 */ /* 0x000fc800078e18ff */
[----:B------:R2:W-:Y:S03]  /*ca90*/  SYNCS.ARRIVE.TRANS64 RZ, [R2+URZ+0x38850], R3 ;  /* 0x0388500302ff79a7 */ /* 0x0005e6000800003f */
[----:B------:R-:W-:Y:S05]  /*caa0*/  @!P1 BRA `(.L_x_56) ;  /* 0x0000000000049947 */ /* 0x000fea0003800000 */
[----:B------:R-:W-:Y:S01]  /*cab0*/  BPT.TRAP 0x1 ;  /* 0x000000040000795c */ /* 0x000fe20000300000 */
.L_x_56:
[----:B-12---:R-:W2:Y:S01]  /*cac0*/  LDL.LU R3, [R1] ;  /* 0x0000000001037983 */ /* 0x006ea20000300800 */
[----:B------:R-:W-:Y:S01]  /*cad0*/  MOV R9, 0x400 ;  /* 0x0000040000097802 */ /* 0x000fe20000000f00 */
[----:B------:R-:W1:Y:S01]  /*cae0*/  S2R R14, SR_CgaCtaId ;  /* 0x00000000000e7919 */ /* 0x000e620000008800 */
[----:B------:R-:W-:Y:S01]  /*caf0*/  R2UR UR13, R5 ;  /* 0x00000000050d72ca */ /* 0x000fe200000e0000 */
[----:B------:R-:W-:Y:S01]  /*cb00*/  UIADD3 UR4, UP0, UR36, 0x470, URZ ;  /* 0x0000047024047890 */ /* 0x000fe2000ff1e03f */
[----:B------:R-:W-:Y:S02]  /*cb10*/  R2UR UR12, R4 ;  /* 0x00000000040c72ca */ /* 0x000fe400000e0000 */
[----:B-1----:R-:W-:-:S05]  /*cb20*/  LEA R9, R14, R9, 0x18 ;  /* 0x000000090e097211 */ /* 0x002fca00078ec0ff */
[----:B------:R-:W-:-:S05]  /*cb30*/  IMAD R2, R16, 0x8, R9 ;  /* 0x0000000810027824 */ /* 0x000fca00078e0209 */
[----:B------:R-:W-:Y:S01]  /*cb40*/  R2UR UR9, R2 ;  /* 0x00000000020972ca */ /* 0x000fe200000e0000 */
[----:B------:R-:W-:-:S05]  /*cb50*/  IMAD R2, R16, 0xa000, R9 ;  /* 0x0000a00010027824 */ /* 0x000fca00078e0209 */
[----:B------:R-:W-:Y:S01]  /*cb60*/  R2UR UR16, R2 ;  /* 0x00000000021072ca */ /* 0x000fe200000e0000 */
[----:B------:R-:W-:-:S06]  /*cb70*/  UIADD3.X UR5, URZ, UR37, URZ, UP0, !UPT ;  /* 0x000000253f057290 */ /* 0x000fcc00087fe43f */
[----:B------:R-:W-:-:S06]  /*cb80*/  UIADD3 UR9, UR9, 0x38850, URZ ;  /* 0x0003885009097890 */ /* 0x000fcc000fffe03f */
[----:B------:R-:W-:Y:S02]  /*cb90*/  UIADD3 UR8, UR16, 0x400, URZ ;  /* 0x0000040010087890 */ /* 0x000fe4000fffe03f */
[----:B------:R-:W-:Y:S02]  /*cba0*/  UIADD3 UR14, UR16, 0x2c00, URZ ;  /* 0x00002c00100e7890 */ /* 0x000fe4000fffe03f */
[----:B------:R-:W-:Y:S01]  /*cbb0*/  UIADD3 UR15, UR16, 0x5400, URZ ;  /* 0x00005400100f7890 */ /* 0x000fe2000fffe03f */
[----:B------:R-:W-:Y:S01]  /*cbc0*/  UMOV UR10, URZ ;  /* 0x0000003f000a7c82 */ /* 0x000fe20008000000 */
[----:B------:R-:W-:Y:S01]  /*cbd0*/  UMOV UR6, 0x0 ;  /* 0x0000000000067882 */ /* 0x000fe20000000000 */
[----:B------:R-:W-:Y:S01]  /*cbe0*/  UMOV UR7, 0x14f00000 ;  /* 0x14f0000000077882 */ /* 0x000fe20000000000 */
[----:B------:R-:W-:Y:S01]  /*cbf0*/  UMOV UR17, 0x40 ;  /* 0x0000004000117882 */ /* 0x000fe20000000000 */
[----:B------:R-:W-:Y:S01]  /*cc00*/  UIADD3 UR16, UR16, 0x7c00, URZ ;  /* 0x00007c0010107890 */ /* 0x000fe2000fffe03f */
[----:B------:R1:W-:Y:S01]  /*cc10*/  STL [R1], R6 ;  /* 0x0000000601007387 */ /* 0x0003e20000100800 */
[----:B------:R-:W-:-:S02]  /*cc20*/  MOV R5, R8 ;  /* 0x0000000800057202 */ /* 0x000fc40000000f00 */
[----:B--2---:R-:W-:-:S13]  /*cc30*/  R2UR UR11, R3 ;  /* 0x00000000030b72ca */ /* 0x004fda00000e0000 */
[----:B------:R-:W-:-:S09]  /*cc40*/  UIMAD UR11, UR11, 0x50, URZ ;  /* 0x000000500b0b78a4 */ /* 0x000fd2000f8e023f */
[----:B------:R2:W-:Y:S02]  /*cc50*/  UTMALDG.4D [UR8], [UR4], desc[UR6] ;  /* 0x00000608040075b4 */ /* 0x0005e40008019000 */
[----:B--2---:R-:W-:Y:S01]  /*cc60*/  UMOV UR8, UR14 ;  /* 0x0000000e00087c82 */ /* 0x004fe20008000000 */
[----:B------:R-:W-:Y:S01]  /*cc70*/  UMOV UR10, UR17 ;  /* 0x00000011000a7c82 */ /* 0x000fe20008000000 */
[----:B------:R-:W-:Y:S01]  /*cc80*/  UMOV UR14, 0x80 ;  /* 0x00000080000e7882 */ /* 0x000fe20000000000 */
        /* <DEDUP_REMOVED lines=8> */
[----:B-1----:R-:W-:Y:S01]  /*cd10*/  NOP ;  /* 0x0000000000007918 */ /* 0x002fe20000000000 */
.L_x_51:
[----:B------:R-:W-:Y:S05]  /*cd20*/  BSYNC B0 ;  /* 0x0000000000007941 */ /* 0x000fea0003800000 */
.L_x_50:
[----:B------:R-:W2:Y:S01]  /*cd30*/  LDL.LU R2, [R1+0xc] ;  /* 0x00000c0001027983 */ /* 0x000ea20000300800 */
[----:B------:R-:W-:Y:S01]  /*cd40*/  IMAD.MOV.U32 R16, RZ, RZ, R7 ;  /* 0x000000ffff107224 */ /* 0x000fe200078e0007 */
[----:B------:R-:W-:Y:S01]  /*cd50*/  MOV R19, R12 ;  /* 0x0000000c00137202 */ /* 0x000fe20000000f00 */
[----:B--2---:R-:W-:-:S07]  /*cd60*/  VIADD R6, R2, 0xfffffffd ;  /* 0xfffffffd02067836 */ /* 0x004fce0000000000 */
.L_x_49:
[----:B------:R-:W-:Y:S01]  /*cd70*/  IMAD.MOV R13, RZ, RZ, -R13 ;  /* 0x000000ffff0d7224 */ /* 0x000fe200078e0a0d */
[----:B------:R-:W-:Y:S04]  /*cd80*/  BSSY B0, `(.L_x_48) ;  /* 0x000010c000007945 */ /* 0x000fe80003800000 */
[----:B------:R-:W-:-:S13]  /*cd90*/  ISETP.NE.AND P1, PT, R10, R13, PT ;  /* 0x0000000d0a00720c */ /* 0x000fda0003f25270 */
[----:B------:R-:W-:Y:S05]  /*cda0*/  @!P1 BRA `(.L_x_57) ;  /* 0x0000001000249947 */ /* 0x000fea0003800000 */
[----:B------:R-:W-:-:S07]  /*cdb0*/  IMAD.MOV.U32 R8, RZ, RZ, R5 ;  /* 0x000000ffff087224 */ /* 0x000fce00078e0005 */
.L_x_72:
        /* <DEDUP_REMOVED lines=12> */
[----:B------:R-:W-:-:S04]  /*ce80*/  IMAD R13, R11, UR4, RZ ;  /* 0x000000040b0d7c24 */ /* 0x000fc8000f8e02ff */
[----:B------:R-:W-:Y:S01]  /*ce90*/  IMAD R13, R0, UR5, R13 ;  /* 0x00000005000d7c24 */ /* 0x000fe2000f8e020d */
[----:B-1----:R-:W-:-:S13]  /*cea0*/  ISETP.NE.AND P1, PT, R9, 0x1, PT ;  /* 0x000000010900780c */ /* 0x002fda0003f25270 */
[----:B------:R-:W1:Y:S02]  /*ceb0*/  @P1 LDC.64 R2, c[0x0][0x420] ;  /* 0x00010800ff021b82 */ /* 0x000e640000000a00 */
[----:B-1----:R-:W-:-:S04]  /*cec0*/  @P1 IMAD.HI.U32 R8, R6, R2, RZ ;  /* 0x0000000206081227 */ /* 0x002fc800078e00ff */
[----:B------:R-:W-:Y:S01]  /*ced0*/  IMAD.MOV.U32 R2, RZ, RZ, R6 ;  /* 0x000000ffff027224 */ /* 0x000fe200078e0006 */
[----:B------:R-:W-:-:S04]  /*cee0*/  @P1 SHF.R.U32.HI R2, RZ, R3, R8 ;  /* 0x00000003ff021219 */ /* 0x000fc80000011608 */
[----:B------:R-:W-:Y:S02]  /*cef0*/  IADD3 R12, -R2, RZ, RZ ;  /* 0x000000ff020c7210 */ /* 0x000fe40007ffe1ff */
[----:B------:R-:W-:-:S03]  /*cf00*/  SHF.R.S32.HI R3, RZ, 0x1f, R2 ;  /* 0x0000001fff037819 */ /* 0x000fc60000011402 */
[----:B------:R-:W-:Y:S02]  /*cf10*/  IMAD R12, R9, R12, R6 ;  /* 0x0000000c090c7224 */ /* 0x000fe400078e0206 */
[----:B------:R-:W1:Y:S01]  /*cf20*/  LDC.64 R8, c[0x0][0x3f8] ;  /* 0x0000fe00ff087b82 */ /* 0x000e620000000a00 */
[----:B------:R-:W-:-:S04]  /*cf30*/  IMAD.WIDE.U32 R2, R0, UR4, R2 ;  /* 0x0000000400027c25 */ /* 0x000fc8000f8e0002 */
[----:B------:R-:W-:Y:S01]  /*cf40*/  IMAD.IADD R13, R13, 0x1, R3 ;  /* 0x000000010d0d7824 */ /* 0x000fe200078e0203 */
[----:B-1----:R-:W-:-:S04]  /*cf50*/  LEA R8, P1, R2, R8, 0x2 ;  /* 0x0000000802087211 */ /* 0x002fc800078210ff */
[----:B------:R-:W-:-:S05]  /*cf60*/  LEA.HI.X R9, R2, R9, R13, 0x2, P1 ;  /* 0x0000000902097211 */ /* 0x000fca00008f140d */
[----:B------:R1:W5:Y:S04]  /*cf70*/  LDG.E R8, desc[UR6][R8.64] ;  /* 0x0000000608087981 */ /* 0x000368000c1e1900 */
.L_x_60:
[----:B------:R-:W2:Y:S01]  /*cf80*/  S2R R3, SR_CgaCtaId ;  /* 0x0000000000037919 */ /* 0x000ea20000008800 */
[----:B------:R-:W-:-:S04]  /*cf90*/  MOV R2, 0x400 ;  /* 0x0000040000027802 */ /* 0x000fc80000000f00 */
[----:B--2---:R-:W-:Y:S02]  /*cfa0*/  LEA R2, R3, R2, 0x18 ;  /* 0x0000000203027211 */ /* 0x004fe400078ec0ff */
[----:B------:R-:W-:-:S03]  /*cfb0*/  SHF.L.U32 R3, R10, 0x1f, RZ ;  /* 0x0000001f0a037819 */ /* 0x000fc600000006ff */
[----:B------:R-:W-:-:S04]  /*cfc0*/  IMAD R2, R7, 0x8, R2 ;  /* 0x0000000807027824 */ /* 0x000fc800078e0202 */
[----:B------:R-:W2:Y:S02]  /*cfd0*/  SYNCS.PHASECHK.TRANS64.TRYWAIT P1, [R2+URZ+0x38840], R3 ;  /* 0x03884003020075a7 */ /* 0x000ea4000802017f */
[----:B--2---:R-:W-:Y:S05]  /*cfe0*/  @!P1 BRA `(.L_x_61) ;  /* 0x0000001800ac9947 */ /* 0x004fea0003800000 */
.L_x_101:
[----:B-1----:R-:W1:Y:S02]  /*cff0*/  S2R R9, SR_TID.X ;  /* 0x0000000000097919 */ /* 0x002e640000002100 */
[----:B-1----:R-:W-:-:S04]  /*d000*/  LOP3.LUT R9, R9, 0x7f, RZ, 0xc0, !PT ;  /* 0x0000007f09097812 */ /* 0x002fc800078ec0ff */
[----:B------:R-:W-:-:S13]  /*d010*/  ISETP.NE.AND P2, PT, R9, RZ, PT ;  /* 0x000000ff0900720c */ /* 0x000fda0003f45270 */
[----:B------:R-:W-:Y:S05]  /*d020*/  @P2 BRA `(.L_x_62) ;  /* 0x00000000001c2947 */ /* 0x000fea0003800000 */
[----:B------:R-:W1:Y:S01]  /*d030*/  S2R R9, SR_TID.X ;  /* 0x0000000000097919 */ /* 0x000e620000002100 */
[----:B--2---:R-:W-:-:S04]  /*d040*/  MOV R3, 0xa000 ;  /* 0x0000a00000037802 */ /* 0x004fc80000000f00 */
[----:B------:R3:W-:Y:S01]  /*d050*/  SYNCS.ARRIVE.TRANS64 RZ, [R2+URZ+0x38830], R3 ;  /* 0x0388300302ff79a7 */ /* 0x0007e2000800003f */
[----:B-1----:R-:W-:-:S04]  /*d060*/  LOP3.LUT R9, R9, 0x1f, RZ, 0xc0, !PT ;  /* 0x0000001f09097812 */ /* 0x002fc800078ec0ff */
[----:B------:R-:W-:-:S13]  /*d070*/  ISETP.NE.AND P1, PT, R9, RZ, PT ;  /* 0x000000ff0900720c */ /* 0x000fda0003f25270 */
[----:B---3--:R-:W-:Y:S05]  /*d080*/  @!P1 BRA `(.L_x_62) ;  /* 0x0000000000049947 */ /* 0x008fea0003800000 */
[----:B------:R-:W-:Y:S01]  /*d090*/  BPT.TRAP 0x1 ;  /* 0x000000040000795c */ /* 0x000fe20000300000 */
.L_x_62:
[----:B------:R-:W1:Y:S01]  /*d0a0*/  S2R R9, SR_CgaCtaId ;  /* 0x0000000000097919 */ /* 0x000e620000008800 */
[----:B--2---:R-:W-:Y:S01]  /*d0b0*/  MOV R3, 0x400 ;  /* 0x0000040000037802 */ /* 0x004fe20000000f00 */
        /* <DEDUP_REMOVED lines=12> */
[----:B------:R-:W-:-:S02]  /*d180*/  SHF.L.U32 R19, R19, 0x1f, RZ ;  /* 0x0000001f13137819 */ /* 0x000fc400000006ff */
[----:B------:R-:W-:Y:S02]  /*d190*/  UIADD3 UR9, UR9, 0x38830, URZ ;  /* 0x0003883009097890 */ /* 0x000fe4000fffe03f */
[----:B------:R-:W-:Y:S01]  /*d1a0*/  UIMAD UR11, UR11, 0x50, URZ ;  /* 0x000000500b0b78a4 */ /* 0x000fe2000f8e023f */
[----:B-1----:R-:W-:-:S05]  /*d1b0*/  LEA R3, R9, R3, 0x18 ;  /* 0x0000000309037211 */ /* 0x002fca00078ec0ff */
[----:B------:R-:W-:Y:S02]  /*d1c0*/  IMAD R2, R7, 0xa000, R3 ;  /* 0x0000a00007027824 */ /* 0x000fe400078e0203 */
[----:B------:R-:W-:-:S03]  /*d1d0*/  VIADD R3, R3, 0x38800 ;  /* 0x0003880003037836 */ /* 0x000fc60000000000 */
[----:B------:R-:W-:Y:S01]  /*d1e0*/  R2UR UR14, R2 ;  /* 0x00000000020e72ca */ /* 0x000fe200000e0000 */
[----:B------:R-:W-:-:S12]  /*d1f0*/  IMAD R2, R16, 0x8, R3 ;  /* 0x0000000810027824 */ /* 0x000fd800078e0203 */
        /* <DEDUP_REMOVED lines=16> */
.L_x_102:
[----:B------:R-:W-:Y:S05]  /*d300*/  @P2 BRA `(.L_x_64) ;  /* 0x00000000001c2947 */ /* 0x000fea0003800000 */
[----:B------:R-:W2:Y:S01]  /*d310*/  S2R R9, SR_TID.X ;  /* 0x0000000000097919 */ /* 0x000ea20000002100 */
[----:B------:R-:W-:-:S04]  /*d320*/  MOV R3, 0xa000 ;  /* 0x0000a00000037802 */ /* 0x000fc80000000f00 */
[----:B------:R3:W-:Y:S01]  /*d330*/  SYNCS.ARRIVE.TRANS64 RZ, [R2+URZ+0x50], R3 ;  /* 0x0000500302ff79a7 */ /* 0x0007e2000800003f */
[----:B--2---:R-:W-:-:S04]  /*d340*/  LOP3.LUT R9, R9, 0x1f, RZ, 0xc0, !PT ;  /* 0x0000001f09097812 */ /* 0x004fc800078ec0ff */
[----:B------:R-:W-:-:S13]  /*d350*/  ISETP.NE.AND P1, PT, R9, RZ, PT ;  /* 0x000000ff0900720c */ /* 0x000fda0003f25270 */
[----:B---3--:R-:W-:Y:S05]  /*d360*/  @!P1 BRA `(.L_x_64) ;  /* 0x0000000000049947 */ /* 0x008fea0003800000 */
[----:B------:R-:W-:Y:S01]  /*d370*/  BPT.TRAP 0x1 ;  /* 0x000000040000795c */ /* 0x000fe20000300000 */
.L_x_64:
[----:B------:R-:W2:Y:S01]  /*d380*/  LDL.LU R3, [R1] ;  /* 0x0000000001037983 */ /* 0x000ea20000300800 */
[----:B------:R-:W-:Y:S01]  /*d390*/  MOV R9, 0x400 ;  /* 0x0000040000097802 */ /* 0x000fe20000000f00 */
[----:B------:R-:W3:Y:S01]  /*d3a0*/  S2R R13, SR_CgaCtaId ;  /* 0x00000000000d7919 */ /* 0x000ee20000008800 */
[----:B------:R-:W-:Y:S01]  /*d3b0*/  R2UR UR9, R2 ;  /* 0x00000000020972ca */ /* 0x000fe200000e0000 */
[----:B------:R-:W-:Y:S01]  /*d3c0*/  UIADD3 UR4, UP0, UR36, 0x470, URZ ;  /* 0x0000047024047890 */ /* 0x000fe2000ff1e03f */
[----:B------:R-:W-:Y:S02]  /*d3d0*/  R2UR UR13, R5 ;  /* 0x00000000050d72ca */ /* 0x000fe400000e0000 */
[----:B------:R-:W-:Y:S01]  /*d3e0*/  R2UR UR12, R4 ;  /* 0x00000000040c72ca */ /* 0x000fe200000e0000 */
[----:B------:R-:W-:Y:S01]  /*d3f0*/  UIADD3.X UR5, URZ, UR37, URZ, UP0, !UPT ;  /* 0x000000253f057290 */ /* 0x000fe200087fe43f */
[----:B---3--:R-:W-:-:S05]  /*d400*/  LEA R9, R13, R9, 0x18 ;  /* 0x000000090d097211 */ /* 0x008fca00078ec0ff */
        /* <DEDUP_REMOVED lines=10> */
[----:B------:R-:W-:Y:S01]  /*d4b0*/  UIADD3 UR14, UR14, 0x7c00, URZ ;  /* 0x00007c000e0e7890 */ /* 0x000fe2000fffe03f */
[----:B------:R3:W-:Y:S01]  /*d4c0*/  STL [R1], R12 ;  /* 0x0000000c01007387 */ /* 0x0007e20000100800 */
[----:B------:R-:W-:Y:S01]  /*d4d0*/  IMAD.MOV.U32 R5, RZ, RZ, R8 ;  /* 0x000000ffff057224 */ /* 0x000fe200078e0008 */
        /* <DEDUP_REMOVED lines=14> */
[----:B---3--:R-:W-:Y:S01]  /*d5c0*/  NOP ;  /* 0x0000000000007918 */ /* 0x008fe20000000000 */
.L_x_59:
[----:B------:R-:W-:Y:S05]  /*d5d0*/  BSYNC B1 ;  /* 0x0000000000017941 */ /* 0x000fea0003800000 */
.L_x_58:
[----:B------:R-:W-:Y:S01]  /*d5e0*/  VIADD R16, R7, 0x1 ;  /* 0x0000000107107836 */ /* 0x000fe20000000000 */
[----:B------:R-:W-:Y:S04]  /*d5f0*/  BSSY B1, `(.L_x_65) ;  /* 0x0000081000017945 */ /* 0x000fe80003800000 */
[----:B------:R-:W-:-:S04]  /*d600*/  ISETP.NE.AND P1, PT, R16, 0x2, PT ;  /* 0x000000021000780c */ /* 0x000fc80003f25270 */
[----:B-1----:R-:W-:Y:S02]  /*d610*/  SEL R19, RZ, 0x1, P1 ;  /* 0x00000001ff137807 */ /* 0x002fe40000800000 */
[----:B------:R-:W-:Y:S02]  /*d620*/  SEL R16, R16, RZ, P1 ;  /* 0x000000ff10107207 */ /* 0x000fe40000800000 */
[----:B------:R-:W-:Y:S01]  /*d630*/  LOP3.LUT R19, R10, R19, RZ, 0x3c, !PT ;  /* 0x000000130a137212 */ /* 0x000fe200078e3cff */
[----:B------:R-:W-:Y:S06]  /*d640*/  @!P6 BRA `(.L_x_66) ;  /* 0x0000000400ece947 */ /* 0x000fec0003800000 */
[----:B------:R-:W-:Y:S01]  /*d650*/  IADD3 R12, R6, -0x1, RZ ;  /* 0xffffffff060c7810 */ /* 0x000fe20007ffe0ff */
        /* <DEDUP_REMOVED lines=10> */
[----:B------:R-:W-:-:S05]  /*d700*/  @P1 SHF.R.U32.HI R2, RZ, R3, R9 ;  /* 0x00000003ff021219 */ /* 0x000fca0000011609 */
[----:B------:R-:W-:-:S04]  /*d710*/  IMAD.MOV R3, RZ, RZ, -R2 ;  /* 0x000000ffff037224 */ /* 0x000fc800078e0a02 */
[----:B------:R-:W-:Y:S01]  /*d720*/  IMAD R12, R8, R3, R12 ;  /* 0x00000003080c7224 */ /* 0x000fe200078e020c */
[--C-:B------:R-:W-:Y:S01]  /*d730*/  SHF.R.S32.HI R3, RZ, 0x1f, R2.reuse ;  /* 0x0000001fff037819 */ /* 0x100fe20000011402 */
[----:B------:R-:W1:Y:S02]  /*d740*/  LDC.64 R8, c[0x0][0x3f8] ;  /* 0x0000fe00ff087b82 */ /* 0x000e640000000a00 */
[----:B------:R-:W-:-:S05]  /*d750*/  IMAD.WIDE.U32 R2, R0, UR4, R2 ;  /* 0x0000000400027c25 */ /* 0x000fca000f8e0002 */
[----:B------:R-:W-:Y:S02]  /*d760*/  IADD3 R13, R13, R3, RZ ;  /* 0x000000030d0d7210 */ /* 0x000fe40007ffe0ff */
[----:B-1----:R-:W-:-:S04]  /*d770*/  LEA R8, P1, R2, R8, 0x2 ;  /* 0x0000000802087211 */ /* 0x002fc800078210ff */
[----:B------:R-:W-:-:S05]  /*d780*/  LEA.HI.X R9, R2, R9, R13, 0x2, P1 ;  /* 0x0000000902097211 */ /* 0x000fca00008f140d */
[----:B------:R1:W5:Y:S04]  /*d790*/  LDG.E R8, desc[UR6][R8.64] ;  /* 0x0000000608087981 */ /* 0x000368000c1e1900 */
.L_x_67:
[----:B------:R-:W2:Y:S01]  /*d7a0*/  S2R R3, SR_CgaCtaId ;  /* 0x0000000000037919 */ /* 0x000ea20000008800 */
[----:B------:R-:W-:-:S04]  /*d7b0*/  MOV R2, 0x400 ;  /* 0x0000040000027802 */ /* 0x000fc80000000f00 */
[----:B--2---:R-:W-:Y:S02]  /*d7c0*/  LEA R2, R3, R2, 0x18 ;  /* 0x0000000203027211 */ /* 0x004fe400078ec0ff */
[----:B------:R-:W-:-:S03]  /*d7d0*/  SHF.L.U32 R3, R19, 0x1f, RZ ;  /* 0x0000001f13037819 */ /* 0x000fc600000006ff */
[----:B------:R-:W-:-:S04]  /*d7e0*/  IMAD R2, R16, 0x8, R2 ;  /* 0x0000000810027824 */ /* 0x000fc800078e0202 */
[----:B------:R-:W2:Y:S02]  /*d7f0*/  SYNCS.PHASECHK.TRANS64.TRYWAIT P1, [R2+URZ+0x38840], R3 ;  /* 0x03884003020075a7 */ /* 0x000ea4000802017f */
[----:B--2---:R-:W-:Y:S05]  /*d800*/  @!P1 BRA `(.L_x_68) ;  /* 0x0000001000cc9947 */ /* 0x004fea0003800000 */
.L_x_103:
[----:B-1----:R-:W1:Y:S02]  /*d810*/  S2R R9, SR_TID.X ;  /* 0x0000000000097919 */ /* 0x002e640000002100 */
[----:B-1----:R-:W-:-:S04]  /*d820*/  LOP3.LUT R9, R9, 0x7f, RZ, 0xc0, !PT ;  /* 0x0000007f09097812 */ /* 0x002fc800078ec0ff */
[----:B------:R-:W-:-:S13]  /*d830*/  ISETP.NE.AND P2, PT, R9, RZ, PT ;  /* 0x000000ff0900720c */ /* 0x000fda0003f45270 */
[----:B------:R-:W-:Y:S05]  /*d840*/  @P2 BRA `(.L_x_69) ;  /* 0x00000000001c2947 */ /* 0x000fea0003800000 */
[----:B------:R-:W1:Y:S01]  /*d850*/  S2R R9, SR_TID.X ;  /* 0x0000000000097919 */ /* 0x000e620000002100 */
[----:B--2---:R-:W-:-:S04]  /*d860*/  IMAD.MOV.U32 R3, RZ, RZ, 0xa000 ;  /* 0x0000a000ff037424 */ /* 0x004fc800078e00ff */
[----:B------:R3:W-:Y:S01]  /*d870*/  SYNCS.ARRIVE.TRANS64 RZ, [R2+URZ+0x38830], R3 ;  /* 0x0388300302ff79a7 */ /* 0x0007e2000800003f */
[----:B-1----:R-:W-:-:S04]  /*d880*/  LOP3.LUT R9, R9, 0x1f, RZ, 0xc0, !PT ;  /* 0x0000001f09097812 */ /* 0x002fc800078ec0ff */
[----:B------:R-:W-:-:S13]  /*d890*/  ISETP.NE.AND P1, PT, R9, RZ, PT ;  /* 0x000000ff0900720c */ /* 0x000fda0003f25270 */
[----:B---3--:R-:W-:Y:S05]  /*d8a0*/  @!P1 BRA `(.L_x_69) ;  /* 0x0000000000049947 */ /* 0x008fea0003800000 */
[----:B------:R-:W-:Y:S01]  /*d8b0*/  BPT.TRAP 0x1 ;  /* 0x000000040000795c */ /* 0x000fe20000300000 */
.L_x_69:
[----:B------:R-:W1:Y:S01]  /*d8c0*/  S2R R13, SR_CgaCtaId ;  /* 0x00000000000d7919 */ /* 0x000e620000008800 */
[----:B------:R-:W-:Y:S01]  /*d8d0*/  MOV R9, 0x400 ;  /* 0x0000040000097802 */ /* 0x000fe20000000f00 */
[----:B------:R-:W-:Y:S01]  /*d8e0*/  UIADD3 UR4, UP0, UR36, 0x370, URZ ;  /* 0x0000037024047890 */ /* 0x000fe2000ff1e03f */
[----:B------:R-:W-:Y:S01]  /*d8f0*/  R2UR UR11, R12 ;  /* 0x000000000c0b72ca */ /* 0x000fe200000e0000 */
[----:B------:R-:W-:Y:S01]  /*d900*/  UMOV UR10, URZ ;  /* 0x0000003f000a7c82 */ /* 0x000fe20008000000 */
[----:B------:R-:W-:Y:S01]  /*d910*/  R2UR UR12, R4 ;  /* 0x00000000040c72ca */ /* 0x000fe200000e0000 */
[----:B------:R-:W-:Y:S01]  /*d920*/  UIADD3.X UR5, URZ, UR37, URZ, UP0, !UPT ;  /* 0x000000253f057290 */ /* 0x000fe200087fe43f */
[----:B-----5:R-:W-:Y:S01]  /*d930*/  R2UR UR13, R8 ;  /* 0x00000000080d72ca */ /* 0x020fe200000e0000 */
[----:B------:R-:W-:Y:S01]  /*d940*/  UMOV UR6, 0x0 ;  /* 0x0000000000067882 */ /* 0x000fe20000000000 */
[----:B------:R-:W-:Y:S01]  /*d950*/  UMOV UR7, 0x14f00000 ;  /* 0x14f0000000077882 */ /* 0x000fe20000000000 */
[----:B------:R-:W-:Y:S01]  /*d960*/  UMOV UR17, 0x40 ;  /* 0x0000004000117882 */ /* 0x000fe20000000000 */
[----:B------:R-:W-:Y:S01]  /*d970*/  UMOV UR18, 0x80 ;  /* 0x0000008000127882 */ /* 0x000fe20000000000 */
[----:B------:R-:W-:-:S04]  /*d980*/  UMOV UR19, 0xc0 ;  /* 0x000000c000137882 */ /* 0x000fc80000000000 */
[----:B------:R-:W-:Y:S01]  /*d990*/  UIMAD UR11, UR11, 0x50, URZ ;  /* 0x000000500b0b78a4 */ /* 0x000fe2000f8e023f */
[----:B-1----:R-:W-:-:S04]  /*d9a0*/  LEA R9, R13, R9, 0x18 ;  /* 0x000000090d097211 */ /* 0x002fc800078ec0ff */
[----:B--2---:R-:W-:-:S05]  /*d9b0*/  IADD3 R2, R9, 0x38800, RZ ;  /* 0x0003880009027810 */ /* 0x004fca0007ffe0ff */
[--C-:B------:R-:W-:Y:S02]  /*d9c0*/  IMAD R3, R16, 0x8, R2.reuse ;  /* 0x0000000810037824 */ /* 0x100fe400078e0202 */
[----:B------:R-:W-:-:S03]  /*d9d0*/  IMAD R2, R7, 0x8, R2 ;  /* 0x0000000807027824 */ /* 0x000fc600078e0202 */
[----:B------:R-:W-:Y:S01]  /*d9e0*/  R2UR UR9, R3 ;  /* 0x00000000030972ca */ /* 0x000fe200000e0000 */
[----:B------:R-:W-:-:S05]  /*d9f0*/  IMAD R3, R16, 0xa000, R9 ;  /* 0x0000a00010037824 */ /* 0x000fca00078e0209 */
[----:B------:R-:W-:Y:S02]  /*da00*/  R2UR UR14, R3 ;  /* 0x00000000030e72ca */ /* 0x000fe400000e0000 */
[----:B------:R-:W-:-:S05]  /*da10*/  SHF.L.U32 R3, R10, 0x1f, RZ ;  /* 0x0000001f0a037819 */ /* 0x000fca00000006ff */
[----:B------:R-:W-:-:S06]  /*da20*/  UIADD3 UR9, UR9, 0x30, URZ ;  /* 0x0000003009097890 */ /* 0x000fcc000fffe03f */
        /* <DEDUP_REMOVED lines=16> */
.L_x_104:
        /* <DEDUP_REMOVED lines=8> */
.L_x_71:
[----:B-1----:R-:W2:Y:S01]  /*dbb0*/  LDL.LU R3, [R1] ;  /* 0x0000000001037983 */ /* 0x002ea20000300800 */
[----:B------:R-:W-:Y:S01]  /*dbc0*/  MOV R9, 0x400 ;  /* 0x0000040000097802 */ /* 0x000fe20000000f00 */
[----:B------:R-:W1:Y:S01]  /*dbd0*/  S2R R10, SR_CgaCtaId ;  /* 0x00000000000a7919 */ /* 0x000e620000008800 */
[----:B------:R-:W-:Y:S01]  /*dbe0*/  R2UR UR9, R2 ;  /* 0x00000000020972ca */ /* 0x000fe200000e0000 */
[----:B------:R-:W-:Y:S01]  /*dbf0*/  UIADD3 UR4, UP0, UR36, 0x470, URZ ;  /* 0x0000047024047890 */ /* 0x000fe2000ff1e03f */
[----:B------:R-:W-:Y:S02]  /*dc00*/  R2UR UR13, R5 ;  /* 0x00000000050d72ca */ /* 0x000fe400000e0000 */
[----:B------:R-:W-:Y:S01]  /*dc10*/  R2UR UR12, R4 ;  /* 0x00000000040c72ca */ /* 0x000fe200000e0000 */
[----:B------:R-:W-:Y:S01]  /*dc20*/  UIADD3.X UR5, URZ, UR37, URZ, UP0, !UPT ;  /* 0x000000253f057290 */ /* 0x000fe200087fe43f */
[----:B-1----:R-:W-:-:S05]  /*dc30*/  LEA R9, R10, R9, 0x18 ;  /* 0x000000090a097211 */ /* 0x002fca00078ec0ff */
        /* <DEDUP_REMOVED lines=28> */
.L_x_66:
[----:B------:R-:W-:Y:S05]  /*de00*/  BSYNC B1 ;  /* 0x0000000000017941 */ /* 0x000fea0003800000 */
.L_x_65:
[C---:B------:R-:W-:Y:S01]  /*de10*/  ISETP.GT.AND P1, PT, R6.reuse, 0x1, PT ;  /* 0x000000010600780c */ /* 0x040fe20003f24270 */
[----:B------:R-:W-:-:S12]  /*de20*/  VIADD R6, R6, 0xfffffffe ;  /* 0xfffffffe06067836 */ /* 0x000fd80000000000 */
[----:B------:R-:W-:Y:S05]  /*de30*/  @P1 BRA `(.L_x_72) ;  /* 0xffffffec00e01947 */ /* 0x000fea000383ffff */
.L_x_57:
[----:B------:R-:W-:Y:S05]  /*de40*/  BSYNC B0 ;  /* 0x0000000000007941 */ /* 0x000fea0003800000 */
.L_x_48:
[----:B------:R-:W-:Y:S04]  /*de50*/  BSSY B0, `(.L_x_73) ;  /* 0x0000037000007945 */ /* 0x000fe80003800000 */
[----:B------:R-:W-:Y:S05]  /*de60*/  @!P6 BRA `(.L_x_74) ;  /* 0x0000000000d4e947 */ /* 0x000fea0003800000 */
[----:B------:R-:W2:Y:S01]  /*de70*/  S2R R3, SR_CgaCtaId ;  /* 0x0000000000037919 */ /* 0x000ea20000008800 */
[----:B------:R-:W-:Y:S01]  /*de80*/  MOV R0, 0x400 ;  /* 0x0000040000007802 */ /* 0x000fe20000000f00 */
[----:B------:R-:W3:Y:S03]  /*de90*/  S2R R2, SR_TID.X ;  /* 0x0000000000027919 */ /* 0x000ee60000002100 */
[----:B--2---:R-:W-:-:S04]  /*dea0*/  LEA R0, R3, R0, 0x18 ;  /* 0x0000000003007211 */ /* 0x004fc800078ec0ff */
[----:B------:R-:W-:Y:S02]  /*deb0*/  LEA R3, R16, R0, 0x3 ;  /* 0x0000000010037211 */ /* 0x000fe400078e18ff */
[----:B------:R-:W-:Y:S02]  /*dec0*/  SHF.L.U32 R0, R19, 0x1f, RZ ;  /* 0x0000001f13007819 */ /* 0x000fe400000006ff */
[----:B---3--:R-:W-:Y:S02]  /*ded0*/  LOP3.LUT R2, R2, 0x7f, RZ, 0xc0, !PT ;  /* 0x0000007f02027812 */ /* 0x008fe400078ec0ff */
[----:B------:R-:W2:Y:S02]  /*dee0*/  SYNCS.PHASECHK.TRANS64.TRYWAIT P0, [R3+URZ+0x38860], R0 ;  /* 0x03886000030075a7 */ /* 0x000ea4000800017f */
[----:B------:R-:W-:Y:S01]  /*def0*/  ISETP.NE.AND P1, PT, R2, RZ, PT ;  /* 0x000000ff0200720c */ /* 0x000fe20003f25270 */
[----:B--2---:R-:W-:-:S12]  /*df00*/  @!P0 BRA `(.L_x_75) ;  /* 0x0000000c00348947 */ /* 0x004fd80003800000 */
.L_x_105:
[----:B------:R-:W-:Y:S05]  /*df10*/  @P1 BRA `(.L_x_76) ;  /* 0x00000000001c1947 */ /* 0x000fea0003800000 */
[----:B------:R-:W3:Y:S01]  /*df20*/  S2R R2, SR_TID.X ;  /* 0x0000000000027919 */ /* 0x000ee20000002100 */
[----:B--2---:R-:W-:-:S04]  /*df30*/  IMAD.MOV.U32 R0, RZ, RZ, 0xa000 ;  /* 0x0000a000ff007424 */ /* 0x004fc800078e00ff */
[----:B------:R4:W-:Y:S01]  /*df40*/  SYNCS.ARRIVE.TRANS64 RZ, [R3+URZ+0x38850], R0 ;  /* 0x0388500003ff79a7 */ /* 0x0009e2000800003f */
[----:B---3--:R-:W-:-:S04]  /*df50*/  LOP3.LUT R2, R2, 0x1f, RZ, 0xc0, !PT ;  /* 0x0000001f02027812 */ /* 0x008fc800078ec0ff */
[----:B------:R-:W-:-:S13]  /*df60*/  ISETP.NE.AND P0, PT, R2, RZ, PT ;  /* 0x000000ff0200720c */ /* 0x000fda0003f05270 */
[----:B----4-:R-:W-:Y:S05]  /*df70*/  @!P0 BRA `(.L_x_76) ;  /* 0x0000000000048947 */ /* 0x010fea0003800000 */
[----:B------:R-:W-:Y:S01]  /*df80*/  BPT.TRAP 0x1 ;  /* 0x000000040000795c */ /* 0x000fe20000300000 */
.L_x_76:
[----:B------:R-:W3:Y:S01]  /*df90*/  LDL R2, [R1] ;  /* 0x0000000001027983 */ /* 0x000ee20000100800 */
[----:B--2---:R-:W-:Y:S01]  /*dfa0*/  MOV R0, 0x400 ;  /* 0x0000040000007802 */ /* 0x004fe20000000f00 */
[----:B-1----:R-:W1:Y:S01]  /*dfb0*/  S2R R6, SR_CgaCtaId ;  /* 0x0000000000067919 */ /* 0x002e620000008800 */
        /* <DEDUP_REMOVED lines=17> */
[----:B---3--:R-:W-:-:S13]  /*e0d0*/  R2UR UR11, R2 ;  /* 0x00000000020b72ca */ /* 0x008fda00000e0000 */
[----:B------:R-:W-:-:S09]  /*e0e0*/  UIMAD UR11, UR11, 0x50, URZ ;  /* 0x000000500b0b78a4 */ /* 0x000fd2000f8e023f */
[----:B------:R1:W-:Y:S02]  /*e0f0*/  UTMALDG.4D [UR8], [UR4], desc[UR6] ;  /* 0x00000608040075b4 */ /* 0x0003e40008019000 */
[----:B-1----:R-:W-:Y:S01]  /*e100*/  UMOV UR8, UR15 ;  /* 0x0000000f00087c82 */ /* 0x002fe20008000000 */
[----:B------:R-:W-:Y:S01]  /*e110*/  UMOV UR10, UR17 ;  /* 0x00000011000a7c82 */ /* 0x000fe20008000000 */
[----:B------:R-:W-:Y:S01]  /*e120*/  UMOV UR15, 0x80 ;  /* 0x00000080000f7882 */ /* 0x000fe20000000000 */
[----:B------:R1:W-:Y:S02]  /*e130*/  UTMALDG.4D [UR8], [UR4], desc[UR6] ;  /* 0x00000608040075b4 */ /* 0x0003e40008019000 */
[----:B-1----:R-:W-:Y:S01]  /*e140*/  UMOV UR8, UR16 ;  /* 0x0000001000087c82 */ /* 0x002fe20008000000 */
[----:B------:R-:W-:Y:S01]  /*e150*/  UMOV UR10, UR15 ;  /* 0x0000000f000a7c82 */ /* 0x000fe20008000000 */
[----:B------:R-:W-:Y:S01]  /*e160*/  UMOV UR15, 0xc0 ;  /* 0x000000c0000f7882 */ /* 0x000fe20000000000 */
[----:B------:R1:W-:Y:S02]  /*e170*/  UTMALDG.4D [UR8], [UR4], desc[UR6] ;  /* 0x00000608040075b4 */ /* 0x0003e40008019000 */
[----:B-1----:R-:W-:Y:S01]  /*e180*/  UMOV UR8, UR14 ;  /* 0x0000000e00087c82 */ /* 0x002fe20008000000 */
[----:B------:R-:W-:-:S02]  /*e190*/  UMOV UR10, UR15 ;  /* 0x0000000f000a7c82 */ /* 0x000fc40008000000 */
[----:B------:R2:W-:Y:S02]  /*e1a0*/  UTMALDG.4D [UR8], [UR4], desc[UR6] ;  /* 0x00000608040075b4 */ /* 0x0005e40008019000 */
[----:B--2---:R-:W-:Y:S01]  /*e1b0*/  NOP ;  /* 0x0000000000007918 */ /* 0x004fe20000000000 */
.L_x_74:
[----:B------:R-:W-:Y:S05]  /*e1c0*/  BSYNC B0 ;  /* 0x0000000000007941 */ /* 0x000fea0003800000 */
.L_x_73:
[----:B------:R-:W2:Y:S01]  /*e1d0*/  LDL.LU R0, [R1+0x10] ;  /* 0x0000100001007983 */ /* 0x000ea20000300800 */
[----:B------:R-:W-:-:S03]  /*e1e0*/  ULDC UR4, c[0x0][0xda4] ;  /* 0x0003690000047ab9 */ /* 0x000fc60000000800 */
[----:B------:R-:W3:Y:S01]  /*e1f0*/  LDL.LU R2, [R1+0x18] ;  /* 0x0000180001027983 */ /* 0x000ee20000300800 */
[----:B------:R-:W-:-:S05]  /*e200*/  VIADD R16, R16, 0x1 ;  /* 0x0000000110107836 */ /* 0x000fca0000000000 */
[----:B------:R-:W-:-:S04]  /*e210*/  ISETP.NE.AND P0, PT, R16, 0x2, PT ;  /* 0x000000021000780c */ /* 0x000fc80003f05270 */
[----:B------:R-:W-:Y:S02]  /*e220*/  SEL R16, R16, RZ, P0 ;  /* 0x000000ff10107207 */ /* 0x000fe40000000000 */
[----:B--2---:R-:W-:Y:S01]  /*e230*/  IADD3 R0, R0, UR38, RZ ;  /* 0x0000002600007c10 */ /* 0x004fe2000fffe0ff */
[----:B---3--:R-:W-:-:S04]  /*e240*/  VIADD R2, R2, 0x1 ;  /* 0x0000000102027836 */ /* 0x008fc80000000000 */
[----:B------:R2:W-:Y:S01]  /*e250*/  STL [R1+0x10], R0 ;  /* 0x0000100001007387 */ /* 0x0005e20000100800 */
[----:B------:R-:W-:-:S03]  /*e260*/  ISETP.GE.AND P1, PT, R0, UR4, PT ;  /* 0x0000000400007c0c */ /* 0x000fc6000bf26270 */
[----:B------:R3:W-:Y:S01]  /*e270*/  STL [R1+0x18], R2 ;  /* 0x0000180201007387 */ /* 0x0007e20000100800 */
[----:B--2---:R-:W-:-:S04]  /*e280*/  SEL R0, RZ, 0x1, P0 ;  /* 0x00000001ff007807 */ /* 0x004fc80000000000 */
[----:B------:R-:W-:-:S05]  /*e290*/  LOP3.LUT R19, R19, R0, RZ, 0x3c, !PT ;  /* 0x0000000013137212 */ /* 0x000fca00078e3cff */
[----:B---3--:R-:W-:Y:S05]  /*e2a0*/  @!P1 BRA `(.L_x_77) ;  /* 0xffffffcc008c9947 */ /* 0x008fea000383ffff */
[----:B------:R-:W-:-:S07]  /*e2b0*/  LOP3.LUT R2, R2, 0x1, RZ, 0xc, !PT ;  /* 0x0000000102027812 */ /* 0x000fce00078e0cff */
.L_x_32:
[----:B------:R-:W2:Y:S01]  /*e2c0*/  S2R R3, SR_CgaCtaId ;  /* 0x0000000000037919 */ /* 0x000ea20000008800 */
[----:B------:R-:W-:Y:S01]  /*e2d0*/  MOV R0, 0x400 ;  /* 0x0000040000007802 */ /* 0x000fe20000000f00 */
[----:B------:R-:W-:Y:S03]  /*e2e0*/  BSSY B0, `(.L_x_78) ;  /* 0x0000005000007945 */ /* 0x000fe60003800000 */
[----:B--2---:R-:W-:Y:S02]  /*e2f0*/  LEA R0, R3, R0, 0x18 ;  /* 0x0000000003007211 */ /* 0x004fe400078ec0ff */
[----:B------:R-:W-:-:S04]  /*e300*/  SHF.L.U32 R3, R2, 0x1f, RZ ;  /* 0x0000001f02037819 */ /* 0x000fc800000006ff */
[----:B------:R-:W2:Y:S02]  /*e310*/  SYNCS.PHASECHK.TRANS64.TRYWAIT P0, [R0+URZ+0x38820], R3 ;  /* 0x03882003000075a7 */ /* 0x000ea4000800017f */
[----:B--2---:R-:W-:Y:S05]  /*e320*/  @!P0 BRA `(.L_x_79) ;  /* 0x0000000800408947 */ /* 0x004fea0003800000 */
.L_x_106:
[----:B------:R-:W-:Y:S05]  /*e330*/  BSYNC B0 ;  /* 0x0000000000007941 */ /* 0x000fea0003800000 */
.L_x_78:
[----:B------:R-:W-:-:S03]  /*e340*/  UMOV UR4, 0xffffffff ;  /* 0xffffffff00047882 */ /* 0x000fc60000000000 */
[----:B------:R-:W-:Y:S05]  /*e350*/  BRA.DIV UR4, `(.L_x_80) ;  /* 0x0000000a04487947 */ /* 0x000fea000b800000 */
[----:B------:R-:W3:Y:S02]  /*e360*/  S2R R2, SR_TID.X ;  /* 0x0000000000027919 */ /* 0x000ee40000002100 */
[----:B---3--:R-:W-:-:S04]  /*e370*/  SHF.R.U32.HI R2, RZ, 0x5, R2 ;  /* 0x00000005ff027819 */ /* 0x008fc80000011602 */
[----:B------:R-:W-:-:S05]  /*e380*/  LOP3.LUT R2, R2, 0x3, RZ, 0xc0, !PT ;  /* 0x0000000302027812 */ /* 0x000fca00078ec0ff */
[----:B------:R3:W4:Y:S02]  /*e390*/  SHFL.IDX PT, R14, R2, RZ, 0x1f ;  /* 0x00001fff020e7589 */ /* 0x00072400000e0000 */
.L_x_109:
[----:B----4-:R-:W-:Y:S01]  /*e3a0*/  ISETP.NE.AND P0, PT, R14, RZ, PT ;  /* 0x000000ff0e00720c */ /* 0x010fe20003f05270 */
[----:B------:R-:W-:-:S12]  /*e3b0*/  BSSY B0, `(.L_x_81) ;  /* 0x0000024000007945 */ /* 0x000fd80003800000 */
[----:B------:R-:W-:Y:S05]  /*e3c0*/  @P0 BRA `(.L_x_82) ;  /* 0x0000000000880947 */ /* 0x000fea0003800000 */
[----:B------:R-:W-:-:S03]  /*e3d0*/  UMOV UR4, 0xffffffff ;  /* 0xffffffff00047882 */ /* 0x000fc60000000000 */
[----:B------:R-:W-:Y:S05]  /*e3e0*/  BRA.DIV UR4, `(.L_x_83) ;  /* 0x0000000a04587947 */ /* 0x000fea000b800000 */
[----:B------:R-:W-:-:S13]  /*e3f0*/  ELECT P6, URZ, PT ;  /* 0x00000000003f782f */ /* 0x000fda00038c0000 */
.L_x_112:
[----:B------:R-:W-:Y:S05]  /*e400*/  @!P6 BRA `(.L_x_82) ;  /* 0x000000000078e947 */ /* 0x000fea0003800000 */
[----:B---3--:R-:W3:Y:S02]  /*e410*/  LDL.LU R2, [R1+0x1c] ;  /* 0x00001c0001027983 */ /* 0x008ee40000300800 */
[----:B---3--:R-:W-:-:S04]  /*e420*/  LOP3.LUT R2, R2, 0x2, RZ, 0xfc, !PT ;  /* 0x0000000202027812 */ /* 0x008fc800078efcff */
[----:B------:R-:W-:-:S13]  /*e430*/  ISETP.NE.AND P2, PT, R2, 0x3, PT ;  /* 0x000000030200780c */ /* 0x000fda0003f45270 */
[----:B------:R-:W-:Y:S05]  /*e440*/  @!P2 BRA `(.L_x_84) ;  /* 0x000000000004a947 */ /* 0x000fea0003800000 */
[----:B------:R-:W-:Y:S01]  /*e450*/  BPT.TRAP 0x1 ;  /* 0x000000040000795c */ /* 0x000fe20000300000 */
.L_x_84:
[----:B--2---:R-:W-:Y:S01]  /*e460*/  VIADD R3, R0, 0x38840 ;  /* 0x0003884000037836 */ /* 0x004fe20000000000 */
[----:B------:R-:W-:Y:S01]  /*e470*/  SHF.L.U32 R5, R19, 0x1f, RZ ;  /* 0x0000001f13057819 */ /* 0x000fe200000006ff */
[----:B------:R-:W-:-:S03]  /*e480*/  VIADD R2, R16, 0x1 ;  /* 0x0000000110027836 */ /* 0x000fc60000000000 */
[----:B-1----:R-:W-:Y:S02]  /*e490*/  LEA R6, R16, R3, 0x3 ;  /* 0x0000000310067211 */ /* 0x002fe400078e18ff */
[----:B------:R-:W-:Y:S02]  /*e4a0*/  ISETP.NE.AND P1, PT, R2, 0x2, PT ;  /* 0x000000020200780c */ /* 0x000fe40003f25270 */
[----:B------:R-:W1:Y:S02]  /*e4b0*/  SYNCS.PHASECHK.TRANS64.TRYWAIT P0, [R6+URZ], R5 ;  /* 0x00000005060075a7 */ /* 0x000e64000800017f */
[----:B------:R-:W-:-:S04]  /*e4c0*/  SEL R4, RZ, 0x1, P1 ;  /* 0x00000001ff047807 */ /* 0x000fc80000800000 */
[----:B------:R-:W-:Y:S02]  /*e4d0*/  LOP3.LUT R19, R19, R4, RZ, 0x3c, !PT ;  /* 0x0000000413137212 */ /* 0x000fe400078e3cff */
[----:B------:R-:W-:Y:S02]  /*e4e0*/  SEL R4, R2, RZ, P1 ;  /* 0x000000ff02047207 */ /* 0x000fe40000800000 */
[----:B------:R-:W-:-:S03]  /*e4f0*/  SHF.L.U32 R2, R19, 0x1f, RZ ;  /* 0x0000001f13027819 */ /* 0x000fc600000006ff */
[----:B------:R-:W-:Y:S01]  /*e500*/  IMAD R3, R4, 0x8, R3 ;  /* 0x0000000804037824 */ /* 0x000fe200078e0203 */
[----:B-1----:R-:W-:Y:S06]  /*e510*/  @!P0 BRA `(.L_x_85) ;  /* 0x00000008002c8947 */ /* 0x002fec0003800000 */
.L_x_113:
[----:B------:R-:W2:Y:S02]  /*e520*/  SYNCS.PHASECHK.TRANS64.TRYWAIT P0, [R3+URZ], R2 ;  /* 0x00000002030075a7 */ /* 0x000ea4000800017f */
[----:B--2---:R-:W-:Y:S05]  /*e530*/  @!P0 BRA `(.L_x_86) ;  /* 0x0000000800388947 */ /* 0x004fea0003800000 */
.L_x_114:
[----:B------:R-:W-:Y:S05]  /*e540*/  @!P2 BRA `(.L_x_87) ;  /* 0x000000000004a947 */ /* 0x000fea0003800000 */
[----:B------:R-:W-:Y:S01]  /*e550*/  BPT.TRAP 0x1 ;  /* 0x000000040000795c */ /* 0x000fe20000300000 */
.L_x_87:
[----:B--2---:R-:W-:-:S05]  /*e560*/  IADD3 R3, R0, 0x38860, RZ ;  /* 0x0003886000037810 */ /* 0x004fca0007ffe0ff */
[----:B------:R-:W-:-:S04]  /*e570*/  IMAD R16, R16, 0x8, R3 ;  /* 0x0000000810107824 */ /* 0x000fc800078e0203 */
[----:B------:R-:W2:Y:S02]  /*e580*/  SYNCS.PHASECHK.TRANS64.TRYWAIT P0, [R16+URZ], R5 ;  /* 0x00000005100075a7 */ /* 0x000ea4000800017f */
[----:B--2---:R-:W-:Y:S05]  /*e590*/  @!P0 BRA `(.L_x_88) ;  /* 0x0000000800348947 */ /* 0x004fea0003800000 */
.L_x_115:
[----:B------:R-:W-:-:S07]  /*e5a0*/  IMAD R3, R4, 0x8, R3 ;  /* 0x0000000804037824 */ /* 0x000fce00078e0203 */
.L_x_89:
[----:B---3--:R3:W4:Y:S02]  /*e5b0*/  SYNCS.PHASECHK.TRANS64.TRYWAIT P0, [R3+URZ], R2 ;  /* 0x00000002030075a7 */ /* 0x008724000800017f */
[----:B----4-:R-:W-:Y:S05]  /*e5c0*/  @!P0 NANOSLEEP.SYNCS 0x989680 ;  /* 0x009896800000895d */ /* 0x010fea0003900000 */
[----:B------:R-:W4:Y:S02]  /*e5d0*/  @!P0 SYNCS.PHASECHK.TRANS64 P0, [R3+URZ], R2 ;  /* 0x00000002030085a7 */ /* 0x000f24000800007f */
[----:B----4-:R-:W-:Y:S05]  /*e5e0*/  @!P0 BRA `(.L_x_89) ;  /* 0xfffffffc00f08947 */ /* 0x010fea000383ffff */
.L_x_82:
[----:B------:R-:W-:Y:S05]  /*e5f0*/  BSYNC B0 ;  /* 0x0000000000007941 */ /* 0x000fea0003800000 */
.L_x_81:
[----:B------:R-:W-:Y:S05]  /*e600*/  EXIT ;  /* 0x000000000000794d */ /* 0x000fea0003800000 */
.L_x_10:
[----:B-1----:R-:W-:-:S04]  /*e610*/  MOV R3, UR61 ;  /* 0x0000003d00037c02 */ /* 0x002fc80008000f00 */
[----:B------:R1:W2:Y:S03]  /*e620*/  SYNCS.PHASECHK.TRANS64.TRYWAIT P1, [R3+URZ+0x38800], R0 ;  /* 0x03880000030075a7 */ /* 0x0002a6000802017f */
[----:B--2---:R-:W-:Y:S05]  /*e630*/  @!P1 NANOSLEEP.SYNCS 0x989680 ;  /* 0x009896800000995d */ /* 0x004fea0003900000 */
[----:B------:R-:W2:Y:S02]  /*e640*/  @!P1 SYNCS.PHASECHK.TRANS64 P1, [R3+URZ+0x38800], R0 ;  /* 0x03880000030095a7 */ /* 0x000ea4000802007f */
[----:B--2---:R-:W-:Y:S05]  /*e650*/  @!P1 BRA `(.L_x_10) ;  /* 0xfffffffc00ec9947 */ /* 0x004fea000383ffff */
[----:B------:R-:W-:Y:S05]  /*e660*/  BRA `(.L_x_90) ;  /* 0xffffff2800a87947 */ /* 0x000fea000383ffff */
.L_x_14:
[----:B--2---:R2:W3:Y:S02]  /*e670*/  SYNCS.PHASECHK.TRANS64.TRYWAIT P2, [R0+URZ+0x38830], R3 ;  /* 0x03883003000075a7 */ /* 0x0044e4000804017f */
[----:B---3--:R-:W-:Y:S05]  /*e680*/  @!P2 NANOSLEEP.SYNCS 0x989680 ;  /* 0x009896800000a95d */ /* 0x008fea0003900000 */
[----:B------:R-:W3:Y:S02]  /*e690*/  @!P2 SYNCS.PHASECHK.TRANS64 P2, [R0+URZ+0x38830], R3 ;  /* 0x038830030000a5a7 */ /* 0x000ee4000804007f */
[----:B---3--:R-:W-:Y:S05]  /*e6a0*/  @!P2 BRA `(.L_x_14) ;  /* 0xfffffffc00f0a947 */ /* 0x008fea000383ffff */
[----:B------:R-:W-:Y:S05]  /*e6b0*/  BRA `(.L_x_13) ;  /* 0xffffff2800d87947 */ /* 0x000fea000383ffff */
.L_x_19:
[----:B--2---:R-:W-:-:S04]  /*e6c0*/  IMAD.U32 R5, RZ, RZ, UR39 ;  /* 0x00000027ff057e24 */ /* 0x004fc8000f8e00ff */
[----:B------:R2:W3:Y:S03]  /*e6d0*/  SYNCS.PHASECHK.TRANS64.TRYWAIT P2, [R5+URZ+0x38830], R2 ;  /* 0x03883002050075a7 */ /* 0x0004e6000804017f */
[----:B---3--:R-:W-:Y:S05]  /*e6e0*/  @!P2 NANOSLEEP.SYNCS 0x989680 ;  /* 0x009896800000a95d */ /* 0x008fea0003900000 */
[----:B------:R-:W3:Y:S02]  /*e6f0*/  @!P2 SYNCS.PHASECHK.TRANS64 P2, [R5+URZ+0x38830], R2 ;  /* 0x038830020500a5a7 */ /* 0x000ee4000804007f */
[----:B---3--:R-:W-:Y:S05]  /*e700*/  @!P2 BRA `(.L_x_19) ;  /* 0xfffffffc00eca947 */ /* 0x008fea000383ffff */
[----:B------:R-:W-:Y:S05]  /*e710*/  BRA `(.L_x_18) ;  /* 0xffffff68006c7947 */ /* 0x000fea000383ffff */
.L_x_23:
[----:B----4-:R-:W-:-:S04]  /*e720*/  IMAD.U32 R3, RZ, RZ, UR5 ;  /* 0x00000005ff037e24 */ /* 0x010fc8000f8e00ff */
[----:B------:R4:W1:Y:S03]  /*e730*/  SYNCS.PHASECHK.TRANS64.TRYWAIT P2, [R3+URZ+0x38850], R0 ;  /* 0x03885000030075a7 */ /* 0x000866000804017f */
[----:B-1----:R-:W-:Y:S05]  /*e740*/  @!P2 NANOSLEEP.SYNCS 0x989680 ;  /* 0x009896800000a95d */ /* 0x002fea0003900000 */
[----:B------:R-:W1:Y:S02]  /*e750*/  @!P2 SYNCS.PHASECHK.TRANS64 P2, [R3+URZ+0x38850], R0 ;  /* 0x038850000300a5a7 */ /* 0x000e64000804007f */
[----:B-1----:R-:W-:Y:S05]  /*e760*/  @!P2 BRA `(.L_x_23) ;  /* 0xfffffffc00eca947 */ /* 0x002fea000383ffff */
[----:B------:R-:W-:Y:S05]  /*e770*/  BRA `(.L_x_22) ;  /* 0xffffff9000b87947 */ /* 0x000fea000383ffff */
.L_x_28:
[----:B--2---:R-:W-:-:S04]  /*e780*/  MOV R3, UR7 ;  /* 0x0000000700037c02 */ /* 0x004fc80008000f00 */
[----:B------:R2:W3:Y:S03]  /*e790*/  SYNCS.PHASECHK.TRANS64.TRYWAIT P0, [R3+URZ+0x38850], R0 ;  /* 0x03885000030075a7 */ /* 0x0004e6000800017f */
[----:B---3--:R-:W-:Y:S05]  /*e7a0*/  @!P0 NANOSLEEP.SYNCS 0x989680 ;  /* 0x009896800000895d */ /* 0x008fea0003900000 */
[----:B------:R-:W3:Y:S02]  /*e7b0*/  @!P0 SYNCS.PHASECHK.TRANS64 P0, [R3+URZ+0x38850], R0 ;  /* 0x03885000030085a7 */ /* 0x000ee4000800007f */
[----:B---3--:R-:W-:Y:S05]  /*e7c0*/  @!P0 BRA `(.L_x_28) ;  /* 0xfffffffc00ec8947 */ /* 0x008fea000383ffff */
[----:B------:R-:W-:Y:S05]  /*e7d0*/  BRA `(.L_x_27) ;  /* 0xffffffa800a87947 */ /* 0x000fea000383ffff */
.L_x_40:
[----:B------:R-:W1:Y:S01]  /*e7e0*/  S2R R6, SR_TID.X ;  /* 0x0000000000067919 */ /* 0x000e620000002100 */
[----:B------:R-:W-:Y:S01]  /*e7f0*/  BSSY B0, `(.L_x_91) ;  /* 0x000000a000007945 */ /* 0x000fe20003800000 */
[----:B------:R-:W-:Y:S01]  /*e800*/  IMAD.MOV.U32 R12, RZ, RZ, RZ ;  /* 0x000000ffff0c7224 */ /* 0x000fe200078e00ff */
[----:B------:R-:W-:Y:S01]  /*e810*/  MOV R11, 0x1f ;  /* 0x0000001f000b7802 */ /* 0x000fe20000000f00 */
[----:B------:R-:W-:Y:S01]  /*e820*/  IMAD.MOV.U32 R15, RZ, RZ, -0x1 ;  /* 0xffffffffff0f7424 */ /* 0x000fe200078e00ff */
[----:B-1----:R-:W-:-:S04]  /*e830*/  SHF.R.U32.HI R6, RZ, 0x5, R6 ;  /* 0x00000005ff067819 */ /* 0x002fc80000011606 */
[----:B------:R-:W-:-:S05]  /*e840*/  LOP3.LUT R6, R6, 0x3, RZ, 0xc0, !PT ;  /* 0x0000000306067812 */ /* 0x000fca00078ec0ff */
[----:B------:R-:W-:-:S07]  /*e850*/  IMAD.MOV.U32 R13, RZ, RZ, R6 ;  /* 0x000000ffff0d7224 */ /* 0x000fce00078e0006 */
[----:B------:R-:W-:Y:S05]  /*e860*/  WARPSYNC.COLLECTIVE R15, `(.L_x_92) ;  /* 0x000000000f087348 */ /* 0x000fea0003c00000 */
[----:B------:R1:W2:Y:S02]  /*e870*/  SHFL.IDX P6, R14, R13, R12, R11 ;  /* 0x0000000c0d0e7389 */ /* 0x0002a400000c000b */
[----:B-12---:R-:W-:Y:S01]  /*e880*/  ENDCOLLECTIVE ;  /* 0x000000000000791b */ /* 0x006fe20003800000 */
.L_x_92:
[----:B------:R-:W-:Y:S05]  /*e890*/  BSYNC B0 ;  /* 0x0000000000007941 */ /* 0x000fea0003800000 */
.L_x_91:
[----:B------:R-:W-:Y:S05]  /*e8a0*/  BRA `(.L_x_93) ;  /* 0xffffffd000b87947 */ /* 0x000fea000383ffff */
.L_x_41:
[----:B------:R-:W-:Y:S01]  /*e8b0*/  BSSY B0, `(.L_x_94) ;  /* 0x0000006000007945 */ /* 0x000fe20003800000 */
[----:B------:R-:W-:-:S07]  /*e8c0*/  IMAD.MOV.U32 R15, RZ, RZ, -0x1 ;  /* 0xffffffffff0f7424 */ /* 0x000fce00078e00ff */
[----:B------:R-:W-:Y:S05]  /*e8d0*/  WARPSYNC.COLLECTIVE R15, `(.L_x_95) ;  /* 0x000000000f0c7348 */ /* 0x000fea0003c00000 */
[----:B------:R-:W-:Y:S02]  /*e8e0*/  ELECT P6, UR62, PT ;  /* 0x00000000003e782f */ /* 0x000fe400038c0000 */
[----:B------:R-:W-:Y:S01]  /*e8f0*/  MOV R14, UR62 ;  /* 0x0000003e000e7c02 */ /* 0x000fe20008000f00 */
[----:B------:R-:W-:Y:S10]  /*e900*/  ENDCOLLECTIVE ;  /* 0x000000000000791b */ /* 0x000ff40003800000 */
.L_x_95:
[----:B------:R-:W-:Y:S05]  /*e910*/  BSYNC B0 ;  /* 0x0000000000007941 */ /* 0x000fea0003800000 */
.L_x_94:
[----:B------:R-:W-:Y:S05]  /*e920*/  BRA `(.L_x_96) ;  /* 0xffffffd000b07947 */ /* 0x000fea000383ffff */
.L_x_44:
[----:B---3--:R3:W4:Y:S02]  /*e930*/  SYNCS.PHASECHK.TRANS64.TRYWAIT P1, [R6+URZ+0x38840], R7 ;  /* 0x03884007060075a7 */ /* 0x008724000802017f */
[----:B----4-:R-:W-:Y:S05]  /*e940*/  @!P1 NANOSLEEP.SYNCS 0x989680 ;  /* 0x009896800000995d */ /* 0x010fea0003900000 */
[----:B------:R-:W4:Y:S02]  /*e950*/  @!P1 SYNCS.PHASECHK.TRANS64 P1, [R6+URZ+0x38840], R7 ;  /* 0x03884007060095a7 */ /* 0x000f24000802007f */
[----:B----4-:R-:W-:Y:S05]  /*e960*/  @!P1 BRA `(.L_x_44) ;  /* 0xfffffffc00f09947 */ /* 0x010fea000383ffff */
[----:B------:R-:W-:Y:S05]  /*e970*/  BRA `(.L_x_97) ;  /* 0xffffffd400187947 */ /* 0x000fea000383ffff */
.L_x_47:
[----:B-1----:R-:W1:Y:S01]  /*e980*/  S2R R8, SR_CgaCtaId ;  /* 0x0000000000087919 */ /* 0x002e620000008800 */
[----:B------:R-:W-:-:S04]  /*e990*/  MOV R7, 0x400 ;  /* 0x0000040000077802 */ /* 0x000fc80000000f00 */
[----:B-1----:R-:W-:-:S04]  /*e9a0*/  LEA R7, R8, R7, 0x18 ;  /* 0x0000000708077211 */ /* 0x002fc800078ec0ff */
[----:B------:R1:W2:Y:S03]  /*e9b0*/  SYNCS.PHASECHK.TRANS64.TRYWAIT P1, [R7+URZ+0x38820], R6 ;  /* 0x03882006070075a7 */ /* 0x0002a6000802017f */
[----:B--2---:R-:W-:Y:S05]  /*e9c0*/  @!P1 NANOSLEEP.SYNCS 0x989680 ;  /* 0x009896800000995d */ /* 0x004fea0003900000 */
[----:B------:R-:W2:Y:S02]  /*e9d0*/  @!P1 SYNCS.PHASECHK.TRANS64 P1, [R7+URZ+0x38820], R6 ;  /* 0x03882006070095a7 */ /* 0x000ea4000802007f */
[----:B--2---:R-:W-:Y:S05]  /*e9e0*/  @!P1 BRA `(.L_x_47) ;  /* 0xfffffffc00e49947 */ /* 0x004fea000383ffff */
[----:B------:R-:W-:Y:S05]  /*e9f0*/  BRA `(.L_x_98) ;  /* 0xffffffd800887947 */ /* 0x000fea000383ffff */
.L_x_53:
[----:B-1----:R1:W2:Y:S02]  /*ea00*/  SYNCS.PHASECHK.TRANS64.TRYWAIT P1, [R2+URZ+0x38840], R3 ;  /* 0x03884003020075a7 */ /* 0x0022a4000802017f */
[----:B--2---:R-:W-:Y:S05]  /*ea10*/  @!P1 NANOSLEEP.SYNCS 0x989680 ;  /* 0x009896800000995d */ /* 0x004fea0003900000 */
[----:B------:R-:W2:Y:S02]  /*ea20*/  @!P1 SYNCS.PHASECHK.TRANS64 P1, [R2+URZ+0x38840], R3 ;  /* 0x03884003020095a7 */ /* 0x000ea4000802007f */
[----:B--2---:R-:W-:Y:S05]  /*ea30*/  @!P1 BRA `(.L_x_53) ;  /* 0xfffffffc00f09947 */ /* 0x004fea000383ffff */
[----:B------:R-:W-:Y:S05]  /*ea40*/  BRA `(.L_x_99) ;  /* 0xffffffdc00287947 */ /* 0x000fea000383ffff */
.L_x_55:
[----:B-1----:R1:W2:Y:S02]  /*ea50*/  SYNCS.PHASECHK.TRANS64.TRYWAIT P1, [R2+URZ+0x60], R3 ;  /* 0x00006003020075a7 */ /* 0x0022a4000802017f */
[----:B--2---:R-:W-:Y:S05]  /*ea60*/  @!P1 NANOSLEEP.SYNCS 0x989680 ;  /* 0x009896800000995d */ /* 0x004fea0003900000 */
[----:B------:R-:W2:Y:S02]  /*ea70*/  @!P1 SYNCS.PHASECHK.TRANS64 P1, [R2+URZ+0x60], R3 ;  /* 0x00006003020095a7 */ /* 0x000ea4000802007f */
[----:B--2---:R-:W-:Y:S05]  /*ea80*/  @!P1 BRA `(.L_x_55) ;  /* 0xfffffffc00f09947 */ /* 0x004fea000383ffff */
[----:B------:R-:W-:Y:S05]  /*ea90*/  BRA `(.L_x_100) ;  /* 0xffffffdc00d87947 */ /* 0x000fea000383ffff */
.L_x_61:
[----:B--2---:R2:W3:Y:S02]  /*eaa0*/  SYNCS.PHASECHK.TRANS64.TRYWAIT P1, [R2+URZ+0x38840], R3 ;  /* 0x03884003020075a7 */ /* 0x0044e4000802017f */
[----:B---3--:R-:W-:Y:S05]  /*eab0*/  @!P1 NANOSLEEP.SYNCS 0x989680 ;  /* 0x009896800000995d */ /* 0x008fea0003900000 */
[----:B------:R-:W3:Y:S02]  /*eac0*/  @!P1 SYNCS.PHASECHK.TRANS64 P1, [R2+URZ+0x38840], R3 ;  /* 0x03884003020095a7 */ /* 0x000ee4000802007f */
[----:B---3--:R-:W-:Y:S05]  /*ead0*/  @!P1 BRA `(.L_x_61) ;  /* 0xfffffffc00f09947 */ /* 0x008fea000383ffff */
[----:B------:R-:W-:Y:S05]  /*eae0*/  BRA `(.L_x_101) ;  /* 0xffffffe400407947 */ /* 0x000fea000383ffff */
.L_x_63:
[----:B-1----:R1:W2:Y:S02]  /*eaf0*/  SYNCS.PHASECHK.TRANS64.TRYWAIT P1, [R2+URZ+0x60], R19 ;  /* 0x00006013020075a7 */ /* 0x0022a4000802017f */
[----:B--2---:R-:W-:Y:S05]  /*eb00*/  @!P1 NANOSLEEP.SYNCS 0x989680 ;  /* 0x009896800000995d */ /* 0x004fea0003900000 */
[----:B------:R-:W2:Y:S02]  /*eb10*/  @!P1 SYNCS.PHASECHK.TRANS64 P1, [R2+URZ+0x60], R19 ;  /* 0x00006013020095a7 */ /* 0x000ea4000802007f */
[----:B--2---:R-:W-:Y:S05]  /*eb20*/  @!P1 BRA `(.L_x_63) ;  /* 0xfffffffc00f09947 */ /* 0x004fea000383ffff */
[----:B------:R-:W-:Y:S05]  /*eb30*/  BRA `(.L_x_102) ;  /* 0xffffffe400f07947 */ /* 0x000fea000383ffff */
.L_x_68:
[----:B--2---:R2:W3:Y:S02]  /*eb40*/  SYNCS.PHASECHK.TRANS64.TRYWAIT P1, [R2+URZ+0x38840], R3 ;  /* 0x03884003020075a7 */ /* 0x0044e4000802017f */
[----:B---3--:R-:W-:Y:S05]  /*eb50*/  @!P1 NANOSLEEP.SYNCS 0x989680 ;  /* 0x009896800000995d */ /* 0x008fea0003900000 */
[----:B------:R-:W3:Y:S02]  /*eb60*/  @!P1 SYNCS.PHASECHK.TRANS64 P1, [R2+URZ+0x38840], R3 ;  /* 0x03884003020095a7 */ /* 0x000ee4000802007f */
[----:B---3--:R-:W-:Y:S05]  /*eb70*/  @!P1 BRA `(.L_x_68) ;  /* 0xfffffffc00f09947 */ /* 0x008fea000383ffff */
[----:B------:R-:W-:Y:S05]  /*eb80*/  BRA `(.L_x_103) ;  /* 0xffffffec00207947 */ /* 0x000fea000383ffff */
.L_x_70:
[----:B-1----:R1:W2:Y:S02]  /*eb90*/  SYNCS.PHASECHK.TRANS64.TRYWAIT P1, [R2+URZ+0x60], R3 ;  /* 0x00006003020075a7 */ /* 0x0022a4000802017f */
[----:B--2---:R-:W-:Y:S05]  /*eba0*/  @!P1 NANOSLEEP.SYNCS 0x989680 ;  /* 0x009896800000995d */ /* 0x004fea0003900000 */
[----:B------:R-:W2:Y:S02]  /*ebb0*/  @!P1 SYNCS.PHASECHK.TRANS64 P1, [R2+URZ+0x60], R3 ;  /* 0x00006003020095a7 */ /* 0x000ea4000802007f */
[----:B--2---:R-:W-:Y:S05]  /*ebc0*/  @!P1 BRA `(.L_x_70) ;  /* 0xfffffffc00f09947 */ /* 0x004fea000383ffff */
[----:B------:R-:W-:Y:S05]  /*ebd0*/  BRA `(.L_x_104) ;  /* 0xffffffec00d47947 */ /* 0x000fea000383ffff */
.L_x_75:
[----:B--2---:R2:W3:Y:S02]  /*ebe0*/  SYNCS.PHASECHK.TRANS64.TRYWAIT P0, [R3+URZ+0x38860], R0 ;  /* 0x03886000030075a7 */ /* 0x0044e4000800017f */
[----:B---3--:R-:W-:Y:S05]  /*ebf0*/  @!P0 NANOSLEEP.SYNCS 0x989680 ;  /* 0x009896800000895d */ /* 0x008fea0003900000 */
[----:B------:R-:W3:Y:S02]  /*ec00*/  @!P0 SYNCS.PHASECHK.TRANS64 P0, [R3+URZ+0x38860], R0 ;  /* 0x03886000030085a7 */ /* 0x000ee4000800007f */
[----:B---3--:R-:W-:Y:S05]  /*ec10*/  @!P0 BRA `(.L_x_75) ;  /* 0xfffffffc00f08947 */ /* 0x008fea000383ffff */
[----:B------:R-:W-:Y:S05]  /*ec20*/  BRA `(.L_x_105) ;  /* 0xfffffff000b87947 */ /* 0x000fea000383ffff */
.L_x_79:
[----:B--2---:R2:W3:Y:S02]  /*ec30*/  SYNCS.PHASECHK.TRANS64.TRYWAIT P0, [R0+URZ+0x38820], R3 ;  /* 0x03882003000075a7 */ /* 0x0044e4000800017f */
[----:B---3--:R-:W-:Y:S05]  /*ec40*/  @!P0 NANOSLEEP.SYNCS 0x989680 ;  /* 0x009896800000895d */ /* 0x008fea0003900000 */
[----:B------:R-:W3:Y:S02]  /*ec50*/  @!P0 SYNCS.PHASECHK.TRANS64 P0, [R0+URZ+0x38820], R3 ;  /* 0x03882003000085a7 */ /* 0x000ee4000800007f */
[----:B---3--:R-:W-:Y:S05]  /*ec60*/  @!P0 BRA `(.L_x_79) ;  /* 0xfffffffc00f08947 */ /* 0x008fea000383ffff */
[----:B------:R-:W-:Y:S05]  /*ec70*/  BRA `(.L_x_106) ;  /* 0xfffffff400ac7947 */ /* 0x000fea000383ffff */
.L_x_80:
[----:B------:R-:W3:Y:S01]  /*ec80*/  S2R R2, SR_TID.X ;  /* 0x0000000000027919 */ /* 0x000ee20000002100 */
[----:B------:R-:W-:Y:S01]  /*ec90*/  BSSY B0, `(.L_x_107) ;  /* 0x000000a000007945 */ /* 0x000fe20003800000 */
[----:B------:R-:W-:Y:S01]  /*eca0*/  IMAD.MOV.U32 R12, RZ, RZ, RZ ;  /* 0x000000ffff0c7224 */ /* 0x000fe200078e00ff */
[----:B------:R-:W-:Y:S01]  /*ecb0*/  MOV R15, 0xffffffff ;  /* 0xffffffff000f7802 */ /* 0x000fe20000000f00 */
[----:B------:R-:W-:Y:S01]  /*ecc0*/  IMAD.MOV.U32 R11, RZ, RZ, 0x1f ;  /* 0x0000001fff0b7424 */ /* 0x000fe200078e00ff */
[----:B---3--:R-:W-:-:S04]  /*ecd0*/  SHF.R.U32.HI R2, RZ, 0x5, R2 ;  /* 0x00000005ff027819 */ /* 0x008fc80000011602 */
[----:B------:R-:W-:-:S04]  /*ece0*/  LOP3.LUT R2, R2, 0x3, RZ, 0xc0, !PT ;  /* 0x0000000302027812 */ /* 0x000fc800078ec0ff */
[----:B------:R-:W-:-:S07]  /*ecf0*/  MOV R13, R2 ;  /* 0x00000002000d7202 */ /* 0x000fce0000000f00 */
[----:B-12---:R-:W-:Y:S05]  /*ed00*/  WARPSYNC.COLLECTIVE R15, `(.L_x_108) ;  /* 0x000000000f087348 */ /* 0x006fea0003c00000 */
[----:B------:R3:W4:Y:S02]  /*ed10*/  SHFL.IDX P6, R14, R13, R12, R11 ;  /* 0x0000000c0d0e7389 */ /* 0x00072400000c000b */
[----:B-1234-:R-:W-:Y:S01]  /*ed20*/  ENDCOLLECTIVE ;  /* 0x000000000000791b */ /* 0x01efe20003800000 */
.L_x_108:
[----:B------:R-:W-:Y:S05]  /*ed30*/  BSYNC B0 ;  /* 0x0000000000007941 */ /* 0x000fea0003800000 */
.L_x_107:
[----:B------:R-:W-:Y:S05]  /*ed40*/  BRA `(.L_x_109) ;  /* 0xfffffff400947947 */ /* 0x000fea000383ffff */
.L_x_83:
[----:B------:R-:W-:Y:S01]  /*ed50*/  BSSY B1, `(.L_x_110) ;  /* 0x0000006000017945 */ /* 0x000fe20003800000 */
[----:B------:R-:W-:-:S07]  /*ed60*/  IMAD.MOV.U32 R15, RZ, RZ, -0x1 ;  /* 0xffffffffff0f7424 */ /* 0x000fce00078e00ff */
[----:B-123--:R-:W-:Y:S05]  /*ed70*/  WARPSYNC.COLLECTIVE R15, `(.L_x_111) ;  /* 0x000000000f0c7348 */ /* 0x00efea0003c00000 */
[----:B------:R-:W-:Y:S02]  /*ed80*/  ELECT P6, UR62, PT ;  /* 0x00000000003e782f */ /* 0x000fe400038c0000 */
[----:B------:R-:W-:Y:S01]  /*ed90*/  MOV R14, UR62 ;  /* 0x0000003e000e7c02 */ /* 0x000fe20008000f00 */
[----:B-123--:R-:W-:Y:S10]  /*eda0*/  ENDCOLLECTIVE ;  /* 0x000000000000791b */ /* 0x00eff40003800000 */
.L_x_111:
[----:B------:R-:W-:Y:S05]  /*edb0*/  BSYNC B1 ;  /* 0x0000000000017941 */ /* 0x000fea0003800000 */
.L_x_110:
[----:B------:R-:W-:Y:S05]  /*edc0*/  BRA `(.L_x_112) ;  /* 0xfffffff4008c7947 */ /* 0x000fea000383ffff */
.L_x_85:
[----:B-1----:R1:W2:Y:S02]  /*edd0*/  SYNCS.PHASECHK.TRANS64.TRYWAIT P0, [R6+URZ], R5 ;  /* 0x00000005060075a7 */ /* 0x0022a4000800017f */
[----:B--2---:R-:W-:Y:S05]  /*ede0*/  @!P0 NANOSLEEP.SYNCS 0x989680 ;  /* 0x009896800000895d */ /* 0x004fea0003900000 */
[----:B------:R-:W2:Y:S02]  /*edf0*/  @!P0 SYNCS.PHASECHK.TRANS64 P0, [R6+URZ], R5 ;  /* 0x00000005060085a7 */ /* 0x000ea4000800007f */
[----:B--2---:R-:W-:Y:S05]  /*ee00*/  @!P0 BRA `(.L_x_85) ;  /* 0xfffffffc00f08947 */ /* 0x004fea000383ffff */
[----:B------:R-:W-:Y:S05]  /*ee10*/  BRA `(.L_x_113) ;  /* 0xfffffff400c07947 */ /* 0x000fea000383ffff */
.L_x_86:
[----:B--2---:R2:W3:Y:S02]  /*ee20*/  SYNCS.PHASECHK.TRANS64.TRYWAIT P0, [R3+URZ], R2 ;  /* 0x00000002030075a7 */ /* 0x0044e4000800017f */
[----:B---3--:R-:W-:Y:S05]  /*ee30*/  @!P0 NANOSLEEP.SYNCS 0x989680 ;  /* 0x009896800000895d */ /* 0x008fea0003900000 */
[----:B------:R-:W3:Y:S02]  /*ee40*/  @!P0 SYNCS.PHASECHK.TRANS64 P0, [R3+URZ], R2 ;  /* 0x00000002030085a7 */ /* 0x000ee4000800007f */
[----:B---3--:R-:W-:Y:S05]  /*ee50*/  @!P0 BRA `(.L_x_86) ;  /* 0xfffffffc00f08947 */ /* 0x008fea000383ffff */
[----:B------:R-:W-:Y:S05]  /*ee60*/  BRA `(.L_x_114) ;  /* 0xfffffff400b47947 */ /* 0x000fea000383ffff */
.L_x_88:
[----:B--2---:R2:W3:Y:S02]  /*ee70*/  SYNCS.PHASECHK.TRANS64.TRYWAIT P0, [R16+URZ], R5 ;  /* 0x00000005100075a7 */ /* 0x0044e4000800017f */
[----:B---3--:R-:W-:Y:S05]  /*ee80*/  @!P0 NANOSLEEP.SYNCS 0x989680 ;  /* 0x009896800000895d */ /* 0x008fea0003900000 */
[----:B------:R-:W3:Y:S02]  /*ee90*/  @!P0 SYNCS.PHASECHK.TRANS64 P0, [R16+URZ], R5 ;  /* 0x00000005100085a7 */ /* 0x000ee4000800007f */
[----:B---3--:R-:W-:Y:S05]  /*eea0*/  @!P0 BRA `(.L_x_88) ;  /* 0xfffffffc00f08947 */ /* 0x008fea000383ffff */
[----:B------:R-:W-:Y:S05]  /*eeb0*/  BRA `(.L_x_115) ;  /* 0xfffffff400b87947 */ /* 0x000fea000383ffff */
.L_x_116:
[----:B------:R-:W-:-:S00]  /*eec0*/  BRA `(.L_x_116) ;  /* 0xfffffffc00fc7947 */ /* 0x000fc0000383ffff */
[----:B------:R-:W-:-:S00]  /*eed0*/  NOP ;  /* 0x0000000000007918 */ /* 0x000fc00000000000 */
        /* <DEDUP_REMOVED lines=10> */
.L_x_2837:


//--------------------- .text._ZN7cutlass13device_kernelIN5flash11enable_sm90INS1_16FlashAttnFwdSm90INS1_25CollectiveMainloopFwdSm90ILi2EN4cute5tupleIJNS5_1CILi2EEENS7_ILi1EEES9_EEENS6_IJNS7_ILi128EEENS7_ILi80EEENS7_ILi256EEEEEELi256ENS_10bfloat16_tEfNS_4arch4Sm90ELb0ELb0ELb0ELb0ELb0ELb0ELb0ELb1ELb1ELb0ELb0ELb0EEENS1_21CollectiveEpilogueFwdINS6_IJSB_SD_SC_EEESA_SF_SH_Li256ELb0ELb0ELb0ELb0EEENS1_29StaticPersistentTileSchedulerILb0EEEEEEEEEvNT_6ParamsE --------------------------
	.section	.text._ZN7cutlass13device_kernelIN5flash11enable_sm90INS1_16FlashAttnFwdSm90INS1_25CollectiveMainloopFwdSm90ILi2EN4cute5tupleIJNS5_1CILi2EEENS7_ILi1EEES9_EEENS6_IJNS7_ILi128EEENS7_ILi80EEENS7_ILi256EEEEEELi256ENS_10bfloat16_tEfNS_4arch4Sm90ELb0ELb0ELb0ELb0ELb0ELb0ELb0ELb1ELb1ELb0ELb0ELb0EEENS1_21CollectiveEpilogueFwdINS6_IJSB_SD_SC_EEESA_SF_SH_Li256ELb0ELb0ELb0ELb0EEENS1_29StaticPersistentTileSchedulerILb0EEEEEEEEEvNT_6ParamsE,"ax",@progbits
	.align	128
.text._ZN7cutlass13device_kernelIN5flash11enable_sm90INS1_16FlashAttnFwdSm90INS1_25CollectiveMainloopFwdSm90ILi2EN4cute5tupleIJNS5_1CILi2EEENS7_ILi1EEES9_EEENS6_IJNS7_ILi128EEENS7_ILi80EEENS7_ILi256EEEEEELi256ENS_10bfloat16_tEfNS_4arch4Sm90ELb0ELb0ELb0ELb0ELb0ELb0ELb0ELb1ELb1ELb0ELb0ELb0EEENS1_21CollectiveEpilogueFwdINS6_IJSB_SD_SC_EEESA_SF_SH_Li256ELb0ELb0ELb0ELb0EEENS1_29StaticPersistentTileSchedulerILb0EEEEEEEEEvNT_6ParamsE:
        .type           _ZN7cutlass13device_kernelIN5flash11enable_sm90INS1_16FlashAttnFwdSm90INS1_25CollectiveMainloopFwdSm90ILi2EN4cute5tupleIJNS5_1CILi2EEENS7_ILi1EEES9_EEENS6_IJNS7_ILi128EEENS7_ILi80EEENS7_ILi256EEEEEELi256ENS_10bfloat16_tEfNS_4arch4Sm90ELb0ELb0ELb0ELb0ELb0ELb0ELb0ELb1ELb1ELb0ELb0ELb0EEENS1_21CollectiveEpilogueFwdINS6_IJSB_SD_SC_EEESA_SF_SH_Li256ELb0ELb0ELb0ELb0EEENS1_29StaticPersistentTileSchedulerILb0EEEEEEEEEvNT_6ParamsE,@function
        .size           _ZN7cutlass13device_kernelIN5flash11enable_sm90INS1_16FlashAttnFwdSm90INS1_25CollectiveMainloopFwdSm90ILi2EN4cute5tupleIJNS5_1CILi2EEENS7_ILi1EEES9_EEENS6_IJNS7_ILi128EEENS7_ILi80EEENS7_ILi256EEEEEELi256ENS_10bfloat16_tEfNS_4arch4Sm90ELb0ELb0ELb0ELb0ELb0ELb0ELb0ELb1ELb1ELb0ELb0ELb0EEENS1_21CollectiveEpilogueFwdINS6_IJSB_SD_SC_EEESA_SF_SH_Li256ELb0ELb0ELb0ELb0EEENS1_29StaticPersistentTileSchedulerILb0EEEEEEEEEvNT_6ParamsE,(.L_x_2838 - _ZN7cutlass13device_kernelIN5flash11enable_sm90INS1_16FlashAttnFwdSm90INS1_25CollectiveMainloopFwdSm90ILi2EN4cute5tupleIJNS5_1CILi2EEENS7_ILi1EEES9_EEENS6_IJNS7_ILi128EEENS7_ILi80EEENS7_ILi256EEEEEELi256ENS_10bfloat16_tEfNS_4arch4Sm90ELb0ELb0ELb0ELb0ELb0ELb0ELb0ELb1ELb1ELb0ELb0ELb0EEENS1_21CollectiveEpilogueFwdINS6_IJSB_SD_SC_EEESA_SF_SH_Li256ELb0ELb0ELb0ELb0EEENS1_29StaticPersistentTileSchedulerILb0EEEEEEEEEvNT_6ParamsE)
        .other          _ZN7cutlass13device_kernelIN5flash11enable_sm90INS1_16FlashAttnFwdSm90INS1_25CollectiveMainloopFwdSm90ILi2EN4cute5tupleIJNS5_1CILi2EEENS7_ILi1EEES9_EEENS6_IJNS7_ILi128EEENS7_ILi80EEENS7_ILi256EEEEEELi256ENS_10bfloat16_tEfNS_4arch4Sm90ELb0ELb0ELb0ELb0ELb0ELb0ELb0ELb1ELb1ELb0ELb0ELb0EEENS1_21CollectiveEpilogueFwdINS6_IJSB_SD_SC_EEESA_SF_SH_Li256ELb0ELb0ELb0ELb0EEENS1_29StaticPersistentTileSchedulerILb0EEEEEEEEEvNT_6ParamsE,@"STO_CUDA_ENTRY STV_DEFAULT"
_ZN7cutlass13device_kernelIN5flash11enable_sm90INS1_16FlashAttnFwdSm90INS1_25CollectiveMainloopFwdSm90ILi2EN4cute5tupleIJNS5_1CILi2EEENS7_ILi1EEES9_EEENS6_IJNS7_ILi128EEENS7_ILi80EEENS7_ILi256EEEEEELi256ENS_10bfloat16_tEfNS_4arch4Sm90ELb0ELb0ELb0ELb0ELb0ELb0ELb0ELb1ELb1ELb0ELb0ELb0EEENS1_21CollectiveEpilogueFwdINS6_IJSB_SD_SC_EEESA_SF_SH_Li256ELb0ELb0ELb0ELb0EEENS1_29StaticPersistentTileSchedulerILb0EEEEEEEEEvNT_6ParamsE:
[----:B------:R-:W1:Y:S02]  /*0000*/  LDC R1, c[0x0][0x28] ;  /* 0x00000a00ff017b82 */ /* 0x000e640000000800 */
[----:B-1----:R-:W-:Y:S01]  /*0010*/  VIADD R1, R1, 0xffffffd8 ;  /* 0xffffffd801017836 */ /* 0x002fe20000000000 */
[----:B------:R-:W1:Y:S01]  /*0020*/  S2R R8, SR_TID.X ;  /* 0x0000000000087919 */ /* 0x000e620000002100 */
[----:B------:R-:W-:Y:S01]  /*0030*/  ELECT P0, URZ, PT ;  /* 0x00000000003f782f */ /* 0x000fe20003800000 */
[----:B------:R-:W-:Y:S01]  /*0040*/  BSSY B0, `(.L_x_117) ;  /* 0x0000014000007945 */ /* 0x000fe20003800000 */
[----:B-1----:R-:W-:-:S05]  /*0050*/  SHF.R.U32.HI R0, RZ, 0x5, R8 ;  /* 0x00000005ff007819 */ /* 0x002fca0000011608 */
[----:B------:R-:W1:Y:S02]  /*0060*/  SHFL.IDX PT, R2, R0, RZ, 0x1f ;  /* 0x00001fff00027589 */ /* 0x000e6400000e0000 */
[----:B-1----:R-:W-:Y:S02]  /*0070*/  ISETP.EQ.AND P0, PT, R2, RZ, P0 ;  /* 0x000000ff0200720c */ /* 0x002fe40000702270 */
[----:B------:R-:W-:-:S11]  /*0080*/  SHF.R.U32.HI R2, RZ, 0x7, R8 ;  /* 0x00000007ff027819 */ /* 0x000fd60000011608 */
        /* <DEDUP_REMOVED lines=15> */
.L_x_118:
[----:B------:R-:W-:Y:S05]  /*0180*/  BSYNC B0 ;  /* 0x0000000000007941 */ /* 0x000fea0003800000 */
.L_x_117:
[----:B------:R-:W-:Y:S01]  /*0190*/  VOTEU.ANY UP0, P0 ;  /* 0x00000000003f7886 */ /* 0x000fe20000000100 */
[----:B------:R-:W1:Y:S01]  /*01a0*/  SHFL.IDX PT, R2, R2, RZ, 0x1f ;  /* 0x00001fff02027589 */ /* 0x000e6200000e0000 */
[----:B------:R-:W-:Y:S01]  /*01b0*/  UMOV UR4, 0x1 ;  /* 0x0000000100047882 */ /* 0x000fe20000000000 */
[----:B------:R-:W-:Y:S01]  /*01c0*/  UMOV UR7, 0x2 ;  /* 0x0000000200077882 */ /* 0x000fe20000000000 */
[----:B------:R-:W-:Y:S01]  /*01d0*/  VOTEU.ANY UP1, P0 ;  /* 0x00000000003f7886 */ /* 0x000fe20000020100 */
[----:B------:R-:W2:Y:S01]  /*01e0*/  @UP0 S2UR UR8, SR_CgaCtaId ;  /* 0x00000000000809c3 */ /* 0x000ea20000008800 */
[----:B------:R-:W3:Y:S01]  /*01f0*/  SHFL.IDX PT, R3, R0, RZ, 0x1f ;  /* 0x00001fff00037589 */ /* 0x000ee200000e0000 */
[----:B------:R-:W-:Y:S01]  /*0200*/  @UP0 UMOV UR6, 0x400 ;  /* 0x0000040000060882 */ /* 0x000fe20000000000 */
[----:B------:R-:W-:-:S04]  /*0210*/  @UP0 UIADD3 UR4, -UR4, 0x100000, URZ ;  /* 0x0010000004040890 */ /* 0x000fc8000fffe13f */
[----:B------:R-:W-:Y:S02]  /*0220*/  @UP0 USHF.L.U32 UR5, UR4, 0xb, URZ ;  /* 0x0000000b04050899 */ /* 0x000fe4000800063f */
[----:B------:R-:W-:Y:S01]  /*0230*/  @UP0 USHF.L.U32 UR4, UR4, 0x1, URZ ;  /* 0x0000000104040899 */ /* 0x000fe2000800063f */
[----:B------:R-:W-:Y:S01]  /*0240*/  VOTEU.ANY UP2, P0 ;  /* 0x00000000003f7886 */ /* 0x000fe20000040100 */
[----:B-1----:R-:W-:Y:S01]  /*0250*/  R2UR UR9, R2 ;  /* 0x00000000020972ca */ /* 0x002fe200000e0000 */
[----:B--2---:R-:W-:Y:S01]  /*0260*/  @UP0 ULEA UR8, UR8, UR6, 0x18 ;  /* 0x0000000608080291 */ /* 0x004fe2000f8ec03f */
[----:B---3--:R-:W-:Y:S01]  /*0270*/  ISETP.NE.AND P1, PT, R3, RZ, PT ;  /* 0x000000ff0300720c */ /* 0x008fe20003f25270 */
[----:B------:R-:W-:-:S04]  /*0280*/  @UP0 UIADD3 UR6, -UR7, 0x100000, URZ ;  /* 0x0010000007060890 */ /* 0x000fc8000fffe13f */
[----:B------:R-:W-:Y:S02]  /*0290*/  @UP0 USHF.L.U32 UR7, UR6, 0xb, URZ ;  /* 0x0000000b06070899 */ /* 0x000fe4000800063f */
[----:B------:R-:W-:-:S04]  /*02a0*/  @UP0 USHF.L.U32 UR6, UR6, 0x1, URZ ;  /* 0x0000000106060899 */ /* 0x000fc8000800063f */
[----:B------:R-:W-:Y:S01]  /*02b0*/  UISETP.NE.AND UP0, UPT, UR9, URZ, UPT ;  /* 0x0000003f0900728c */ /* 0x000fe2000bf05270 */
[----:B------:R-:W1:Y:S02]  /*02c0*/  FENCE.VIEW.ASYNC.S ;  /* 0x00000000000073c6 */ /* 0x000e640000000000 */
[----:B-1----:R1:W2:Y:S05]  /*02d0*/  @UP1 SYNCS.EXCH.64 URZ, [UR8+0x38800], UR4 ;  /* 0x03880004083f15b2 */ /* 0x0022aa0008000100 */
[----:B------:R1:W3:Y:S01]  /*02e0*/  @UP2 SYNCS.EXCH.64 URZ, [UR8+0x38820], UR6 ;  /* 0x03882006083f25b2 */ /* 0x0002e20008000100 */
[----:B------:R-:W-:Y:S05]  /*02f0*/  @P1 BRA `(.L_x_119) ;  /* 0x0000000000481947 */ /* 0x000fea0003800000 */
[----:B-1----:R-:W1:Y:S01]  /*0300*/  S2UR UR5, SR_CgaCtaId ;  /* 0x00000000000579c3 */ /* 0x002e620000008800 */
[----:B------:R-:W-:Y:S01]  /*0310*/  UMOV UR4, 0x400 ;  /* 0x0000040000047882 */ /* 0x000fe20000000000 */
[----:B------:R-:W-:Y:S01]  /*0320*/  UMOV UR6, 0x1 ;  /* 0x0000000100067882 */ /* 0x000fe20000000000 */
[----:B------:R-:W-:Y:S01]  /*0330*/  UMOV UR9, 0x4 ;  /* 0x0000000400097882 */ /* 0x000fe20000000000 */
[----:B------:R-:W-:-:S04]  /*0340*/  UIADD3 UR6, -UR6, 0x100000, URZ ;  /* 0x0010000006067890 */ /* 0x000fc8000fffe13f */
[----:B------:R-:W-:Y:S02]  /*0350*/  USHF.L.U32 UR7, UR6, 0xb, URZ ;  /* 0x0000000b06077899 */ /* 0x000fe4000800063f */
[----:B------:R-:W-:Y:S01]  /*0360*/  USHF.L.U32 UR6, UR6, 0x1, URZ ;  /* 0x0000000106067899 */ /* 0x000fe2000800063f */
[----:B------:R-:W-:Y:S01]  /*0370*/  ELECT P0, URZ, PT ;  /* 0x00000000003f782f */ /* 0x000fe20003800000 */
[----:B-1----:R-:W-:Y:S02]  /*0380*/  ULEA UR8, UR5, UR4, 0x18 ;  /* 0x0000000405087291 */ /* 0x002fe4000f8ec03f */
[----:B------:R-:W-:-:S04]  /*0390*/  UIADD3 UR4, -UR9, 0x100000, URZ ;  /* 0x0010000009047890 */ /* 0x000fc8000fffe13f */
[----:B------:R-:W-:Y:S02]  /*03a0*/  USHF.L.U32 UR5, UR4, 0xb, URZ ;  /* 0x0000000b04057899 */ /* 0x000fe4000800063f */
[----:B------:R-:W-:Y:S01]  /*03b0*/  USHF.L.U32 UR4, UR4, 0x1, URZ ;  /* 0x0000000104047899 */ /* 0x000fe2000800063f */
[----:B------:R-:W1:Y:S03]  /*03c0*/  FENCE.VIEW.ASYNC.S ;  /* 0x00000000000073c6 */ /* 0x000e660000000000 */
[----:B-1----:R4:W1:Y:S08]  /*03d0*/  SYNCS.EXCH.64 URZ, [UR8+0x38830], UR6 ;  /* 0x03883006083f75b2 */ /* 0x0028700008000100 */
[----:B------:R4:W1:Y:S01]  /*03e0*/  SYNCS.EXCH.64 URZ, [UR8+0x38840], UR4 ;  /* 0x03884004083f75b2 */ /* 0x0008620008000100 */
[----:B------:R4:W1:Y:S01]  /*03f0*/  SYNCS.EXCH.64 URZ, [UR8+0x38838], UR6 ;  /* 0x03883806083f75b2 */ /* 0x0008620008000100 */
[----:B------:R4:W1:Y:S02]  /*0400*/  SYNCS.EXCH.64 URZ, [UR8+0x38848], UR4 ;  /* 0x03884804083f75b2 */ /* 0x0008640008000100 */
[----:B----4-:R-:W-:Y:S01]  /*0410*/  NOP ;  /* 0x0000000000007918 */ /* 0x010fe20000000000 */
.L_x_119:
[----:B-1----:R-:W1:Y:S01]  /*0420*/  S2UR UR4, SR_CTAID.Y ;  /* 0x00000000000479c3 */ /* 0x002e620000002600 */
[----:B------:R-:W4:Y:S01]  /*0430*/  SHFL.IDX PT, R7, R0, RZ, 0x1f ;  /* 0x00001fff00077589 */ /* 0x000f2200000e0000 */
[----:B------:R-:W-:Y:S01]  /*0440*/  ULDC UR5, c[0x0][0x154] ;  /* 0x0000550000057ab9 */ /* 0x000fe20000000800 */
[----:B------:R-:W-:-:S05]  /*0450*/  NOP ;  /* 0x0000000000007918 */ /* 0x000fca0000000000 */
[----:B------:R-:W5:Y:S08]  /*0460*/  S2UR UR6, SR_CTAID.X ;  /* 0x00000000000679c3 */ /* 0x000f700000002500 */
[----:B------:R-:W2:Y:S01]  /*0470*/  LDC R6, c[0x0][0x148] ;  /* 0x00005200ff067b82 */ /* 0x000ea20000000800 */
[----:B-1----:R-:W-:Y:S02]  /*0480*/  I2FP.F32.U32 R2, UR4 ;  /* 0x0000000400027c45 */ /* 0x002fe40008201000 */
[----:B----4-:R-:W-:-:S03]  /*0490*/  ISETP.NE.AND P0, PT, R7, RZ, PT ;  /* 0x000000ff0700720c */ /* 0x010fc60003f05270 */
[----:B------:R-:W-:Y:S01]  /*04a0*/  FMUL R5, R2, UR5 ;  /* 0x0000000502057c20 */ /* 0x000fe20008400000 */
[----:B------:R-:W-:Y:S02]  /*04b0*/  SHF.R.S32.HI R2, RZ, 0x1f, R8 ;  /* 0x0000001fff027819 */ /* 0x000fe40000011408 */
[----:B-----5:R-:W-:Y:S02]  /*04c0*/  I2FP.F32.U32 R4, UR6 ;  /* 0x0000000600047c45 */ /* 0x020fe40008201000 */
[----:B------:R-:W-:Y:S01]  /*04d0*/  LEA.HI R2, R2, R8, RZ, 0x7 ;  /* 0x0000000802027211 */ /* 0x000fe200078f38ff */
[----:B------:R-:W1:Y:S02]  /*04e0*/  F2I.U32.TRUNC.NTZ R5, R5 ;  /* 0x0000000500057305 */ /* 0x000e64000020f000 */
[----:B-1----:R-:W-:-:S04]  /*04f0*/  IMAD.MOV R11, RZ, RZ, -R5 ;  /* 0x000000ffff0b7224 */ /* 0x002fc800078e0a05 */
[----:B--2---:R-:W-:Y:S01]  /*0500*/  IMAD R11, R6, R11, UR4 ;  /* 0x00000004060b7e24 */ /* 0x004fe2000f8e020b */
[----:B------:R-:W-:Y:S02]  /*0510*/  ULDC UR4, c[0x0][0x150] ;  /* 0x0000540000047ab9 */ /* 0x000fe40000000800 */
[----:B------:R-:W-:Y:S01]  /*0520*/  FMUL R9, R4, UR4 ;  /* 0x0000000404097c20 */ /* 0x000fe20008400000 */
[----:B------:R-:W-:Y:S06]  /*0530*/  @P0 BRA `(.L_x_120) ;  /* 0x0000000000480947 */ /* 0x000fec0003800000 */
[----:B------:R-:W1:Y:S01]  /*0540*/  S2UR UR5, SR_CgaCtaId ;  /* 0x00000000000579c3 */ /* 0x000e620000008800 */
[----:B------:R-:W-:Y:S01]  /*0550*/  UMOV UR4, 0x400 ;  /* 0x0000040000047882 */ /* 0x000fe20000000000 */
[----:B------:R-:W-:Y:S01]  /*0560*/  UMOV UR6, 0x1 ;  /* 0x0000000100067882 */ /* 0x000fe20000000000 */
[----:B------:R-:W-:Y:S01]  /*0570*/  UMOV UR7, 0x4 ;  /* 0x0000000400077882 */ /* 0x000fe20000000000 */
[----:B------:R-:W-:Y:S01]  /*0580*/  ELECT P0, URZ, PT ;  /* 0x00000000003f782f */ /* 0x000fe20003800000 */
[----:B-1----:R-:W-:Y:S02]  /*0590*/  ULEA UR8, UR5, UR4, 0x18 ;  /* 0x0000000405087291 */ /* 0x002fe4000f8ec03f */
[----:B------:R-:W-:-:S04]  /*05a0*/  UIADD3 UR4, -UR6, 0x100000, URZ ;  /* 0x0010000006047890 */ /* 0x000fc8000fffe13f */
[----:B------:R-:W-:Y:S02]  /*05b0*/  USHF.L.U32 UR5, UR4, 0xb, URZ ;  /* 0x0000000b04057899 */ /* 0x000fe4000800063f */
[----:B------:R-:W-:Y:S02]  /*05c0*/  USHF.L.U32 UR4, UR4, 0x1, URZ ;  /* 0x0000000104047899 */ /* 0x000fe4000800063f */
[----:B------:R-:W-:-:S04]  /*05d0*/  UIADD3 UR6, -UR7, 0x100000, URZ ;  /* 0x0010000007067890 */ /* 0x000fc8000fffe13f */
[----:B------:R-:W-:Y:S02]  /*05e0*/  USHF.L.U32 UR7, UR6, 0xb, URZ ;  /* 0x0000000b06077899 */ /* 0x000fe4000800063f */
[----:B------:R-:W-:Y:S01]  /*05f0*/  USHF.L.U32 UR6, UR6, 0x1, URZ ;  /* 0x0000000106067899 */ /* 0x000fe2000800063f */
[----:B------:R-:W1:Y:S03]  /*0600*/  FENCE.VIEW.ASYNC.S ;  /* 0x00000000000073c6 */ /* 0x000e660000000000 */
[----:B-1----:R1:W2:Y:S08]  /*0610*/  SYNCS.EXCH.64 URZ, [UR8+0x38850], UR4 ;  /* 0x03885004083f75b2 */ /* 0x0022b00008000100 */
[----:B------:R1:W4:Y:S01]  /*0620*/  SYNCS.EXCH.64 URZ, [UR8+0x38860], UR6 ;  /* 0x03886006083f75b2 */ /* 0x0003220008000100 */
[----:B------:R1:W1:Y:S01]  /*0630*/  SYNCS.EXCH.64 URZ, [UR8+0x38858], UR4 ;  /* 0x03885804083f75b2 */ /* 0x0002620008000100 */
[----:B------:R1:W1:Y:S01]  /*0640*/  SYNCS.EXCH.64 URZ, [UR8+0x38868], UR6 ;  /* 0x03886806083f75b2 */ /* 0x0002620008000100 */
[----:B------:R-:W-:Y:S01]  /*0650*/  NOP ;  /* 0x0000000000007918 */ /* 0x000fe20000000000 */
.L_x_120:
[----:B------:R-:W5:Y:S01]  /*0660*/  SHFL.IDX PT, R6, R0, RZ, 0x1f ;  /* 0x00001fff00067589 */ /* 0x000f6200000e0000 */
[----:B------:R-:W-:Y:S01]  /*0670*/  LOP3.LUT R2, R2, 0xffffff80, RZ, 0xc0, !PT ;  /* 0xffffff8002027812 */ /* 0x000fe200078ec0ff */
[----:B------:R-:W1:Y:S01]  /*0680*/  LDC R10, c[0x0][0x144] ;  /* 0x00005100ff0a7b82 */ /* 0x000e620000000800 */
[----:B------:R-:W1:Y:S01]  /*0690*/  F2I.U32.TRUNC.NTZ R9, R9 ;  /* 0x0000000900097305 */ /* 0x000e62000020f000 */
[----:B------:R-:W-:Y:S02]  /*06a0*/  NOP ;  /* 0x0000000000007918 */ /* 0x000fe40000000000 */
[----:B------:R-:W-:Y:S01]  /*06b0*/  IMAD.IADD R2, R8, 0x1, -R2 ;  /* 0x0000000108027824 */ /* 0x000fe200078e0a02 */
[----:B------:R-:W-:-:S04]  /*06c0*/  SHF.R.S32.HI R8, RZ, 0x1f, R7 ;  /* 0x0000001fff087819 */ /* 0x000fc80000011407 */
[----:B------:R-:W-:-:S04]  /*06d0*/  SHF.R.S32.HI R5, RZ, 0x1f, R2 ;  /* 0x0000001fff057819 */ /* 0x000fc80000011402 */
[----:B------:R-:W-:-:S04]  /*06e0*/  LEA.HI R5, R5, R2, RZ, 0x3 ;  /* 0x0000000205057211 */ /* 0x000fc800078f18ff */
[--C-:B------:R-:W-:Y:S02]  /*06f0*/  SHF.R.S32.HI R4, RZ, 0x3, R5.reuse ;  /* 0x00000003ff047819 */ /* 0x100fe40000011405 */
[----:B------:R-:W-:Y:S02]  /*0700*/  SHF.R.S32.HI R5, RZ, 0x1f, R5 ;  /* 0x0000001fff057819 */ /* 0x000fe40000011405 */
[----:B-----5:R-:W-:Y:S02]  /*0710*/  ISETP.NE.AND P0, PT, R6, RZ, PT ;  /* 0x000000ff0600720c */ /* 0x020fe40003f05270 */
[----:B------:R-:W-:Y:S02]  /*0720*/  LEA.HI R5, R5, R4, RZ, 0x2 ;  /* 0x0000000405057211 */ /* 0x000fe400078f10ff */
[----:B------:R-:W-:Y:S02]  /*0730*/  SHF.R.S32.HI R6, RZ, 0x1f, R3 ;  /* 0x0000001fff067819 */ /* 0x000fe40000011403 */
[----:B------:R-:W-:-:S02]  /*0740*/  LOP3.LUT R5, R5, 0xfffffffc, RZ, 0xc0, !PT ;  /* 0xfffffffc05057812 */ /* 0x000fc400078ec0ff */
[----:B------:R-:W-:-:S05]  /*0750*/  LEA.HI R6, R6, R3, RZ, 0x2 ;  /* 0x0000000306067211 */ /* 0x000fca00078f10ff */
[----:B------:R-:W-:Y:S05]  /*0760*/  @P0 BRA `(.L_x_121) ;  /* 0x0000000000480947 */ /* 0x000fea0003800000 */
[----:B-1----:R-:W1:Y:S01]  /*0770*/  S2UR UR5, SR_CgaCtaId ;  /* 0x00000000000579c3 */ /* 0x002e620000008800 */
        /* <DEDUP_REMOVED lines=12> */
[----:B-1----:R1:W1:Y:S08]  /*0840*/  SYNCS.EXCH.64 URZ, [UR8+0x38870], UR4 ;  /* 0x03887004083f75b2 */ /* 0x0022700008000100 */
[----:B------:R1:W1:Y:S01]  /*0850*/  SYNCS.EXCH.64 URZ, [UR8+0x38880], UR6 ;  /* 0x03888006083f75b2 */ /* 0x0002620008000100 */
[----:B------:R1:W1:Y:S01]  /*0860*/  SYNCS.EXCH.64 URZ, [UR8+0x38878], UR4 ;  /* 0x03887804083f75b2 */ /* 0x0002620008000100 */
[----:B------:R1:W1:Y:S01]  /*0870*/  SYNCS.EXCH.64 URZ, [UR8+0x38888], UR6 ;  /* 0x03888806083f75b2 */ /* 0x0002620008000100 */
[----:B------:R-:W-:Y:S01]  /*0880*/  NOP ;  /* 0x0000000000007918 */ /* 0x000fe20000000000 */
.L_x_121:
[----:B------:R-:W5:Y:S01]  /*0890*/  SHFL.IDX PT, R12, R0, RZ, 0x1f ;  /* 0x00001fff000c7589 */ /* 0x000f6200000e0000 */
[----:B-1----:R-:W1:Y:S01]  /*08a0*/  S2UR UR4, SR_CTAID.X ;  /* 0x00000000000479c3 */ /* 0x002e620000002500 */
[----:B------:R-:W-:Y:S01]  /*08b0*/  LOP3.LUT R6, R6, 0x3ffffffc, RZ, 0xc0, !PT ;  /* 0x3ffffffc06067812 */ /* 0x000fe200078ec0ff */
[----:B------:R-:W-:Y:S01]  /*08c0*/  IMAD.IADD R5, R4, 0x1, -R5 ;  /* 0x0000000104057824 */ /* 0x000fe200078e0a05 */
[----:B------:R-:W-:Y:S01]  /*08d0*/  LEA.HI R8, R8, R7, RZ, 0x2 ;  /* 0x0000000708087211 */ /* 0x000fe200078f10ff */
[----:B------:R-:W-:Y:S01]  /*08e0*/  IMAD.MOV R9, RZ, RZ, -R9 ;  /* 0x000000ffff097224 */ /* 0x000fe200078e0a09 */
[----:B------:R-:W-:Y:S01]  /*08f0*/  NOP ;  /* 0x0000000000007918 */ /* 0x000fe20000000000 */
[----:B------:R-:W-:Y:S01]  /*0900*/  IMAD.IADD R6, R3, 0x1, -R6 ;  /* 0x0000000103067824 */ /* 0x000fe200078e0a06 */
[----:B------:R-:W-:-:S03]  /*0910*/  LOP3.LUT R8, R8, 0x3ffffffc, RZ, 0xc0, !PT ;  /* 0x3ffffffc08087812 */ /* 0x000fc600078ec0ff */
[--C-:B------:R-:W-:Y:S02]  /*0920*/  IMAD R6, R6, 0x4, R5.reuse ;  /* 0x0000000406067824 */ /* 0x100fe400078e0205 */
[----:B------:R-:W-:Y:S02]  /*0930*/  IMAD.IADD R8, R7, 0x1, -R8 ;  /* 0x0000000107087824 */ /* 0x000fe400078e0a08 */
[----:B------:R-:W2:Y:S01]  /*0940*/  LDC R7, c[0x0][0x140] ;  /* 0x00005000ff077b82 */ /* 0x000ea20000000800 */
[----:B------:R-:W-:Y:S01]  /*0950*/  LEA.HI R3, R6, R6, RZ, 0x1 ;  /* 0x0000000606037211 */ /* 0x000fe200078f08ff */
[----:B------:R-:W-:-:S03]  /*0960*/  IMAD R8, R8, 0x4, R5 ;  /* 0x0000000408087824 */ /* 0x000fc600078e0205 */
[----:B------:R-:W-:Y:S02]  /*0970*/  LOP3.LUT R3, R3, 0xfffffffe, RZ, 0xc0, !PT ;  /* 0xfffffffe03037812 */ /* 0x000fe400078ec0ff */
[----:B------:R-:W-:Y:S02]  /*0980*/  LEA.HI R4, R8, R8, RZ, 0x1 ;  /* 0x0000000808047211 */ /* 0x000fe400078f08ff */
[----:B-----5:R-:W-:Y:S01]  /*0990*/  ISETP.NE.AND P0, PT, R12, RZ, PT ;  /* 0x000000ff0c00720c */ /* 0x020fe20003f05270 */
[----:B-1----:R-:W-:Y:S01]  /*09a0*/  IMAD R10, R10, R9, UR4 ;  /* 0x000000040a0a7e24 */ /* 0x002fe2000f8e0209 */
[----:B------:R-:W-:-:S04]  /*09b0*/  IADD3 R3, R6, -R3, RZ ;  /* 0x8000000306037210 */ /* 0x000fc80007ffe0ff */
[----:B------:R-:W-:Y:S02]  /*09c0*/  ISETP.NE.AND P6, PT, R3, R10, PT ;  /* 0x0000000a0300720c */ /* 0x000fe40003fc5270 */
[----:B------:R-:W-:-:S05]  /*09d0*/  LOP3.LUT R3, R4, 0xfffffffe, RZ, 0xc0, !PT ;  /* 0xfffffffe04037812 */ /* 0x000fca00078ec0ff */
[----:B------:R-:W-:Y:S01]  /*09e0*/  IMAD.IADD R3, R8, 0x1, -R3 ;  /* 0x0000000108037824 */ /* 0x000fe200078e0a03 */
        /* <DEDUP_REMOVED lines=19> */
.L_x_122:
[----:B------:R-:W5:Y:S01]  /*0b20*/  SHFL.IDX PT, R9, R0, RZ, 0x1f ;  /* 0x00001fff00097589 */ /* 0x000f6200000e0000 */
[----:B------:R-:W-:Y:S01]  /*0b30*/  ISETP.NE.AND P4, PT, R3, R10, PT ;  /* 0x0000000a0300720c */ /* 0x000fe20003f85270 */
[----:B------:R-:W-:Y:S01]  /*0b40*/  IMAD.SHL.U32 R3, R6, 0x4, RZ ;  /* 0x0000000406037824 */ /* 0x000fe200078e00ff */
[----:B------:R-:W-:Y:S01]  /*0b50*/  LOP3.LUT P0, RZ, R2, 0x7, RZ, 0xc0, !PT ;  /* 0x0000000702ff7812 */ /* 0x000fe2000780c0ff */
[----:B------:R-:W-:Y:S01]  /*0b60*/  IMAD.SHL.U32 R5, R8, 0x4, RZ ;  /* 0x0000000408057824 */ /* 0x000fe200078e00ff */
[----:B--2---:R-:W-:Y:S01]  /*0b70*/  ISETP.EQ.U32.AND P1, PT, R7, 0x1, PT ;  /* 0x000000010700780c */ /* 0x004fe20003f22070 */
[----:B------:R-:W-:Y:S01]  /*0b80*/  IMAD.MOV.U32 R23, RZ, RZ, 0x1 ;  /* 0x00000001ff177424 */ /* 0x000fe200078e00ff */
[----:B------:R-:W-:Y:S01]  /*0b90*/  LOP3.LUT R13, R6, 0xc, R3, 0x78, !PT ;  /* 0x0000000c060d7812 */ /* 0x000fe200078e7803 */
[----:B------:R-:W-:Y:S01]  /*0ba0*/  IMAD.MOV.U32 R22, RZ, RZ, 0x1 ;  /* 0x00000001ff167424 */ /* 0x000fe200078e00ff */
[----:B------:R-:W-:Y:S01]  /*0bb0*/  LOP3.LUT R12, R8, 0xc, R5, 0x78, !PT ;  /* 0x0000000c080c7812 */ /* 0x000fe200078e7805 */
[----:B------:R-:W-:Y:S01]  /*0bc0*/  NOP ;  /* 0x0000000000007918 */ /* 0x000fe20000000000 */
[C---:B------:R-:W-:Y:S01]  /*0bd0*/  ISETP.LT.U32.AND P2, PT, R13.reuse, 0x2, !P0 ;  /* 0x000000020d00780c */ /* 0x040fe20004741070 */
[----:B------:R2:W-:Y:S01]  /*0be0*/  STL [R1+0x4], R13 ;  /* 0x0000040d01007387 */ /* 0x0005e20000100800 */
[----:B------:R-:W-:-:S02]  /*0bf0*/  @P6 LEA.HI R3, R13, R13, RZ, 0x1 ;  /* 0x0000000d0d036211 */ /* 0x000fc400078f08ff */
[----:B------:R-:W-:Y:S01]  /*0c00*/  SEL R2, RZ, 0x1, !P2 ;  /* 0x00000001ff027807 */ /* 0x000fe20005000000 */
[----:B------:R2:W-:Y:S01]  /*0c10*/  STL [R1], R12 ;  /* 0x0000000c01007387 */ /* 0x0005e20000100800 */
[----:B------:R-:W-:Y:S02]  /*0c20*/  @P4 LEA.HI R4, R12, R12, RZ, 0x1 ;  /* 0x0000000c0c044211 */ /* 0x000fe400078f08ff */
[----:B------:R-:W-:Y:S02]  /*0c30*/  @P6 SHF.R.S32.HI R3, RZ, 0x1, R3 ;  /* 0x00000001ff036819 */ /* 0x000fe40000011403 */
[----:B------:R-:W-:Y:S02]  /*0c40*/  @P4 SHF.R.S32.HI R4, RZ, 0x1, R4 ;  /* 0x00000001ff044819 */ /* 0x000fe40000011404 */
[----:B------:R-:W-:Y:S02]  /*0c50*/  @P6 ISETP.NE.AND P5, PT, R3, R11, PT ;  /* 0x0000000b0300620c */ /* 0x000fe40003fa5270 */
[----:B-----5:R-:W-:-:S02]  /*0c60*/  ISETP.NE.AND P2, PT, R9, RZ, PT ;  /* 0x000000ff0900720c */ /* 0x020fc40003f45270 */
[----:B------:R-:W-:Y:S02]  /*0c70*/  @P4 ISETP.NE.AND P3, PT, R4, R11, PT ;  /* 0x0000000b0400420c */ /* 0x000fe40003f65270 */
[----:B------:R-:W-:Y:S02]  /*0c80*/  ISETP.LT.U32.AND P0, PT, R12, 0x2, !P0 ;  /* 0x000000020c00780c */ /* 0x000fe40004701070 */
[----:B------:R-:W-:Y:S02]  /*0c90*/  @P6 SEL R23, RZ, 0x1, P5 ;  /* 0x00000001ff176807 */ /* 0x000fe40002800000 */
[----:B------:R-:W-:Y:S02]  /*0ca0*/  SEL R3, RZ, 0x1, !P0 ;  /* 0x00000001ff037807 */ /* 0x000fe40004000000 */
[----:B------:R-:W-:-:S03]  /*0cb0*/  @P4 SEL R22, RZ, 0x1, P3 ;  /* 0x00000001ff164807 */ /* 0x000fc60001800000 */
[----:B--2---:R-:W-:Y:S05]  /*0cc0*/  @P2 BRA `(.L_x_123) ;  /* 0x0000000000482947 */ /* 0x004fea0003800000 */
        /* <DEDUP_REMOVED lines=17> */
[----:B--2---:R-:W-:Y:S01]  /*0de0*/  NOP ;  /* 0x0000000000007918 */ /* 0x004fe20000000000 */
.L_x_123:
[----:B------:R-:W-:Y:S01]  /*0df0*/  LOP3.LUT R23, R23, R2, RZ, 0xc0, !PT ;  /* 0x0000000217177212 */ /* 0x000fe200078ec0ff */
[----:B------:R-:W-:Y:S01]  /*0e00*/  NOP ;  /* 0x0000000000007918 */ /* 0x000fe20000000000 */
[----:B------:R-:W-:Y:S01]  /*0e10*/  LOP3.LUT R22, R22, R3, RZ, 0xc0, !PT ;  /* 0x0000000316167212 */ /* 0x000fe200078ec0ff */
[----:B------:R-:W-:Y:S06]  /*0e20*/  @!P1 BRA `(.L_x_124) ;  /* 0x0000000000089947 */ /* 0x000fec0003800000 */
[----:B-1-34-:R-:W-:Y:S01]  /*0e30*/  UCGABAR_ARV ;  /* 0x00000000000079c7 */ /* 0x01afe20008000000 */
[----:B------:R-:W-:Y:S05]  /*0e40*/  BRA `(.L_x_125) ;  /* 0x0000000000047947 */ /* 0x000fea0003800000 */
.L_x_124:
[----:B-1-34-:R-:W-:Y:S01]  /*0e50*/  NOP ;  /* 0x0000000000007918 */ /* 0x01afe20000000000 */
.L_x_125:
[----:B------:R-:W-:Y:S05]  /*0e60*/  @!P1 BRA `(.L_x_126) ;  /* 0x00000000000c9947 */ /* 0x000fea0003800000 */
[----:B------:R-:W-:Y:S01]  /*0e70*/  UCGABAR_WAIT ;  /* 0x0000000000007dc7 */ /* 0x000fe20008000000 */
[----:B------:R-:W-:Y:S01]  /*0e80*/  CCTL.IVALL ;  /* 0x00000000ff00798f */ /* 0x000fe20002000000 */
[----:B------:R-:W-:Y:S05]  /*0e90*/  BRA `(.L_x_127) ;  /* 0x0000000000047947 */ /* 0x000fea0003800000 */
.L_x_126:
[----:B------:R-:W-:Y:S06]  /*0ea0*/  BAR.SYNC.DEFER_BLOCKING 0x0 ;  /* 0x0000000000007b1d */ /* 0x000fec0000010000 */
.L_x_127:
[----:B------:R-:W-:Y:S01]  /*0eb0*/  UMOV UR4, 0x1 ;  /* 0x0000000100047882 */ /* 0x000fe20000000000 */
[----:B------:R-:W-:Y:S01]  /*0ec0*/  PLOP3.LUT P0, PT, PT, PT, UP0, 0x80, 0x0 ;  /* 0x000000000000781c */ /* 0x000fe20003f0f008 */
[----:B------:R-:W-:-:S06]  /*0ed0*/  USEL UR4, UR4, 0x2, !UP0 ;  /* 0x0000000204047887 */ /* 0x000fcc000c000000 */
[----:B------:R-:W-:-:S05]  /*0ee0*/  IMAD.U32 R2, RZ, RZ, UR4 ;  /* 0x00000004ff027e24 */ /* 0x000fca000f8e00ff */
[----:B------:R1:W-:Y:S01]  /*0ef0*/  STL [R1+0x24], R2 ;  /* 0x0000240201007387 */ /* 0x0003e20000100800 */
[----:B------:R-:W-:Y:S05]  /*0f00*/  @!P0 BRA `(.L_x_128) ;  /* 0x0000009c00b88947 */ /* 0x000fea0003800000 */
.L_x_129:
[----:B------:R-:W-:-:S08]  /*0f10*/  NOP ;  /* 0x0000000000007918 */ /* 0x000fd00000000000 */
[----:B------:R-:W2:Y:S02]  /*0f20*/  USETMAXREG.TRY_ALLOC.CTAPOOL UP0, 0xf0 ;  /* 0x000000f0000079c8 */ /* 0x000ea40008000600 */
[----:B--2---:R-:W-:-:S13]  /*0f30*/  PLOP3.LUT P0, PT, PT, PT, UP0, 0x80, 0x0 ;  /* 0x000000000000781c */ /* 0x004fda0003f0f008 */
[----:B------:R-:W-:Y:S05]  /*0f40*/  @!P0 BRA `(.L_x_129) ;  /* 0xfffffffc00f08947 */ /* 0x000fea000383ffff */
[----:B------:R-:W2:Y:S08]  /*0f50*/  S2UR UR7, SR_CTAID.X ;  /* 0x00000000000779c3 */ /* 0x000eb00000002500 */
[----:B------:R-:W-:Y:S08]  /*0f60*/  BAR.ARV 0x8, 0x120 ;  /* 0x0204800000007b1d */ /* 0x000ff00000002000 */
[----:B------:R-:W2:Y:S02]  /*0f70*/  LDC R0, c[0x0][0xda4] ;  /* 0x00036900ff007b82 */ /* 0x000ea40000000800 */
[----:B--2---:R-:W-:-:S13]  /*0f80*/  ISETP.LE.AND P0, PT, R0, UR7, PT ;  /* 0x0000000700007c0c */ /* 0x004fda000bf03270 */
[----:B------:R-:W-:Y:S05]  /*0f90*/  @P0 EXIT ;  /* 0x000000000000094d */ /* 0x000fea0003800000 */
[----:B------:R-:W2:Y:S01]  /*0fa0*/  LDL R3, [R1+0x24] ;  /* 0x0000240001037983 */ /* 0x000ea20000100800 */
[----:B------:R-:W3:Y:S01]  /*0fb0*/  S2UR UR5, SR_CgaCtaId ;  /* 0x00000000000579c3 */ /* 0x000ee20000008800 */
[----:B------:R-:W-:Y:S01]  /*0fc0*/  UMOV UR4, 0x400 ;  /* 0x0000040000047882 */ /* 0x000fe20000000000 */
[----:B------:R-:W-:Y:S01]  /*0fd0*/  IMAD.MOV.U32 R220, RZ, RZ, -0x2 ;  /* 0xfffffffeffdc7424 */ /* 0x000fe200078e00ff */
[----:B-1----:R-:W1:Y:S01]  /*0fe0*/  S2R R2, SR_TID.X ;  /* 0x0000000000027919 */ /* 0x002e620000002100 */
[----:B------:R-:W-:Y:S01]  /*0ff0*/  IMAD.U32 R212, RZ, RZ, UR7 ;  /* 0x00000007ffd47e24 */ /* 0x000fe2000f8e00ff */
[----:B------:R-:W-:-:S03]  /*1000*/  UMOV UR38, URZ ;  /* 0x0000003f00267c82 */ /* 0x000fc60008000000 */
[----:B------:R-:W4:Y:S01]  /*1010*/  S2UR UR6, SR_SWINHI ;  /* 0x00000000000679c3 */ /* 0x000f220000002f00 */
[----:B---3--:R-:W-:-:S06]  /*1020*/  ULEA UR9, UR5, UR4, 0x18 ;  /* 0x0000000405097291 */ /* 0x008fcc000f8ec03f */
[----:B------:R-:W-:Y:S01]  /*1030*/  IMAD.U32 R18, RZ, RZ, UR9 ;  /* 0x00000009ff127e24 */ /* 0x000fe2000f8e00ff */
[----:B------:R-:W-:Y:S01]  /*1040*/  UMOV UR4, UR9 ;  /* 0x0000000900047c82 */ /* 0x000fe20008000000 */
[----:B----4-:R-:W-:Y:S01]  /*1050*/  UMOV UR5, UR6 ;  /* 0x0000000600057c82 */ /* 0x010fe20008000000 */
[----:B------:R-:W-:Y:S02]  /*1060*/  IMAD.U32 R16, RZ, RZ, UR4 ;  /* 0x00000004ff107e24 */ /* 0x000fe4000f8e00ff */
[----:B-1----:R-:W-:Y:S02]  /*1070*/  VIADD R0, R2, 0xffffff80 ;  /* 0xffffff8002007836 */ /* 0x002fe40000000000 */
[----:B------:R-:W-:Y:S01]  /*1080*/  IMAD.U32 R17, RZ, RZ, UR5 ;  /* 0x00000005ff117e24 */ /* 0x000fe2000f8e00ff */
[----:B------:R-:W-:Y:S02]  /*1090*/  UMOV UR5, URZ ;  /* 0x0000003f00057c82 */ /* 0x000fe40008000000 */
[----:B------:R-:W-:Y:S01]  /*10a0*/  IMAD.U32 R213, RZ, RZ, UR5 ;  /* 0x00000005ffd57e24 */ /* 0x000fe2000f8e00ff */
[----:B--2---:R-:W-:-:S02]  /*10b0*/  R2UR UR8, R3 ;  /* 0x00000000030872ca */ /* 0x004fc400000e0000 */
[----:B------:R-:W-:-:S04]  /*10c0*/  SHF.R.S32.HI R3, RZ, 0x1f, R0 ;  /* 0x0000001fff037819 */ /* 0x000fc80000011400 */
[CC--:B------:R-:W-:Y:S02]  /*10d0*/  LEA.HI R2, R3.reuse, R0.reuse, RZ, 0x7 ;  /* 0x0000000003027211 */ /* 0x0c0fe400078f38ff */
[CC--:B------:R-:W-:Y:S02]  /*10e0*/  LEA.HI R6, R3.reuse, R0.reuse, RZ, 0x4 ;  /* 0x0000000003067211 */ /* 0x0c0fe400078f20ff */
[----:B------:R-:W-:Y:S02]  /*10f0*/  LOP3.LUT R5, R2, 0xffffff80, RZ, 0xc0, !PT ;  /* 0xffffff8002057812 */ /* 0x000fe400078ec0ff */
[----:B------:R-:W-:Y:S01]  /*1100*/  SHF.R.S32.HI R7, RZ, 0x4, R6 ;  /* 0x00000004ff077819 */ /* 0x000fe20000011406 */
[----:B------:R-:W-:Y:S01]  /*1110*/  ULOP3.LUT UR4, UR8, 0x1, URZ, 0xfc, !UPT ;  /* 0x0000000108047892 */ /* 0x000fe2000f8efc3f */
[----:B------:R-:W-:Y:S01]  /*1120*/  LEA.HI R218, R3, R0, RZ, 0x5 ;  /* 0x0000000003da7211 */ /* 0x000fe200078f28ff */
[----:B------:R-:W-:Y:S01]  /*1130*/  IMAD.IADD R214, R0, 0x1, -R5 ;  /* 0x0000000100d67824 */ /* 0x000fe200078e0a05 */
[----:B------:R-:W-:-:S02]  /*1140*/  LEA.HI R8, R6, R7, RZ, 0x1 ;  /* 0x0000000706087211 */ /* 0x000fc400078f08ff */
[----:B------:R-:W-:Y:S01]  /*1150*/  LOP3.LUT R3, R6, 0x3fffff0, RZ, 0xc0, !PT ;  /* 0x03fffff006037812 */ /* 0x000fe200078ec0ff */
[----:B------:R-:W-:Y:S01]  /*1160*/  IMAD.U32 R221, RZ, RZ, UR4 ;  /* 0x00000004ffdd7e24 */ /* 0x000fe2000f8e00ff */
[----:B------:R-:W-:Y:S01]  /*1170*/  SHF.R.S32.HI R5, RZ, 0x1f, R214 ;  /* 0x0000001fff057819 */ /* 0x000fe200000114d6 */
[----:B------:R-:W-:Y:S01]  /*1180*/  UMOV UR4, URZ ;  /* 0x0000003f00047c82 */ /* 0x000fe20008000000 */
[----:B------:R-:W-:Y:S01]  /*1190*/  LOP3.LUT R8, R8, 0x1ffffffe, RZ, 0xc0, !PT ;  /* 0x1ffffffe08087812 */ /* 0x000fe200078ec0ff */
[----:B------:R-:W-:Y:S01]  /*11a0*/  IMAD.IADD R3, R0, 0x1, -R3 ;  /* 0x0000000100037824 */ /* 0x000fe200078e0a03 */
[----:B------:R-:W-:Y:S01]  /*11b0*/  LEA.HI R4, R5, R214, RZ, 0x2 ;  /* 0x000000d605047211 */ /* 0x000fe200078f10ff */
[----:B------:R-:W-:Y:S01]  /*11c0*/  IMAD.U32 R19, RZ, RZ, UR4 ;  /* 0x00000004ff137e24 */ /* 0x000fe2000f8e00ff */
[----:B------:R-:W-:Y:S02]  /*11d0*/  SHF.R.S32.HI R218, RZ, 0x5, R218 ;  /* 0x00000005ffda7819 */ /* 0x000fe400000114da */
[----:B------:R-:W-:-:S02]  /*11e0*/  SHF.R.S32.HI R6, RZ, 0x2, R4 ;  /* 0x00000002ff067819 */ /* 0x000fc40000011404 */
[----:B------:R-:W-:Y:S01]  /*11f0*/  SHF.R.S32.HI R9, RZ, 0x1f, R4 ;  /* 0x0000001fff097819 */ /* 0x000fe20000011404 */
[----:B------:R-:W-:Y:S01]  /*1200*/  IMAD R3, R218, 0x10, R3 ;  /* 0x00000010da037824 */ /* 0x000fe200078e0203 */
[----:B------:R-:W-:Y:S02]  /*1210*/  SHF.R.S32.HI R217, RZ, 0x7, R2 ;  /* 0x00000007ffd97819 */ /* 0x000fe40000011402 */
[----:B------:R-:W-:Y:S02]  /*1220*/  LEA.HI R9, R9, R6, RZ, 0x3 ;  /* 0x0000000609097211 */ /* 0x000fe400078f18ff */
[----:B------:R-:W-:Y:S02]  /*1230*/  IADD3 R8, R7, -R8, RZ ;  /* 0x8000000807087210 */ /* 0x000fe40007ffe0ff */
[----:B------:R-:W-:Y:S02]  /*1240*/  LOP3.LUT R9, R9, 0xfffffff8, RZ, 0xc0, !PT ;  /* 0xfffffff809097812 */ /* 0x000fe400078ec0ff */
[----:B------:R-:W-:Y:S01]  /*1250*/  LEA.HI R2, R2, R217, RZ, 0x1 ;  /* 0x000000d902027211 */ /* 0x000fe200078f08ff */
[----:B------:R-:W-:Y:S01]  /*1260*/  IMAD R8, R3, 0x8, R8 ;  /* 0x0000000803087824 */ /* 0x000fe200078e0208 */
[----:B------:R-:W-:Y:S01]  /*1270*/  LEA.HI R5, R5, R214, RZ, 0x5 ;  /* 0x000000d605057211 */ /* 0x000fe200078f28ff */
[----:B------:R-:W-:Y:S01]  /*1280*/  IMAD.IADD R9, R6, 0x1, -R9 ;  /* 0x0000000106097824 */ /* 0x000fe200078e0a09 */
[----:B------:R-:W-:-:S02]  /*1290*/  LOP3.LUT R3, R4, 0x7ffffffc, RZ, 0xc0, !PT ;  /* 0x7ffffffc04037812 */ /* 0x000fc400078ec0ff */
[----:B------:R-:W-:Y:S02]  /*12a0*/  LOP3.LUT R2, R2, 0x3fffffe, RZ, 0xc0, !PT ;  /* 0x03fffffe02027812 */ /* 0x000fe400078ec0ff */
[----:B------:R-:W-:Y:S01]  /*12b0*/  SHF.R.S32.HI R0, RZ, 0x5, R5 ;  /* 0x00000005ff007819 */ /* 0x000fe20000011405 */
[----:B------:R-:W-:Y:S02]  /*12c0*/  IMAD.IADD R3, R214, 0x1, -R3 ;  /* 0x00000001d6037824 */ /* 0x000fe400078e0a03 */
[----:B------:R-:W-:Y:S01]  /*12d0*/  IMAD.SHL.U32 R5, R8, 0x8, RZ ;  /* 0x0000000808057824 */ /* 0x000fe200078e00ff */
[----:B------:R-:W-:Y:S01]  /*12e0*/  LEA R9, R0, R9, 0x4 ;  /* 0x0000000900097211 */ /* 0x000fe200078e20ff */
[----:B------:R-:W-:Y:S02]  /*12f0*/  IMAD.IADD R2, R217, 0x1, -R2 ;  /* 0x00000001d9027824 */ /* 0x000fe400078e0a02 */
[----:B------:R-:W-:Y:S02]  /*1300*/  IMAD R220, R3, R220, 0x50 ;  /* 0x0000005003dc7424 */ /* 0x000fe400078e02dc */
[----:B------:R-:W-:-:S04]  /*1310*/  IMAD.WIDE R16, R5, 0x2, R16 ;  /* 0x0000000205107825 */ /* 0x000fc800078e0210 */
[----:B------:R-:W-:-:S07]  /*1320*/  IMAD R219, R2, 0x40, R9 ;  /* 0x0000004002db7824 */ /* 0x000fce00078e0209 */
.L_x_156:
[----:B------:R-:W1:Y:S01]  /*1330*/  SHFL.IDX PT, R0, R217, RZ, 0x1f ;  /* 0x00001fffd9007589 */ /* 0x000e6200000e0000 */
[----:B------:R-:W-:Y:S01]  /*1340*/  R2UR UR5, R18 ;  /* 0x00000000120572ca */ /* 0x000fe200000e0000 */
[----:B------:R-:W-:Y:S01]  /*1350*/  ULDC.64 UR6, c[0x0][0x3f8] ;  /* 0x0000fe0000067ab9 */ /* 0x000fe20000000a00 */
[----:B------:R-:W-:Y:S01]  /*1360*/  ULDC UR4, c[0x0][0xda8] ;  /* 0x00036a0000047ab9 */ /* 0x000fe20000000800 */
[----:B------:R-:W-:Y:S01]  /*1370*/  UISETP.NE.U32.AND UP0, UPT, UR6, URZ, UPT ;  /* 0x0000003f0600728c */ /* 0x000fe2000bf05070 */
[----:B------:R-:W-:Y:S01]  /*1380*/  R2UR UR13, R212 ;  /* 0x00000000d40d72ca */ /* 0x000fe200000e0000 */
[----:B------:R-:W-:Y:S02]  /*1390*/  UISETP.NE.AND UP1, UPT, UR4, 0x1, UPT ;  /* 0x000000010400788c */ /* 0x000fe4000bf25270 */
[----:B------:R-:W-:Y:S01]  /*13a0*/  UISETP.NE.AND.EX UP0, UPT, UR7, URZ, UPT, UP0 ;  /* 0x0000003f0700728c */ /* 0x000fe2000bf05300 */
[----:B------:R-:W-:Y:S01]  /*13b0*/  ULDC UR4, c[0x0][0xdb4] ;  /* 0x00036d0000047ab9 */ /* 0x000fe20000000800 */
[----:B------:R-:W-:Y:S01]  /*13c0*/  ULDC UR37, c[0x0][0x404] ;  /* 0x0001010000257ab9 */ /* 0x000fe20000000800 */
[----:B------:R-:W-:-:S03]  /*13d0*/  UISETP.NE.AND UP2, UPT, UR4, 0x1, UPT ;  /* 0x000000010400788c */ /* 0x000fc6000bf45270 */
[----:B------:R-:W-:Y:S02]  /*13e0*/  UIADD3 UR11, UR5, 0x14400, URZ ;  /* 0x00014400050b7890 */ /* 0x000fe4000fffe03f */
[----:B------:R-:W-:Y:S01]  /*13f0*/  USEL UR37, UR37, 0x1, UP0 ;  /* 0x0000000125257887 */ /* 0x000fe20008000000 */
[----:B------:R-:W-:Y:S01]  /*1400*/  ULDC UR10, c[0x0][0x2e0] ;  /* 0x0000b800000a7ab9 */ /* 0x000fe20000000800 */
[----:B------:R-:W-:Y:S02]  /*1410*/  ULOP3.LUT UP0, URZ, UR11, 0x9f, URZ, 0xc0, !UPT ;  /* 0x0000009f0b3f7892 */ /* 0x000fe4000f80c03f */
[----:B------:R-:W-:Y:S01]  /*1420*/  UIMAD UR37, UR37, UR10, URZ ;  /* 0x0000000a252572a4 */ /* 0x000fe2000f8e023f */
[----:B------:R-:W-:Y:S01]  /*1430*/  @UP1 ULDC UR6, c[0x0][0xdac] ;  /* 0x00036b0000061ab9 */ /* 0x000fe20000000800 */
[----:B-1----:R-:W-:Y:S01]  /*1440*/  R2UR UR8, R0 ;  /* 0x00000000000872ca */ /* 0x002fe200000e0000 */
[----:B------:R-:W-:Y:S01]  /*1450*/  UIMAD.WIDE.U32 UR6, UR13, UR6, URZ ;  /* 0x000000060d0672a5 */ /* 0x000fe2000f8e003f */
[----:B------:R-:W-:Y:S01]  /*1460*/  PLOP3.LUT P0, PT, PT, PT, UP0, 0x80, 0x0 ;  /* 0x000000000000781c */ /* 0x000fe20003f0f008 */
[----:B------:R-:W-:Y:S01]  /*1470*/  @UP1 ULDC UR12, c[0x0][0xdb0] ;  /* 0x00036c00000c1ab9 */ /* 0x000fe20000000800 */
[----:B------:R-:W-:Y:S01]  /*1480*/  UMOV UR14, UR13 ;  /* 0x0000000d000e7c82 */ /* 0x000fe20008000000 */
[----:B------:R-:W-:-:S06]  /*1490*/  @UP1 USHF.R.U32.HI UR14, URZ, UR12, UR7 ;  /* 0x0000000c3f0e1299 */ /* 0x000fcc0008011607 */
[----:B------:R-:W-:Y:S01]  /*14a0*/  IMAD.U32 R216, RZ, RZ, UR14 ;  /* 0x0000000effd87e24 */ /* 0x000fe2000f8e00ff */
[----:B------:R-:W-:Y:S01]  /*14b0*/  UMOV UR36, UR14 ;  /* 0x0000000e00247c82 */ /* 0x000fe20008000000 */
[----:B------:R-:W-:-:S04]  /*14c0*/  ULEA.HI UR4, UR8, UR8, URZ, 0x1 ;  /* 0x0000000808047291 */ /* 0x000fc8000f8f083f */
[----:B------:R-:W-:-:S03]  /*14d0*/  ULOP3.LUT UR9, UR4, 0x1e, URZ, 0xc0, !UPT ;  /* 0x0000001e04097892 */ /* 0x000fc6000f8ec03f */
[----:B------:R-:W-:Y:S01]  /*14e0*/  @UP2 ULDC.64 UR4, c[0x0][0xdb8] ;  /* 0x00036e0000042ab9 */ /* 0x000fe20000000a00 */
[----:B------:R-:W-:Y:S02]  /*14f0*/  UIADD3 UR9, UR8, -UR9, URZ ;  /* 0x8000000908097290 */ /* 0x000fe4000fffe03f */
[----:B------:R-:W-:Y:S02]  /*1500*/  UIADD3 UR8, UR37, 0x4f, URZ ;  /* 0x0000004f25087890 */ /* 0x000fe4000fffe03f */
[----:B------:R-:W-:Y:S02]  /*1510*/  ULEA UR10, UR9, UR11, 0xd ;  /* 0x0000000b090a7291 */ /* 0x000fe4000f8e683f */
[----:B------:R-:W-:Y:S02]  /*1520*/  UIMAD.WIDE UR8, UR8, 0x66666667, URZ ;  /* 0x66666667080878a5 */ /* 0x000fe4000f8e023f */
[----:B------:R-:W-:Y:S02]  /*1530*/  UIMAD.WIDE.U32 UR6, UR14, UR4, URZ ;  /* 0x000000040e0672a5 */ /* 0x000fe4000f8e003f */
[----:B------:R-:W-:-:S02]  /*1540*/  USHF.R.U32.HI UR10, URZ, 0x4, UR10 ;  /* 0x000000043f0a7899 */ /* 0x000fc4000801160a */
[----:B------:R-:W-:Y:S01]  /*1550*/  USHF.R.U32.HI UR61, URZ, 0x1f, UR9 ;  /* 0x0000001f3f3d7899 */ /* 0x000fe20008011609 */
[----:B------:R-:W-:Y:S01]  /*1560*/  UMOV UR4, UR13 ;  /* 0x0000000d00047c82 */ /* 0x000fe20008000000 */
[----:B------:R-:W-:Y:S01]  /*1570*/  ULOP3.LUT UR39, UR10, 0x3fff, URZ, 0xc0, !UPT ;  /* 0x00003fff0a277892 */ /* 0x000fe2000f8ec03f */
[----:B------:R-:W-:Y:S01]  /*1580*/  IMAD.U32 R215, RZ, RZ, UR4 ;  /* 0x00000004ffd77e24 */ /* 0x000fe2000f8e00ff */
[----:B------:R-:W-:Y:S02]  /*1590*/  @UP2 USHF.R.U32.HI UR36, URZ, UR5, UR7 ;  /* 0x000000053f242299 */ /* 0x000fe40008011607 */
[----:B------:R-:W-:Y:S01]  /*15a0*/  ULEA.HI.SX32 UR61, UR9, UR61, 0x1b ;  /* 0x0000003d093d7291 */ /* 0x000fe2000f8fda3f */
[----:B------:R-:W-:Y:S11]  /*15b0*/  @!P0 BRA `(.L_x_130) ;  /* 0x0000000000408947 */ /* 0x000ff60003800000 */
[----:B------:R-:W-:Y:S01]  /*15c0*/  MOV R0, 0x0 ;  /* 0x0000000000007802 */ /* 0x000fe20000000f00 */
[----:B------:R-:W-:Y:S01]  /*15d0*/  ULDC.64 UR4, c[0x4][0xa8] ;  /* 0x01002a0000047ab9 */ /* 0x000fe20000000a00 */
[----:B------:R-:W-:Y:S01]  /*15e0*/  ULDC.64 UR6, c[0x4][0x20] ;  /* 0x0100080000067ab9 */ /* 0x000fe20000000a00 */
[----:B------:R-:W-:Y:S01]  /*15f0*/  IMAD.U32 R4, RZ, RZ, UR4 ;  /* 0x00000004ff047e24 */ /* 0x000fe2000f8e00ff */
[----:B------:R1:W2:Y:S01]  /*1600*/  LDC.64 R2, c[0x4][R0] ;  /* 0x0100000000027b82 */ /* 0x0002a20000000a00 */
[----:B------:R-:W-:Y:S01]  /*1610*/  MOV R5, UR5 ;  /* 0x0000000500057c02 */ /* 0x000fe20008000f00 */
[----:B------:R-:W-:Y:S01]  /*1620*/  ULDC.64 UR4, c[0x4][0xb0] ;  /* 0x01002c0000047ab9 */ /* 0x000fe20000000a00 */
[----:B------:R-:W-:Y:S02]  /*1630*/  IMAD.U32 R10, RZ, RZ, UR6 ;  /* 0x00000006ff0a7e24 */ /* 0x000fe4000f8e00ff */
[----:B------:R-:W-:Y:S02]  /*1640*/  IMAD.U32 R6, RZ, RZ, UR4 ;  /* 0x00000004ff067e24 */ /* 0x000fe4000f8e00ff */
[----:B------:R-:W-:-:S02]  /*1650*/  IMAD.U32 R7, RZ, RZ, UR5 ;  /* 0x00000005ff077e24 */ /* 0x000fc4000f8e00ff */
[----:B------:R-:W-:Y:S02]  /*1660*/  IMAD.U32 R11, RZ, RZ, UR7 ;  /* 0x00000007ff0b7e24 */ /* 0x000fe4000f8e00ff */
[----:B------:R-:W-:Y:S02]  /*1670*/  IMAD.MOV.U32 R8, RZ, RZ, 0x70 ;  /* 0x00000070ff087424 */ /* 0x000fe400078e00ff */
[----:B------:R-:W-:Y:S02]  /*1680*/  IMAD.MOV.U32 R12, RZ, RZ, 0x1 ;  /* 0x00000001ff0c7424 */ /* 0x000fe400078e00ff */
[----:B-1----:R-:W-:-:S07]  /*1690*/  IMAD.MOV.U32 R13, RZ, RZ, RZ ;  /* 0x000000ffff0d7224 */ /* 0x002fce00078e00ff */
[----:B------:R-:W-:-:S07]  /*16a0*/  LEPC R20, `(.L_x_130) ;  /* 0x000000001014794e */ /* 0x000fce0000000000 */
[----:B--2---:R-:W-:Y:S05]  /*16b0*/  CALL.ABS.NOINC R2 ;  /* 0x0000000002007343 */ /* 0x004fea0003c00000 */
.L_x_130:
[----:B------:R-:W-:Y:S02]  /*16c0*/  R2UR UR4, R213 ;  /* 0x00000000d50472ca */ /* 0x000fe400000e0000 */
[----:B------:R-:W-:Y:S02]  /*16d0*/  R2UR UR6, R18 ;  /* 0x00000000120672ca */ /* 0x000fe400000e0000 */
[----:B------:R-:W-:-:S09]  /*16e0*/  R2UR UR5, R221 ;  /* 0x00000000dd0572ca */ /* 0x000fd200000e0000 */
[----:B------:R-:W-:-:S04]  /*16f0*/  ULOP3.LUT UR4, UR4, 0x1, URZ, 0xc0, !UPT ;  /* 0x0000000104047892 */ /* 0x000fc8000f8ec03f */
[----:B------:R-:W-:Y:S02]  /*1700*/  MOV R2, UR5 ;  /* 0x0000000500027c02 */ /* 0x000fe40008000f00 */
[----:B------:R-:W-:Y:S02]  /*1710*/  IMAD.U32 R0, RZ, RZ, UR4 ;  /* 0x00000004ff007e24 */ /* 0x000fe4000f8e00ff */
[----:B------:R-:W-:-:S03]  /*1720*/  ISETP.NE.AND P0, PT, R2, 0x3, PT ;  /* 0x000000030200780c */ /* 0x000fc60003f05270 */
[----:B------:R-:W-:-:S04]  /*1730*/  SHF.L.U32 R0, R0, 0x1f, RZ ;  /* 0x0000001f00007819 */ /* 0x000fc800000006ff */
[----:B------:R-:W1:Y:S02]  /*1740*/  SYNCS.PHASECHK.TRANS64.TRYWAIT P1, [UR6+0x38800], R0 ;  /* 0x03880000ff0075a7 */ /* 0x000e640008020146 */
[----:B-1----:R-:W-:Y:S05]  /*1750*/  @!P1 BRA `(.L_x_131) ;  /* 0x000000d000049947 */ /* 0x002fea0003800000 */
.L_x_223:
[----:B------:R-:W-:Y:S05]  /*1760*/  @!P0 BRA `(.L_x_132) ;  /* 0x0000000000048947 */ /* 0x000fea0003800000 */
[----:B------:R-:W-:Y:S01]  /*1770*/  BPT.TRAP 0x1 ;  /* 0x000000040000795c */ /* 0x000fe20000300000 */
.L_x_132:
[----:B------:R-:W-:Y:S01]  /*1780*/  R2UR UR5, R19 ;  /* 0x00000000130572ca */ /* 0x000fe200000e0000 */
[----:B-1----:R-:W-:Y:S01]  /*1790*/  IMAD.U32 R0, RZ, RZ, UR38 ;  /* 0x00000026ff007e24 */ /* 0x002fe2000f8e00ff */
[----:B------:R-:W-:-:S11]  /*17a0*/  R2UR UR4, R18 ;  /* 0x00000000120472ca */ /* 0x000fd600000e0000 */
[----:B------:R-:W-:Y:S02]  /*17b0*/  IMAD.U32 R3, RZ, RZ, UR5 ;  /* 0x00000005ff037e24 */ /* 0x000fe4000f8e00ff */
[----:B------:R-:W-:-:S03]  /*17c0*/  LEA R0, R0, UR4, 0x3 ;  /* 0x0000000400007c11 */ /* 0x000fc6000f8e18ff */
[----:B------:R-:W-:-:S04]  /*17d0*/  SHF.L.U32 R3, R3, 0x1f, RZ ;  /* 0x0000001f03037819 */ /* 0x000fc800000006ff */
[----:B------:R1:W2:Y:S01]  /*17e0*/  SYNCS.PHASECHK.TRANS64.TRYWAIT P1, [R0+URZ+0x38830], R3 ;  /* 0x03883003000075a7 */ /* 0x0002a2000802017f */
[----:B------:R-:W-:Y:S05]  /*17f0*/  @!P0 BRA `(.L_x_133) ;  /* 0x0000000000048947 */ /* 0x000fea0003800000 */
[----:B------:R-:W-:Y:S01]  /*1800*/  BPT.TRAP 0x1 ;  /* 0x000000040000795c */ /* 0x000fe20000300000 */
.L_x_133:
[----:B--2---:R-:W-:Y:S05]  /*1810*/  @P1 BRA `(.L_x_134) ;  /* 0x0000000000081947 */ /* 0x004fea0003800000 */
[----:B------:R-:W2:Y:S02]  /*1820*/  SYNCS.PHASECHK.TRANS64.TRYWAIT P1, [R0+URZ+0x38830], R3 ;  /* 0x03883003000075a7 */ /* 0x000ea4000802017f */
[----:B--2---:R-:W-:Y:S05]  /*1830*/  @!P1 BRA `(.L_x_135) ;  /* 0x000000cc00e89947 */ /* 0x004fea0003800000 */
.L_x_134:
[----:B------:R-:W-:Y:S05]  /*1840*/  WARPSYNC.ALL ;  /* 0x0000000000007948 */ /* 0x000fea0003800000 */
[----:B------:R-:W-:Y:S01]  /*1850*/  R2UR UR4, R18 ;  /* 0x00000000120472ca */ /* 0x000fe200000e0000 */
[----:B------:R-:W-:Y:S01]  /*1860*/  ULOP3.LUT UR5, UR39, 0x10000, URZ, 0xfc, !UPT ;  /* 0x0001000027057892 */ /* 0x000fe2000f8efc3f */
[----:B------:R-:W-:Y:S01]  /*1870*/  WARPGROUP.ARRIVE ;  /* 0x00000000000079c5 */ /* 0x000fe20000000000 */
[----:B------:R-:W-:Y:S01]  /*1880*/  UMOV UR17, 0x40000040 ;  /* 0x4000004000117882 */ /* 0x000fe20000000000 */
[----:B------:R-:W-:Y:S01]  /*1890*/  UMOV UR19, 0x40000040 ;  /* 0x4000004000137882 */ /* 0x000fe20000000000 */
[----:B------:R-:W-:Y:S01]  /*18a0*/  UMOV UR9, UR17 ;  /* 0x0000001100097c82 */ /* 0x000fe20008000000 */
[----:B------:R-:W-:Y:S01]  /*18b0*/  UMOV UR11, 0x40000040 ;  /* 0x40000040000b7882 */ /* 0x000fe20000000000 */
[----:B------:R-:W-:Y:S01]  /*18c0*/  UMOV UR13, UR17 ;  /* 0x00000011000d7c82 */ /* 0x000fe20008000000 */
[----:B------:R-:W-:Y:S01]  /*18d0*/  UMOV UR16, UR5 ;  /* 0x0000000500107c82 */ /* 0x000fe20008000000 */
[----:B------:R-:W-:Y:S01]  /*18e0*/  UMOV UR15, 0x40000040 ;  /* 0x40000040000f7882 */ /* 0x000fe20000000000 */
[----:B------:R-:W-:Y:S01]  /*18f0*/  UMOV UR8, UR16 ;  /* 0x0000001000087c82 */ /* 0x000fe20008000000 */
[----:B------:R-:W-:Y:S01]  /*1900*/  UMOV UR12, UR16 ;  /* 0x00000010000c7c82 */ /* 0x000fe20008000000 */
[----:B------:R-:W-:Y:S01]  /*1910*/  IMAD.U32 R14, RZ, RZ, UR16 ;  /* 0x00000010ff0e7e24 */ /* 0x000fe2000f8e00ff */
[----:B------:R-:W-:Y:S01]  /*1920*/  UIADD3 UR4, UR4, 0x24400, URZ ;  /* 0x0002440004047890 */ /* 0x000fe2000fffe03f */
[----:B------:R-:W-:Y:S01]  /*1930*/  IMAD.U32 R15, RZ, RZ, UR17 ;  /* 0x00000011ff0f7e24 */ /* 0x000fe2000f8e00ff */
[----:B------:R-:W-:Y:S01]  /*1940*/  UMOV UR23, 0x40000040 ;  /* 0x4000004000177882 */ /* 0x000fe20000000000 */
[----:B------:R-:W-:Y:S01]  /*1950*/  UMOV UR27, 0x40000040 ;  /* 0x40000040001b7882 */ /* 0x000fe20000000000 */
[----:B------:R-:W-:Y:S01]  /*1960*/  USHF.R.U32.HI UR4, URZ, 0x4, UR4 ;  /* 0x000000043f047899 */ /* 0x000fe20008011604 */
[----:B------:R-:W-:Y:S01]  /*1970*/  MOV R4, UR38 ;  /* 0x0000002600047c02 */ /* 0x000fe20008000f00 */
[----:B------:R-:W-:Y:S01]  /*1980*/  UMOV UR31, 0x40000040 ;  /* 0x40000040001f7882 */ /* 0x000fe20000000000 */
[----:B------:R-:W-:Y:S01]  /*1990*/  UMOV UR35, 0x40000040 ;  /* 0x4000004000237882 */ /* 0x000fe20000000000 */
[----:B------:R-:W-:Y:S01]  /*19a0*/  ULOP3.LUT UR4, UR4, 0x3fff, URZ, 0xc0, !UPT ;  /* 0x00003fff04047892 */ /* 0x000fe2000f8ec03f */
[----:B------:R-:W-:Y:S01]  /*19b0*/  MOV R5, UR37 ;  /* 0x0000002500057c02 */ /* 0x000fe20008000f00 */
[----:B------:R-:W-:Y:S01]  /*19c0*/  UMOV UR43, 0x40000040 ;  /* 0x40000040002b7882 */ /* 0x000fe20000000000 */
[----:B------:R-:W-:Y:S01]  /*19d0*/  UMOV UR47, 0x40000040 ;  /* 0x40000040002f7882 */ /* 0x000fe20000000000 */
[----:B------:R-:W-:Y:S01]  /*19e0*/  ULOP3.LUT UR6, UR4, 0x10000, URZ, 0xfc, !UPT ;  /* 0x0001000004067892 */ /* 0x000fe2000f8efc3f */
[----:B------:R-:W-:Y:S01]  /*19f0*/  MOV R20, UR36 ;  /* 0x0000002400147c02 */ /* 0x000fe20008000f00 */
[----:B------:R-:W-:Y:S01]  /*1a00*/  UMOV UR51, 0x40000040 ;  /* 0x4000004000337882 */ /* 0x000fe20000000000 */
[----:B------:R-:W-:Y:S01]  /*1a10*/  UMOV UR55, 0x40000040 ;  /* 0x4000004000377882 */ /* 0x000fe20000000000 */
[----:B------:R-:W-:-:S02]  /*1a20*/  UIMAD UR4, UR38, 0xa00, UR6 ;  /* 0x00000a00260478a4 */ /* 0x000fc4000f8e0206 */
[----:B------:R-:W-:Y:S01]  /*1a30*/  IMAD.U32 R21, RZ, RZ, UR6 ;  /* 0x00000006ff157e24 */ /* 0x000fe2000f8e00ff */
[----:B------:R-:W-:Y:S01]  /*1a40*/  UMOV UR59, 0x40000040 ;  /* 0x40000040003b7882 */ /* 0x000fe20000000000 */
[----:B------:R-:W-:Y:S02]  /*1a50*/  UIADD3 UR10, UR4, 0x80, URZ ;  /* 0x00000080040a7890 */ /* 0x000fe4000fffe03f */
[----:B------:R-:W-:Y:S02]  /*1a60*/  UIADD3 UR14, UR4, 0x100, URZ ;  /* 0x00000100040e7890 */ /* 0x000fe4000fffe03f */
[----:B------:R-:W-:Y:S01]  /*1a70*/  UMOV UR18, UR4 ;  /* 0x0000000400127c82 */ /* 0x000fe20008000000 */
[----:B------:R-:W-:Y:S01]  /*1a80*/  UIADD3 UR6, UR4, 0x200, URZ ;  /* 0x0000020004067890 */ /* 0x000fe2000fffe03f */
[----:B------:R-:W-:Y:S01]  /*1a90*/  HGMMA.64x16x16.F32.BF16 R56, gdesc[UR16], RZ, !UPT, gsb0 ;  /* 0x00200000103879f0 */ /* 0x000fe2000c0018ff */
[----:B------:R-:W-:Y:S01]  /*1aa0*/  UIADD3 UR7, UR4, 0x2, URZ ;  /* 0x0000000204077890 */ /* 0x000fe2000fffe03f */
[----:B------:R-:W-:Y:S01]  /*1ab0*/  UMOV UR19, 0x40000040 ;  /* 0x4000004000137882 */ /* 0x000fe20000000000 */
[----:B------:R-:W-:-:S02]  /*1ac0*/  UIADD3 UR22, UR4, 0x384, URZ ;  /* 0x0000038404167890 */ /* 0x000fc4000fffe03f */
[----:B------:R-:W-:-:S03]  /*1ad0*/  UIADD3 UR26, UR4, 0x386, URZ ;  /* 0x00000386041a7890 */ /* 0x000fc6000fffe03f */
[----:B------:R-:W-:Y:S01]  /*1ae0*/  UMOV UR18, UR7 ;  /* 0x0000000700127c82 */ /* 0x000fe20008000000 */
[----:B------:R-:W-:Y:S02]  /*1af0*/  UIADD3 UR7, UR4, 0x4, URZ ;  /* 0x0000000404077890 */ /* 0x000fe4000fffe03f */
[----:B------:R-:W-:Y:S02]  /*1b00*/  UIADD3 UR30, UR4, 0x600, URZ ;  /* 0x00000600041e7890 */ /* 0x000fe4000fffe03f */
[----:B------:R-:W-:Y:S02]  /*1b10*/  UIADD3 UR34, UR4, 0x602, URZ ;  /* 0x0000060204227890 */ /* 0x000fe4000fffe03f */
[----:B------:R-:W-:Y:S02]  /*1b20*/  UIADD3 UR42, UR4, 0x584, URZ ;  /* 0x00000584042a7890 */ /* 0x000fe4000fffe03f */
[----:B------:R-:W-:Y:S02]  /*1b30*/  UIADD3 UR46, UR4, 0x586, URZ ;  /* 0x00000586042e7890 */ /* 0x000fe4000fffe03f */
[----:B------:R-:W-:-:S02]  /*1b40*/  UIADD3 UR50, UR4, 0x800, URZ ;  /* 0x0000080004327890 */ /* 0x000fc4000fffe03f */
[----:B------:R-:W-:Y:S02]  /*1b50*/  UIADD3 UR54, UR4, 0x802, URZ ;  /* 0x0000080204367890 */ /* 0x000fe4000fffe03f */
[----:B------:R-:W-:Y:S01]  /*1b60*/  UIADD3 UR58, UR4, 0x804, URZ ;  /* 0x00000804043a7890 */ /* 0x000fe2000fffe03f */
[----:B------:R-:W-:Y:S01]  /*1b70*/  UMOV UR39, 0x40000040 ;  /* 0x4000004000277882 */ /* 0x000fe20000000000 */
        /* <DEDUP_REMOVED lines=9> */
[----:B------:R-:W-:Y:S01]  /*1c10*/  HGMMA.64x16x16.F32.BF16 R40, gdesc[UR12], RZ, !UPT, gsb0 ;  /* 0x002000000c2879f0 */ /* 0x000fe2000c0018ff */
[----:B------:R-:W-:Y:S01]  /*1c20*/  UIADD3 UR14, UR4, 0x102, URZ ;  /* 0x00000102040e7890 */ /* 0x000fe2000fffe03f */
[----:B------:R-:W-:Y:S01]  /*1c30*/  UMOV UR15, 0x40000040 ;  /* 0x40000040000f7882 */ /* 0x000fe20000000000 */
[----:B------:R-:W-:Y:S02]  /*1c40*/  WARPGROUP.DEPBAR.LE gsb0, 0x0 ;  /* 0x00008000000079c5 */ /* 0x000fe40000010000 */
[----:B------:R-:W-:-:S06]  /*1c50*/  WARPGROUP.ARRIVE ;  /* 0x00000000000079c5 */ /* 0x000fcc0000000000 */
[----:B------:R-:W-:Y:S01]  /*1c60*/  HGMMA.64x16x16.F32.BF16 R32, gdesc[UR8], RZ, !UPT, gsb0 ;  /* 0x00200000082079f0 */ /* 0x000fe2000c0018ff */
[----:B------:R-:W-:Y:S01]  /*1c70*/  UMOV UR8, UR16 ;  /* 0x0000001000087c82 */ /* 0x000fe20008000000 */
[----:B------:R-:W-:Y:S01]  /*1c80*/  UMOV UR9, UR17 ;  /* 0x0000001100097c82 */ /* 0x000fe20008000000 */
[----:B------:R-:W-:Y:S01]  /*1c90*/  UMOV UR10, UR6 ;  /* 0x00000006000a7c82 */ /* 0x000fe20008000000 */
[----:B------:R-:W-:Y:S01]  /*1ca0*/  UMOV UR11, 0x40000040 ;  /* 0x40000040000b7882 */ /* 0x000fe20000000000 */
[----:B------:R-:W-:Y:S01]  /*1cb0*/  UIADD3 UR6, UR5, 0x2, URZ ;  /* 0x0000000205067890 */ /* 0x000fe2000fffe03f */
[----:B------:R-:W-:Y:S02]  /*1cc0*/  UMOV UR17, 0x40000040 ;  /* 0x4000004000117882 */ /* 0x000fe40000000000 */
[----:B------:R-:W-:Y:S01]  /*1cd0*/  UMOV UR13, UR17 ;  /* 0x00000011000d7c82 */ /* 0x000fe20008000000 */
[----:B------:R-:W-:-:S03]  /*1ce0*/  IMAD.U32 R13, RZ, RZ, UR17 ;  /* 0x00000011ff0d7e24 */ /* 0x000fc6000f8e00ff */
[----:B------:R-:W-:Y:S01]  /*1cf0*/  UMOV UR16, UR6 ;  /* 0x0000000600107c82 */ /* 0x000fe20008000000 */
[----:B------:R-:W-:Y:S01]  /*1d00*/  UIADD3 UR6, UR4, 0x202, URZ ;  /* 0x0000020204067890 */ /* 0x000fe2000fffe03f */
[----:B------:R-:W-:Y:S01]  /*1d10*/  IMAD.U32 R12, RZ, RZ, UR16 ;  /* 0x00000010ff0c7e24 */ /* 0x000fe2000f8e00ff */
[----:B------:R-:W-:Y:S01]  /*1d20*/  UMOV UR12, UR16 ;  /* 0x00000010000c7c82 */ /* 0x000fe20008000000 */
        /* <DEDUP_REMOVED lines=33> */
[----:B------:R-:W-:Y:S02]  /*1f40*/  UMOV UR17, 0x40000040 ;  /* 0x4000004000117882 */ /* 0x000fe40000000000 */
[----:B------:R-:W-:Y:S01]  /*1f50*/  UMOV UR13, UR17 ;  /* 0x00000011000d7c82 */ /* 0x000fe20008000000 */
[----:B------:R-:W-:-:S03]  /*1f60*/  MOV R11, UR17 ;  /* 0x00000011000b7c02 */ /* 0x000fc60008000f00 */
[----:B------:R-:W-:Y:S01]  /*1f70*/  UMOV UR16, UR6 ;  /* 0x0000000600107c82 */ /* 0x000fe20008000000 */
[----:B------:R-:W-:Y:S01]  /*1f80*/  UIADD3 UR6, UR4, 0x204, URZ ;  /* 0x0000020404067890 */ /* 0x000fe2000fffe03f */
[----:B------:R-:W-:Y:S01]  /*1f90*/  IMAD.U32 R10, RZ, RZ, UR16 ;  /* 0x00000010ff0a7e24 */ /* 0x000fe2000f8e00ff */
[----:B------:R-:W-:Y:S01]  /*1fa0*/  UMOV UR12, UR16 ;  /* 0x00000010000c7c82 */ /* 0x000fe20008000000 */
        /* <DEDUP_REMOVED lines=77> */
[----:B------:R-:W-:Y:S01]  /*2480*/  UMOV UR9, 0x40000040 ;  /* 0x4000004000097882 */ /* 0x000fe20000000000 */
[----:B------:R-:W-:Y:S01]  /*2490*/  UMOV UR11, 0x40000040 ;  /* 0x40000040000b7882 */ /* 0x000fe20000000000 */
[----:B------:R-:W-:Y:S02]  /*24a0*/  UMOV UR13, UR9 ;  /* 0x00000009000d7c82 */ /* 0x000fe40008000000 */
[----:B------:R-:W-:Y:S01]  /*24b0*/  UMOV UR12, UR8 ;  /* 0x00000008000c7c82 */ /* 0x000fe20008000000 */
[----:B------:R-:W-:Y:S02]  /*24c0*/  MOV R2, UR9 ;  /* 0x0000000900027c02 */ /* 0x000fe40008000f00 */
[----:B-12---:R-:W-:Y:S01]  /*24d0*/  MOV R3, UR8 ;  /* 0x0000000800037c02 */ /* 0x006fe20008000f00 */
[----:B------:R-:W-:-:S02]  /*24e0*/  WARPGROUP.DEPBAR.LE gsb0, 0x0 ;  /* 0x00008000000079c5 */ /* 0x000fc40000010000 */
        /* <DEDUP_REMOVED lines=28> */
[----:B------:R-:W-:Y:S01]  /*26b0*/  UMOV UR9, 0x40000040 ;  /* 0x4000004000097882 */ /* 0x000fe20000000000 */
[----:B------:R-:W-:Y:S01]  /*26c0*/  UMOV UR11, 0x40000040 ;  /* 0x40000040000b7882 */ /* 0x000fe20000000000 */
[----:B------:R-:W-:Y:S01]  /*26d0*/  UMOV UR37, UR9 ;  /* 0x0000000900257c82 */ /* 0x000fe20008000000 */
[----:B------:R-:W-:Y:S01]  /*26e0*/  IMAD.U32 R7, RZ, RZ, UR9 ;  /* 0x00000009ff077e24 */ /* 0x000fe2000f8e00ff */
        /* <DEDUP_REMOVED lines=247> */
[----:B------:R-:W-:-:S07]  /*3660*/  UIADD3 UR5, UR5, 0xc06, URZ ;  /* 0x00000c0605057890 */ /* 0x000fce000fffe03f */
[----:B------:R-:W-:Y:S01]  /*3670*/  UMOV UR8, UR5 ;  /* 0x0000000500087c82 */ /* 0x000fe20008000000 */
[----:B------:R-:W-:Y:S01]  /*3680*/  UIADD3 UR5, UR4, 0x806, URZ ;  /* 0x0000080604057890 */ /* 0x000fe2000fffe03f */
[----:B------:R-:W-:Y:S01]  /*3690*/  IMAD.U32 R6, RZ, RZ, UR8 ;  /* 0x00000008ff067e24 */ /* 0x000fe2000f8e00ff */
[----:B------:R-:W-:Y:S01]  /*36a0*/  UMOV UR36, UR8 ;  /* 0x0000000800247c82 */ /* 0x000fe20008000000 */
[----:B------:R-:W-:-:S04]  /*36b0*/  UMOV UR14, UR8 ;  /* 0x00000008000e7c82 */ /* 0x000fc80008000000 */
[----:B------:R-:W-:Y:S01]  /*36c0*/  UMOV UR38, UR5 ;  /* 0x0000000500267c82 */ /* 0x000fe20008000000 */
        /* <DEDUP_REMOVED lines=33> */
[----:B------:R-:W-:Y:S01]  /*38e0*/  UMOV UR7, 0x40000040 ;  /* 0x4000004000077882 */ /* 0x000fe20000000000 */
[----:B------:R-:W-:Y:S02]  /*38f0*/  WARPGROUP.DEPBAR.LE gsb0, 0x0 ;  /* 0x00008000000079c5 */ /* 0x000fe40000010000 */
[----:B------:R-:W-:-:S06]  /*3900*/  WARPGROUP.ARRIVE ;  /* 0x00000000000079c5 */ /* 0x000fcc0000000000 */
[----:B------:R-:W-:Y:S01]  /*3910*/  HGMMA.64x16x16.F32.BF16 R32, gdesc[UR52], R32, gsb0 ;  /* 0x00200000342079f0 */ /* 0x000fe20008001820 */
[----:B------:R-:W-:Y:S01]  /*3920*/  UMOV UR54, UR6 ;  /* 0x0000000600367c82 */ /* 0x000fe20008000000 */
[----:B------:R-:W-:Y:S01]  /*3930*/  UMOV UR55, 0x40000040 ;  /* 0x4000004000377882 */ /* 0x000fe20000000000 */
[----:B------:R-:W-:-:S07]  /*3940*/  UIADD3 UR6, UR4, 0x786, URZ ;  /* 0x0000078604067890 */ /* 0x000fce000fffe03f */
[----:B------:R-:W-:Y:S01]  /*3950*/  UMOV UR10, UR6 ;  /* 0x00000006000a7c82 */ /* 0x000fe20008000000 */
        /* <DEDUP_REMOVED lines=8> */
[----:B------:R-:W-:Y:S02]  /*39e0*/  R2UR UR9, R2 ;  /* 0x00000000020972ca */ /* 0x000fe400000e0000 */
[----:B------:R-:W-:Y:S01]  /*39f0*/  UMOV UR4, UR14 ;  /* 0x0000000e00047c82 */ /* 0x000fe20008000000 */
[----:B------:R-:W-:Y:S01]  /*3a00*/  R2UR UR8, R3 ;  /* 0x00000000030872ca */ /* 0x000fe200000e0000 */
[----:B------:R-:W-:Y:S02]  /*3a10*/  WARPGROUP.DEPBAR.LE gsb0, 0x0 ;  /* 0x00008000000079c5 */ /* 0x000fe40000010000 */
[----:B------:R-:W-:-:S06]  /*3a20*/  WARPGROUP.ARRIVE ;  /* 0x00000000000079c5 */ /* 0x000fcc0000000000 */
[----:B------:R-:W-:Y:S01]  /*3a30*/  HGMMA.64x16x16.F32.BF16 R48, gdesc[UR36], R48, gsb0 ;  /* 0x00200000243079f0 */ /* 0x000fe20008001830 */
[----:B------:R-:W-:Y:S02]  /*3a40*/  R2UR UR38, R4 ;  /* 0x00000000042672ca */ /* 0x000fe400000e0000 */
[----:B------:R-:W-:Y:S02]  /*3a50*/  R2UR UR37, R5 ;  /* 0x00000000052572ca */ /* 0x000fe400000e0000 */
[----:B------:R-:W-:Y:S01]  /*3a60*/  R2UR UR36, R20 ;  /* 0x00000000142472ca */ /* 0x000fe200000e0000 */
        /* <DEDUP_REMOVED lines=16> */
.L_x_136:
[----:B------:R-:W-:Y:S01]  /*3b70*/  VIADD R2, R220, UR37 ;  /* 0x00000025dc027c36 */ /* 0x000fe20008000000 */
[----:B------:R-:W2:Y:S01]  /*3b80*/  LDL R66, [R1+0x4] ;  /* 0x0000040001427983 */ /* 0x000ea20000100800 */
[----:B------:R-:W-:Y:S01]  /*3b90*/  IMAD.U32 R3, RZ, RZ, UR61 ;  /* 0x0000003dff037e24 */ /* 0x000fe2000f8e00ff */
[----:B------:R-:W-:Y:S01]  /*3ba0*/  ULDC UR5, c[0x0][0x988] ;  /* 0x0002620000057ab9 */ /* 0x000fe20000000800 */
[----:B------:R-:W-:Y:S01]  /*3bb0*/  P2R R65, PR, RZ, 0x1 ;  /* 0x00000001ff417803 */ /* 0x000fe20000000000 */
[----:B------:R-:W-:Y:S01]  /*3bc0*/  UISETP.GE.AND UP0, UPT, UR37, 0x51, UPT ;  /* 0x000000512500788c */ /* 0x000fe2000bf06270 */
[----:B------:R-:W-:Y:S01]  /*3bd0*/  IMAD R2, R3, -0x50, R2 ;  /* 0xffffffb003027824 */ /* 0x000fe200078e0202 */
[----:B------:R-:W-:Y:S02]  /*3be0*/  CS2R R150, SRZ ;  /* 0x0000000000967805 */ /* 0x000fe4000001ff00 */
[----:B------:R-:W-:Y:S02]  /*3bf0*/  CS2R R148, SRZ ;  /* 0x0000000000947805 */ /* 0x000fe4000001ff00 */
[----:B------:R-:W-:-:S02]  /*3c00*/  CS2R R146, SRZ ;  /* 0x0000000000927805 */ /* 0x000fc4000001ff00 */
[----:B------:R-:W-:Y:S02]  /*3c10*/  CS2R R144, SRZ ;  /* 0x0000000000907805 */ /* 0x000fe4000001ff00 */
[C---:B------:R-:W-:Y:S02]  /*3c20*/  ISETP.GT.AND P2, PT, R2.reuse, RZ, PT ;  /* 0x000000ff0200720c */ /* 0x040fe40003f44270 */
[----:B------:R-:W-:Y:S02]  /*3c30*/  CS2R R142, SRZ ;  /* 0x00000000008e7805 */ /* 0x000fe4000001ff00 */
[C---:B------:R-:W-:Y:S02]  /*3c40*/  ISETP.GT.AND P1, PT, R2.reuse, 0x1, PT ;  /* 0x000000010200780c */ /* 0x040fe40003f24270 */
[----:B------:R-:W-:Y:S02]  /*3c50*/  CS2R R140, SRZ ;  /* 0x00000000008c7805 */ /* 0x000fe4000001ff00 */
[----:B------:R-:W-:-:S02]  /*3c60*/  ISETP.GT.AND P6, PT, R2, 0x8, PT ;  /* 0x000000080200780c */ /* 0x000fc40003fc4270 */
[----:B------:R-:W-:Y:S02]  /*3c70*/  CS2R R138, SRZ ;  /* 0x00000000008a7805 */ /* 0x000fe4000001ff00 */
[----:B------:R-:W-:Y:S02]  /*3c80*/  FSEL R56, R56, -INF , P2 ;  /* 0xff80000038387808 */ /* 0x000fe40001000000 */
[----:B------:R-:W-:Y:S02]  /*3c90*/  CS2R R136, SRZ ;  /* 0x0000000000887805 */ /* 0x000fe4000001ff00 */
[----:B------:R-:W-:Y:S02]  /*3ca0*/  FSEL R57, R57, -INF , P1 ;  /* 0xff80000039397808 */ /* 0x000fe40000800000 */
[----:B------:R-:W-:Y:S02]  /*3cb0*/  CS2R R134, SRZ ;  /* 0x0000000000867805 */ /* 0x000fe4000001ff00 */
[----:B------:R-:W-:-:S02]  /*3cc0*/  ISETP.GT.AND P5, PT, R2, 0x9, PT ;  /* 0x000000090200780c */ /* 0x000fc40003fa4270 */
[----:B------:R-:W-:Y:S02]  /*3cd0*/  CS2R R132, SRZ ;  /* 0x0000000000847805 */ /* 0x000fe4000001ff00 */
[----:B------:R-:W-:Y:S02]  /*3ce0*/  FSEL R60, R60, -INF , P6 ;  /* 0xff8000003c3c7808 */ /* 0x000fe40003000000 */
[----:B------:R-:W-:Y:S02]  /*3cf0*/  CS2R R130, SRZ ;  /* 0x0000000000827805 */ /* 0x000fe4000001ff00 */
[----:B------:R-:W-:Y:S02]  /*3d00*/  FMNMX.FTZ R3, R56, R57, !PT ;  /* 0x0000003938037209 */ /* 0x000fe40007810000 */
        /* <DEDUP_REMOVED lines=13> */
[----:B------:R-:W-:-:S02]  /*3de0*/  FSEL R58, R58, -INF , P2 ;  /* 0xff8000003a3a7808 */ /* 0x000fc40001000000 */
[----:B------:R-:W-:Y:S02]  /*3df0*/  CS2R R114, SRZ ;  /* 0x0000000000727805 */ /* 0x000fe4000001ff00 */
[----:B------:R-:W-:Y:S02]  /*3e00*/  ISETP.GT.AND P2, PT, R2, 0x18, PT ;  /* 0x000000180200780c */ /* 0x000fe40003f44270 */
[----:B------:R-:W-:Y:S02]  /*3e10*/  CS2R R112, SRZ ;  /* 0x0000000000707805 */ /* 0x000fe4000001ff00 */
[----:B------:R-:W-:Y:S02]  /*3e20*/  FSEL R49, R49, -INF , P3 ;  /* 0xff80000031317808 */ /* 0x000fe40001800000 */
[----:B------:R-:W-:Y:S02]  /*3e30*/  CS2R R110, SRZ ;  /* 0x00000000006e7805 */ /* 0x000fe4000001ff00 */
[----:B------:R-:W-:-:S02]  /*3e40*/  FMNMX.FTZ R4, R48, R3, !PT ;  /* 0x0000000330047209 */ /* 0x000fc40007810000 */
[----:B------:R-:W-:Y:S02]  /*3e50*/  CS2R R108, SRZ ;  /* 0x00000000006c7805 */ /* 0x000fe4000001ff00 */
[----:B------:R-:W-:Y:S02]  /*3e60*/  FSEL R59, R59, -INF , P1 ;  /* 0xff8000003b3b7808 */ /* 0x000fe40000800000 */
[----:B------:R-:W-:Y:S02]  /*3e70*/  CS2R R106, SRZ ;  /* 0x00000000006a7805 */ /* 0x000fe4000001ff00 */
[----:B------:R-:W-:Y:S02]  /*3e80*/  ISETP.GT.AND P1, PT, R2, 0x19, PT ;  /* 0x000000190200780c */ /* 0x000fe40003f24270 */
[----:B------:R-:W-:Y:S02]  /*3e90*/  CS2R R104, SRZ ;  /* 0x0000000000687805 */ /* 0x000fe4000001ff00 */
[----:B------:R-:W-:-:S02]  /*3ea0*/  FSEL R52, R52, -INF , P2 ;  /* 0xff80000034347808 */ /* 0x000fc40001000000 */
[----:B------:R-:W-:Y:S02]  /*3eb0*/  CS2R R102, SRZ ;  /* 0x0000000000667805 */ /* 0x000fe4000001ff00 */
[----:B------:R-:W-:Y:S02]  /*3ec0*/  FMNMX.FTZ R3, R49, R4, !PT ;  /* 0x0000000431037209 */ /* 0x000fe40007810000 */
        /* <DEDUP_REMOVED lines=34> */
[----:B------:R-:W-:Y:S02]  /*40f0*/  ISETP.GT.AND P2, PT, R2, 0x30, PT ;  /* 0x000000300200780c */ /* 0x000fe40003f44270 */
[----:B------:R-:W-:Y:S02]  /*4100*/  FSEL R45, R45, -INF , P3 ;  /* 0xff8000002d2d7808 */ /* 0x000fe40001800000 */
[----:B------:R-:W-:Y:S02]  /*4110*/  FMNMX.FTZ R4, R44, R3, !PT ;  /* 0x000000032c047209 */ /* 0x000fe40007810000 */
[----:B------:R-:W-:Y:S02]  /*4120*/  FSEL R55, R55, -INF , P1 ;  /* 0xff80000037377808 */ /* 0x000fe40000800000 */
[----:B------:R-:W-:Y:S02]  /*4130*/  ISETP.GT.AND P1, PT, R2, 0x31, PT ;  /* 0x000000310200780c */ /* 0x000fe40003f24270 */
[----:B------:R-:W-:-:S02]  /*4140*/  FSEL R32, R32, -INF , P2 ;  /* 0xff80000020207808 */ /* 0x000fc40001000000 */
[----:B------:R-:W-:Y:S02]  /*4150*/  FMNMX.FTZ R3, R45, R4, !PT ;  /* 0x000000042d037209 */ /* 0x000fe40007810000 */
[----:B------:R-:W-:Y:S02]  /*4160*/  FSEL R42, R42, -INF , P6 ;  /* 0xff8000002a2a7808 */ /* 0x000fe40003000000 */
[----:B------:R-:W-:Y:S02]  /*4170*/  ISETP.GT.AND P6, PT, R2, 0x38, PT ;  /* 0x000000380200780c */ /* 0x000fe40003fc4270 */
[----:B------:R-:W-:Y:S02]  /*4180*/  FSEL R33, R33, -INF , P1 ;  /* 0xff80000021217808 */ /* 0x000fe40000800000 */
[----:B------:R-:W-:Y:S02]  /*4190*/  FMNMX.FTZ R4, R32, R3, !PT ;  /* 0x0000000320047209 */ /* 0x000fe40007810000 */
        /* <DEDUP_REMOVED lines=21> */
[----:B------:R-:W-:Y:S02]  /*42f0*/  FMNMX.FTZ R2, R28, R3, !PT ;  /* 0x000000031c027209 */ /* 0x000fe40007810000 */
[----:B------:R-:W-:Y:S02]  /*4300*/  FSEL R38, R38, -INF , P6 ;  /* 0xff80000026267808 */ /* 0x000fe40003000000 */
[----:B------:R-:W-:Y:S02]  /*4310*/  FMNMX.FTZ R5, R29, R2, !PT ;  /* 0x000000021d057209 */ /* 0x000fe40007810000 */
[----:B------:R-:W-:-:S02]  /*4320*/  FSEL R39, R39, -INF , P5 ;  /* 0xff80000027277808 */ /* 0x000fc40002800000 */
[----:B------:R-:W-:Y:S01]  /*4330*/  FSEL R26, R26, -INF , P4 ;  /* 0xff8000001a1a7808 */ /* 0x000fe20002000000 */
[----:B------:R-:W1:Y:S01]  /*4340*/  SHFL.BFLY PT, R2, R5, 0x2, 0x1f ;  /* 0x0c401f0005027f89 */ /* 0x000e6200000e0000 */
[----:B------:R-:W-:Y:S02]  /*4350*/  FSEL R27, R27, -INF , P3 ;  /* 0xff8000001b1b7808 */ /* 0x000fe40001800000 */
[----:B------:R-:W-:Y:S02]  /*4360*/  FSEL R30, R30, -INF , P2 ;  /* 0xff8000001e1e7808 */ /* 0x000fe40001000000 */
[----:B------:R-:W-:Y:S02]  /*4370*/  FSEL R31, R31, -INF , P1 ;  /* 0xff8000001f1f7808 */ /* 0x000fe40000800000 */
[----:B-1----:R-:W-:-:S05]  /*4380*/  FMNMX.FTZ R20, R5, R2, !PT ;  /* 0x0000000205147209 */ /* 0x002fca0007810000 */
[----:B------:R-:W1:Y:S02]  /*4390*/  SHFL.BFLY PT, R3, R20, 0x1, 0x1f ;  /* 0x0c201f0014037f89 */ /* 0x000e6400000e0000 */
[----:B-1----:R-:W-:Y:S02]  /*43a0*/  FMNMX.FTZ R4, R20, R3, !PT ;  /* 0x0000000314047209 */ /* 0x002fe40007810000 */
[----:B------:R-:W-:Y:S02]  /*43b0*/  FMNMX.FTZ R3, R58, R59, !PT ;  /* 0x0000003b3a037209 */ /* 0x000fe40007810000 */
[C---:B------:R-:W-:Y:S01]  /*43c0*/  FSETP.NEU.FTZ.AND P0, PT, R4.reuse, -INF , PT ;  /* 0xff8000000400780b */ /* 0x040fe20003f1d000 */
[----:B------:R-:W-:-:S05]  /*43d0*/  FMUL.FTZ R2, R4, UR5 ;  /* 0x0000000504027c20 */ /* 0x000fca0008410000 */
[----:B------:R-:W-:Y:S02]  /*43e0*/  FSEL R64, R2, RZ, P0 ;  /* 0x000000ff02407208 */ /* 0x000fe40000000000 */
[----:B------:R-:W-:Y:S02]  /*43f0*/  FMNMX.FTZ R2, R62, R3, !PT ;  /* 0x000000033e027209 */ /* 0x000fe40007810000 */
[----:B------:R-:W-:Y:S01]  /*4400*/  ISETP.NE.AND P0, PT, R65, RZ, PT ;  /* 0x000000ff4100720c */ /* 0x000fe20003f05270 */
[--C-:B------:R-:W-:Y:S01]  /*4410*/  FFMA.FTZ R56, R56, UR5, -R64.reuse ;  /* 0x0000000538387c23 */ /* 0x100fe20008010840 */
[----:B------:R-:W-:Y:S01]  /*4420*/  FMNMX.FTZ R3, R63, R2, !PT ;  /* 0x000000023f037209 */ /* 0x000fe20007810000 */
[--C-:B------:R-:W-:Y:S01]  /*4430*/  FFMA.FTZ R57, R57, UR5, -R64.reuse ;  /* 0x0000000539397c23 */ /* 0x100fe20008010840 */
[--C-:B------:R-:W-:Y:S01]  /*4440*/  FFMA.FTZ R60, R60, UR5, -R64.reuse ;  /* 0x000000053c3c7c23 */ /* 0x100fe20008010840 */
[--C-:B------:R-:W-:Y:S01]  /*4450*/  FFMA.FTZ R61, R61, UR5, -R64.reuse ;  /* 0x000000053d3d7c23 */ /* 0x100fe20008010840 */
[----:B------:R-:W-:Y:S01]  /*4460*/  FMNMX.FTZ R2, R50, R3, !PT ;  /* 0x0000000332027209 */ /* 0x000fe20007810000 */
[----:B------:R-:W-:Y:S01]  /*4470*/  MUFU.EX2 R56, R56 ;  /* 0x0000003800387308 */ /* 0x000fe20000000800 */
[--C-:B------:R-:W-:Y:S01]  /*4480*/  FFMA.FTZ R48, R48, UR5, -R64.reuse ;  /* 0x0000000530307c23 */ /* 0x100fe20008010840 */
[--C-:B------:R-:W-:Y:S01]  /*4490*/  FFMA.FTZ R49, R49, UR5, -R64.reuse ;  /* 0x0000000531317c23 */ /* 0x100fe20008010840 */
[----:B------:R-:W-:Y:S01]  /*44a0*/  FMNMX.FTZ R3, R51, R2, !PT ;  /* 0x0000000233037209 */ /* 0x000fe20007810000 */
[--C-:B------:R-:W-:Y:S01]  /*44b0*/  FFMA.FTZ R52, R52, UR5, -R64.reuse ;  /* 0x0000000534347c23 */ /* 0x100fe20008010840 */
[--C-:B------:R-:W-:Y:S01]  /*44c0*/  FFMA.FTZ R53, R53, UR5, -R64.reuse ;  /* 0x0000000535357c23 */ /* 0x100fe20008010840 */
[--C-:B------:R-:W-:Y:S01]  /*44d0*/  FFMA.FTZ R40, R40, UR5, -R64.reuse ;  /* 0x0000000528287c23 */ /* 0x100fe20008010840 */
[----:B------:R-:W-:Y:S01]  /*44e0*/  FMNMX.FTZ R2, R54, R3, !PT ;  /* 0x0000000336027209 */ /* 0x000fe20007810000 */
[----:B------:R-:W1:Y:S01]  /*44f0*/  MUFU.EX2 R57, R57 ;  /* 0x0000003900397308 */ /* 0x000e620000000800 */
[--C-:B------:R-:W-:Y:S01]  /*4500*/  FFMA.FTZ R41, R41, UR5, -R64.reuse ;  /* 0x0000000529297c23 */ /* 0x100fe20008010840 */
        /* <DEDUP_REMOVED lines=14> */
[----:B------:R-:W3:Y:S01]  /*45f0*/  MUFU.EX2 R61, R61 ;  /* 0x0000003d003d7308 */ /* 0x000ee20000000800 */
[----:B------:R-:W-:Y:S01]  /*4600*/  FFMA.FTZ R29, R29, UR5, -R64 ;  /* 0x000000051d1d7c23 */ /* 0x000fe20008010840 */
[----:B-1----:R-:W-:-:S02]  /*4610*/  F2FP.BF16.F32.PACK_AB R208, R57, R56 ;  /* 0x0000003839d0723e */ /* 0x002fc400000010ff */
[----:B------:R-:W-:-:S04]  /*4620*/  FMNMX.FTZ R3, R47, R2, !PT ;  /* 0x000000022f037209 */ /* 0x000fc80007810000 */
[----:B------:R-:W-:Y:S01]  /*4630*/  FMNMX.FTZ R2, R34, R3, !PT ;  /* 0x0000000322027209 */ /* 0x000fe20007810000 */
[----:B------:R-:W-:Y:S03]  /*4640*/  MUFU.EX2 R48, R48 ;  /* 0x0000003000307308 */ /* 0x000fe60000000800 */
[----:B------:R-:W-:-:S04]  /*4650*/  FMNMX.FTZ R3, R35, R2, !PT ;  /* 0x0000000223037209 */ /* 0x000fc80007810000 */
[----:B------:R-:W-:Y:S01]  /*4660*/  FMNMX.FTZ R2, R38, R3, !PT ;  /* 0x0000000326027209 */ /* 0x000fe20007810000 */
[----:B------:R-:W1:Y:S01]  /*4670*/  MUFU.EX2 R49, R49 ;  /* 0x0000003100317308 */ /* 0x000e620000000800 */
[----:B---3--:R-:W-:Y:S02]  /*4680*/  F2FP.BF16.F32.PACK_AB R210, R61, R60 ;  /* 0x0000003c3dd2723e */ /* 0x008fe400000010ff */
[----:B------:R-:W-:-:S04]  /*4690*/  FMNMX.FTZ R3, R39, R2, !PT ;  /* 0x0000000227037209 */ /* 0x000fc80007810000 */
[----:B------:R-:W-:Y:S01]  /*46a0*/  FMNMX.FTZ R2, R26, R3, !PT ;  /* 0x000000031a027209 */ /* 0x000fe20007810000 */
[----:B------:R-:W-:Y:S03]  /*46b0*/  MUFU.EX2 R52, R52 ;  /* 0x0000003400347308 */ /* 0x000fe60000000800 */
[----:B------:R-:W-:-:S04]  /*46c0*/  FMNMX.FTZ R3, R27, R2, !PT ;  /* 0x000000021b037209 */ /* 0x000fc80007810000 */
[----:B------:R-:W-:Y:S01]  /*46d0*/  FMNMX.FTZ R2, R30, R3, !PT ;  /* 0x000000031e027209 */ /* 0x000fe20007810000 */
[----:B------:R-:W3:Y:S01]  /*46e0*/  MUFU.EX2 R53, R53 ;  /* 0x0000003500357308 */ /* 0x000ee20000000800 */
[----:B-1----:R-:W-:Y:S02]  /*46f0*/  F2FP.BF16.F32.PACK_AB R204, R49, R48 ;  /* 0x0000003031cc723e */ /* 0x002fe400000010ff */
[----:B------:R-:W-:-:S05]  /*4700*/  FMNMX.FTZ R2, R31, R2, !PT ;  /* 0x000000021f027209 */ /* 0x000fca0007810000 */
[----:B------:R-:W1:Y:S01]  /*4710*/  SHFL.BFLY PT, R3, R2, 0x2, 0x1f ;  /* 0x0c401f0002037f89 */ /* 0x000e6200000e0000 */
[----:B------:R-:W-:Y:S08]  /*4720*/  MUFU.EX2 R40, R40 ;  /* 0x0000002800287308 */ /* 0x000ff00000000800 */
[----:B------:R-:W4:Y:S01]  /*4730*/  MUFU.EX2 R41, R41 ;  /* 0x0000002900297308 */ /* 0x000f220000000800 */
[----:B---3--:R-:W-:-:S07]  /*4740*/  F2FP.BF16.F32.PACK_AB R206, R53, R52 ;  /* 0x0000003435ce723e */ /* 0x008fce00000010ff */
[----:B------:R-:W-:Y:S01]  /*4750*/  MUFU.EX2 R44, R44 ;  /* 0x0000002c002c7308 */ /* 0x000fe20000000800 */
[----:B-1----:R-:W-:-:S07]  /*4760*/  FMNMX.FTZ R5, R2, R3, !PT ;  /* 0x0000000302057209 */ /* 0x002fce0007810000 */
[----:B------:R-:W1:Y:S01]  /*4770*/  MUFU.EX2 R45, R45 ;  /* 0x0000002d002d7308 */ /* 0x000e620000000800 */
[----:B----4-:R-:W-:Y:S01]  /*4780*/  F2FP.BF16.F32.PACK_AB R200, R41, R40 ;  /* 0x0000002829c8723e */ /* 0x010fe200000010ff */
[----:B------:R-:W3:Y:S06]  /*4790*/  SHFL.BFLY PT, R2, R5, 0x1, 0x1f ;  /* 0x0c201f0005027f89 */ /* 0x000eec00000e0000 */
[----:B------:R-:W-:Y:S08]  /*47a0*/  MUFU.EX2 R32, R32 ;  /* 0x0000002000207308 */ /* 0x000ff00000000800 */
[----:B------:R-:W4:Y:S01]  /*47b0*/  MUFU.EX2 R33, R33 ;  /* 0x0000002100217308 */ /* 0x000f220000000800 */
[----:B-1----:R-:W-:-:S07]  /*47c0*/  F2FP.BF16.F32.PACK_AB R202, R45, R44 ;  /* 0x0000002c2dca723e */ /* 0x002fce00000010ff */
[----:B------:R-:W-:Y:S01]  /*47d0*/  MUFU.EX2 R36, R36 ;  /* 0x0000002400247308 */ /* 0x000fe20000000800 */
[----:B---3--:R-:W-:Y:S01]  /*47e0*/  FMNMX.FTZ R3, R5, R2, !PT ;  /* 0x0000000205037209 */ /* 0x008fe20007810000 */
[----:B------:R-:W-:Y:S01]  /*47f0*/  FADD.FTZ R5, R56, R57 ;  /* 0x0000003938057221 */ /* 0x000fe20000010000 */
[----:B------:R-:W-:Y:S02]  /*4800*/  CS2R R56, SRZ ;  /* 0x0000000000387805 */ /* 0x000fe4000001ff00 */
[C---:B------:R-:W-:Y:S01]  /*4810*/  FSETP.NEU.FTZ.AND P1, PT, R3.reuse, -INF , PT ;  /* 0xff8000000300780b */ /* 0x040fe20003f3d000 */
[----:B------:R-:W-:Y:S01]  /*4820*/  FMUL.FTZ R2, R3, UR5 ;  /* 0x0000000503027c20 */ /* 0x000fe20008410000 */
[----:B------:R-:W-:Y:S01]  /*4830*/  FADD.FTZ R20, R60, R5 ;  /* 0x000000053c147221 */ /* 0x000fe20000010000 */
[----:B------:R-:W-:Y:S01]  /*4840*/  MUFU.EX2 R37, R37 ;  /* 0x0000002500257308 */ /* 0x000fe20000000800 */
[----:B----4-:R-:W-:Y:S02]  /*4850*/  F2FP.BF16.F32.PACK_AB R196, R33, R32 ;  /* 0x0000002021c4723e */ /* 0x010fe400000010ff */
[----:B------:R-:W-:Y:S01]  /*4860*/  FSEL R2, R2, RZ, P1 ;  /* 0x000000ff02027208 */ /* 0x000fe20000800000 */
[----:B------:R-:W-:Y:S01]  /*4870*/  FADD.FTZ R5, R61, R20 ;  /* 0x000000143d057221 */ /* 0x000fe20000010000 */
[----:B------:R-:W-:-:S02]  /*4880*/  ISETP.NE.AND P1, PT, R23, RZ, PT ;  /* 0x000000ff1700720c */ /* 0x000fc40003f25270 */
[----:B------:R-:W-:Y:S01]  /*4890*/  CS2R R60, SRZ ;  /* 0x00000000003c7805 */ /* 0x000fe2000001ff00 */
[--C-:B------:R-:W-:Y:S01]  /*48a0*/  FFMA.FTZ R58, R58, UR5, -R2.reuse ;  /* 0x000000053a3a7c23 */ /* 0x100fe20008010802 */
[--C-:B------:R-:W-:Y:S01]  /*48b0*/  FFMA.FTZ R59, R59, UR5, -R2.reuse ;  /* 0x000000053b3b7c23 */ /* 0x100fe20008010802 */
[--C-:B------:R-:W-:Y:S01]  /*48c0*/  FFMA.FTZ R62, R62, UR5, -R2.reuse ;  /* 0x000000053e3e7c23 */ /* 0x100fe20008010802 */
[--C-:B------:R-:W-:Y:S01]  /*48d0*/  FFMA.FTZ R63, R63, UR5, -R2.reuse ;  /* 0x000000053f3f7c23 */ /* 0x100fe20008010802 */
[--C-:B------:R-:W-:Y:S01]  /*48e0*/  FFMA.FTZ R50, R50, UR5, -R2.reuse ;  /* 0x0000000532327c23 */ /* 0x100fe20008010802 */
[--C-:B------:R-:W-:Y:S01]  /*48f0*/  FFMA.FTZ R51, R51, UR5, -R2.reuse ;  /* 0x0000000533337c23 */ /* 0x100fe20008010802 */
[----:B------:R-:W-:Y:S01]  /*4900*/  MUFU.EX2 R58, R58 ;  /* 0x0000003a003a7308 */ /* 0x000fe20000000800 */
[--C-:B------:R-:W-:Y:S01]  /*4910*/  FFMA.FTZ R54, R54, UR5, -R2.reuse ;  /* 0x0000000536367c23 */ /* 0x100fe20008010802 */
[----:B------:R-:W-:Y:S01]  /*4920*/  FADD.FTZ R20, R48, R5 ;  /* 0x0000000530147221 */ /* 0x000fe20000010000 */
[--C-:B------:R-:W-:Y:S01]  /*4930*/  FFMA.FTZ R55, R55, UR5, -R2.reuse ;  /* 0x0000000537377c23 */ /* 0x100fe20008010802 */
[--C-:B------:R-:W-:Y:S01]  /*4940*/  FFMA.FTZ R42, R42, UR5, -R2.reuse ;  /* 0x000000052a2a7c23 */ /* 0x100fe20008010802 */
[----:B------:R-:W-:Y:S01]  /*4950*/  FFMA.FTZ R43, R43, UR5, -R2 ;  /* 0x000000052b2b7c23 */ /* 0x000fe20008010802 */
[----:B------:R-:W-:Y:S01]  /*4960*/  FADD.FTZ R65, R49, R20 ;  /* 0x0000001431417221 */ /* 0x000fe20000010000 */
[----:B------:R-:W-:Y:S01]  /*4970*/  FFMA.FTZ R46, R46, UR5, -R2 ;  /* 0x000000052e2e7c23 */ /* 0x000fe20008010802 */
[----:B------:R-:W1:Y:S01]  /*4980*/  MUFU.EX2 R59, R59 ;  /* 0x0000003b003b7308 */ /* 0x000e620000000800 */
[----:B------:R-:W-:-:S02]  /*4990*/  @P1 VIADD R0, R0, 0x38840 ;  /* 0x0003884000001836 */ /* 0x000fc40000000000 */
[----:B------:R-:W-:Y:S01]  /*49a0*/  FADD.FTZ R64, R52, R65 ;  /* 0x0000004134407221 */ /* 0x000fe20000010000 */
[--C-:B------:R-:W-:Y:S01]  /*49b0*/  FFMA.FTZ R47, R47, UR5, -R2.reuse ;  /* 0x000000052f2f7c23 */ /* 0x100fe20008010802 */
[--C-:B------:R-:W-:Y:S01]  /*49c0*/  FFMA.FTZ R34, R34, UR5, -R2.reuse ;  /* 0x0000000522227c23 */ /* 0x100fe20008010802 */
[----:B------:R-:W-:Y:S01]  /*49d0*/  FFMA.FTZ R35, R35, UR5, -R2 ;  /* 0x0000000523237c23 */ /* 0x000fe20008010802 */
[----:B------:R-:W-:Y:S01]  /*49e0*/  FADD.FTZ R65, R53, R64 ;  /* 0x0000004035417221 */ /* 0x000fe20000010000 */
[----:B--2---:R-:W-:Y:S01]  /*49f0*/  @P1 PRMT R0, R66, 0x654, R0 ;  /* 0x0000065442001816 */ /* 0x004fe20000000000 */
[----:B------:R-:W2:Y:S01]  /*4a00*/  MUFU.EX2 R62, R62 ;  /* 0x0000003e003e7308 */ /* 0x000ea20000000800 */
[--C-:B------:R-:W-:Y:S01]  /*4a10*/  FFMA.FTZ R38, R38, UR5, -R2.reuse ;  /* 0x0000000526267c23 */ /* 0x100fe20008010802 */
[----:B------:R-:W-:Y:S01]  /*4a20*/  FADD.FTZ R64, R40, R65 ;  /* 0x0000004128407221 */ /* 0x000fe20000010000 */
[----:B------:R3:W-:Y:S01]  /*4a30*/  @P1 SYNCS.ARRIVE.TRANS64.RED.A1T0 RZ, [R0+URZ], RZ ;  /* 0x000000ff00ff19a7 */ /* 0x0007e2000810043f */
[--C-:B------:R-:W-:Y:S01]  /*4a40*/  FFMA.FTZ R39, R39, UR5, -R2.reuse ;  /* 0x0000000527277c23 */ /* 0x100fe20008010802 */
[----:B------:R-:W-:Y:S01]  /*4a50*/  FFMA.FTZ R26, R26, UR5, -R2 ;  /* 0x000000051a1a7c23 */ /* 0x000fe20008010802 */
[----:B------:R-:W-:Y:S01]  /*4a60*/  FADD.FTZ R65, R41, R64 ;  /* 0x0000004029417221 */ /* 0x000fe20000010000 */
[--C-:B------:R-:W-:Y:S01]  /*4a70*/  FFMA.FTZ R27, R27, UR5, -R2.reuse ;  /* 0x000000051b1b7c23 */ /* 0x100fe20008010802 */
[----:B------:R-:W4:Y:S01]  /*4a80*/  MUFU.EX2 R63, R63 ;  /* 0x0000003f003f7308 */ /* 0x000f220000000800 */
[----:B-1----:R-:W-:Y:S01]  /*4a90*/  FADD.FTZ R5, R58, R59 ;  /* 0x0000003b3a057221 */ /* 0x002fe20000010000 */
[--C-:B------:R-:W-:Y:S01]  /*4aa0*/  FFMA.FTZ R30, R30, UR5, -R2.reuse ;  /* 0x000000051e1e7c23 */ /* 0x100fe20008010802 */
[----:B---3--:R-:W-:Y:S01]  /*4ab0*/  FADD.FTZ R0, R44, R65 ;  /* 0x000000412c007221 */ /* 0x008fe20000010000 */
[----:B------:R-:W-:Y:S01]  /*4ac0*/  FFMA.FTZ R2, R31, UR5, -R2 ;  /* 0x000000051f027c23 */ /* 0x000fe20008010802 */
[----:B------:R-:W-:-:S02]  /*4ad0*/  PLOP3.LUT P1, PT, PT, PT, UP0, 0x80, 0x0 ;  /* 0x000000000000781c */ /* 0x000fc40003f2f008 */
[----:B------:R-:W-:Y:S01]  /*4ae0*/  CS2R R66, SRZ ;  /* 0x0000000000427805 */ /* 0x000fe2000001ff00 */
[----:B------:R-:W-:Y:S01]  /*4af0*/  FADD.FTZ R65, R45, R0 ;  /* 0x000000002d417221 */ /* 0x000fe20000010000 */
[----:B------:R-:W1:Y:S01]  /*4b00*/  MUFU.EX2 R50, R50 ;  /* 0x0000003200327308 */ /* 0x000e620000000800 */
[----:B--2---:R-:W-:Y:S01]  /*4b10*/  FADD.FTZ R20, R62, R5 ;  /* 0x000000053e147221 */ /* 0x004fe20000010000 */
[----:B------:R-:W-:Y:S02]  /*4b20*/  F2FP.BF16.F32.PACK_AB R198, R37, R36 ;  /* 0x0000002425c6723e */ /* 0x000fe400000010ff */
[----:B------:R-:W-:Y:S02]  /*4b30*/  CS2R R52, SRZ ;  /* 0x0000000000347805 */ /* 0x000fe4000001ff00 */
[----:B------:R-:W-:Y:S02]  /*4b40*/  F2FP.BF16.F32.PACK_AB R209, R59, R58 ;  /* 0x0000003a3bd1723e */ /* 0x000fe400000010ff */
[----:B------:R-:W-:-:S02]  /*4b50*/  CS2R R58, SRZ ;  /* 0x00000000003a7805 */ /* 0x000fc4000001ff00 */
[----:B------:R-:W-:Y:S02]  /*4b60*/  CS2R R48, SRZ ;  /* 0x0000000000307805 */ /* 0x000fe4000001ff00 */
[----:B------:R-:W-:Y:S01]  /*4b70*/  CS2R R44, SRZ ;  /* 0x00000000002c7805 */ /* 0x000fe2000001ff00 */
[----:B------:R-:W2:Y:S01]  /*4b80*/  MUFU.EX2 R51, R51 ;  /* 0x0000003300337308 */ /* 0x000ea20000000800 */
[C---:B----4-:R-:W-:Y:S01]  /*4b90*/  FADD.FTZ R5, R63.reuse, R20 ;  /* 0x000000143f057221 */ /* 0x050fe20000010000 */
[----:B------:R-:W-:Y:S02]  /*4ba0*/  F2FP.BF16.F32.PACK_AB R211, R63, R62 ;  /* 0x0000003e3fd3723e */ /* 0x000fe400000010ff */
[----:B------:R-:W-:Y:S02]  /*4bb0*/  CS2R R62, SRZ ;  /* 0x00000000003e7805 */ /* 0x000fe4000001ff00 */
[----:B------:R-:W-:Y:S02]  /*4bc0*/  CS2R R40, SRZ ;  /* 0x0000000000287805 */ /* 0x000fe4000001ff00 */
[----:B------:R-:W3:Y:S01]  /*4bd0*/  MUFU.EX2 R54, R54 ;  /* 0x0000003600367308 */ /* 0x000ee20000000800 */
[----:B-1----:R-:W-:-:S07]  /*4be0*/  FADD.FTZ R20, R50, R5 ;  /* 0x0000000532147221 */ /* 0x002fce0000010000 */
[----:B------:R-:W1:Y:S01]  /*4bf0*/  MUFU.EX2 R55, R55 ;  /* 0x0000003700377308 */ /* 0x000e620000000800 */
[C---:B--2---:R-:W-:Y:S01]  /*4c00*/  FADD.FTZ R5, R51.reuse, R20 ;  /* 0x0000001433057221 */ /* 0x044fe20000010000 */
[----:B------:R-:W-:Y:S02]  /*4c10*/  F2FP.BF16.F32.PACK_AB R205, R51, R50 ;  /* 0x0000003233cd723e */ /* 0x000fe400000010ff */
[----:B------:R-:W-:-:S04]  /*4c20*/  CS2R R50, SRZ ;  /* 0x0000000000327805 */ /* 0x000fc8000001ff00 */
[----:B------:R-:W2:Y:S01]  /*4c30*/  MUFU.EX2 R42, R42 ;  /* 0x0000002a002a7308 */ /* 0x000ea20000000800 */
[----:B---3--:R-:W-:-:S07]  /*4c40*/  FADD.FTZ R20, R54, R5 ;  /* 0x0000000536147221 */ /* 0x008fce0000010000 */
[----:B------:R-:W3:Y:S01]  /*4c50*/  MUFU.EX2 R43, R43 ;  /* 0x0000002b002b7308 */ /* 0x000ee20000000800 */
[C---:B-1----:R-:W-:Y:S01]  /*4c60*/  FADD.FTZ R5, R55.reuse, R20 ;  /* 0x0000001437057221 */ /* 0x042fe20000010000 */
[----:B------:R-:W-:Y:S01]  /*4c70*/  FADD.FTZ R20, R32, R65 ;  /* 0x0000004120147221 */ /* 0x000fe20000010000 */
[----:B------:R-:W-:Y:S02]  /*4c80*/  F2FP.BF16.F32.PACK_AB R207, R55, R54 ;  /* 0x0000003637cf723e */ /* 0x000fe400000010ff */
[----:B------:R-:W-:Y:S02]  /*4c90*/  CS2R R64, SRZ ;  /* 0x0000000000407805 */ /* 0x000fe4000001ff00 */
[----:B------:R-:W-:Y:S01]  /*4ca0*/  CS2R R54, SRZ ;  /* 0x0000000000367805 */ /* 0x000fe2000001ff00 */
[----:B------:R-:W-:Y:S01]  /*4cb0*/  FADD.FTZ R31, R33, R20 ;  /* 0x00000014211f7221 */ /* 0x000fe20000010000 */
[----:B------:R-:W-:Y:S01]  /*4cc0*/  CS2R R32, SRZ ;  /* 0x0000000000207805 */ /* 0x000fe2000001ff00 */
[----:B------:R-:W1:Y:S01]  /*4cd0*/  MUFU.EX2 R46, R46 ;  /* 0x0000002e002e7308 */ /* 0x000e620000000800 */
[----:B--2---:R-:W-:Y:S01]  /*4ce0*/  FADD.FTZ R0, R42, R5 ;  /* 0x000000052a007221 */ /* 0x004fe20000010000 */
[----:B------:R-:W-:-:S04]  /*4cf0*/  FADD.FTZ R20, R36, R31 ;  /* 0x0000001f24147221 */ /* 0x000fc80000010000 */
[----:B------:R-:W-:Y:S01]  /*4d00*/  FADD.FTZ R31, R37, R20 ;  /* 0x00000014251f7221 */ /* 0x000fe20000010000 */
[----:B------:R-:W-:Y:S01]  /*4d10*/  CS2R R36, SRZ ;  /* 0x0000000000247805 */ /* 0x000fe2000001ff00 */
[----:B------:R-:W2:Y:S01]  /*4d20*/  MUFU.EX2 R47, R47 ;  /* 0x0000002f002f7308 */ /* 0x000ea20000000800 */
[C---:B---3--:R-:W-:Y:S01]  /*4d30*/  FADD.FTZ R5, R43.reuse, R0 ;  /* 0x000000002b057221 */ /* 0x048fe20000010000 */
[----:B------:R-:W-:Y:S02]  /*4d40*/  F2FP.BF16.F32.PACK_AB R201, R43, R42 ;  /* 0x0000002a2bc9723e */ /* 0x000fe400000010ff */
[----:B------:R-:W-:-:S04]  /*4d50*/  CS2R R42, SRZ ;  /* 0x00000000002a7805 */ /* 0x000fc8000001ff00 */
        /* <DEDUP_REMOVED lines=10> */
[----:B------:R-:W-:Y:S02]  /*4e00*/  F2FP.BF16.F32.PACK_AB R197, R35, R34 ;  /* 0x0000002223c5723e */ /* 0x000fe400000010ff */
[----:B------:R-:W-:-:S04]  /*4e10*/  CS2R R34, SRZ ;  /* 0x0000000000227805 */ /* 0x000fc8000001ff00 */
[----:B------:R-:W1:Y:S01]  /*4e20*/  MUFU.EX2 R26, R26 ;  /* 0x0000001a001a7308 */ /* 0x000e620000000800 */
[----:B--2---:R-:W-:-:S07]  /*4e30*/  FADD.FTZ R0, R38, R5 ;  /* 0x0000000526007221 */ /* 0x004fce0000010000 */
[----:B------:R-:W2:Y:S01]  /*4e40*/  MUFU.EX2 R24, R24 ;  /* 0x0000001800187308 */ /* 0x000ea20000000800 */
[C---:B---3--:R-:W-:Y:S01]  /*4e50*/  FADD.FTZ R5, R39.reuse, R0 ;  /* 0x0000000027057221 */ /* 0x048fe20000010000 */
[----:B------:R-:W-:Y:S02]  /*4e60*/  F2FP.BF16.F32.PACK_AB R199, R39, R38 ;  /* 0x0000002627c7723e */ /* 0x000fe400000010ff */
[----:B------:R-:W-:-:S04]  /*4e70*/  CS2R R38, SRZ ;  /* 0x0000000000267805 */ /* 0x000fc8000001ff00 */
[----:B------:R-:W3:Y:S01]  /*4e80*/  MUFU.EX2 R27, R27 ;  /* 0x0000001b001b7308 */ /* 0x000ee20000000800 */
[----:B-1----:R-:W-:-:S07]  /*4e90*/  FADD.FTZ R0, R26, R5 ;  /* 0x000000051a007221 */ /* 0x002fce0000010000 */
[----:B------:R-:W1:Y:S01]  /*4ea0*/  MUFU.EX2 R25, R25 ;  /* 0x0000001900197308 */ /* 0x000e620000000800 */
[----:B--2---:R-:W-:-:S07]  /*4eb0*/  FADD.FTZ R20, R24, R31 ;  /* 0x0000001f18147221 */ /* 0x004fce0000010000 */
[----:B------:R-:W2:Y:S01]  /*4ec0*/  MUFU.EX2 R30, R30 ;  /* 0x0000001e001e7308 */ /* 0x000ea20000000800 */
[C---:B---3--:R-:W-:Y:S01]  /*4ed0*/  FADD.FTZ R5, R27.reuse, R0 ;  /* 0x000000001b057221 */ /* 0x048fe20000010000 */
[----:B------:R-:W-:Y:S02]  /*4ee0*/  F2FP.BF16.F32.PACK_AB R193, R27, R26 ;  /* 0x0000001a1bc1723e */ /* 0x000fe400000010ff */
[----:B------:R-:W-:-:S04]  /*4ef0*/  CS2R R26, SRZ ;  /* 0x00000000001a7805 */ /* 0x000fc8000001ff00 */
[----:B------:R-:W3:Y:S01]  /*4f00*/  MUFU.EX2 R28, R28 ;  /* 0x0000001c001c7308 */ /* 0x000ee20000000800 */
[C---:B-1----:R-:W-:Y:S01]  /*4f10*/  FADD.FTZ R31, R25.reuse, R20 ;  /* 0x00000014191f7221 */ /* 0x042fe20000010000 */
[----:B------:R-:W-:Y:S02]  /*4f20*/  F2FP.BF16.F32.PACK_AB R192, R25, R24 ;  /* 0x0000001819c0723e */ /* 0x000fe400000010ff */
[----:B------:R-:W-:-:S04]  /*4f30*/  CS2R R24, SRZ ;  /* 0x0000000000187805 */ /* 0x000fc8000001ff00 */
[----:B------:R1:W4:Y:S01]  /*4f40*/  MUFU.EX2 R195, R2 ;  /* 0x0000000200c37308 */ /* 0x0003220000000800 */
[----:B--2---:R-:W-:-:S07]  /*4f50*/  FADD.FTZ R0, R30, R5 ;  /* 0x000000051e007221 */ /* 0x004fce0000010000 */
[----:B------:R-:W2:Y:S01]  /*4f60*/  MUFU.EX2 R29, R29 ;  /* 0x0000001d001d7308 */ /* 0x000ea20000000800 */
[----:B---3--:R-:W-:Y:S01]  /*4f70*/  FADD.FTZ R20, R28, R31 ;  /* 0x0000001f1c147221 */ /* 0x008fe20000010000 */
[----:B-1----:R-:W-:Y:S01]  /*4f80*/  MOV R2, 0x3f800000 ;  /* 0x3f80000000027802 */ /* 0x002fe20000000f00 */
[C---:B----4-:R-:W-:Y:S01]  /*4f90*/  FADD.FTZ R5, R195.reuse, R0 ;  /* 0x00000000c3057221 */ /* 0x050fe20000010000 */
[----:B------:R-:W-:Y:S01]  /*4fa0*/  F2FP.BF16.F32.PACK_AB R195, R195, R30 ;  /* 0x0000001ec3c3723e */ /* 0x000fe200000010ff */
[----:B------:R-:W-:Y:S01]  /*4fb0*/  IMAD.MOV.U32 R0, RZ, RZ, 0x3f800000 ;  /* 0x3f800000ff007424 */ /* 0x000fe200078e00ff */
[----:B------:R-:W-:Y:S01]  /*4fc0*/  CS2R R30, SRZ ;  /* 0x00000000001e7805 */ /* 0x000fe2000001ff00 */
[C---:B--2---:R-:W-:Y:S01]  /*4fd0*/  FADD.FTZ R20, R29.reuse, R20 ;  /* 0x000000141d147221 */ /* 0x044fe20000010000 */
[----:B------:R-:W-:Y:S02]  /*4fe0*/  F2FP.BF16.F32.PACK_AB R194, R29, R28 ;  /* 0x0000001c1dc2723e */ /* 0x000fe400000010ff */
[----:B------:R-:W-:Y:S01]  /*4ff0*/  CS2R R28, SRZ ;  /* 0x00000000001c7805 */ /* 0x000fe2000001ff00 */
[----:B------:R-:W-:Y:S06]  /*5000*/  @!P1 BRA `(.L_x_137) ;  /* 0x0000003400d09947 */ /* 0x000fec0003800000 */
[----:B------:R-:W-:Y:S01]  /*5010*/  R2UR UR60, R19 ;  /* 0x00000000133c72ca */ /* 0x000fe200000e0000 */
[----:B------:R-:W-:Y:S01]  /*5020*/  IMAD.MOV.U32 R222, RZ, RZ, R3 ;  /* 0x000000ffffde7224 */ /* 0x000fe200078e0003 */
[----:B------:R-:W-:Y:S01]  /*5030*/  UIADD3 UR61, UR61, -0x2, URZ ;  /* 0xfffffffe3d3d7890 */ /* 0x000fe2000fffe03f */
[----:B------:R-:W-:Y:S01]  /*5040*/  IMAD.MOV.U32 R223, RZ, RZ, R4 ;  /* 0x000000ffffdf7224 */ /* 0x000fe200078e0004 */
[----:B------:R-:W-:Y:S01]  /*5050*/  UMOV UR37, UR38 ;  /* 0x0000002600257c82 */ /* 0x000fe20008000000 */
[----:B------:R-:W-:Y:S02]  /*5060*/  IMAD.MOV.U32 R0, RZ, RZ, 0x3f800000 ;  /* 0x3f800000ff007424 */ /* 0x000fe400078e00ff */
[----:B------:R-:W-:-:S08]  /*5070*/  IMAD.MOV.U32 R151, RZ, RZ, RZ ;  /* 0x000000ffff977224 */ /* 0x000fd000078e00ff */
.L_x_148:
        /* <DEDUP_REMOVED lines=8> */
.L_x_138:
[----:B------:R-:W-:Y:S02]  /*5100*/  R2UR UR5, R18 ;  /* 0x00000000120572ca */ /* 0x000fe400000e0000 */
[----:B------:R-:W-:-:S11]  /*5110*/  R2UR UR4, R19 ;  /* 0x00000000130472ca */ /* 0x000fd600000e0000 */
[----:B------:R-:W-:Y:S02]  /*5120*/  ULEA UR39, UR38, UR5, 0x3 ;  /* 0x0000000526277291 */ /* 0x000fe4000f8e183f */
[----:B------:R-:W-:-:S05]  /*5130*/  IMAD.U32 R3, RZ, RZ, UR4 ;  /* 0x00000004ff037e24 */ /* 0x000fca000f8e00ff */
[----:B------:R-:W-:-:S04]  /*5140*/  SHF.L.U32 R3, R3, 0x1f, RZ ;  /* 0x0000001f03037819 */ /* 0x000fc800000006ff */
[----:B------:R1:W2:Y:S01]  /*5150*/  SYNCS.PHASECHK.TRANS64.TRYWAIT P1, [UR39+0x38830], R3 ;  /* 0x03883003ff0075a7 */ /* 0x0002a20008020167 */
[----:B------:R-:W-:Y:S05]  /*5160*/  @!P0 BRA `(.L_x_139) ;  /* 0x0000000000048947 */ /* 0x000fea0003800000 */
[----:B------:R-:W-:Y:S01]  /*5170*/  BPT.TRAP 0x1 ;  /* 0x000000040000795c */ /* 0x000fe20000300000 */
.L_x_139:
[----:B--2---:R-:W-:Y:S05]  /*5180*/  @P1 BRA `(.L_x_140) ;  /* 0x0000000000081947 */ /* 0x004fea0003800000 */
[----:B------:R-:W2:Y:S02]  /*5190*/  SYNCS.PHASECHK.TRANS64.TRYWAIT P1, [UR39+0x38830], R3 ;  /* 0x03883003ff0075a7 */ /* 0x000ea40008020167 */
[----:B--2---:R-:W-:Y:S05]  /*51a0*/  @!P1 BRA `(.L_x_141) ;  /* 0x0000009400a09947 */ /* 0x004fea0003800000 */
.L_x_140:
        /* <DEDUP_REMOVED lines=23> */
[----:B------:R-:W-:Y:S01]  /*5320*/  UIADD3 UR58, UR4, 0x80, URZ ;  /* 0x00000080043a7890 */ /* 0x000fe2000fffe03f */
[-C--:B------:R-:W-:Y:S01]  /*5330*/  FMUL.FTZ R28, R28, R2.reuse ;  /* 0x000000021c1c7220 */ /* 0x080fe20000410000 */
        /* <DEDUP_REMOVED lines=57> */
[----:B------:R-:W-:Y:S01]  /*56d0*/  UIADD3 UR58, UR4, 0x100, URZ ;  /* 0x00000100043a7890 */ /* 0x000fe2000fffe03f */
[-C--:B------:R-:W-:Y:S01]  /*56e0*/  FMUL.FTZ R109, R109, R2.reuse ;  /* 0x000000026d6d7220 */ /* 0x080fe20000410000 */
[----:B------:R-:W-:Y:S01]  /*56f0*/  UMOV UR56, UR6 ;  /* 0x0000000600387c82 */ /* 0x000fe20008000000 */
[----:B------:R-:W-:Y:S01]  /*5700*/  UMOV UR57, UR7 ;  /* 0x0000000700397c82 */ /* 0x000fe20008000000 */
        /* <DEDUP_REMOVED lines=95> */
[----:B------:R-:W-:Y:S01]  /*5d00*/  UIADD3 UR58, UR4, 0x200, URZ ;  /* 0x00000200043a7890 */ /* 0x000fe2000fffe03f */
[----:B------:R-:W-:Y:S01]  /*5d10*/  UMOV UR56, UR6 ;  /* 0x0000000600387c82 */ /* 0x000fe20008000000 */
[----:B------:R-:W-:Y:S01]  /*5d20*/  UMOV UR57, UR7 ;  /* 0x0000000700397c82 */ /* 0x000fe20008000000 */
[----:B------:R-:W-:Y:S01]  /*5d30*/  UMOV UR59, 0x40000040 ;  /* 0x40000040003b7882 */ /* 0x000fe20000000000 */
        /* <DEDUP_REMOVED lines=165> */
[----:B------:R-:W-:Y:S02]  /*6790*/  R2UR UR14, R6 ;  /* 0x00000000060e72ca */ /* 0x000fe400000e0000 */
[----:B------:R-:W-:-:S11]  /*67a0*/  R2UR UR15, R7 ;  /* 0x00000000070f72ca */ /* 0x000fd600000e0000 */
[----:B------:R-:W-:Y:S02]  /*67b0*/  UMOV UR56, UR14 ;  /* 0x0000000e00387c82 */ /* 0x000fe40008000000 */
[----:B------:R-:W-:Y:S01]  /*67c0*/  UMOV UR57, UR15 ;  /* 0x0000000f00397c82 */ /* 0x000fe20008000000 */
[----:B------:R-:W-:Y:S01]  /*67d0*/  UMOV UR5, UR15 ;  /* 0x0000000f00057c82 */ /* 0x000fe20008000000 */
        /* <DEDUP_REMOVED lines=238> */
.L_x_142:
[----:B------:R-:W-:Y:S01]  /*76c0*/  R2UR UR4, R18 ;  /* 0x00000000120472ca */ /* 0x000fe200000e0000 */
[----:B------:R-:W-:-:S05]  /*76d0*/  IMAD.U32 R0, RZ, RZ, UR60 ;  /* 0x0000003cff007e24 */ /* 0x000fca000f8e00ff */
[----:B------:R-:W-:-:S07]  /*76e0*/  SHF.L.U32 R0, R0, 0x1f, RZ ;  /* 0x0000001f00007819 */ /* 0x000fce00000006ff */
[----:B------:R-:W-:-:S09]  /*76f0*/  ULEA UR4, UR37, UR4, 0x3 ;  /* 0x0000000425047291 */ /* 0x000fd2000f8e183f */
[----:B------:R3:W4:Y:S01]  /*7700*/  SYNCS.PHASECHK.TRANS64.TRYWAIT P1, [UR4+0x38850], R0 ;  /* 0x03885000ff0075a7 */ /* 0x0007220008020144 */
[----:B------:R-:W-:Y:S05]  /*7710*/  @!P0 BRA `(.L_x_143) ;  /* 0x0000000000048947 */ /* 0x000fea0003800000 */
[----:B------:R-:W-:Y:S01]  /*7720*/  BPT.TRAP 0x1 ;  /* 0x000000040000795c */ /* 0x000fe20000300000 */
.L_x_143:
[----:B----4-:R-:W-:Y:S05]  /*7730*/  @P1 BRA `(.L_x_144) ;  /* 0x0000000000081947 */ /* 0x010fea0003800000 */
[----:B------:R-:W4:Y:S02]  /*7740*/  SYNCS.PHASECHK.TRANS64.TRYWAIT P1, [UR4+0x38850], R0 ;  /* 0x03885000ff0075a7 */ /* 0x000f240008020144 */
[----:B----4-:R-:W-:Y:S05]  /*7750*/  @!P1 BRA `(.L_x_145) ;  /* 0x00000070004c9947 */ /* 0x010fea0003800000 */
.L_x_144:
[----:B------:R-:W-:Y:S01]  /*7760*/  R2UR UR5, R18 ;  /* 0x00000000120572ca */ /* 0x000fe200000e0000 */
[----:B------:R-:W-:Y:S01]  /*7770*/  WARPGROUP.ARRIVE ;  /* 0x00000000000079c5 */ /* 0x000fe20000000000 */
[----:B------:R-:W-:-:S11]  /*7780*/  UMOV UR7, 0x40000040 ;  /* 0x4000004000077882 */ /* 0x000fd60000000000 */
[----:B------:R-:W-:-:S04]  /*7790*/  UIADD3 UR5, UR5, 0x400, URZ ;  /* 0x0000040005057890 */ /* 0x000fc8000fffe03f */
[----:B------:R-:W-:-:S04]  /*77a0*/  USHF.R.U32.HI UR5, URZ, 0x4, UR5 ;  /* 0x000000043f057899 */ /* 0x000fc80008011605 */
[----:B------:R-:W-:-:S04]  /*77b0*/  ULOP3.LUT UR5, UR5, 0x3fff, URZ, 0xc0, !UPT ;  /* 0x00003fff05057892 */ /* 0x000fc8000f8ec03f */
[----:B------:R-:W-:-:S04]  /*77c0*/  ULOP3.LUT UR5, UR5, 0x2800000, URZ, 0xfc, !UPT ;  /* 0x0280000005057892 */ /* 0x000fc8000f8efc3f */
[----:B------:R-:W-:-:S07]  /*77d0*/  UIMAD UR5, UR37, 0xa00, UR5 ;  /* 0x00000a00250578a4 */ /* 0x000fce000f8e0205 */
[----:B------:R-:W-:Y:S02]  /*77e0*/  UMOV UR6, UR5 ;  /* 0x0000000500067c82 */ /* 0x000fe40008000000 */
        /* <DEDUP_REMOVED lines=24> */
[----:B------:R-:W-:Y:S03]  /*7970*/  HGMMA.64x256x16.F32.BF16 R24, R192, gdesc[UR4].tnspB, R24, gsb0 ;  /* 0x43e00004c0187df0 */ /* 0x000fe60008001818 */
[----:B------:R-:W-:Y:S02]  /*7980*/  WARPGROUP.DEPBAR.LE gsb0, 0x0 ;  /* 0x00008000000079c5 */ /* 0x000fe40000010000 */
[----:B------:R-:W-:Y:S05]  /*7990*/  @!P0 BRA `(.L_x_146) ;  /* 0x0000000000048947 */ /* 0x000fea0003800000 */
[----:B------:R-:W-:Y:S01]  /*79a0*/  BPT.TRAP 0x1 ;  /* 0x000000040000795c */ /* 0x000fe20000300000 */
.L_x_146:
[----:B------:R-:W4:Y:S01]  /*79b0*/  LDL R224, [R1+0x4] ;  /* 0x0000040001e07983 */ /* 0x000f220000100800 */
[----:B-1-3--:R-:W-:Y:S01]  /*79c0*/  FMNMX.FTZ R0, R184, R223, !PT ;  /* 0x000000dfb8007209 */ /* 0x00afe20007810000 */
[----:B------:R-:W-:Y:S01]  /*79d0*/  ULDC UR5, c[0x0][0x988] ;  /* 0x0002620000057ab9 */ /* 0x000fe20000000800 */
[----:B------:R-:W-:Y:S02]  /*79e0*/  FMNMX.FTZ R2, R186, R222, !PT ;  /* 0x000000deba027209 */ /* 0x000fe40007810000 */
[----:B--2---:R-:W-:Y:S02]  /*79f0*/  FMNMX.FTZ R3, R185, R0, !PT ;  /* 0x00000000b9037209 */ /* 0x004fe40007810000 */
[----:B------:R-:W-:Y:S02]  /*7a00*/  FMNMX.FTZ R193, R187, R2, !PT ;  /* 0x00000002bbc17209 */ /* 0x000fe40007810000 */
[----:B------:R-:W-:Y:S02]  /*7a10*/  FMNMX.FTZ R0, R188, R3, !PT ;  /* 0x00000003bc007209 */ /* 0x000fe40007810000 */
[----:B------:R-:W-:-:S02]  /*7a20*/  FMNMX.FTZ R2, R190, R193, !PT ;  /* 0x000000c1be027209 */ /* 0x000fc40007810000 */
[----:B------:R-:W-:Y:S02]  /*7a30*/  FMNMX.FTZ R3, R189, R0, !PT ;  /* 0x00000000bd037209 */ /* 0x000fe40007810000 */
[----:B------:R-:W-:Y:S02]  /*7a40*/  FMNMX.FTZ R193, R191, R2, !PT ;  /* 0x00000002bfc17209 */ /* 0x000fe40007810000 */
[----:B------:R-:W-:Y:S02]  /*7a50*/  FMNMX.FTZ R0, R176, R3, !PT ;  /* 0x00000003b0007209 */ /* 0x000fe40007810000 */
        /* <DEDUP_REMOVED lines=31> */
[----:B------:R-:W-:Y:S01]  /*7c50*/  ISETP.NE.AND P1, PT, R23, RZ, PT ;  /* 0x000000ff1700720c */ /* 0x000fe20003f25270 */
[----:B------:R-:W1:Y:S04]  /*7c60*/  SHFL.BFLY PT, R3, R0, 0x2, 0x1f ;  /* 0x0c401f0000037f89 */ /* 0x000e6800000e0000 */
[----:B------:R-:W2:Y:S01]  /*7c70*/  SHFL.BFLY PT, R193, R2, 0x2, 0x1f ;  /* 0x0c401f0002c17f89 */ /* 0x000ea200000e0000 */
[----:B-1----:R-:W-:-:S02]  /*7c80*/  FMNMX.FTZ R192, R0, R3, !PT ;  /* 0x0000000300c07209 */ /* 0x002fc40007810000 */
[----:B--2---:R-:W-:-:S03]  /*7c90*/  FMNMX.FTZ R193, R2, R193, !PT ;  /* 0x000000c102c17209 */ /* 0x004fc60007810000 */
[----:B------:R-:W1:Y:S04]  /*7ca0*/  SHFL.BFLY PT, R3, R192, 0x1, 0x1f ;  /* 0x0c201f00c0037f89 */ /* 0x000e6800000e0000 */
[----:B------:R-:W2:Y:S01]  /*7cb0*/  SHFL.BFLY PT, R194, R193, 0x1, 0x1f ;  /* 0x0c201f00c1c27f89 */ /* 0x000ea200000e0000 */
[----:B-1----:R-:W-:Y:S02]  /*7cc0*/  FMNMX.FTZ R4, R192, R3, !PT ;  /* 0x00000003c0047209 */ /* 0x002fe40007810000 */
[----:B--2---:R-:W-:-:S03]  /*7cd0*/  FMNMX.FTZ R3, R193, R194, !PT ;  /* 0x000000c2c1037209 */ /* 0x004fc60007810000 */
[C---:B------:R-:W-:Y:S01]  /*7ce0*/  FMUL.FTZ R195, R4.reuse, UR5 ;  /* 0x0000000504c37c20 */ /* 0x040fe20008410000 */
[----:B------:R-:W-:-:S03]  /*7cf0*/  FADD.FTZ R194, -R4, R223 ;  /* 0x000000df04c27221 */ /* 0x000fc60000010100 */
[--C-:B------:R-:W-:Y:S01]  /*7d00*/  FFMA.FTZ R192, R152, UR5, -R195.reuse ;  /* 0x0000000598c07c23 */ /* 0x100fe200080108c3 */
[C---:B------:R-:W-:Y:S01]  /*7d10*/  FADD.FTZ R0, -R3.reuse, R222 ;  /* 0x000000de03007221 */ /* 0x040fe20000010100 */
[----:B------:R-:W-:Y:S01]  /*7d20*/  FMUL.FTZ R152, R3, UR5 ;  /* 0x0000000503987c20 */ /* 0x000fe20008410000 */
[----:B------:R-:W-:Y:S01]  /*7d30*/  FMUL.FTZ R194, R194, UR5 ;  /* 0x00000005c2c27c20 */ /* 0x000fe20008410000 */
[--C-:B------:R-:W-:Y:S01]  /*7d40*/  FFMA.FTZ R193, R184, UR5, -R195.reuse ;  /* 0x00000005b8c17c23 */ /* 0x100fe200080108c3 */
[----:B------:R-:W-:Y:S01]  /*7d50*/  FMUL.FTZ R0, R0, UR5 ;  /* 0x0000000500007c20 */ /* 0x000fe20008410000 */
[--C-:B------:R-:W-:Y:S01]  /*7d60*/  FFMA.FTZ R209, R186, UR5, -R152.reuse ;  /* 0x00000005bad17c23 */ /* 0x100fe20008010898 */
[----:B------:R1:W-:Y:S01]  /*7d70*/  MUFU.EX2 R2, R194 ;  /* 0x000000c200027308 */ /* 0x0003e20000000800 */
[--C-:B------:R-:W-:Y:S01]  /*7d80*/  FFMA.FTZ R208, R185, UR5, -R195.reuse ;  /* 0x00000005b9d07c23 */ /* 0x100fe200080108c3 */
[--C-:B------:R-:W-:Y:S01]  /*7d90*/  FFMA.FTZ R210, R188, UR5, -R195.reuse ;  /* 0x00000005bcd27c23 */ /* 0x100fe200080108c3 */
[--C-:B------:R-:W-:Y:S01]  /*7da0*/  FFMA.FTZ R211, R190, UR5, -R152.reuse ;  /* 0x00000005bed37c23 */ /* 0x100fe20008010898 */
[--C-:B------:R-:W-:Y:S01]  /*7db0*/  FFMA.FTZ R189, R189, UR5, -R195.reuse ;  /* 0x00000005bdbd7c23 */ /* 0x100fe200080108c3 */
[--C-:B------:R-:W-:Y:S01]  /*7dc0*/  FFMA.FTZ R196, R160, UR5, -R195.reuse ;  /* 0x00000005a0c47c23 */ /* 0x100fe200080108c3 */
[--C-:B------:R-:W-:Y:S01]  /*7dd0*/  FFMA.FTZ R160, R191, UR5, -R152.reuse ;  /* 0x00000005bfa07c23 */ /* 0x100fe20008010898 */
[--C-:B------:R-:W-:Y:S01]  /*7de0*/  FFMA.FTZ R204, R176, UR5, -R195.reuse ;  /* 0x00000005b0cc7c23 */ /* 0x100fe200080108c3 */
[----:B------:R-:W2:Y:S01]  /*7df0*/  MUFU.EX2 R193, R193 ;  /* 0x000000c100c17308 */ /* 0x000ea20000000800 */
[--C-:B-1----:R-:W-:Y:S01]  /*7e00*/  FFMA.FTZ R194, R156, UR5, -R195.reuse ;  /* 0x000000059cc27c23 */ /* 0x102fe200080108c3 */
        /* <DEDUP_REMOVED lines=8> */
[--C-:B------:R-:W-:Y:S01]  /*7e90*/  FFMA.FTZ R161, R165, UR5, -R195.reuse ;  /* 0x00000005a5a17c23 */ /* 0x100fe200080108c3 */
[--C-:B------:R-:W-:Y:S01]  /*7ea0*/  FFMA.FTZ R206, R180, UR5, -R195.reuse ;  /* 0x00000005b4ce7c23 */ /* 0x100fe200080108c3 */
[--C-:B------:R-:W-:Y:S01]  /*7eb0*/  FFMA.FTZ R207, R182, UR5, -R152.reuse ;  /* 0x00000005b6cf7c23 */ /* 0x100fe20008010898 */
[--C-:B------:R-:W-:Y:S01]  /*7ec0*/  FFMA.FTZ R181, R181, UR5, -R195.reuse ;  /* 0x00000005b5b57c23 */ /* 0x100fe200080108c3 */
[----:B------:R-:W-:Y:S01]  /*7ed0*/  FFMA.FTZ R200, R168, UR5, -R195 ;  /* 0x00000005a8c87c23 */ /* 0x000fe200080108c3 */
[--C-:B------:R-:W-:Y:S01]  /*7ee0*/  FFMA.FTZ R168, R183, UR5, -R152.reuse ;  /* 0x00000005b7a87c23 */ /* 0x100fe20008010898 */
[----:B------:R-:W1:Y:S01]  /*7ef0*/  MUFU.EX2 R209, R209 ;  /* 0x000000d100d17308 */ /* 0x000e620000000800 */
[----:B--2---:R-:W-:Y:S01]  /*7f00*/  FFMA.FTZ R165, R2, R20, R193 ;  /* 0x0000001402a57223 */ /* 0x004fe200000100c1 */
[--C-:B------:R-:W-:Y:S01]  /*7f10*/  FFMA.FTZ R203, R174, UR5, -R152.reuse ;  /* 0x00000005aecb7c23 */ /* 0x100fe20008010898 */
[--C-:B------:R-:W-:Y:S01]  /*7f20*/  FFMA.FTZ R201, R170, UR5, -R152.reuse ;  /* 0x00000005aac97c23 */ /* 0x100fe20008010898 */
[--C-:B------:R-:W-:Y:S01]  /*7f30*/  FFMA.FTZ R197, R162, UR5, -R152.reuse ;  /* 0x00000005a2c57c23 */ /* 0x100fe20008010898 */
[--C-:B------:R-:W-:Y:S01]  /*7f40*/  FFMA.FTZ R162, R163, UR5, -R152.reuse ;  /* 0x00000005a3a27c23 */ /* 0x100fe20008010898 */
[--C-:B------:R-:W-:Y:S01]  /*7f50*/  FFMA.FTZ R170, R171, UR5, -R152.reuse ;  /* 0x00000005abaa7c23 */ /* 0x100fe20008010898 */
[--C-:B------:R-:W-:Y:S01]  /*7f60*/  FFMA.FTZ R199, R166, UR5, -R152.reuse ;  /* 0x00000005a6c77c23 */ /* 0x100fe20008010898 */
[----:B------:R-:W2:Y:S01]  /*7f70*/  MUFU.EX2 R208, R208 ;  /* 0x000000d000d07308 */ /* 0x000ea20000000800 */
[--C-:B------:R-:W-:Y:S01]  /*7f80*/  FFMA.FTZ R202, R172, UR5, -R195.reuse ;  /* 0x00000005acca7c23 */ /* 0x100fe200080108c3 */
[--C-:B------:R-:W-:Y:S01]  /*7f90*/  FFMA.FTZ R173, R173, UR5, -R195.reuse ;  /* 0x00000005adad7c23 */ /* 0x100fe200080108c3 */
[--C-:B------:R-:W-:Y:S01]  /*7fa0*/  FFMA.FTZ R172, R175, UR5, -R152.reuse ;  /* 0x00000005afac7c23 */ /* 0x100fe20008010898 */
[--C-:B------:R-:W-:Y:S01]  /*7fb0*/  FFMA.FTZ R154, R154, UR5, -R152.reuse ;  /* 0x000000059a9a7c23 */ /* 0x100fe20008010898 */
[--C-:B------:R-:W-:Y:S01]  /*7fc0*/  FFMA.FTZ R153, R153, UR5, -R195.reuse ;  /* 0x0000000599997c23 */ /* 0x100fe200080108c3 */
[----:B------:R-:W-:Y:S01]  /*7fd0*/  FFMA.FTZ R157, R157, UR5, -R195 ;  /* 0x000000059d9d7c23 */ /* 0x000fe200080108c3 */
[--C-:B------:R-:W-:Y:S01]  /*7fe0*/  FFMA.FTZ R155, R155, UR5, -R152.reuse ;  /* 0x000000059b9b7c23 */ /* 0x100fe20008010898 */
[----:B------:R-:W3:Y:S01]  /*7ff0*/  MUFU.EX2 R156, R156 ;  /* 0x0000009c009c7308 */ /* 0x000ee20000000800 */
[----:B-1----:R-:W-:Y:S01]  /*8000*/  FFMA.FTZ R5, R0, R5, R209 ;  /* 0x0000000500057223 */ /* 0x002fe200000100d1 */
[----:B------:R-:W-:-:S06]  /*8010*/  FFMA.FTZ R195, R158, UR5, -R152 ;  /* 0x000000059ec37c23 */ /* 0x000fcc0008010898 */
[----:B------:R-:W1:Y:S01]  /*8020*/  MUFU.EX2 R210, R210 ;  /* 0x000000d200d27308 */ /* 0x000e620000000800 */
[----:B--2---:R-:W-:-:S07]  /*8030*/  FADD.FTZ R165, R208, R165 ;  /* 0x000000a5d0a57221 */ /* 0x004fce0000010000 */
[----:B------:R-:W2:Y:S01]  /*8040*/  MUFU.EX2 R211, R211 ;  /* 0x000000d300d37308 */ /* 0x000ea20000000800 */
[----:B---3--:R-:W-:-:S07]  /*8050*/  FADD.FTZ R20, R156, R5 ;  /* 0x000000059c147221 */ /* 0x008fce0000010000 */
[----:B------:R-:W3:Y:S01]  /*8060*/  MUFU.EX2 R189, R189 ;  /* 0x000000bd00bd7308 */ /* 0x000ee20000000800 */
[----:B-1----:R-:W-:-:S07]  /*8070*/  FADD.FTZ R174, R210, R165 ;  /* 0x000000a5d2ae7221 */ /* 0x002fce0000010000 */
        /* <DEDUP_REMOVED lines=11> */
[----:B-1----:R-:W-:Y:S01]  /*8130*/  FADD.FTZ R163, R185, R166 ;  /* 0x000000a6b9a37221 */ /* 0x002fe20000010000 */
[--C-:B------:R-:W-:Y:S01]  /*8140*/  FFMA.FTZ R166, R167, UR5, -R152.reuse ;  /* 0x00000005a7a67c23 */ /* 0x100fe20008010898 */
[----:B------:R-:W-:-:S05]  /*8150*/  FFMA.FTZ R152, R159, UR5, -R152 ;  /* 0x000000059f987c23 */ /* 0x000fca0008010898 */
        /* <DEDUP_REMOVED lines=25> */
[----:B--2---:R-:W-:Y:S01]  /*82f0*/  FADD.FTZ R20, R172, R5 ;  /* 0x00000005ac147221 */ /* 0x004fe20000010000 */
[----:B------:R-:W-:-:S05]  /*8300*/  IMAD.U32 R5, RZ, RZ, UR39 ;  /* 0x00000027ff057e24 */ /* 0x000fca000f8e00ff */
[----:B------:R-:W-:Y:S01]  /*8310*/  @P1 IADD3 R5, R5, 0x38840, RZ ;  /* 0x0003884005051810 */ /* 0x000fe20007ffe0ff */
[----:B------:R-:W2:Y:S01]  /*8320*/  MUFU.EX2 R169, R169 ;  /* 0x000000a900a97308 */ /* 0x000ea20000000800 */
[----:B---3--:R-:W-:Y:S02]  /*8330*/  FADD.FTZ R158, R196, R163 ;  /* 0x000000a3c49e7221 */ /* 0x008fe40000010000 */
[----:B----4-:R-:W-:-:S04]  /*8340*/  @P1 PRMT R5, R224, 0x654, R5 ;  /* 0x00000654e0051816 */ /* 0x010fc80000000005 */
[----:B------:R3:W-:Y:S01]  /*8350*/  @P1 SYNCS.ARRIVE.TRANS64.RED.A1T0 RZ, [R5+URZ], RZ ;  /* 0x000000ff05ff19a7 */ /* 0x0007e2000810043f */
[----:B------:R-:W4:Y:S01]  /*8360*/  MUFU.EX2 R162, R162 ;  /* 0x000000a200a27308 */ /* 0x000f220000000800 */
[----:B-1----:R-:W-:-:S07]  /*8370*/  FADD.FTZ R163, R197, R20 ;  /* 0x00000014c5a37221 */ /* 0x002fce0000010000 */
[----:B------:R-:W1:Y:S01]  /*8380*/  MUFU.EX2 R198, R198 ;  /* 0x000000c600c67308 */ /* 0x000e620000000800 */
[----:B--2---:R-:W-:-:S07]  /*8390*/  FADD.FTZ R165, R169, R158 ;  /* 0x0000009ea9a57221 */ /* 0x004fce0000010000 */
[----:B------:R-:W2:Y:S01]  /*83a0*/  MUFU.EX2 R199, R199 ;  /* 0x000000c700c77308 */ /* 0x000ea20000000800 */
[----:B----4-:R-:W-:-:S07]  /*83b0*/  FADD.FTZ R20, R162, R163 ;  /* 0x000000a3a2147221 */ /* 0x010fce0000010000 */
        /* <DEDUP_REMOVED lines=20> */
[----:B--2---:R-:W-:-:S03]  /*8500*/  FADD.FTZ R20, R157, R20 ;  /* 0x000000149d147221 */ /* 0x004fc60000010000 */
[----:B---3--:R-:W-:Y:S01]  /*8510*/  FADD.FTZ R5, R163, R158 ;  /* 0x0000009ea3057221 */ /* 0x008fe20000010000 */
[----:B------:R-:W-:Y:S06]  /*8520*/  @!P0 BRA `(.L_x_147) ;  /* 0x0000000000048947 */ /* 0x000fec0003800000 */
[----:B------:R-:W-:Y:S01]  /*8530*/  BPT.TRAP 0x1 ;  /* 0x000000040000795c */ /* 0x000fe20000300000 */
.L_x_147:
[----:B------:R-:W2:Y:S01]  /*8540*/  LDL R158, [R1] ;  /* 0x00000000019e7983 */ /* 0x000ea20000100800 */
[----:B------:R-:W-:Y:S01]  /*8550*/  ISETP.NE.AND P1, PT, R22, RZ, PT ;  /* 0x000000ff1600720c */ /* 0x000fe20003f25270 */
[----:B------:R-:W-:Y:S01]  /*8560*/  IMAD.U32 R152, RZ, RZ, UR4 ;  /* 0x00000004ff987e24 */ /* 0x000fe2000f8e00ff */
[----:B------:R-:W-:Y:S01]  /*8570*/  R2UR UR60, R19 ;  /* 0x00000000133c72ca */ /* 0x000fe200000e0000 */
[----:B------:R-:W-:Y:S01]  /*8580*/  UMOV UR37, UR38 ;  /* 0x0000002600257c82 */ /* 0x000fe20008000000 */
[----:B------:R-:W-:Y:S01]  /*8590*/  F2FP.BF16.F32.PACK_AB R208, R208, R193 ;  /* 0x000000c1d0d0723e */ /* 0x000fe200000010ff */
[----:B------:R-:W-:Y:S01]  /*85a0*/  IMAD.MOV.U32 R222, RZ, RZ, R3 ;  /* 0x000000ffffde7224 */ /* 0x000fe200078e0003 */
[----:B------:R-:W-:Y:S01]  /*85b0*/  F2FP.BF16.F32.PACK_AB R209, R156, R209 ;  /* 0x000000d19cd1723e */ /* 0x000fe200000010ff */
[----:B------:R-:W-:Y:S01]  /*85c0*/  IMAD.MOV.U32 R223, RZ, RZ, R4 ;  /* 0x000000ffffdf7224 */ /* 0x000fe200078e0004 */
[----:B------:R-:W-:Y:S02]  /*85d0*/  F2FP.BF16.F32.PACK_AB R210, R189, R210 ;  /* 0x000000d2bdd2723e */ /* 0x000fe400000010ff */
[----:B------:R-:W-:-:S02]  /*85e0*/  F2FP.BF16.F32.PACK_AB R211, R160, R211 ;  /* 0x000000d3a0d3723e */ /* 0x000fc400000010ff */
[----:B------:R-:W-:Y:S01]  /*85f0*/  F2FP.BF16.F32.PACK_AB R204, R185, R204 ;  /* 0x000000ccb9cc723e */ /* 0x000fe200000010ff */
[----:B------:R-:W-:Y:S01]  /*8600*/  @P1 VIADD R152, R152, 0x38860 ;  /* 0x0003886098981836 */ /* 0x000fe20000000000 */
[----:B------:R-:W-:Y:S02]  /*8610*/  F2FP.BF16.F32.PACK_AB R205, R164, R205 ;  /* 0x000000cda4cd723e */ /* 0x000fe400000010ff */
[----:B------:R-:W-:Y:S02]  /*8620*/  F2FP.BF16.F32.PACK_AB R206, R181, R206 ;  /* 0x000000ceb5ce723e */ /* 0x000fe400000010ff */
[----:B------:R-:W-:Y:S02]  /*8630*/  F2FP.BF16.F32.PACK_AB R207, R168, R207 ;  /* 0x000000cfa8cf723e */ /* 0x000fe400000010ff */
[----:B------:R-:W-:Y:S02]  /*8640*/  F2FP.BF16.F32.PACK_AB R200, R177, R200 ;  /* 0x000000c8b1c8723e */ /* 0x000fe400000010ff */
[----:B------:R-:W-:-:S02]  /*8650*/  F2FP.BF16.F32.PACK_AB R201, R170, R201 ;  /* 0x000000c9aac9723e */ /* 0x000fc400000010ff */
[----:B------:R-:W-:Y:S02]  /*8660*/  F2FP.BF16.F32.PACK_AB R202, R173, R202 ;  /* 0x000000caadca723e */ /* 0x000fe400000010ff */
        /* <DEDUP_REMOVED lines=9> */
[----:B--2---:R-:W-:-:S04]  /*8700*/  @P1 PRMT R152, R158, 0x654, R152 ;  /* 0x000006549e981816 */ /* 0x004fc80000000098 */
[----:B------:R1:W-:Y:S01]  /*8710*/  @P1 SYNCS.ARRIVE.TRANS64.RED.A1T0 RZ, [R152+URZ], RZ ;  /* 0x000000ff98ff19a7 */ /* 0x0003e2000810043f */
[----:B------:R-:W-:Y:S01]  /*8720*/  ISETP.LT.AND P1, PT, RZ, UR61, PT ;  /* 0x0000003dff007c0c */ /* 0x000fe2000bf21270 */
[----:B------:R-:W-:-:S12]  /*8730*/  UIADD3 UR61, UR61, -0x1, URZ ;  /* 0xffffffff3d3d7890 */ /* 0x000fd8000fffe03f */
[----:B-1----:R-:W-:Y:S05]  /*8740*/  @P1 BRA `(.L_x_148) ;  /* 0xffffffc8004c1947 */ /* 0x002fea000383ffff */
.L_x_137:
        /* <DEDUP_REMOVED lines=131> */
.L_x_149:
        /* <DEDUP_REMOVED lines=8> */
.L_x_150:
[----:B--2---:R-:W-:Y:S05]  /*9000*/  @P1 BRA `(.L_x_151) ;  /* 0x0000000000081947 */ /* 0x004fea0003800000 */
[----:B------:R-:W2:Y:S02]  /*9010*/  SYNCS.PHASECHK.TRANS64.TRYWAIT P1, [UR8+0x38850], R0 ;  /* 0x03885000ff0075a7 */ /* 0x000ea40008020148 */
[----:B--2---:R-:W-:Y:S05]  /*9020*/  @!P1 BRA `(.L_x_152) ;  /* 0x0000005800309947 */ /* 0x004fea0003800000 */
.L_x_151:
[----:B------:R-:W-:Y:S01]  /*9030*/  R2UR UR4, R18 ;  /* 0x00000000120472ca */ /* 0x000fe200000e0000 */
[----:B------:R-:W-:Y:S01]  /*9040*/  WARPGROUP.ARRIVE ;  /* 0x00000000000079c5 */ /* 0x000fe20000000000 */
[----:B------:R-:W-:Y:S01]  /*9050*/  UMOV UR7, 0x40000040 ;  /* 0x4000004000077882 */ /* 0x000fe20000000000 */
[----:B--2---:R-:W2:Y:S04]  /*9060*/  SHFL.BFLY PT, R7, R20, 0x2, 0x1f ;  /* 0x0c401f0014077f89 */ /* 0x004ea800000e0000 */
[----:B-1----:R-:W1:Y:S06]  /*9070*/  SHFL.BFLY PT, R0, R5, 0x2, 0x1f ;  /* 0x0c401f0005007f89 */ /* 0x002e6c00000e0000 */
[----:B------:R-:W-:-:S04]  /*9080*/  UIADD3 UR4, UR4, 0x400, URZ ;  /* 0x0000040004047890 */ /* 0x000fc8000fffe03f */
[----:B------:R-:W-:-:S04]  /*9090*/  USHF.R.U32.HI UR4, URZ, 0x4, UR4 ;  /* 0x000000043f047899 */ /* 0x000fc80008011604 */
[----:B------:R-:W-:-:S04]  /*90a0*/  ULOP3.LUT UR4, UR4, 0x3fff, URZ, 0xc0, !UPT ;  /* 0x00003fff04047892 */ /* 0x000fc8000f8ec03f */
[----:B------:R-:W-:Y:S01]  /*90b0*/  ULOP3.LUT UR4, UR4, 0x2800000, URZ, 0xfc, !UPT ;  /* 0x0280000004047892 */ /* 0x000fe2000f8efc3f */
[----:B--2---:R-:W-:Y:S01]  /*90c0*/  FADD.FTZ R7, R7, R20 ;  /* 0x0000001407077221 */ /* 0x004fe20000010000 */
[----:B------:R-:W-:Y:S02]  /*90d0*/  IMAD.MOV.U32 R20, RZ, RZ, RZ ;  /* 0x000000ffff147224 */ /* 0x000fe400078e00ff */
[----:B------:R-:W-:Y:S01]  /*90e0*/  UIMAD UR4, UR38, 0xa00, UR4 ;  /* 0x00000a00260478a4 */ /* 0x000fe2000f8e0204 */
[----:B-1----:R-:W-:Y:S01]  /*90f0*/  FADD.FTZ R2, R0, R5 ;  /* 0x0000000500027221 */ /* 0x002fe20000010000 */
[----:B------:R-:W-:Y:S01]  /*9100*/  IMAD.U32 R5, RZ, RZ, UR5 ;  /* 0x00000005ff057e24 */ /* 0x000fe2000f8e00ff */
[----:B------:R-:W1:Y:S04]  /*9110*/  SHFL.BFLY PT, R0, R7, 0x1, 0x1f ;  /* 0x0c201f0007007f89 */ /* 0x000e6800000e0000 */
[----:B------:R-:W-:Y:S01]  /*9120*/  UMOV UR6, UR4 ;  /* 0x0000000400067c82 */ /* 0x000fe20008000000 */
[----:B------:R-:W2:Y:S01]  /*9130*/  SHFL.BFLY PT, R9, R2, 0x1, 0x1f ;  /* 0x0c201f0002097f89 */ /* 0x000ea200000e0000 */
[----:B------:R-:W-:Y:S01]  /*9140*/  HGMMA.64x256x16.F32.BF16 R24, R208, gdesc[UR4].tnspB, R24, gsb0 ;  /* 0x43e00004d0187df0 */ /* 0x000fe20008001818 */
[----:B------:R-:W-:Y:S01]  /*9150*/  UIADD3 UR6, UR4, 0x80, URZ ;  /* 0x0000008004067890 */ /* 0x000fe2000fffe03f */
[----:B------:R-:W-:Y:S01]  /*9160*/  UMOV UR7, 0x40000040 ;  /* 0x4000004000077882 */ /* 0x000fe20000000000 */
[----:B-1----:R-:W-:Y:S01]  /*9170*/  FADD.FTZ R10, R7, R0 ;  /* 0x00000000070a7221 */ /* 0x002fe20000010000 */
[----:B------:R-:W-:Y:S01]  /*9180*/  MOV R7, UR5 ;  /* 0x0000000500077c02 */ /* 0x000fe20008000f00 */
[----:B------:R-:W-:-:S02]  /*9190*/  IMAD.MOV.U32 R0, RZ, RZ, -0x800000 ;  /* 0xff800000ff007424 */ /* 0x000fc400078e00ff */
[----:B--2---:R-:W-:Y:S01]  /*91a0*/  FADD.FTZ R11, R2, R9 ;  /* 0x00000009020b7221 */ /* 0x004fe20000010000 */
[----:B------:R-:W-:Y:S01]  /*91b0*/  FSETP.NE.FTZ.AND P1, PT, R10, RZ, PT ;  /* 0x000000ff0a00720b */ /* 0x000fe20003f35000 */
[----:B------:R-:W-:Y:S02]  /*91c0*/  IMAD.MOV.U32 R9, RZ, RZ, RZ ;  /* 0x000000ffff097224 */ /* 0x000fe400078e00ff */
[----:B------:R-:W-:Y:S01]  /*91d0*/  IMAD.MOV.U32 R2, RZ, RZ, -0x800000 ;  /* 0xff800000ff027424 */ /* 0x000fe200078e00ff */
[----:B------:R-:W-:-:S09]  /*91e0*/  FSETP.NE.FTZ.AND P2, PT, R11, RZ, PT ;  /* 0x000000ff0b00720b */ /* 0x000fd20003f55000 */
[----:B------:R-:W1:Y:S01]  /*91f0*/  @P1 MUFU.LG2 R6, R10 ;  /* 0x0000000a00061308 */ /* 0x000e620000000c00 */
[----:B------:R-:W-:-:S03]  /*9200*/  @P1 FMUL.FTZ R5, R5, 0.69314718246459960938 ;  /* 0x3f31721805051820 */ /* 0x000fc60000410000 */
[----:B------:R-:W-:-:S04]  /*9210*/  @P2 FMUL.FTZ R7, R7, 0.69314718246459960938 ;  /* 0x3f31721807072820 */ /* 0x000fc80000410000 */
[----:B------:R-:W2:Y:S08]  /*9220*/  @P2 MUFU.LG2 R8, R11 ;  /* 0x0000000b00082308 */ /* 0x000eb00000000c00 */
[----:B------:R3:W4:Y:S01]  /*9230*/  @P1 MUFU.RCP R20, R10 ;  /* 0x0000000a00141308 */ /* 0x0007220000001000 */
[----:B-1----:R-:W-:-:S04]  /*9240*/  @P1 FMUL.FTZ R6, R6, 0.69314718246459960938 ;  /* 0x3f31721806061820 */ /* 0x002fc80000410000 */
[----:B------:R-:W-:-:S03]  /*9250*/  @P1 FFMA.FTZ R2, R5, R4, R6 ;  /* 0x0000000405021223 */ /* 0x000fc60000010006 */
[----:B------:R3:W1:Y:S01]  /*9260*/  @P2 MUFU.RCP R9, R11 ;  /* 0x0000000b00092308 */ /* 0x0006620000001000 */
[----:B--2---:R-:W-:-:S04]  /*9270*/  @P2 FMUL.FTZ R8, R8, 0.69314718246459960938 ;  /* 0x3f31721808082820 */ /* 0x004fc80000410000 */
[----:B------:R-:W-:Y:S01]  /*9280*/  @P2 FFMA.FTZ R0, R7, R3, R8 ;  /* 0x0000000307002223 */ /* 0x000fe20000010008 */
        /* <DEDUP_REMOVED lines=13> */
[----:B------:R-:W-:-:S15]  /*9360*/  WARPGROUP.ARRIVE ;  /* 0x00000000000079c5 */ /* 0x000fde0000000000 */
[----:B------:R-:W-:-:S07]  /*9370*/  NOP ;  /* 0x0000000000007918 */ /* 0x000fce0000000000 */
[----:B------:R-:W-:Y:S01]  /*9380*/  HGMMA.64x256x16.F32.BF16 R24, R196, gdesc[UR4].tnspB, R24, gsb0 ;  /* 0x43e00004c4187df0 */ /* 0x000fe20008001818 */
[----:B------:R-:W-:Y:S01]  /*9390*/  UMOV UR6, UR4 ;  /* 0x0000000400067c82 */ /* 0x000fe20008000000 */
[----:B------:R-:W-:Y:S01]  /*93a0*/  UMOV UR7, 0x40000040 ;  /* 0x4000004000077882 */ /* 0x000fe20000000000 */
[----:B------:R-:W-:Y:S02]  /*93b0*/  WARPGROUP.DEPBAR.LE gsb0, 0x0 ;  /* 0x00008000000079c5 */ /* 0x000fe40000010000 */
[----:B------:R-:W-:-:S15]  /*93c0*/  WARPGROUP.ARRIVE ;  /* 0x00000000000079c5 */ /* 0x000fde0000000000 */
[----:B------:R-:W-:-:S08]  /*93d0*/  NOP ;  /* 0x0000000000007918 */ /* 0x000fd00000000000 */
[----:B------:R-:W-:Y:S03]  /*93e0*/  HGMMA.64x256x16.F32.BF16 R24, R192, gdesc[UR4].tnspB, R24, gsb0 ;  /* 0x43e00004c0187df0 */ /* 0x000fe60008001818 */
[----:B------:R-:W-:Y:S02]  /*93f0*/  WARPGROUP.DEPBAR.LE gsb0, 0x0 ;  /* 0x00008000000079c5 */ /* 0x000fe40000010000 */
[----:B-1-34-:R-:W-:Y:S05]  /*9400*/  @!P0 BRA `(.L_x_153) ;  /* 0x0000000000048947 */ /* 0x01afea0003800000 */
[----:B------:R-:W-:Y:S01]  /*9410*/  BPT.TRAP 0x1 ;  /* 0x000000040000795c */ /* 0x000fe20000300000 */
.L_x_153:
[----:B------:R-:W2:Y:S01]  /*9420*/  LDL R21, [R1] ;  /* 0x0000000001157983 */ /* 0x000ea20000100800 */
[----:B------:R-:W-:Y:S01]  /*9430*/  ISETP.NE.AND P0, PT, R22, RZ, PT ;  /* 0x000000ff1600720c */ /* 0x000fe20003f05270 */
        /* <DEDUP_REMOVED lines=64> */
[----:B------:R-:W-:Y:S01]  /*9840*/  IMAD.U32 R20, RZ, RZ, UR8 ;  /* 0x00000008ff147e24 */ /* 0x000fe2000f8e00ff */
[----:B------:R-:W-:Y:S01]  /*9850*/  IADD3 R29, P4, R16, 0x60, RZ ;  /* 0x00000060101d7810 */ /* 0x000fe20007f9e0ff */
[-C--:B------:R-:W-:Y:S01]  /*9860*/  FMUL.FTZ R156, R35, R9.reuse ;  /* 0x00000009239c7220 */ /* 0x080fe20000410000 */
[----:B------:R-:W-:Y:S01]  /*9870*/  R2UR UR5, R216 ;  /* 0x00000000d80572ca */ /* 0x000fe200000e0000 */
[----:B------:R-:W-:Y:S01]  /*9880*/  @P0 VIADD R20, R20, 0x38860 ;  /* 0x0003886014140836 */ /* 0x000fe20000000000 */
[----:B------:R-:W-:Y:S01]  /*9890*/  LOP3.LUT R28, R29, 0x380, RZ, 0xc0, !PT ;  /* 0x000003801d1c7812 */ /* 0x000fe200078ec0ff */
[-C--:B------:R-:W-:Y:S01]  /*98a0*/  FMUL.FTZ R49, R27, R9.reuse ;  /* 0x000000091b317220 */ /* 0x080fe20000410000 */
[-C--:B------:R-:W-:Y:S01]  /*98b0*/  FMUL.FTZ R25, R39, R9.reuse ;  /* 0x0000000927197220 */ /* 0x080fe20000410000 */
[----:B------:R-:W-:Y:S01]  /*98c0*/  IADD3 R35, P6, R16, 0x4020, RZ ;  /* 0x0000402010237810 */ /* 0x000fe20007fde0ff */
[-C--:B------:R-:W-:Y:S01]  /*98d0*/  FMUL.FTZ R56, R26, R9.reuse ;  /* 0x000000091a387220 */ /* 0x080fe20000410000 */
[----:B------:R-:W-:Y:S01]  /*98e0*/  SHF.R.U64 R28, R28, 0x3, RZ ;  /* 0x000000031c1c7819 */ /* 0x000fe200000012ff */
[-C--:B------:R-:W-:Y:S01]  /*98f0*/  FMUL.FTZ R53, R31, R9.reuse ;  /* 0x000000091f357220 */ /* 0x080fe20000410000 */
[----:B------:R-:W-:Y:S01]  /*9900*/  R2UR UR6, R215 ;  /* 0x00000000d70672ca */ /* 0x000fe200000e0000 */
[----:B------:R-:W-:Y:S01]  /*9910*/  FMUL.FTZ R164, R30, R9 ;  /* 0x000000091ea47220 */ /* 0x000fe20000410000 */
[----:B------:R-:W-:Y:S01]  /*9920*/  LOP3.LUT R28, R28, R29, RZ, 0x3c, !PT ;  /* 0x0000001d1c1c7212 */ /* 0x000fe200078e3cff */
        /* <DEDUP_REMOVED lines=58> */
[C---:B------:R-:W-:Y:S01]  /*9cd0*/  IADD3 R39, P5, R16.reuse, 0x4040, RZ ;  /* 0x0000404010277810 */ /* 0x040fe20007fbe0ff */
[--C-:B------:R-:W-:Y:S01]  /*9ce0*/  IMAD.X R29, RZ, RZ, R17.reuse, P4 ;  /* 0x000000ffff1d7224 */ /* 0x100fe200020e0611 */
[C---:B------:R-:W-:Y:S01]  /*9cf0*/  IADD3 R9, P4, R16.reuse, 0x8040, RZ ;  /* 0x0000804010097810 */ /* 0x040fe20007f9e0ff */
[----:B------:R-:W-:Y:S01]  /*9d00*/  UIADD3 UR34, -UR5, URZ, URZ ;  /* 0x0000003f05227290 */ /* 0x000fe2000fffe13f */
[----:B------:R-:W-:Y:S01]  /*9d10*/  LOP3.LUT R34, R35, 0x380, RZ, 0xc0, !PT ;  /* 0x0000038023227812 */ /* 0x000fe200078ec0ff */
[----:B------:R-:W-:Y:S01]  /*9d20*/  ULDC UR4, c[0x0][0xda8] ;  /* 0x00036a0000047ab9 */ /* 0x000fe20000000800 */
[C---:B------:R-:W-:Y:S01]  /*9d30*/  LOP3.LUT R55, R16.reuse, 0x380, RZ, 0xc0, !PT ;  /* 0x0000038010377812 */ /* 0x040fe200078ec0ff */
[----:B------:R-:W-:Y:S01]  /*9d40*/  UIMAD UR34, UR4, UR34, UR6 ;  /* 0x00000022042272a4 */ /* 0x000fe2000f8e0206 */
[----:B------:R-:W-:Y:S01]  /*9d50*/  IADD3 R31, P3, R16, 0x4000, RZ ;  /* 0x00004000101f7810 */ /* 0x000fe20007f7e0ff */
[----:B------:R-:W-:Y:S01]  /*9d60*/  UIADD3 UR35, -UR36, URZ, URZ ;  /* 0x0000003f24237290 */ /* 0x000fe2000fffe13f */
[----:B------:R-:W-:Y:S01]  /*9d70*/  LOP3.LUT R38, R39, 0x380, RZ, 0xc0, !PT ;  /* 0x0000038027267812 */ /* 0x000fe200078ec0ff */
[----:B------:R-:W-:Y:S01]  /*9d80*/  ULDC UR4, c[0x0][0xdb4] ;  /* 0x00036d0000047ab9 */ /* 0x000fe20000000800 */
[----:B------:R-:W-:Y:S01]  /*9d90*/  LOP3.LUT R48, R9, 0x380, RZ, 0xc0, !PT ;  /* 0x0000038009307812 */ /* 0x000fe200078ec0ff */
[----:B------:R-:W-:Y:S01]  /*9da0*/  USHF.L.U32 UR34, UR34, 0x7, URZ ;  /* 0x0000000722227899 */ /* 0x000fe2000800063f */
[----:B------:R-:W-:Y:S01]  /*9db0*/  SHF.R.U64 R34, R34, 0x3, RZ ;  /* 0x0000000322227819 */ /* 0x000fe200000012ff */
[----:B------:R-:W-:Y:S01]  /*9dc0*/  UIMAD UR35, UR4, UR35, UR5 ;  /* 0x00000023042372a4 */ /* 0x000fe2000f8e0205 */
[----:B------:R-:W-:Y:S01]  /*9dd0*/  SHF.R.U64 R55, R55, 0x3, RZ ;  /* 0x0000000337377819 */ /* 0x000fe200000012ff */
[----:B------:R-:W-:Y:S01]  /*9de0*/  ULDC.64 UR8, c[0x0][0xb70] ;  /* 0x0002dc0000087ab9 */ /* 0x000fe20000000a00 */
[----:B------:R-:W-:Y:S01]  /*9df0*/  LOP3.LUT R30, R31, 0x380, RZ, 0xc0, !PT ;  /* 0x000003801f1e7812 */ /* 0x000fe200078ec0ff */
[----:B------:R-:W-:Y:S01]  /*9e00*/  USHF.R.S32.HI UR4, URZ, 0x1f, UR35 ;  /* 0x0000001f3f047899 */ /* 0x000fe20008011423 */
[----:B------:R-:W-:Y:S01]  /*9e10*/  SHF.R.U64 R38, R38, 0x3, RZ ;  /* 0x0000000326267819 */ /* 0x000fe200000012ff */
[----:B------:R-:W-:Y:S01]  /*9e20*/  ULDC UR7, c[0x0][0xa88] ;  /* 0x0002a20000077ab9 */ /* 0x000fe20000000800 */
[----:B------:R-:W-:Y:S01]  /*9e30*/  SHF.R.U64 R48, R48, 0x3, RZ ;  /* 0x0000000330307819 */ /* 0x000fe200000012ff */
[----:B------:R-:W-:Y:S01]  /*9e40*/  UIMAD UR6, UR4, UR8, URZ ;  /* 0x00000008040672a4 */ /* 0x000fe2000f8e023f */
[----:B------:R-:W-:Y:S01]  /*9e50*/  LOP3.LUT R34, R34, R35, RZ, 0x3c, !PT ;  /* 0x0000002322227212 */ /* 0x000fe200078e3cff */
[----:B------:R-:W-:Y:S01]  /*9e60*/  UIMAD.WIDE.U32 UR4, UR35, UR8, URZ ;  /* 0x00000008230472a5 */ /* 0x000fe2000f8e003f */
[----:B------:R-:W-:Y:S01]  /*9e70*/  LOP3.LUT R54, R55, R16, RZ, 0x3c, !PT ;  /* 0x0000001037367212 */ /* 0x000fe200078e3cff */
[----:B------:R-:W-:Y:S01]  /*9e80*/  IMAD.MOV.U32 R55, RZ, RZ, R17 ;  /* 0x000000ffff377224 */ /* 0x000fe200078e0011 */
[----:B------:R-:W-:Y:S01]  /*9e90*/  SHF.R.U64 R30, R30, 0x3, RZ ;  /* 0x000000031e1e7819 */ /* 0x000fe200000012ff */
[----:B------:R-:W-:Y:S01]  /*9ea0*/  UIMAD UR6, UR35, UR9, UR6 ;  /* 0x00000009230672a4 */ /* 0x000fe2000f8e0206 */
[----:B------:R-:W-:Y:S01]  /*9eb0*/  LOP3.LUT R38, R38, R39, RZ, 0x3c, !PT ;  /* 0x0000002726267212 */ /* 0x000fe200078e3cff */
[----:B------:R-:W-:Y:S01]  /*9ec0*/  ULDC.64 UR12, c[0x0][0x208] ;  /* 0x00008200000c7ab9 */ /* 0x000fe20000000a00 */
[----:B------:R-:W-:Y:S01]  /*9ed0*/  IADD3.X R35, RZ, R17, RZ, P6, !PT ;  /* 0x00000011ff237210 */ /* 0x000fe200037fe4ff */
[----:B------:R-:W-:Y:S01]  /*9ee0*/  UIADD3 UR6, UR5, UR6, URZ ;  /* 0x0000000605067290 */ /* 0x000fe2000fffe03f */
[----:B------:R-:W-:-:S02]  /*9ef0*/  IADD3 R43, P2, R16, 0x4060, RZ ;  /* 0x00004060102b7810 */ /* 0x000fc40007f5e0ff */
[----:B------:R-:W-:Y:S02]  /*9f00*/  IADD3 R39, P6, R16, 0xc000, RZ ;  /* 0x0000c00010277810 */ /* 0x000fe40007fde0ff */
[----:B------:R-:W-:Y:S02]  /*9f10*/  LOP3.LUT R48, R48, R9, RZ, 0x3c, !PT ;  /* 0x0000000930307212 */ /* 0x000fe400078e3cff */
[----:B------:R-:W-:Y:S01]  /*9f20*/  LOP3.LUT R30, R30, R31, RZ, 0x3c, !PT ;  /* 0x0000001f1e1e7212 */ /* 0x000fe200078e3cff */
[----:B------:R-:W-:Y:S01]  /*9f30*/  IMAD.X R31, RZ, RZ, R17, P3 ;  /* 0x000000ffff1f7224 */ /* 0x000fe200018e0611 */
[----:B------:R-:W-:Y:S02]  /*9f40*/  LOP3.LUT R42, R43, 0x380, RZ, 0xc0, !PT ;  /* 0x000003802b2a7812 */ /* 0x000fe400078ec0ff */
[----:B------:R-:W-:Y:S02]  /*9f50*/  LOP3.LUT R52, R39, 0x380, RZ, 0xc0, !PT ;  /* 0x0000038027347812 */ /* 0x000fe400078ec0ff */
[----:B------:R-:W-:-:S02]  /*9f60*/  MOV R55, R54 ;  /* 0x0000003600377202 */ /* 0x000fc40000000f00 */
[----:B------:R-:W-:Y:S02]  /*9f70*/  F2FP.BF16.F32.PACK_AB R6, R6, R7 ;  /* 0x000000070606723e */ /* 0x000fe400000010ff */
[----:B------:R-:W-:Y:S01]  /*9f80*/  F2FP.BF16.F32.PACK_AB R7, R53, R164 ;  /* 0x000000a43507723e */ /* 0x000fe200000010ff */
[----:B------:R-:W-:Y:S01]  /*9f90*/  IMAD.X R53, RZ, RZ, R17, P6 ;  /* 0x000000ffff357224 */ /* 0x000fe200030e0611 */
[----:B------:R-:W-:Y:S02]  /*9fa0*/  MOV R164, R28 ;  /* 0x0000001c00a47202 */ /* 0x000fe40000000f00 */
[----:B------:R-:W1:Y:S01]  /*9fb0*/  LDC.64 R28, c[0x0][0xb78] ;  /* 0x0002de00ff1c7b82 */ /* 0x000e620000000a00 */
[----:B------:R-:W-:Y:S02]  /*9fc0*/  SHF.R.U64 R42, R42, 0x3, RZ ;  /* 0x000000032a2a7819 */ /* 0x000fe400000012ff */
[----:B------:R-:W-:Y:S02]  /*9fd0*/  SHF.R.U64 R52, R52, 0x3, RZ ;  /* 0x0000000334347819 */ /* 0x000fe400000012ff */
[----:B------:R-:W-:Y:S01]  /*9fe0*/  MOV R30, R30 ;  /* 0x0000001e001e7202 */ /* 0x000fe20000000f00 */
[----:B------:R-:W-:Y:S01]  /*9ff0*/  VIADD R31, R219, UR34 ;  /* 0x00000022db1f7c36 */ /* 0x000fe20008000000 */
[----:B------:R-:W-:-:S02]  /*a000*/  F2FP.BF16.F32.PACK_AB R4, R4, R5 ;  /* 0x000000050404723e */ /* 0x000fc400000010ff */
[----:B------:R-:W-:Y:S02]  /*a010*/  IADD3 R51, P3, R16, 0x8060, RZ ;  /* 0x0000806010337810 */ /* 0x000fe40007f7e0ff */
[----:B------:R-:W-:Y:S01]  /*a020*/  F2FP.BF16.F32.PACK_AB R5, R49, R56 ;  /* 0x000000383105723e */ /* 0x000fe200000010ff */
[--C-:B------:R-:W-:Y:S01]  /*a030*/  IMAD.X R49, RZ, RZ, R17.reuse, P4 ;  /* 0x000000ffff317224 */ /* 0x100fe200020e0611 */
[----:B------:R-:W-:Y:S01]  /*a040*/  LOP3.LUT R42, R42, R43, RZ, 0x3c, !PT ;  /* 0x0000002b2a2a7212 */ /* 0x000fe200078e3cff */
[--C-:B------:R-:W-:Y:S01]  /*a050*/  IMAD.X R43, RZ, RZ, R17.reuse, P2 ;  /* 0x000000ffff2b7224 */ /* 0x100fe200010e0611 */
[----:B------:R-:W-:Y:S01]  /*a060*/  LOP3.LUT R52, R52, R39, RZ, 0x3c, !PT ;  /* 0x0000002734347212 */ /* 0x000fe200078e3cff */
[----:B------:R-:W-:Y:S01]  /*a070*/  IMAD.X R39, RZ, RZ, R17, P5 ;  /* 0x000000ffff277224 */ /* 0x000fe200028e0611 */
[C---:B------:R-:W-:Y:S02]  /*a080*/  IADD3 R57, P5, R16.reuse, 0xc020, RZ ;  /* 0x0000c02010397810 */ /* 0x040fe40007fbe0ff */
[----:B------:R-:W-:-:S02]  /*a090*/  IADD3 R59, P2, R16, 0xc040, RZ ;  /* 0x0000c040103b7810 */ /* 0x000fc40007f5e0ff */
[----:B------:R-:W-:Y:S02]  /*a0a0*/  LOP3.LUT R50, R51, 0x380, RZ, 0xc0, !PT ;  /* 0x0000038033327812 */ /* 0x000fe400078ec0ff */
[----:B------:R-:W-:Y:S02]  /*a0b0*/  LOP3.LUT R56, R57, 0x380, RZ, 0xc0, !PT ;  /* 0x0000038039387812 */ /* 0x000fe400078ec0ff */
[----:B------:R-:W-:Y:S02]  /*a0c0*/  LOP3.LUT R58, R59, 0x380, RZ, 0xc0, !PT ;  /* 0x000003803b3a7812 */ /* 0x000fe400078ec0ff */
[----:B------:R-:W-:Y:S02]  /*a0d0*/  SHF.R.U64 R50, R50, 0x3, RZ ;  /* 0x0000000332327819 */ /* 0x000fe400000012ff */
[----:B------:R-:W-:Y:S02]  /*a0e0*/  F2FP.BF16.F32.PACK_AB R10, R10, R11 ;  /* 0x0000000b0a0a723e */ /* 0x000fe400000010ff */
[----:B------:R-:W-:-:S02]  /*a0f0*/  F2FP.BF16.F32.PACK_AB R8, R41, R8 ;  /* 0x000000082908723e */ /* 0x000fc400000010ff */
[----:B------:R-:W-:Y:S02]  /*a100*/  F2FP.BF16.F32.PACK_AB R11, R40, R163 ;  /* 0x000000a3280b723e */ /* 0x000fe400000010ff */
[----:B------:R-:W-:Y:S02]  /*a110*/  F2FP.BF16.F32.PACK_AB R12, R12, R13 ;  /* 0x0000000d0c0c723e */ /* 0x000fe400000010ff */
[----:B------:R-:W-:Y:S02]  /*a120*/  F2FP.BF16.F32.PACK_AB R14, R14, R15 ;  /* 0x0000000f0e0e723e */ /* 0x000fe400000010ff */
[----:B------:R-:W-:Y:S02]  /*a130*/  F2FP.BF16.F32.PACK_AB R13, R153, R160 ;  /* 0x000000a0990d723e */ /* 0x000fe400000010ff */
[----:B------:R-:W-:Y:S02]  /*a140*/  F2FP.BF16.F32.PACK_AB R15, R154, R161 ;  /* 0x000000a19a0f723e */ /* 0x000fe400000010ff */
[----:B------:R-:W-:-:S02]  /*a150*/  SHF.R.U64 R56, R56, 0x3, RZ ;  /* 0x0000000338387819 */ /* 0x000fc400000012ff */
[----:B------:R-:W-:Y:S02]  /*a160*/  SHF.R.U64 R58, R58, 0x3, RZ ;  /* 0x000000033a3a7819 */ /* 0x000fe400000012ff */
[----:B------:R-:W-:Y:S02]  /*a170*/  F2FP.BF16.F32.PACK_AB R24, R24, R3 ;  /* 0x000000031818723e */ /* 0x000fe400000010ff */
[----:B------:R-:W-:Y:S02]  /*a180*/  F2FP.BF16.F32.PACK_AB R72, R73, R72 ;  /* 0x000000484948723e */ /* 0x000fe400000010ff */
[----:B------:R-:W-:Y:S01]  /*a190*/  LOP3.LUT R50, R50, R51, RZ, 0x3c, !PT ;  /* 0x0000003332327212 */ /* 0x000fe200078e3cff */
[----:B------:R-:W-:Y:S01]  /*a1a0*/  IMAD.X R51, RZ, RZ, R17, P3 ;  /* 0x000000ffff337224 */ /* 0x000fe200018e0611 */
[----:B------:R-:W-:Y:S02]  /*a1b0*/  MOV R34, R34 ;  /* 0x0000002200227202 */ /* 0x000fe40000000f00 */
[----:B------:R-:W-:-:S02]  /*a1c0*/  F2FP.BF16.F32.PACK_AB R73, R75, R74 ;  /* 0x0000004a4b49723e */ /* 0x000fc400000010ff */
[----:B------:R-:W-:Y:S02]  /*a1d0*/  F2FP.BF16.F32.PACK_AB R80, R81, R80 ;  /* 0x000000505150723e */ /* 0x000fe400000010ff */
[----:B------:R-:W-:Y:S02]  /*a1e0*/  MOV R38, R38 ;  /* 0x0000002600267202 */ /* 0x000fe40000000f00 */
[----:B------:R-:W-:Y:S02]  /*a1f0*/  F2FP.BF16.F32.PACK_AB R74, R77, R76 ;  /* 0x0000004c4d4a723e */ /* 0x000fe400000010ff */
[----:B------:R-:W-:Y:S02]  /*a200*/  F2FP.BF16.F32.PACK_AB R75, R79, R78 ;  /* 0x0000004e4f4b723e */ /* 0x000fe400000010ff */
[----:B------:R-:W-:Y:S02]  /*a210*/  F2FP.BF16.F32.PACK_AB R81, R83, R82 ;  /* 0x000000525351723e */ /* 0x000fe400000010ff */
[----:B------:R-:W-:-:S02]  /*a220*/  F2FP.BF16.F32.PACK_AB R88, R89, R88 ;  /* 0x000000585958723e */ /* 0x000fc400000010ff */
[----:B------:R-:W-:Y:S02]  /*a230*/  MOV R42, R42 ;  /* 0x0000002a002a7202 */ /* 0x000fe40000000f00 */
[----:B------:R-:W-:Y:S02]  /*a240*/  F2FP.BF16.F32.PACK_AB R82, R85, R84 ;  /* 0x000000545552723e */ /* 0x000fe400000010ff */
[----:B------:R-:W-:Y:S02]  /*a250*/  F2FP.BF16.F32.PACK_AB R83, R87, R86 ;  /* 0x000000565753723e */ /* 0x000fe400000010ff */
[----:B------:R-:W-:Y:S02]  /*a260*/  F2FP.BF16.F32.PACK_AB R89, R91, R90 ;  /* 0x0000005a5b59723e */ /* 0x000fe400000010ff */
[----:B------:R-:W-:Y:S02]  /*a270*/  F2FP.BF16.F32.PACK_AB R96, R97, R96 ;  /* 0x000000606160723e */ /* 0x000fe400000010ff */
[----:B------:R-:W-:-:S02]  /*a280*/  LOP3.LUT R56, R56, R57, RZ, 0x3c, !PT ;  /* 0x0000003938387212 */ /* 0x000fc400078e3cff */
[----:B------:R-:W-:Y:S01]  /*a290*/  LOP3.LUT R58, R58, R59, RZ, 0x3c, !PT ;  /* 0x0000003b3a3a7212 */ /* 0x000fe200078e3cff */
[----:B------:R-:W-:Y:S01]  /*a2a0*/  IMAD.X R59, RZ, RZ, R17, P2 ;  /* 0x000000ffff3b7224 */ /* 0x000fe200010e0611 */
[----:B------:R-:W-:Y:S02]  /*a2b0*/  F2FP.BF16.F32.PACK_AB R90, R93, R92 ;  /* 0x0000005c5d5a723e */ /* 0x000fe400000010ff */
[----:B------:R-:W-:Y:S02]  /*a2c0*/  F2FP.BF16.F32.PACK_AB R91, R95, R94 ;  /* 0x0000005e5f5b723e */ /* 0x000fe400000010ff */
[----:B------:R-:W-:Y:S02]  /*a2d0*/  F2FP.BF16.F32.PACK_AB R97, R99, R98 ;  /* 0x000000626361723e */ /* 0x000fe400000010ff */
[----:B------:R-:W-:Y:S02]  /*a2e0*/  F2FP.BF16.F32.PACK_AB R104, R105, R104 ;  /* 0x000000686968723e */ /* 0x000fe400000010ff */
[----:B------:R-:W-:-:S02]  /*a2f0*/  IADD3.X R57, RZ, R17, RZ, P5, !PT ;  /* 0x00000011ff397210 */ /* 0x000fc40002ffe4ff */
[----:B------:R-:W-:Y:S02]  /*a300*/  F2FP.BF16.F32.PACK_AB R98, R101, R100 ;  /* 0x000000646562723e */ /* 0x000fe400000010ff */
[----:B------:R-:W-:Y:S02]  /*a310*/  F2FP.BF16.F32.PACK_AB R99, R103, R102 ;  /* 0x000000666763723e */ /* 0x000fe400000010ff */
[----:B------:R-:W-:Y:S02]  /*a320*/  F2FP.BF16.F32.PACK_AB R105, R107, R106 ;  /* 0x0000006a6b69723e */ /* 0x000fe400000010ff */
[----:B------:R-:W-:Y:S02]  /*a330*/  F2FP.BF16.F32.PACK_AB R112, R113, R112 ;  /* 0x000000707170723e */ /* 0x000fe400000010ff */
[----:B------:R-:W-:Y:S02]  /*a340*/  MOV R48, R48 ;  /* 0x0000003000307202 */ /* 0x000fe40000000f00 */
[----:B------:R-:W-:-:S02]  /*a350*/  F2FP.BF16.F32.PACK_AB R106, R109, R108 ;  /* 0x0000006c6d6a723e */ /* 0x000fc400000010ff */
[----:B------:R-:W-:Y:S02]  /*a360*/  F2FP.BF16.F32.PACK_AB R107, R111, R110 ;  /* 0x0000006e6f6b723e */ /* 0x000fe400000010ff */
[----:B--2---:R-:W-:Y:S02]  /*a370*/  @P0 PRMT R20, R21, 0x654, R20 ;  /* 0x0000065415140816 */ /* 0x004fe40000000014 */
[C---:B------:R-:W-:Y:S02]  /*a380*/  IADD3 R21, P1, R16.reuse, 0x20, RZ ;  /* 0x0000002010157810 */ /* 0x040fe40007f3e0ff */
[----:B------:R2:W-:Y:S01]  /*a390*/  @P0 SYNCS.ARRIVE.TRANS64.RED.A1T0 RZ, [R20+URZ], RZ ;  /* 0x000000ff14ff09a7 */ /* 0x0005e2000810043f */
[----:B------:R-:W-:Y:S01]  /*a3a0*/  IADD3 R27, P0, R16, 0x40, RZ ;  /* 0x00000040101b7810 */ /* 0x000fe20007f1e0ff */
[----:B------:R-:W-:Y:S01]  /*a3b0*/  BAR.SYNC.DEFER_BLOCKING 0x1, 0x100 ;  /* 0x0044000000007b1d */ /* 0x000fe20000010000 */
[----:B------:R-:W-:Y:S02]  /*a3c0*/  F2FP.BF16.F32.PACK_AB R113, R115, R114 ;  /* 0x000000727371723e */ /* 0x000fe400000010ff */
[----:B------:R-:W-:-:S02]  /*a3d0*/  LOP3.LUT R26, R27, 0x380, RZ, 0xc0, !PT ;  /* 0x000003801b1a7812 */ /* 0x000fc400078ec0ff */
[----:B------:R-:W-:Y:S02]  /*a3e0*/  F2FP.BF16.F32.PACK_AB R120, R121, R120 ;  /* 0x000000787978723e */ /* 0x000fe400000010ff */
[----:B--2---:R-:W-:Y:S02]  /*a3f0*/  LOP3.LUT R20, R21, 0x380, RZ, 0xc0, !PT ;  /* 0x0000038015147812 */ /* 0x004fe400078ec0ff */
[----:B------:R-:W-:Y:S02]  /*a400*/  SHF.R.U64 R26, R26, 0x3, RZ ;  /* 0x000000031a1a7819 */ /* 0x000fe400000012ff */
[----:B------:R-:W-:Y:S02]  /*a410*/  SHF.R.U64 R20, R20, 0x3, RZ ;  /* 0x0000000314147819 */ /* 0x000fe400000012ff */
[----:B------:R-:W-:Y:S01]  /*a420*/  LOP3.LUT R26, R26, R27, RZ, 0x3c, !PT ;  /* 0x0000001b1a1a7212 */ /* 0x000fe200078e3cff */
[--C-:B------:R-:W-:Y:S01]  /*a430*/  IMAD.X R27, RZ, RZ, R17.reuse, P0 ;  /* 0x000000ffff1b7224 */ /* 0x100fe200000e0611 */
[----:B------:R-:W-:Y:S01]  /*a440*/  LOP3.LUT R20, R20, R21, RZ, 0x3c, !PT ;  /* 0x0000001514147212 */ /* 0x000fe200078e3cff */
[----:B------:R-:W-:Y:S01]  /*a450*/  IMAD.X R21, RZ, RZ, R17, P1 ;  /* 0x000000ffff157224 */ /* 0x000fe200008e0611 */
[----:B------:R-:W-:-:S02]  /*a460*/  IADD3 R45, P1, R16, 0x8000, RZ ;  /* 0x00008000102d7810 */ /* 0x000fc40007f3e0ff */
[----:B------:R-:W-:Y:S02]  /*a470*/  IADD3 R47, P0, R16, 0x8020, RZ ;  /* 0x00008020102f7810 */ /* 0x000fe40007f1e0ff */
[----:B------:R-:W-:Y:S02]  /*a480*/  LOP3.LUT R44, R45, 0x380, RZ, 0xc0, !PT ;  /* 0x000003802d2c7812 */ /* 0x000fe400078ec0ff */
[----:B------:R-:W-:Y:S01]  /*a490*/  LOP3.LUT R46, R47, 0x380, RZ, 0xc0, !PT ;  /* 0x000003802f2e7812 */ /* 0x000fe200078ec0ff */
[----:B------:R2:W-:Y:S01]  /*a4a0*/  STSM.16.M88.4 [R55], R4 ;  /* 0x0000000437007844 */ /* 0x0005e20000000200 */
[----:B------:R-:W-:Y:S02]  /*a4b0*/  SHF.R.U64 R44, R44, 0x3, RZ ;  /* 0x000000032c2c7819 */ /* 0x000fe400000012ff */
[----:B------:R-:W-:Y:S02]  /*a4c0*/  SHF.R.U64 R46, R46, 0x3, RZ ;  /* 0x000000032e2e7819 */ /* 0x000fe400000012ff */
[----:B------:R-:W-:Y:S01]  /*a4d0*/  LOP3.LUT R44, R44, R45, RZ, 0x3c, !PT ;  /* 0x0000002d2c2c7212 */ /* 0x000fe200078e3cff */
[----:B------:R-:W-:Y:S01]  /*a4e0*/  IMAD.X R45, RZ, RZ, R17, P1 ;  /* 0x000000ffff2d7224 */ /* 0x000fe200008e0611 */
[----:B------:R-:W-:-:S02]  /*a4f0*/  IADD3 R9, P1, R16, 0xc060, RZ ;  /* 0x0000c06010097810 */ /* 0x000fc40007f3e0ff */
[----:B------:R-:W-:Y:S01]  /*a500*/  LOP3.LUT R46, R46, R47, RZ, 0x3c, !PT ;  /* 0x0000002f2e2e7212 */ /* 0x000fe200078e3cff */
[--C-:B------:R-:W-:Y:S01]  /*a510*/  IMAD.X R47, RZ, RZ, R17.reuse, P0 ;  /* 0x000000ffff2f7224 */ /* 0x100fe200000e0611 */
[----:B------:R-:W-:Y:S02]  /*a520*/  LOP3.LUT R54, R9, 0x380, RZ, 0xc0, !PT ;  /* 0x0000038009367812 */ /* 0x000fe400078ec0ff */
[----:B------:R-:W-:Y:S02]  /*a530*/  LOP3.LUT P0, RZ, R214, 0x3, RZ, 0xc0, !PT ;  /* 0x00000003d6ff7812 */ /* 0x000fe4000780c0ff */
[----:B------:R-:W-:Y:S01]  /*a540*/  SHF.R.U64 R54, R54, 0x3, RZ ;  /* 0x0000000336367819 */ /* 0x000fe200000012ff */
[----:B--2---:R-:W-:Y:S01]  /*a550*/  IMAD.X R55, RZ, RZ, R17, P1 ;  /* 0x000000ffff377224 */ /* 0x004fe200008e0611 */
[----:B------:R-:W-:Y:S01]  /*a560*/  MOV R20, R20 ;  /* 0x0000001400147202 */ /* 0x000fe20000000f00 */
[----:B------:R-:W-:Y:S01]  /*a570*/  IMAD.U32 R21, RZ, RZ, UR5 ;  /* 0x00000005ff157e24 */ /* 0x000fe2000f8e00ff */
[----:B------:R-:W-:Y:S01]  /*a580*/  LOP3.LUT R54, R54, R9, RZ, 0x3c, !PT ;  /* 0x0000000936367212 */ /* 0x000fe200078e3cff */
[----:B------:R-:W-:Y:S01]  /*a590*/  VIADD R9, R31, 0x8 ;  /* 0x000000081f097836 */ /* 0x000fe20000000000 */
[----:B------:R-:W-:Y:S01]  /*a5a0*/  F2FP.BF16.F32.PACK_AB R4, R33, R32 ;  /* 0x000000202104723e */ /* 0x000fe200000010ff */
[----:B------:R-:W-:Y:S01]  /*a5b0*/  IMAD.U32 R21, RZ, RZ, UR6 ;  /* 0x00000006ff157e24 */ /* 0x000fe2000f8e00ff */
[----:B------:R-:W-:-:S02]  /*a5c0*/  F2FP.BF16.F32.PACK_AB R5, R156, R157 ;  /* 0x0000009d9c05723e */ /* 0x000fc400000010ff */
[----:B------:R-:W-:Y:S02]  /*a5d0*/  F2FP.BF16.F32.PACK_AB R6, R37, R36 ;  /* 0x000000242506723e */ /* 0x000fe400000010ff */
[----:B------:R-:W-:Y:S02]  /*a5e0*/  F2FP.BF16.F32.PACK_AB R7, R25, R158 ;  /* 0x0000009e1907723e */ /* 0x000fe400000010ff */
[----:B------:R-:W-:Y:S02]  /*a5f0*/  ISETP.GE.OR P1, PT, R9, UR7, P0 ;  /* 0x0000000709007c0c */ /* 0x000fe40008726670 */
[----:B------:R-:W-:Y:S01]  /*a600*/  MOV R165, R26 ;  /* 0x0000001a00a57202 */ /* 0x000fe20000000f00 */
[----:B------:R2:W-:Y:S01]  /*a610*/  STSM.16.M88.4 [R20], R4 ;  /* 0x0000000414007844 */ /* 0x0005e20000000200 */
[----:B------:R-:W-:Y:S02]  /*a620*/  F2FP.BF16.F32.PACK_AB R9, R155, R162 ;  /* 0x000000a29b09723e */ /* 0x000fe400000010ff */
[----:B------:R-:W-:-:S02]  /*a630*/  F2FP.BF16.F32.PACK_AB R25, R152, R159 ;  /* 0x0000009f9819723e */ /* 0x000fc400000010ff */
[----:B------:R-:W-:Y:S01]  /*a640*/  F2FP.BF16.F32.PACK_AB R26, R61, R60 ;  /* 0x0000003c3d1a723e */ /* 0x000fe200000010ff */
[----:B------:R-:W-:Y:S01]  /*a650*/  STSM.16.M88.4 [R165], R8 ;  /* 0x00000008a5007844 */ /* 0x000fe20000000200 */
[----:B------:R-:W-:Y:S02]  /*a660*/  F2FP.BF16.F32.PACK_AB R27, R63, R62 ;  /* 0x0000003e3f1b723e */ /* 0x000fe400000010ff */
[----:B------:R-:W-:Y:S01]  /*a670*/  MOV R44, R44 ;  /* 0x0000002c002c7202 */ /* 0x000fe20000000f00 */
[----:B------:R-:W-:Y:S01]  /*a680*/  STSM.16.M88.4 [R164], R12 ;  /* 0x0000000ca4007844 */ /* 0x000fe20000000200 */
[----:B------:R-:W-:Y:S02]  /*a690*/  MOV R46, R46 ;  /* 0x0000002e002e7202 */ /* 0x000fe40000000f00 */
[----:B------:R-:W-:Y:S01]  /*a6a0*/  MOV R50, R50 ;  /* 0x0000003200327202 */ /* 0x000fe20000000f00 */
[----:B------:R-:W-:Y:S01]  /*a6b0*/  STSM.16.M88.4 [R30], R24 ;  /* 0x000000181e007844 */ /* 0x000fe20000000200 */
[----:B------:R-:W-:Y:S01]  /*a6c0*/  F2FP.BF16.F32.PACK_AB R114, R117, R116 ;  /* 0x000000747572723e */ /* 0x000fe200000010ff */
[----:B--2---:R-:W-:Y:S01]  /*a6d0*/  IMAD.U32 R20, RZ, RZ, UR4 ;  /* 0x00000004ff147e24 */ /* 0x004fe2000f8e00ff */
[----:B------:R-:W-:Y:S01]  /*a6e0*/  F2FP.BF16.F32.PACK_AB R4, R65, R64 ;  /* 0x000000404104723e */ /* 0x000fe200000010ff */
[----:B------:R-:W-:Y:S01]  /*a6f0*/  USHF.R.S32.HI UR4, URZ, 0x1f, UR36 ;  /* 0x0000001f3f047899 */ /* 0x000fe20008011424 */
[----:B------:R-:W-:Y:S01]  /*a700*/  F2FP.BF16.F32.PACK_AB R5, R67, R66 ;  /* 0x000000424305723e */ /* 0x000fe200000010ff */
[----:B-1----:R-:W-:Y:S01]  /*a710*/  IMAD.WIDE.U32 R20, R28, UR36, R20 ;  /* 0x000000241c147c25 */ /* 0x002fe2000f8e0014 */
[----:B------:R-:W-:-:S02]  /*a720*/  F2FP.BF16.F32.PACK_AB R6, R69, R68 ;  /* 0x000000444506723e */ /* 0x000fc400000010ff */
[----:B------:R-:W-:Y:S02]  /*a730*/  F2FP.BF16.F32.PACK_AB R7, R71, R70 ;  /* 0x000000464707723e */ /* 0x000fe400000010ff */
[----:B------:R-:W-:Y:S02]  /*a740*/  F2FP.BF16.F32.PACK_AB R115, R119, R118 ;  /* 0x000000767773723e */ /* 0x000fe400000010ff */
[----:B------:R-:W-:Y:S01]  /*a750*/  F2FP.BF16.F32.PACK_AB R121, R123, R122 ;  /* 0x0000007a7b79723e */ /* 0x000fe200000010ff */
[----:B------:R1:W-:Y:S01]  /*a760*/  STSM.16.M88.4 [R34], R4 ;  /* 0x0000000422007844 */ /* 0x0003e20000000200 */
[----:B------:R-:W-:Y:S02]  /*a770*/  F2FP.BF16.F32.PACK_AB R128, R129, R128 ;  /* 0x000000808180723e */ /* 0x000fe400000010ff */
[----:B------:R-:W-:Y:S01]  /*a780*/  MOV R52, R52 ;  /* 0x0000003400347202 */ /* 0x000fe20000000f00 */
[----:B------:R-:W-:Y:S01]  /*a790*/  STSM.16.M88.4 [R38], R72 ;  /* 0x0000004826007844 */ /* 0x000fe20000000200 */
[----:B------:R-:W-:-:S02]  /*a7a0*/  F2FP.BF16.F32.PACK_AB R122, R125, R124 ;  /* 0x0000007c7d7a723e */ /* 0x000fc400000010ff */
[----:B------:R-:W-:Y:S01]  /*a7b0*/  F2FP.BF16.F32.PACK_AB R123, R127, R126 ;  /* 0x0000007e7f7b723e */ /* 0x000fe200000010ff */
[----:B------:R-:W-:Y:S01]  /*a7c0*/  STSM.16.M88.4 [R42], R80 ;  /* 0x000000502a007844 */ /* 0x000fe20000000200 */
[----:B------:R-:W-:Y:S02]  /*a7d0*/  F2FP.BF16.F32.PACK_AB R129, R131, R130 ;  /* 0x000000828381723e */ /* 0x000fe400000010ff */
[----:B------:R-:W-:Y:S01]  /*a7e0*/  F2FP.BF16.F32.PACK_AB R136, R137, R136 ;  /* 0x000000888988723e */ /* 0x000fe200000010ff */
[----:B------:R-:W-:Y:S01]  /*a7f0*/  STSM.16.M88.4 [R44], R88 ;  /* 0x000000582c007844 */ /* 0x000fe20000000200 */
[----:B------:R-:W-:Y:S02]  /*a800*/  MOV R56, R56 ;  /* 0x0000003800387202 */ /* 0x000fe40000000f00 */
[----:B------:R-:W-:Y:S01]  /*a810*/  F2FP.BF16.F32.PACK_AB R130, R133, R132 ;  /* 0x000000848582723e */ /* 0x000fe200000010ff */
[----:B-1----:R-:W-:Y:S01]  /*a820*/  IMAD R4, R28, UR4, RZ ;  /* 0x000000041c047c24 */ /* 0x002fe2000f8e02ff */
[----:B------:R-:W-:Y:S01]  /*a830*/  F2FP.BF16.F32.PACK_AB R131, R135, R134 ;  /* 0x000000868783723e */ /* 0x000fe200000010ff */
[----:B------:R-:W-:Y:S01]  /*a840*/  STSM.16.M88.4 [R46], R96 ;  /* 0x000000602e007844 */ /* 0x000fe20000000200 */
[----:B------:R-:W-:Y:S01]  /*a850*/  F2FP.BF16.F32.PACK_AB R137, R139, R138 ;  /* 0x0000008a8b89723e */ /* 0x000fe200000010ff */
[----:B------:R-:W-:Y:S01]  /*a860*/  IMAD R4, R29, UR36, R4 ;  /* 0x000000241d047c24 */ /* 0x000fe2000f8e0204 */
[----:B------:R-:W-:Y:S01]  /*a870*/  F2FP.BF16.F32.PACK_AB R144, R145, R144 ;  /* 0x000000909190723e */ /* 0x000fe200000010ff */
[----:B------:R-:W-:Y:S01]  /*a880*/  STSM.16.M88.4 [R48], R104 ;  /* 0x0000006830007844 */ /* 0x000fe20000000200 */
[----:B------:R-:W-:Y:S01]  /*a890*/  MOV R58, R58 ;  /* 0x0000003a003a7202 */ /* 0x000fe20000000f00 */
[----:B------:R-:W-:Y:S01]  /*a8a0*/  ULDC.64 UR4, c[0x0][0xb40] ;  /* 0x0002d00000047ab9 */ /* 0x000fe20000000a00 */
[----:B------:R-:W-:Y:S01]  /*a8b0*/  F2FP.BF16.F32.PACK_AB R138, R141, R140 ;  /* 0x0000008c8d8a723e */ /* 0x000fe200000010ff */
[----:B------:R-:W-:Y:S01]  /*a8c0*/  STSM.16.M88.4 [R50], R112 ;  /* 0x0000007032007844 */ /* 0x000fe20000000200 */
[----:B------:R-:W-:-:S02]  /*a8d0*/  F2FP.BF16.F32.PACK_AB R139, R143, R142 ;  /* 0x0000008e8f8b723e */ /* 0x000fc400000010ff */
[----:B------:R-:W-:Y:S01]  /*a8e0*/  F2FP.BF16.F32.PACK_AB R145, R147, R146 ;  /* 0x000000929391723e */ /* 0x000fe200000010ff */
[----:B------:R-:W-:Y:S01]  /*a8f0*/  STSM.16.M88.4 [R52], R120 ;  /* 0x0000007834007844 */ /* 0x000fe20000000200 */
[----:B------:R-:W-:Y:S02]  /*a900*/  MOV R54, R54 ;  /* 0x0000003600367202 */ /* 0x000fe40000000f00 */
[----:B------:R-:W-:Y:S01]  /*a910*/  F2FP.BF16.F32.PACK_AB R146, R149, R148 ;  /* 0x000000949592723e */ /* 0x000fe200000010ff */
[----:B------:R-:W-:Y:S01]  /*a920*/  STSM.16.M88.4 [R56], R128 ;  /* 0x0000008038007844 */ /* 0x000fe20000000200 */
[----:B------:R-:W-:Y:S02]  /*a930*/  F2FP.BF16.F32.PACK_AB R147, R151, R150 ;  /* 0x000000969793723e */ /* 0x000fe400000010ff */
[----:B------:R-:W-:Y:S01]  /*a940*/  SHF.R.S32.HI R3, RZ, 0x1f, R31 ;  /* 0x0000001fff037819 */ /* 0x000fe2000001141f */
[----:B------:R-:W-:Y:S01]  /*a950*/  STSM.16.M88.4 [R58], R136 ;  /* 0x000000883a007844 */ /* 0x000fe20000000200 */
[----:B------:R-:W-:-:S02]  /*a960*/  IADD3 R5, P2, R31, R20, RZ ;  /* 0x000000141f057210 */ /* 0x000fc40007f5e0ff */
[----:B------:R-:W-:Y:S01]  /*a970*/  ISETP.GE.OR P0, PT, R31, UR7, P0 ;  /* 0x000000071f007c0c */ /* 0x000fe20008706670 */
[----:B------:R-:W-:Y:S01]  /*a980*/  STSM.16.M88.4 [R54], R144 ;  /* 0x0000009036007844 */ /* 0x000fe20000000200 */
[----:B------:R-:W-:Y:S02]  /*a990*/  IADD3.X R20, R3, R21, R4, P2, !PT ;  /* 0x0000001503147210 */ /* 0x000fe400017fe404 */
[C---:B------:R-:W-:Y:S01]  /*a9a0*/  LEA R4, P2, R5.reuse, UR4, 0x2 ;  /* 0x0000000405047c11 */ /* 0x040fe2000f8410ff */
[----:B------:R-:W-:Y:S01]  /*a9b0*/  @!PT LDS RZ, [RZ] ;  /* 0x00000000fffff984 */ /* 0x000fe20000000800 */
[----:B------:R-:W-:Y:S01]  /*a9c0*/  @!PT LDS RZ, [RZ] ;  /* 0x00000000fffff984 */ /* 0x000fe20000000800 */
[----:B------:R-:W-:Y:S01]  /*a9d0*/  @!PT LDS RZ, [RZ] ;  /* 0x00000000fffff984 */ /* 0x000fe20000000800 */
[----:B------:R-:W-:Y:S01]  /*a9e0*/  @!PT LDS RZ, [RZ] ;  /* 0x00000000fffff984 */ /* 0x000fe20000000800 */
[----:B------:R1:W-:Y:S06]  /*a9f0*/  MEMBAR.ALL.CTA ;  /* 0x0000000000007992 */ /* 0x0003ec0000008000 */
[----:B-1----:R-:W1:Y:S01]  /*aa00*/  FENCE.VIEW.ASYNC.S ;  /* 0x00000000000073c6 */ /* 0x002e620000000000 */
[----:B------:R-:W-:Y:S01]  /*aa10*/  R2UR UR10, R212 ;  /* 0x00000000d40a72ca */ /* 0x000fe200000e0000 */
[----:B------:R-:W-:Y:S01]  /*aa20*/  ULDC UR4, c[0x0][0xc] ;  /* 0x0000030000047ab9 */ /* 0x000fe20000000800 */
[----:B------:R-:W-:Y:S01]  /*aa30*/  LEA.HI.X R5, R5, UR5, R20, 0x2, P2 ;  /* 0x0000000505057c11 */ /* 0x000fe200090f1414 */
[----:B-1----:R-:W1:Y:S10]  /*aa40*/  SHFL.IDX PT, R3, R218, RZ, 0x1f ;  /* 0x00001fffda037589 */ /* 0x002e7400000e0000 */
[----:B------:R-:W-:-:S06]  /*aa50*/  UIADD3 UR10, UR4, UR10, URZ ;  /* 0x0000000a040a7290 */ /* 0x000fcc000fffe03f */
[----:B------:R-:W-:Y:S01]  /*aa60*/  IMAD.U32 R212, RZ, RZ, UR10 ;  /* 0x0000000affd47e24 */ /* 0x000fe2000f8e00ff */
[----:B------:R-:W-:Y:S06]  /*aa70*/  BAR.ARV 0x1, 0x120 ;  /* 0x0044800000007b1d */ /* 0x000fec0000002000 */
[----:B------:R2:W-:Y:S01]  /*aa80*/  @!P0 STG.E desc[UR12][R4.64], R2 ;  /* 0x0000000204008986 */ /* 0x0005e2000c10190c */
[----:B-1----:R-:W-:-:S03]  /*aa90*/  ISETP.NE.AND P0, PT, R3, 0x7, PT ;  /* 0x000000070300780c */ /* 0x002fc60003f05270 */
[----:B------:R2:W-:Y:S10]  /*aaa0*/  @!P1 STG.E desc[UR12][R4.64+0x20], R0 ;  /* 0x0000200004009986 */ /* 0x0005f4000c10190c */
[----:B------:R-:W-:Y:S05]  /*aab0*/  @P0 BRA `(.L_x_154) ;  /* 0x0000000000900947 */ /* 0x000fea0003800000 */
[----:B------:R-:W-:Y:S01]  /*aac0*/  BAR.SYNC.DEFER_BLOCKING 0x1, 0x120 ;  /* 0x0044800000007b1d */ /* 0x000fe20000010000 */
[----:B------:R-:W-:-:S05]  /*aad0*/  ELECT P0, URZ, PT ;  /* 0x00000000003f782f */ /* 0x000fca0003800000 */
[----:B------:R-:W-:Y:S08]  /*aae0*/  BSSY B0, `(.L_x_154) ;  /* 0x0000021000007945 */ /* 0x000ff00003800000 */
[----:B------:R-:W-:Y:S05]  /*aaf0*/  @!P0 BRA `(.L_x_155) ;  /* 0x00000000007c8947 */ /* 0x000fea0003800000 */
[----:B------:R-:W-:Y:S01]  /*ab00*/  R2UR UR10, R18 ;  /* 0x00000000120a72ca */ /* 0x000fe200000e0000 */
[----:B------:R-:W-:Y:S01]  /*ab10*/  ULDC.64 UR12, c[0x0][0x198] ;  /* 0x00006600000c7ab9 */ /* 0x000fe20000000a00 */
[----:B------:R-:W-:Y:S01]  /*ab20*/  UMOV UR33, URZ ;  /* 0x0000003f00217c82 */ /* 0x000fe20008000000 */
[----:B------:R-:W-:Y:S01]  /*ab30*/  UIADD3 UR4, UP0, UR12, 0x9f0, URZ ;  /* 0x000009f00c047890 */ /* 0x000fe2000ff1e03f */
[----:B------:R-:W-:Y:S01]  /*ab40*/  UMOV UR37, URZ ;  /* 0x0000003f00257c82 */ /* 0x000fe20008000000 */
[----:B------:R-:W-:Y:S02]  /*ab50*/  UMOV UR7, 0x40 ;  /* 0x0000004000077882 */ /* 0x000fe40000000000 */
[----:B------:R-:W-:-:S06]  /*ab60*/  UIADD3.X UR5, URZ, UR13, URZ, UP0, !UPT ;  /* 0x0000000d3f057290 */ /* 0x000fcc00087fe43f */
[----:B------:R-:W-:Y:S02]  /*ab70*/  UIADD3 UR6, UR10, 0x4000, URZ ;  /* 0x000040000a067890 */ /* 0x000fe4000fffe03f */
[----:B------:R-:W-:Y:S02]  /*ab80*/  UIADD3 UR8, UR10, 0x8000, URZ ;  /* 0x000080000a087890 */ /* 0x000fe4000fffe03f */
[----:B------:R-:W-:Y:S01]  /*ab90*/  UMOV UR32, UR10 ;  /* 0x0000000a00207c82 */ /* 0x000fe20008000000 */
[----:B------:R-:W-:Y:S01]  /*aba0*/  UIADD3 UR9, UR10, 0xc000, URZ ;  /* 0x0000c0000a097890 */ /* 0x000fe2000fffe03f */
        /* <DEDUP_REMOVED lines=8> */
[----:B------:R1:W-:Y:S01]  /*ac30*/  UTMASTG.5D [UR32], [UR4] ;  /* 0x00000020040073b5 */ /* 0x0003e20008020000 */
[----:B------:R-:W-:Y:S01]  /*ac40*/  UMOV UR8, 0x1 ;  /* 0x0000000100087882 */ /* 0x000fe20000000000 */
[----:B-1----:R-:W-:Y:S01]  /*ac50*/  UMOV UR32, UR9 ;  /* 0x0000000900207c82 */ /* 0x002fe20008000000 */
[----:B------:R-:W-:Y:S01]  /*ac60*/  UMOV UR33, UR6 ;  /* 0x0000000600217c82 */ /* 0x000fe20008000000 */
[----:B------:R-:W-:Y:S01]  /*ac70*/  UIADD3 UR6, UR10, 0x38820, URZ ;  /* 0x000388200a067890 */ /* 0x000fe2000fffe03f */
[----:B------:R1:W-:Y:S03]  /*ac80*/  UTMASTG.5D [UR32], [UR4] ;  /* 0x00000020040073b5 */ /* 0x0003e60008020000 */
[----:B------:R-:W-:-:S02]  /*ac90*/  UPRMT UR7, URZ, 0x654, UR6 ;  /* 0x000006543f077896 */ /* 0x000fc40008000006 */
[----:B------:R-:W-:Y:S01]  /*aca0*/  UPRMT UR6, UR8, 0x654, UR6 ;  /* 0x0000065408067896 */ /* 0x000fe20008000006 */
[----:B------:R0:W-:Y:S01]  /*acb0*/  UTMACMDFLUSH ;  /* 0x00000000000079b7 */ /* 0x0001e20000000000 */
[----:B------:R-:W-:-:S05]  /*acc0*/  DEPBAR.LE SB0, 0x0 ;  /* 0x000080000000791a */ /* 0x000fca0000000000 */
[----:B------:R-:W-:Y:S02]  /*acd0*/  SYNCS.ARRIVE.TRANS64.RED.A1T0 RZ, [UR7], RZ ;  /* 0x000000ffffff79a7 */ /* 0x000fe40008100407 */
[----:B-1----:R-:W-:Y:S03]  /*ace0*/  SYNCS.ARRIVE.TRANS64.RED.A1T0 RZ, [UR6], RZ ;  /* 0x000000ffffff79a7 */ /* 0x002fe60008100406 */
.L_x_155:
[----:B------:R-:W-:Y:S05]  /*acf0*/  BSYNC B0 ;  /* 0x0000000000007941 */ /* 0x000fea0003800000 */
.L_x_154:
[----:B--2---:R-:W1:Y:S01]  /*ad00*/  LDC R0, c[0x0][0xda4] ;  /* 0x00036900ff007b82 */ /* 0x004e620000000800 */
[----:B------:R-:W-:Y:S01]  /*ad10*/  R2UR UR4, R213 ;  /* 0x00000000d50472ca */ /* 0x000fe200000e0000 */
[----:B------:R-:W-:Y:S01]  /*ad20*/  UIADD3 UR38, UR38, 0x1, URZ ;  /* 0x0000000126267890 */ /* 0x000fe2000fffe03f */
[----:B------:R-:W-:Y:S02]  /*ad30*/  R2UR UR6, R212 ;  /* 0x00000000d40672ca */ /* 0x000fe400000e0000 */
[----:B------:R-:W-:Y:S01]  /*ad40*/  R2UR UR5, R19 ;  /* 0x00000000130572ca */ /* 0x000fe200000e0000 */
[----:B------:R-:W-:-:S04]  /*ad50*/  UISETP.NE.AND UP0, UPT, UR38, 0x2, UPT ;  /* 0x000000022600788c */ /* 0x000fc8000bf05270 */
[----:B------:R-:W-:-:S04]  /*ad60*/  USEL UR38, UR38, URZ, UP0 ;  /* 0x0000003f26267287 */ /* 0x000fc80008000000 */
[----:B------:R-:W-:-:S06]  /*ad70*/  UIADD3 UR4, UR4, 0x1, URZ ;  /* 0x0000000104047890 */ /* 0x000fcc000fffe03f */
[----:B------:R-:W-:Y:S01]  /*ad80*/  MOV R213, UR4 ;  /* 0x0000000400d57c02 */ /* 0x000fe20008000f00 */
[----:B------:R-:W-:Y:S01]  /*ad90*/  USEL UR4, URZ, 0x1, UP0 ;  /* 0x000000013f047887 */ /* 0x000fe20008000000 */
[----:B-1----:R-:W-:-:S03]  /*ada0*/  ISETP.LE.AND P0, PT, R0, UR6, PT ;  /* 0x0000000600007c0c */ /* 0x002fc6000bf03270 */
[----:B------:R-:W-:-:S06]  /*adb0*/  ULOP3.LUT UR5, UR5, UR4, URZ, 0x3c, !UPT ;  /* 0x0000000405057292 */ /* 0x000fcc000f8e3c3f */
[----:B------:R-:W-:-:S04]  /*adc0*/  IMAD.U32 R19, RZ, RZ, UR5 ;  /* 0x00000005ff137e24 */ /* 0x000fc8000f8e00ff */
[----:B------:R-:W-:Y:S05]  /*add0*/  @!P0 BRA `(.L_x_156) ;  /* 0xffffff6400548947 */ /* 0x000fea000383ffff */
[----:B------:R-:W-:Y:S05]  /*ade0*/  EXIT ;  /* 0x000000000000794d */ /* 0x000fea0003800000 */
.L_x_128:
[----:B------:R-:W-:-:S08]  /*adf0*/  NOP ;  /* 0x0000000000007918 */ /* 0x000fd00000000000 */
[----:B-1----:R-:W1:-:S00]  /*ae00*/  USETMAXREG.DEALLOC.CTAPOOL 0x18 ;  /* 0x00000018000079c8 */ /* 0x002e4000080e0500 */
[----:B-1----:R-:W-:-:S06]  /*ae10*/  LOP3.LUT R0, R0, 0x3, RZ, 0xc0, !PT ;  /* 0x0000000300007812 */ /* 0x002fcc00078ec0ff */
[----:B------:R-:W1:Y:S02]  /*ae20*/  SHFL.IDX PT, R0, R0, RZ, 0x1f ;  /* 0x00001fff00007589 */ /* 0x000e6400000e0000 */
[----:B-1----:R-:W-:-:S13]  /*ae30*/  ISETP.NE.AND P0, PT, R0, RZ, PT ;  /* 0x000000ff0000720c */ /* 0x002fda0003f05270 */
[----:B------:R-:W-:Y:S05]  /*ae40*/  @P0 EXIT ;  /* 0x000000000000094d */ /* 0x000fea0003800000 */
[----:B------:R-:W1:Y:S01]  /*ae50*/  S2UR UR4, SR_CTAID.X ;  /* 0x00000000000479c3 */ /* 0x000e620000002500 */
[----:B------:R-:W-:Y:S02]  /*ae60*/  IMAD.MOV.U32 R16, RZ, RZ, RZ ;  /* 0x000000ffff107224 */ /* 0x000fe400078e00ff */
[----:B------:R-:W-:Y:S02]  /*ae70*/  IMAD.MOV.U32 R2, RZ, RZ, 0x1 ;  /* 0x00000001ff027424 */ /* 0x000fe400078e00ff */
[----:B------:R-:W-:-:S03]  /*ae80*/  IMAD.MOV.U32 R19, RZ, RZ, 0x1 ;  /* 0x00000001ff137424 */ /* 0x000fc600078e00ff */
[----:B------:R-:W1:Y:S02]  /*ae90*/  LDC R0, c[0x0][0xda4] ;  /* 0x00036900ff007b82 */ /* 0x000e640000000800 */
[----:B-1----:R-:W-:-:S13]  /*aea0*/  ISETP.LE.AND P0, PT, R0, UR4, PT ;  /* 0x0000000400007c0c */ /* 0x002fda000bf03270 */
[----:B------:R-:W-:Y:S05]  /*aeb0*/  @P0 BRA `(.L_x_157) ;  /* 0x0000003400500947 */ /* 0x000fea0003800000 */
[----:B------:R-:W2:Y:S01]  /*aec0*/  LDL R4, [R1+0x24] ;  /* 0x0000240001047983 */ /* 0x000ea20000100800 */
[----:B------:R-:W1:Y:S01]  /*aed0*/  S2UR UR4, SR_CTAID.X ;  /* 0x00000000000479c3 */ /* 0x000e620000002500 */
[----:B------:R-:W-:Y:S01]  /*aee0*/  IMAD.MOV.U32 R16, RZ, RZ, RZ ;  /* 0x000000ffff107224 */ /* 0x000fe200078e00ff */
[----:B------:R-:W-:Y:S01]  /*aef0*/  ULDC.64 UR36, c[0x0][0x198] ;  /* 0x0000660000247ab9 */ /* 0x000fe20000000a00 */
[----:B------:R-:W3:Y:S01]  /*af00*/  S2R R3, SR_TID.X ;  /* 0x0000000000037919 */ /* 0x000ee20000002100 */
[----:B------:R-:W-:Y:S01]  /*af10*/  IMAD.MOV.U32 R19, RZ, RZ, 0x1 ;  /* 0x00000001ff137424 */ /* 0x000fe200078e00ff */
[----:B------:R-:W-:Y:S01]  /*af20*/  ULDC UR39, c[0x0][0xc] ;  /* 0x0000030000277ab9 */ /* 0x000fe20000000800 */
[C---:B---3--:R-:W-:Y:S02]  /*af30*/  LOP3.LUT P1, RZ, R3.reuse, 0x7f, RZ, 0xc0, !PT ;  /* 0x0000007f03ff7812 */ /* 0x048fe4000782c0ff */
[----:B------:R-:W-:-:S04]  /*af40*/  LOP3.LUT P0, R0, R3, 0x1f, RZ, 0xc0, !PT ;  /* 0x0000001f03007812 */ /* 0x000fc8000780c0ff */
[----:B------:R-:W-:Y:S01]  /*af50*/  PLOP3.LUT P0, PT, P0, P1, PT, 0x8a, 0x0 ;  /* 0x000000000000781c */ /* 0x000fe20000703172 */
[----:B------:R1:W-:Y:S03]  /*af60*/  STL [R1+0x20], R0 ;  /* 0x0000200001007387 */ /* 0x0003e60000100800 */
[----:B------:R-:W-:-:S05]  /*af70*/  P2R R2, PR, RZ, 0x1 ;  /* 0x00000001ff027803 */ /* 0x000fca0000000000 */
[----:B------:R3:W-:Y:S01]  /*af80*/  STL [R1+0x4], R2 ;  /* 0x0000040201007387 */ /* 0x0007e20000100800 */
[----:B-1----:R-:W-:-:S05]  /*af90*/  IMAD.U32 R0, RZ, RZ, UR4 ;  /* 0x00000004ff007e24 */ /* 0x002fca000f8e00ff */
[----:B------:R3:W-:Y:S04]  /*afa0*/  STL [R1+0x14], R0 ;  /* 0x0000140001007387 */ /* 0x0007e80000100800 */
[----:B------:R3:W-:Y:S01]  /*afb0*/  STL [R1+0x1c], RZ ;  /* 0x00001cff01007387 */ /* 0x0007e20000100800 */
[----:B--2---:R-:W-:-:S13]  /*afc0*/  R2UR UR5, R4 ;  /* 0x00000000040572ca */ /* 0x004fda00000e0000 */
[----:B---3--:R-:W-:-:S12]  /*afd0*/  ULOP3.LUT UR38, UR5, 0x2, URZ, 0xfc, !UPT ;  /* 0x0000000205267892 */ /* 0x008fd8000f8efc3f */
.L_x_210:
[----:B--2---:R-:W2:Y:S01]  /*afe0*/  LDL R2, [R1+0x14] ;  /* 0x0000140001027983 */ /* 0x004ea20000100800 */
        /* <DEDUP_REMOVED lines=16> */
[----:B------:R-:W1:Y:S02]  /*b0f0*/  @P1 LDC.64 R2, c[0x0][0xdb8] ;  /* 0x00036e00ff021b82 */ /* 0x000e640000000a00 */
[----:B------:R-:W-:Y:S01]  /*b100*/  MOV R17, R4 ;  /* 0x0000000400117202 */ /* 0x000fe20000000f00 */
[----:B------:R2:W-:Y:S05]  /*b110*/  STL [R1+0xc], R4 ;  /* 0x00000c0401007387 */ /* 0x0005ea0000100800 */
[----:B------:R-:W4:Y:S01]  /*b120*/  LDC R0, c[0x0][0x2e0] ;  /* 0x0000b800ff007b82 */ /* 0x000f220000000800 */
[----:B-1----:R-:W-:-:S05]  /*b130*/  @P1 IMAD.HI.U32 R2, R4, R2, RZ ;  /* 0x0000000204021227 */ /* 0x002fca00078e00ff */
[----:B------:R-:W-:Y:S01]  /*b140*/  @P1 SHF.R.U32.HI R17, RZ, R3, R2 ;  /* 0x00000003ff111219 */ /* 0x000fe20000011602 */
[----:B----4-:R-:W-:Y:S01]  /*b150*/  IMAD R7, R0, UR4, RZ ;  /* 0x0000000400077c24 */ /* 0x010fe2000f8e02ff */
[----:B------:R-:W-:-:S03]  /*b160*/  MOV R0, 0x400 ;  /* 0x0000040000007802 */ /* 0x000fc60000000f00 */
[----:B------:R-:W-:Y:S01]  /*b170*/  IMAD.MOV R3, RZ, RZ, -R17 ;  /* 0x000000ffff037224 */ /* 0x000fe200078e0a11 */
[----:B---3--:R-:W-:Y:S01]  /*b180*/  LEA R6, R5, R0, 0x18 ;  /* 0x0000000005067211 */ /* 0x008fe200078ec0ff */
[----:B------:R-:W-:Y:S01]  /*b190*/  VIADD R0, R7, 0x4f ;  /* 0x0000004f07007836 */ /* 0x000fe20000000000 */
[----:B------:R2:W-:Y:S01]  /*b1a0*/  STL [R1+0x18], R7 ;  /* 0x0000180701007387 */ /* 0x0005e20000100800 */
[----:B------:R-:W-:Y:S02]  /*b1b0*/  IMAD R18, R18, R3, R4 ;  /* 0x0000000312127224 */ /* 0x000fe400078e0204 */
[----:B------:R-:W-:Y:S01]  /*b1c0*/  IMAD.HI R0, R0, 0x66666667, RZ ;  /* 0x6666666700007827 */ /* 0x000fe200078e02ff */
[----:B------:R2:W-:Y:S03]  /*b1d0*/  STL [R1+0x8], R6 ;  /* 0x0000080601007387 */ /* 0x0005e60000100800 */
[----:B------:R-:W-:Y:S01]  /*b1e0*/  VIADD R2, R6, 0x24400 ;  /* 0x0002440006027836 */ /* 0x000fe20000000000 */
[----:B------:R-:W-:-:S04]  /*b1f0*/  SHF.R.U32.HI R3, RZ, 0x1f, R0 ;  /* 0x0000001fff037819 */ /* 0x000fc80000011600 */
[----:B------:R-:W-:Y:S02]  /*b200*/  LEA.HI.SX32 R0, R0, R3, 0x1b ;  /* 0x0000000300007211 */ /* 0x000fe400078fdaff */
[----:B------:R-:W-:-:S03]  /*b210*/  LOP3.LUT P0, RZ, R2, 0x3ff, RZ, 0xc0, !PT ;  /* 0x000003ff02ff7812 */ /* 0x000fc6000780c0ff */
[----:B------:R2:W-:Y:S10]  /*b220*/  STL [R1+0x10], R0 ;  /* 0x0000100001007387 */ /* 0x0005f40000100800 */
[----:B--2---:R-:W-:Y:S05]  /*b230*/  @!P0 BRA `(.L_x_158) ;  /* 0x0000000000408947 */ /* 0x004fea0003800000 */
[----:B------:R-:W-:Y:S01]  /*b240*/  MOV R2, 0x0 ;  /* 0x0000000000027802 */ /* 0x000fe20000000f00 */
[----:B------:R-:W-:Y:S01]  /*b250*/  ULDC.64 UR6, c[0x4][0xa8] ;  /* 0x01002a0000067ab9 */ /* 0x000fe20000000a00 */
[----:B------:R-:W-:Y:S01]  /*b260*/  ULDC.64 UR8, c[0x4][0xb0] ;  /* 0x01002c0000087ab9 */ /* 0x000fe20000000a00 */
[----:B------:R-:W-:Y:S01]  /*b270*/  ULDC.64 UR4, c[0x4][0x8] ;  /* 0x0100020000047ab9 */ /* 0x000fe20000000a00 */
[----:B------:R-:W-:Y:S01]  /*b280*/  IMAD.U32 R4, RZ, RZ, UR6 ;  /* 0x00000006ff047e24 */ /* 0x000fe2000f8e00ff */
[----:B------:R-:W-:Y:S01]  /*b290*/  MOV R11, UR5 ;  /* 0x00000005000b7c02 */ /* 0x000fe20008000f00 */
[----:B------:R-:W1:Y:S01]  /*b2a0*/  LDC.64 R2, c[0x4][R2] ;  /* 0x0100000002027b82 */ /* 0x000e620000000a00 */
[----:B------:R-:W-:Y:S02]  /*b2b0*/  IMAD.U32 R5, RZ, RZ, UR7 ;  /* 0x00000007ff057e24 */ /* 0x000fe4000f8e00ff */
[----:B------:R-:W-:Y:S02]  /*b2c0*/  IMAD.U32 R6, RZ, RZ, UR8 ;  /* 0x00000008ff067e24 */ /* 0x000fe4000f8e00ff */
[----:B------:R-:W-:-:S02]  /*b2d0*/  IMAD.U32 R7, RZ, RZ, UR9 ;  /* 0x00000009ff077e24 */ /* 0x000fc4000f8e00ff */
[----:B------:R-:W-:Y:S02]  /*b2e0*/  IMAD.U32 R10, RZ, RZ, UR4 ;  /* 0x00000004ff0a7e24 */ /* 0x000fe4000f8e00ff */
[----:B------:R-:W-:Y:S02]  /*b2f0*/  IMAD.MOV.U32 R8, RZ, RZ, 0x70 ;  /* 0x00000070ff087424 */ /* 0x000fe400078e00ff */
[----:B------:R-:W-:Y:S02]  /*b300*/  IMAD.MOV.U32 R12, RZ, RZ, 0x1 ;  /* 0x00000001ff0c7424 */ /* 0x000fe400078e00ff */
[----:B------:R-:W-:-:S07]  /*b310*/  IMAD.MOV.U32 R13, RZ, RZ, RZ ;  /* 0x000000ffff0d7224 */ /* 0x000fce00078e00ff */
[----:B------:R-:W-:-:S07]  /*b320*/  LEPC R20, `(.L_x_158) ;  /* 0x000000001014794e */ /* 0x000fce0000000000 */
[----:B-1----:R-:W-:Y:S05]  /*b330*/  CALL.ABS.NOINC R2 ;  /* 0x0000000002007343 */ /* 0x002fea0003c00000 */
.L_x_158:
[----:B------:R-:W2:Y:S02]  /*b340*/  LDL R2, [R1+0x8] ;  /* 0x0000080001027983 */ /* 0x000ea40000100800 */
[----:B--2---:R-:W-:-:S05]  /*b350*/  VIADD R0, R2, 0x400 ;  /* 0x0000040002007836 */ /* 0x004fca0000000000 */
        /* <DEDUP_REMOVED lines=18> */
.L_x_160:
        /* <DEDUP_REMOVED lines=16> */
.L_x_159:
[----:B------:R-:W-:Y:S01]  /*b580*/  ULDC.64 UR4, c[0x0][0x9f8] ;  /* 0x00027e0000047ab9 */ /* 0x000fe20000000a00 */
[----:B------:R-:W2:Y:S01]  /*b590*/  LDL R9, [R1+0x20] ;  /* 0x0000200001097983 */ /* 0x000ea20000100800 */
[----:B------:R-:W-:Y:S01]  /*b5a0*/  ISETP.NE.U32.AND P0, PT, RZ, UR4, PT ;  /* 0x00000004ff007c0c */ /* 0x000fe2000bf05070 */
[----:B------:R-:W-:Y:S01]  /*b5b0*/  IMAD.MOV.U32 R7, RZ, RZ, R17 ;  /* 0x000000ffff077224 */ /* 0x000fe200078e0011 */
[----:B------:R-:W-:Y:S01]  /*b5c0*/  ULDC.64 UR6, c[0x0][0x208] ;  /* 0x0000820000067ab9 */ /* 0x000fe20000000a00 */
[----:B------:R-:W3:Y:S01]  /*b5d0*/  LDL.LU R6, [R1+0xc] ;  /* 0x00000c0001067983 */ /* 0x000ee20000300800 */
[----:B------:R-:W-:Y:S01]  /*b5e0*/  ISETP.NE.AND.EX P0, PT, RZ, UR5, PT, P0 ;  /* 0x00000005ff007c0c */ /* 0x000fe2000bf05300 */
[----:B------:R-:W1:Y:S01]  /*b5f0*/  LDC R0, c[0x0][0x428] ;  /* 0x00010a00ff007b82 */ /* 0x000e620000000800 */
[----:B------:R-:W-:Y:S01]  /*b600*/  ULDC UR4, c[0x0][0xda8] ;  /* 0x00036a0000047ab9 */ /* 0x000fe20000000800 */
[----:B------:R-:W4:Y:S10]  /*b610*/  LDL R8, [R1+0x14] ;  /* 0x0000140001087983 */ /* 0x000f340000100800 */
[----:B------:R-:W1:Y:S02]  /*b620*/  @P0 LDC.64 R2, c[0x0][0x9f8] ;  /* 0x00027e00ff020b82 */ /* 0x000e640000000a00 */
[----:B-1----:R-:W-:Y:S01]  /*b630*/  ISETP.NE.AND P1, PT, R0, 0x1, PT ;  /* 0x000000010000780c */ /* 0x002fe20003f25270 */
[----:B------:R-:W-:-:S02]  /*b640*/  IMAD.MOV.U32 R0, RZ, RZ, R18 ;  /* 0x000000ffff007224 */ /* 0x000fc400078e0012 */
[----:B------:R-:W-:-:S10]  /*b650*/  @P0 IMAD.WIDE R2, R17, 0x4, R2 ;  /* 0x0000000411020825 */ /* 0x000fd400078e0202 */
[----:B------:R-:W1:Y:S01]  /*b660*/  @P1 LDC R5, c[0x0][0x42c] ;  /* 0x00010b00ff051b82 */ /* 0x000e620000000800 */
[----:B------:R1:W5:Y:S07]  /*b670*/  @P0 LDG.E R7, desc[UR6][R2.64] ;  /* 0x0000000602070981 */ /* 0x00036e000c1e1900 */
[----:B------:R-:W1:Y:S02]  /*b680*/  @P1 LDC R4, c[0x0][0x430] ;  /* 0x00010c00ff041b82 */ /* 0x000e640000000800 */
[----:B-1----:R-:W-:-:S05]  /*b690*/  @P1 IMAD.HI.U32 R5, R18, R5, RZ ;  /* 0x0000000512051227 */ /* 0x002fca00078e00ff */
[----:B------:R-:W-:Y:S02]  /*b6a0*/  @P1 SHF.R.U32.HI R0, RZ, R4, R5 ;  /* 0x00000004ff001219 */ /* 0x000fe40000011605 */
[----:B------:R-:W1:Y:S01]  /*b6b0*/  S2R R4, SR_CgaCtaId ;  /* 0x0000000000047919 */ /* 0x000e620000008800 */
[----:B--2---:R-:W-:Y:S01]  /*b6c0*/  ISETP.NE.AND P1, PT, R9, RZ, PT ;  /* 0x000000ff0900720c */ /* 0x004fe20003f25270 */
[----:B---3--:R-:W-:-:S04]  /*b6d0*/  IMAD.MOV R6, RZ, RZ, -R6 ;  /* 0x000000ffff067224 */ /* 0x008fc800078e0a06 */
[----:B----4-:R-:W-:-:S08]  /*b6e0*/  IMAD R6, R6, UR4, R8 ;  /* 0x0000000406067c24 */ /* 0x010fd0000f8e0208 */
[----:B------:R-:W-:Y:S01]  /*b6f0*/  VOTEU.ALL UP1, P1 ;  /* 0x00000000003f7886 */ /* 0x000fe20000820000 */
[----:B------:R-:W-:-:S04]  /*b700*/  PLOP3.LUT P2, PT, P1, PT, PT, 0x8, 0x0 ;  /* 0x000000000000781c */ /* 0x000fc80000f4e170 */
[----:B------:R-:W-:Y:S01]  /*b710*/  @!UP1 UIADD3 UR8, UP0, UR36, 0x270, URZ ;  /* 0x0000027024089890 */ /* 0x000fe2000ff1e03f */
[----:B------:R-:W-:-:S03]  /*b720*/  IMAD.SHL.U32 R6, R6, 0x80, RZ ;  /* 0x0000008006067824 */ /* 0x000fc600078e00ff */
[----:B------:R-:W-:-:S03]  /*b730*/  @!UP1 UIADD3.X UR9, URZ, UR37, URZ, UP0, !UPT ;  /* 0x000000253f099290 */ /* 0x000fc600087fe43f */
[----:B-1----:R-:W-:-:S09]  /*b740*/  VOTEU.ALL UP0, P1 ;  /* 0x00000000003f7886 */ /* 0x002fd20000800000 */
.L_x_161:
        /* <DEDUP_REMOVED lines=13> */
.L_x_162:
        /* <DEDUP_REMOVED lines=12> */
.L_x_163:
        /* <DEDUP_REMOVED lines=12> */
.L_x_164:
        /* <DEDUP_REMOVED lines=10> */
[----:B------:R-:W-:Y:S01]  /*ba40*/  LOP3.LUT R4, R4, 0x1, RZ, 0xc0, !PT ;  /* 0x0000000104047812 */ /* 0x000fe200078ec0ff */
[----:B------:R-:W-:-:S04]  /*ba50*/  UMOV UR4, 0xffffffff ;  /* 0xffffffff00047882 */ /* 0x000fc80000000000 */
[C---:B------:R-:W-:Y:S02]  /*ba60*/  IMAD R20, R4.reuse, 0x28, RZ ;  /* 0x0000002804147824 */ /* 0x040fe400078e02ff */
[----:B------:R-:W-:Y:S01]  /*ba70*/  IMAD R21, R4, 0xa00, RZ ;  /* 0x00000a0004157824 */ /* 0x000fe200078e02ff */
[----:B-1----:R-:W-:-:S04]  /*ba80*/  ISETP.NE.U32.AND P0, PT, R2, RZ, PT ;  /* 0x000000ff0200720c */ /* 0x002fc80003f05070 */
[----:B------:R-:W-:-:S04]  /*ba90*/  ISETP.NE.AND.EX P0, PT, R3, RZ, PT, P0 ;  /* 0x000000ff0300720c */ /* 0x000fc80003f05300 */
[----:B-----5:R-:W-:Y:S01]  /*baa0*/  SEL R4, R7, RZ, !P0 ;  /* 0x000000ff07047207 */ /* 0x020fe20004000000 */
[----:B------:R-:W-:Y:S08]  /*bab0*/  BRA.DIV UR4, `(.L_x_165) ;  /* 0x0000002e04a47947 */ /* 0x000ff0000b800000 */
.L_x_226:
[----:B------:R-:W2:Y:S01]  /*bac0*/  LDL R8, [R1+0x10] ;  /* 0x0000100001087983 */ /* 0x000ea20000100800 */
[----:B------:R-:W-:Y:S01]  /*bad0*/  UMOV UR4, 0xffffffff ;  /* 0xffffffff00047882 */ /* 0x000fe20000000000 */
[----:B------:R-:W-:Y:S02]  /*bae0*/  SHF.R.S32.HI R12, RZ, 0x1f, R7 ;  /* 0x0000001fff0c7819 */ /* 0x000fe40000011407 */
[----:B------:R-:W-:Y:S01]  /*baf0*/  MOV R5, R7 ;  /* 0x0000000700057202 */ /* 0x000fe20000000f00 */
[----:B--2---:R-:W-:Y:S01]  /*bb00*/  VIADD R8, R8, 0xffffffff ;  /* 0xffffffff08087836 */ /* 0x004fe20000000000 */
[----:B------:R-:W-:Y:S06]  /*bb10*/  BRA.DIV UR4, `(.L_x_166) ;  /* 0x0000002e04c07947 */ /* 0x000fec000b800000 */
[----:B------:R-:W-:-:S13]  /*bb20*/  ELECT P6, URZ, PT ;  /* 0x00000000003f782f */ /* 0x000fda00038c0000 */
.L_x_229:
[----:B------:R-:W-:Y:S05]  /*bb30*/  @!P6 BRA `(.L_x_167) ;  /* 0x000000040044e947 */ /* 0x000fea0003800000 */
[----:B------:R1:W-:Y:S01]  /*bb40*/  STL [R1], R8 ;  /* 0x0000000801007387 */ /* 0x0003e20000100800 */
[----:B------:R-:W-:Y:S05]  /*bb50*/  @!P0 BRA `(.L_x_168) ;  /* 0x0000000000508947 */ /* 0x000fea0003800000 */
[----:B------:R-:W2:Y:S01]  /*bb60*/  LDC R13, c[0x0][0x41c] ;  /* 0x00010700ff0d7b82 */ /* 0x000ea20000000800 */
[----:B------:R-:W-:Y:S01]  /*bb70*/  IMAD.MOV.U32 R4, RZ, RZ, R8 ;  /* 0x000000ffff047224 */ /* 0x000fe200078e0008 */
[----:B------:R-:W-:Y:S01]  /*bb80*/  ULDC.64 UR4, c[0x0][0x408] ;  /* 0x0001020000047ab9 */ /* 0x000fe20000000a00 */
[----:B------:R-:W-:Y:S01]  /*bb90*/  ULDC.64 UR6, c[0x0][0x208] ;  /* 0x0000820000067ab9 */ /* 0x000fe20000000a00 */
[----:B--2---:R-:W-:-:S13]  /*bba0*/  ISETP.NE.AND P1, PT, R13, 0x1, PT ;  /* 0x000000010d00780c */ /* 0x004fda0003f25270 */
[----:B------:R-:W2:Y:S02]  /*bbb0*/  @P1 LDC.64 R10, c[0x0][0x420] ;  /* 0x00010800ff0a1b82 */ /* 0x000ea40000000a00 */
[----:B--2---:R-:W-:-:S05]  /*bbc0*/  @P1 IMAD.HI.U32 R10, R8, R10, RZ ;  /* 0x0000000a080a1227 */ /* 0x004fca00078e00ff */
[----:B------:R-:W-:-:S04]  /*bbd0*/  @P1 SHF.R.U32.HI R4, RZ, R11, R10 ;  /* 0x0000000bff041219 */ /* 0x000fc8000001160a */
[--C-:B------:R-:W-:Y:S01]  /*bbe0*/  SHF.R.S32.HI R11, RZ, 0x1f, R4.reuse ;  /* 0x0000001fff0b7819 */ /* 0x100fe20000011404 */
[--C-:B------:R-:W-:Y:S02]  /*bbf0*/  IMAD.MOV R9, RZ, RZ, -R4.reuse ;  /* 0x000000ffff097224 */ /* 0x100fe400078e0a04 */
[----:B------:R-:W-:Y:S02]  /*bc00*/  IMAD.MOV.U32 R10, RZ, RZ, R4 ;  /* 0x000000ffff0a7224 */ /* 0x000fe400078e0004 */
[----:B------:R-:W-:Y:S02]  /*bc10*/  IMAD R9, R13, R9, R8 ;  /* 0x000000090d097224 */ /* 0x000fe400078e0208 */
[----:B------:R-:W-:-:S03]  /*bc20*/  IMAD.WIDE.U32 R10, R7, UR4, R10 ;  /* 0x00000004070a7c25 */ /* 0x000fc6000f8e000a */
[----:B------:R2:W-:Y:S01]  /*bc30*/  STL [R1], R9 ;  /* 0x0000000901007387 */ /* 0x0005e20000100800 */
[----:B------:R-:W-:Y:S01]  /*bc40*/  LEA R14, P1, R10, R2, 0x2 ;  /* 0x000000020a0e7211 */ /* 0x000fe200078210ff */
[----:B--2---:R-:W-:-:S04]  /*bc50*/  IMAD R9, R12, UR4, RZ ;  /* 0x000000040c097c24 */ /* 0x004fc8000f8e02ff */
[----:B------:R-:W-:-:S04]  /*bc60*/  IMAD R4, R7, UR5, R9 ;  /* 0x0000000507047c24 */ /* 0x000fc8000f8e0209 */
[----:B------:R-:W-:-:S05]  /*bc70*/  IMAD.IADD R4, R11, 0x1, R4 ;  /* 0x000000010b047824 */ /* 0x000fca00078e0204 */
[----:B------:R-:W-:-:S05]  /*bc80*/  LEA.HI.X R15, R10, R3, R4, 0x2, P1 ;  /* 0x000000030a0f7211 */ /* 0x000fca00008f1404 */
[----:B------:R2:W5:Y:S02]  /*bc90*/  LDG.E R7, desc[UR6][R14.64] ;  /* 0x000000060e077981 */ /* 0x000564000c1e1900 */
.L_x_168:
[----:B------:R-:W3:Y:S01]  /*bca0*/  S2R R9, SR_CgaCtaId ;  /* 0x0000000000097919 */ /* 0x000ee20000008800 */
[----:B------:R-:W-:-:S04]  /*bcb0*/  MOV R4, 0x400 ;  /* 0x0000040000047802 */ /* 0x000fc80000000f00 */
[----:B---3--:R-:W-:Y:S02]  /*bcc0*/  LEA R4, R9, R4, 0x18 ;  /* 0x0000000409047211 */ /* 0x008fe400078ec0ff */
[----:B------:R-:W-:-:S03]  /*bcd0*/  SHF.L.U32 R9, R19, 0x1f, RZ ;  /* 0x0000001f13097819 */ /* 0x000fc600000006ff */
[----:B------:R-:W-:-:S04]  /*bce0*/  IMAD R4, R16, 0x8, R4 ;  /* 0x0000000810047824 */ /* 0x000fc800078e0204 */
[----:B------:R-:W3:Y:S02]  /*bcf0*/  SYNCS.PHASECHK.TRANS64.TRYWAIT P1, [R4+URZ+0x38840], R9 ;  /* 0x03884009040075a7 */ /* 0x000ee4000802017f */
[----:B---3--:R-:W-:Y:S05]  /*bd00*/  @!P1 BRA `(.L_x_169) ;  /* 0x0000002c00649947 */ /* 0x008fea0003800000 */
.L_x_230:
[----:B------:R-:W4:Y:S01]  /*bd10*/  S2R R10, SR_TID.X ;  /* 0x00000000000a7919 */ /* 0x000f220000002100 */
[----:B------:R-:W-:-:S04]  /*bd20*/  UPRMT UR4, UR38, 0x9910, URZ ;  /* 0x0000991026047896 */ /* 0x000fc8000800003f */
[----:B------:R-:W-:Y:S01]  /*bd30*/  UISETP.NE.AND UP0, UPT, UR4, 0x2, UPT ;  /* 0x000000020400788c */ /* 0x000fe2000bf05270 */
[----:B----4-:R-:W-:-:S13]  /*bd40*/  LOP3.LUT P1, RZ, R10, 0x7f, RZ, 0xc0, !PT ;  /* 0x0000007f0aff7812 */ /* 0x010fda000782c0ff */
[----:B---3--:R-:W-:-:S04]  /*bd50*/  @!P1 IMAD.MOV.U32 R9, RZ, RZ, 0xa000 ;  /* 0x0000a000ff099424 */ /* 0x008fc800078e00ff */
[----:B------:R3:W-:Y:S01]  /*bd60*/  @!P1 SYNCS.ARRIVE.TRANS64 RZ, [R4+URZ+0x38830], R9 ;  /* 0x0388300904ff99a7 */ /* 0x0007e2000800003f */
[----:B------:R-:W-:-:S13]  /*bd70*/  PLOP3.LUT P1, PT, PT, PT, UP0, 0x80, 0x0 ;  /* 0x000000000000781c */ /* 0x000fda0003f2f008 */
[----:B---3--:R-:W-:Y:S05]  /*bd80*/  @P1 BRA `(.L_x_170) ;  /* 0x0000000000041947 */ /* 0x008fea0003800000 */
[----:B------:R-:W-:Y:S01]  /*bd90*/  BPT.TRAP 0x1 ;  /* 0x000000040000795c */ /* 0x000fe20000300000 */
.L_x_170:
[----:B------:R-:W3:Y:S02]  /*bda0*/  LDL R9, [R1+0x4] ;  /* 0x0000040001097983 */ /* 0x000ee40000100800 */
[----:B---3--:R-:W-:-:S13]  /*bdb0*/  ISETP.NE.AND P1, PT, R9, RZ, PT ;  /* 0x000000ff0900720c */ /* 0x008fda0003f25270 */
[----:B------:R-:W-:Y:S05]  /*bdc0*/  @P1 BRA `(.L_x_171) ;  /* 0x0000000000041947 */ /* 0x000fea0003800000 */
[----:B------:R-:W-:Y:S01]  /*bdd0*/  BPT.TRAP 0x1 ;  /* 0x000000040000795c */ /* 0x000fe20000300000 */
.L_x_171:
[----:B------:R-:W3:Y:S01]  /*bde0*/  LDL R9, [R1] ;  /* 0x0000000001097983 */ /* 0x000ee20000100800 */
[----:B------:R-:W-:Y:S01]  /*bdf0*/  MOV R10, 0x400 ;  /* 0x00000400000a7802 */ /* 0x000fe20000000f00 */
[----:B------:R-:W4:Y:S01]  /*be00*/  S2R R11, SR_CgaCtaId ;  /* 0x00000000000b7919 */ /* 0x000f220000008800 */
[----:B------:R-:W-:Y:S01]  /*be10*/  R2UR UR9, R4 ;  /* 0x00000000040972ca */ /* 0x000fe200000e0000 */
[----:B------:R-:W-:Y:S01]  /*be20*/  IMAD R4, R16, 0x5000, R21 ;  /* 0x0000500010047824 */ /* 0x000fe200078e0215 */
[----:B------:R-:W-:Y:S01]  /*be30*/  R2UR UR5, R20 ;  /* 0x00000000140572ca */ /* 0x000fe200000e0000 */
[----:B------:R-:W-:Y:S01]  /*be40*/  UIADD3 UR4, UP0, UR36, 0x370, URZ ;  /* 0x0000037024047890 */ /* 0x000fe2000ff1e03f */
[----:B------:R-:W-:Y:S02]  /*be50*/  R2UR UR12, R0 ;  /* 0x00000000000c72ca */ /* 0x000fe400000e0000 */
[----:B-----5:R-:W-:Y:S02]  /*be60*/  R2UR UR13, R7 ;  /* 0x00000000070d72ca */ /* 0x020fe400000e0000 */
[----:B----4-:R-:W-:-:S05]  /*be70*/  LEA R10, R11, R10, 0x18 ;  /* 0x0000000a0b0a7211 */ /* 0x010fca00078ec0ff */
[----:B------:R-:W-:-:S05]  /*be80*/  IMAD R4, R4, 0x2, R10 ;  /* 0x0000000204047824 */ /* 0x000fca00078e020a */
[----:B------:R-:W-:Y:S01]  /*be90*/  R2UR UR14, R4 ;  /* 0x00000000040e72ca */ /* 0x000fe200000e0000 */
[----:B------:R-:W-:Y:S01]  /*bea0*/  UIADD3 UR9, UR9, 0x38830, URZ ;  /* 0x0003883009097890 */ /* 0x000fe2000fffe03f */
[----:B------:R-:W-:Y:S01]  /*beb0*/  UMOV UR10, URZ ;  /* 0x0000003f000a7c82 */ /* 0x000fe20008000000 */
[----:B------:R-:W-:Y:S01]  /*bec0*/  UMOV UR19, 0x30000 ;  /* 0x0003000000137882 */ /* 0x000fe20000000000 */
[----:B------:R-:W-:Y:S01]  /*bed0*/  UMOV UR6, 0x0 ;  /* 0x0000000000067882 */ /* 0x000fe20000000000 */
[----:B------:R-:W-:-:S08]  /*bee0*/  UMOV UR7, 0x14f00000 ;  /* 0x14f0000000077882 */ /* 0x000fd00000000000 */
[----:B------:R-:W-:Y:S02]  /*bef0*/  UIADD3 UR8, UR14, 0x24400, URZ ;  /* 0x000244000e087890 */ /* 0x000fe4000fffe03f */
[----:B------:R-:W-:Y:S02]  /*bf00*/  UIADD3 UR15, UR14, 0x26c00, URZ ;  /* 0x00026c000e0f7890 */ /* 0x000fe4000fffe03f */
[----:B------:R-:W-:Y:S01]  /*bf10*/  UIADD3 UR17, UR14, 0x29400, URZ ;  /* 0x000294000e117890 */ /* 0x000fe2000fffe03f */
[----:B------:R-:W-:Y:S01]  /*bf20*/  UMOV UR16, 0x40 ;  /* 0x0000004000107882 */ /* 0x000fe20000000000 */
[----:B------:R-:W-:-:S03]  /*bf30*/  UIADD3 UR18, UR14, 0x2bc00, URZ ;  /* 0x0002bc000e127890 */ /* 0x000fc6000fffe03f */
[----:B------:R-:W-:Y:S01]  /*bf40*/  UMOV UR14, 0x80 ;  /* 0x00000080000e7882 */ /* 0x000fe20000000000 */
[----:B------:R-:W-:Y:S02]  /*bf50*/  MOV R4, R7 ;  /* 0x0000000700047202 */ /* 0x000fe40000000f00 */
[----:B---3--:R-:W-:-:S13]  /*bf60*/  R2UR UR11, R9 ;  /* 0x00000000090b72ca */ /* 0x008fda00000e0000 */
[----:B------:R-:W-:Y:S02]  /*bf70*/  UIMAD UR11, UR11, 0x50, UR5 ;  /* 0x000000500b0b78a4 */ /* 0x000fe4000f8e0205 */
[----:B------:R-:W-:-:S09]  /*bf80*/  UIADD3.X UR5, URZ, UR37, URZ, UP0, !UPT ;  /* 0x000000253f057290 */ /* 0x000fd200087fe43f */
[----:B------:R3:W-:Y:S02]  /*bf90*/  UTMALDG.4D.MULTICAST [UR8], [UR4], UR19, desc[UR6] ;  /* 0x00000608040073b4 */ /* 0x0007e40008019813 */
[----:B---3--:R-:W-:Y:S01]  /*bfa0*/  UMOV UR8, UR15 ;  /* 0x0000000f00087c82 */ /* 0x008fe20008000000 */
[----:B------:R-:W-:Y:S02]  /*bfb0*/  UMOV UR10, UR16 ;  /* 0x00000010000a7c82 */ /* 0x000fe40008000000 */
[----:B------:R3:W-:Y:S02]  /*bfc0*/  UTMALDG.4D.MULTICAST [UR8], [UR4], UR19, desc[UR6] ;  /* 0x00000608040073b4 */ /* 0x0007e40008019813 */
[----:B---3--:R-:W-:Y:S01]  /*bfd0*/  UMOV UR8, UR17 ;  /* 0x0000001100087c82 */ /* 0x008fe20008000000 */
[----:B------:R-:W-:Y:S01]  /*bfe0*/  UMOV UR10, UR14 ;  /* 0x0000000e000a7c82 */ /* 0x000fe20008000000 */
[----:B------:R-:W-:Y:S01]  /*bff0*/  UMOV UR14, 0xc0 ;  /* 0x000000c0000e7882 */ /* 0x000fe20000000000 */
[----:B------:R3:W-:Y:S02]  /*c000*/  UTMALDG.4D.MULTICAST [UR8], [UR4], UR19, desc[UR6] ;  /* 0x00000608040073b4 */ /* 0x0007e40008019813 */
[----:B---3--:R-:W-:Y:S01]  /*c010*/  UMOV UR8, UR18 ;  /* 0x0000001200087c82 */ /* 0x008fe20008000000 */
[----:B------:R-:W-:-:S02]  /*c020*/  UMOV UR10, UR14 ;  /* 0x0000000e000a7c82 */ /* 0x000fc40008000000 */
[----:B------:R3:W-:Y:S02]  /*c030*/  UTMALDG.4D.MULTICAST [UR8], [UR4], UR19, desc[UR6] ;  /* 0x00000608040073b4 */ /* 0x0007e40008019813 */
[----:B---3--:R-:W-:Y:S01]  /*c040*/  NOP ;  /* 0x0000000000007918 */ /* 0x008fe20000000000 */
.L_x_167:
[----:B------:R-:W3:Y:S01]  /*c050*/  LDL R13, [R1+0x1c] ;  /* 0x00001c00010d7983 */ /* 0x000ee20000100800 */
[----:B------:R-:W-:-:S03]  /*c060*/  MOV R10, 0x400 ;  /* 0x00000400000a7802 */ /* 0x000fc60000000f00 */
[----:B------:R-:W4:Y:S01]  /*c070*/  LDL.LU R9, [R1+0x18] ;  /* 0x0000180001097983 */ /* 0x000f220000300800 */
[----:B------:R-:W5:Y:S01]  /*c080*/  S2R R11, SR_CgaCtaId ;  /* 0x00000000000b7919 */ /* 0x000f620000008800 */
[----:B------:R-:W-:Y:S05]  /*c090*/  WARPSYNC.ALL ;  /* 0x0000000000007948 */ /* 0x000fea0003800000 */
[----:B------:R-:W-:-:S13]  /*c0a0*/  ELECT P1, URZ, PT ;  /* 0x00000000003f782f */ /* 0x000fda0003820000 */
[----:B------:R-:W-:Y:S01]  /*c0b0*/  @P1 R2UR UR13, R17 ;  /* 0x00000000110d12ca */ /* 0x000fe200000e0000 */
[----:B------:R-:W-:Y:S01]  /*c0c0*/  UIADD3 UR4, UP0, UR36, 0x270, URZ ;  /* 0x0000027024047890 */ /* 0x000fe2000ff1e03f */
[----:B------:R-:W-:Y:S02]  /*c0d0*/  @P1 R2UR UR12, R18 ;  /* 0x00000000120c12ca */ /* 0x000fe400000e0000 */
[----:B------:R-:W-:Y:S01]  /*c0e0*/  @P1 R2UR UR11, R6 ;  /* 0x00000000060b12ca */ /* 0x000fe200000e0000 */
[----:B------:R-:W-:Y:S01]  /*c0f0*/  UIADD3.X UR5, URZ, UR37, URZ, UP0, !UPT ;  /* 0x000000253f057290 */ /* 0x000fe200087fe43f */
[----:B-----5:R-:W-:-:S04]  /*c100*/  LEA R10, R11, R10, 0x18 ;  /* 0x0000000a0b0a7211 */ /* 0x020fc800078ec0ff */
        /* <DEDUP_REMOVED lines=28> */
[----:B-----5:R-:W-:-:S02]  /*c2d0*/  @P1 R2UR UR13, R17 ;  /* 0x00000000110d12ca */ /* 0x020fc400000e0000 */
        /* <DEDUP_REMOVED lines=8> */
[----:B---3--:R-:W-:-:S04]  /*c360*/  LOP3.LUT R6, R13, 0x1, RZ, 0xc, !PT ;  /* 0x000000010d067812 */ /* 0x008fc800078e0cff */
[----:B------:R-:W-:-:S04]  /*c370*/  SHF.L.U32 R6, R6, 0x1f, RZ ;  /* 0x0000001f06067819 */ /* 0x000fc800000006ff */
[----:B------:R-:W3:Y:S01]  /*c380*/  SYNCS.PHASECHK.TRANS64.TRYWAIT P1, [R10+URZ+0x38820], R6 ;  /* 0x038820060a0075a7 */ /* 0x000ee2000802017f */
[----:B----4-:R-:W-:Y:S01]  /*c390*/  ISETP.GE.AND P2, PT, R9, 0x51, PT ;  /* 0x000000510900780c */ /* 0x010fe20003f46270 */
[----:B-1-3--:R-:W-:-:S12]  /*c3a0*/  @!P1 BRA `(.L_x_173) ;  /* 0x0000002400d09947 */ /* 0x00afd80003800000 */
.L_x_231:
[----:B------:R-:W-:Y:S05]  /*c3b0*/  BSYNC B0 ;  /* 0x0000000000007941 */ /* 0x000fea0003800000 */
.L_x_172:
[----:B------:R-:W-:Y:S05]  /*c3c0*/  @!P2 BRA `(.L_x_174) ;  /* 0x0000001800dca947 */ /* 0x000fea0003800000 */
[----:B-1----:R-:W2:Y:S01]  /*c3d0*/  LDL R7, [R1+0x10] ;  /* 0x0000100001077983 */ /* 0x002ea20000100800 */
[----:B------:R-:W-:Y:S02]  /*c3e0*/  IMAD.MOV.U32 R6, RZ, RZ, 0x1 ;  /* 0x00000001ff067424 */ /* 0x000fe400078e00ff */
[----:B--2---:R-:W-:-:S05]  /*c3f0*/  IMAD.MOV R14, RZ, RZ, -R7 ;  /* 0x000000ffff0e7224 */ /* 0x004fca00078e0a07 */
[----:B------:R-:W-:-:S05]  /*c400*/  VIADDMNMX R14, R14, R6, 0xffffffff, !PT ;  /* 0xffffffff0e0e7446 */ /* 0x000fca0007800106 */
[----:B------:R-:W-:-:S05]  /*c410*/  IMAD.IADD R6, R7, 0x1, R14 ;  /* 0x0000000107067824 */ /* 0x000fca00078e020e */
[----:B------:R-:W-:-:S04]  /*c420*/  LOP3.LUT R6, R6, 0x1, RZ, 0xc0, !PT ;  /* 0x0000000106067812 */ /* 0x000fc800078ec0ff */
[----:B------:R-:W-:Y:S01]  /*c430*/  ISETP.NE.U32.AND P1, PT, R6, 0x1, PT ;  /* 0x000000010600780c */ /* 0x000fe20003f25070 */
[----:B------:R-:W-:-:S12]  /*c440*/  VIADD R6, R7, 0xfffffffe ;  /* 0xfffffffe07067836 */ /* 0x000fd80000000000 */
[----:B------:R-:W-:Y:S05]  /*c450*/  @P1 BRA `(.L_x_175) ;  /* 0x00000008003c1947 */ /* 0x000fea0003800000 */
[----:B------:R-:W-:Y:S01]  /*c460*/  VIADD R9, R16, 0x1 ;  /* 0x0000000110097836 */ /* 0x000fe20000000000 */
[----:B------:R-:W-:Y:S04]  /*c470*/  BSSY B0, `(.L_x_176) ;  /* 0x0000089000007945 */ /* 0x000fe80003800000 */
        /* <DEDUP_REMOVED lines=8> */
[----:B------:R-:W-:Y:S01]  /*c500*/  IMAD.MOV.U32 R7, RZ, RZ, R6 ;  /* 0x000000ffff077224 */ /* 0x000fe200078e0006 */
[----:B------:R-:W-:Y:S01]  /*c510*/  ULDC.64 UR4, c[0x0][0x408] ;  /* 0x0001020000047ab9 */ /* 0x000fe20000000a00 */
[----:B------:R-:W-:Y:S01]  /*c520*/  ULDC.64 UR6, c[0x0][0x208] ;  /* 0x0000820000067ab9 */ /* 0x000fe20000000a00 */
[----:B-1----:R-:W-:-:S13]  /*c530*/  ISETP.NE.AND P1, PT, R15, 0x1, PT ;  /* 0x000000010f00780c */ /* 0x002fda0003f25270 */
[----:B------:R-:W1:Y:S02]  /*c540*/  @P1 LDC.64 R10, c[0x0][0x420] ;  /* 0x00010800ff0a1b82 */ /* 0x000e640000000a00 */
[----:B-1----:R-:W-:-:S05]  /*c550*/  @P1 IMAD.HI.U32 R10, R6, R10, RZ ;  /* 0x0000000a060a1227 */ /* 0x002fca00078e00ff */
[----:B------:R-:W-:-:S04]  /*c560*/  @P1 SHF.R.U32.HI R7, RZ, R11, R10 ;  /* 0x0000000bff071219 */ /* 0x000fc8000001160a */
[----:B------:R-:W-:Y:S02]  /*c570*/  IADD3 R10, -R7, RZ, RZ ;  /* 0x000000ff070a7210 */ /* 0x000fe40007ffe1ff */
[----:B------:R-:W-:-:S03]  /*c580*/  SHF.R.S32.HI R11, RZ, 0x1f, R7 ;  /* 0x0000001fff0b7819 */ /* 0x000fc60000011407 */
[----:B------:R-:W-:Y:S02]  /*c590*/  IMAD R6, R15, R10, R6 ;  /* 0x0000000a0f067224 */ /* 0x000fe400078e0206 */
[----:B------:R-:W-:Y:S02]  /*c5a0*/  IMAD R15, R12, UR4, RZ ;  /* 0x000000040c0f7c24 */ /* 0x000fe4000f8e02ff */
[----:B------:R-:W-:Y:S02]  /*c5b0*/  IMAD.MOV.U32 R10, RZ, RZ, R7 ;  /* 0x000000ffff0a7224 */ /* 0x000fe400078e0007 */
[C---:B------:R-:W-:Y:S02]  /*c5c0*/  IMAD R7, R5.reuse, UR5, R15 ;  /* 0x0000000505077c24 */ /* 0x040fe4000f8e020f */
[----:B------:R-:W-:-:S04]  /*c5d0*/  IMAD.WIDE.U32 R10, R5, UR4, R10 ;  /* 0x00000004050a7c25 */ /* 0x000fc8000f8e000a */
[----:B------:R-:W-:Y:S01]  /*c5e0*/  IMAD.IADD R7, R7, 0x1, R11 ;  /* 0x0000000107077824 */ /* 0x000fe200078e020b */
[----:B------:R-:W-:-:S04]  /*c5f0*/  LEA R2, P1, R10, R2, 0x2 ;  /* 0x000000020a027211 */ /* 0x000fc800078210ff */
[----:B------:R-:W-:-:S05]  /*c600*/  LEA.HI.X R3, R10, R3, R7, 0x2, P1 ;  /* 0x000000030a037211 */ /* 0x000fca00008f1407 */
[----:B------:R1:W5:Y:S04]  /*c610*/  LDG.E R7, desc[UR6][R2.64] ;  /* 0x0000000602077981 */ /* 0x000368000c1e1900 */
.L_x_178:
[----:B-1----:R-:W1:Y:S01]  /*c620*/  S2R R3, SR_CgaCtaId ;  /* 0x0000000000037919 */ /* 0x002e620000008800 */
[----:B------:R-:W-:-:S04]  /*c630*/  MOV R2, 0x400 ;  /* 0x0000040000027802 */ /* 0x000fc80000000f00 */
[----:B-1----:R-:W-:Y:S02]  /*c640*/  LEA R2, R3, R2, 0x18 ;  /* 0x0000000203027211 */ /* 0x002fe400078ec0ff */
[----:B------:R-:W-:-:S03]  /*c650*/  SHF.L.U32 R3, R13, 0x1f, RZ ;  /* 0x0000001f0d037819 */ /* 0x000fc600000006ff */
[----:B------:R-:W-:-:S04]  /*c660*/  IMAD R2, R9, 0x8, R2 ;  /* 0x0000000809027824 */ /* 0x000fc800078e0202 */
[----:B------:R-:W1:Y:S02]  /*c670*/  SYNCS.PHASECHK.TRANS64.TRYWAIT P1, [R2+URZ+0x38840], R3 ;  /* 0x03884003020075a7 */ /* 0x000e64000802017f */
[----:B-1----:R-:W-:Y:S05]  /*c680*/  @!P1 BRA `(.L_x_179) ;  /* 0x0000002400389947 */ /* 0x002fea0003800000 */
.L_x_232:
[----:B------:R-:W2:Y:S01]  /*c690*/  S2R R10, SR_TID.X ;  /* 0x00000000000a7919 */ /* 0x000ea20000002100 */
[----:B------:R-:W-:Y:S01]  /*c6a0*/  UPRMT UR4, UR38, 0x9910, URZ ;  /* 0x0000991026047896 */ /* 0x000fe2000800003f */
[----:B--2---:R-:W-:-:S13]  /*c6b0*/  LOP3.LUT P1, RZ, R10, 0x7f, RZ, 0xc0, !PT ;  /* 0x0000007f0aff7812 */ /* 0x004fda000782c0ff */
[----:B-1----:R-:W-:-:S04]  /*c6c0*/  @!P1 IMAD.MOV.U32 R3, RZ, RZ, 0xa000 ;  /* 0x0000a000ff039424 */ /* 0x002fc800078e00ff */
[----:B------:R1:W-:Y:S02]  /*c6d0*/  @!P1 SYNCS.ARRIVE.TRANS64 RZ, [R2+URZ+0x38830], R3 ;  /* 0x0388300302ff99a7 */ /* 0x0003e4000800003f */
[----:B-1----:R-:W-:-:S05]  /*c6e0*/  IMAD.U32 R3, RZ, RZ, UR4 ;  /* 0x00000004ff037e24 */ /* 0x002fca000f8e00ff */
[----:B------:R-:W-:-:S13]  /*c6f0*/  ISETP.NE.AND P2, PT, R3, 0x2, PT ;  /* 0x000000020300780c */ /* 0x000fda0003f45270 */
[----:B------:R-:W-:Y:S05]  /*c700*/  @P2 BRA `(.L_x_180) ;  /* 0x0000000000042947 */ /* 0x000fea0003800000 */
[----:B------:R-:W-:Y:S01]  /*c710*/  BPT.TRAP 0x1 ;  /* 0x000000040000795c */ /* 0x000fe20000300000 */
.L_x_180:
[----:B------:R-:W2:Y:S02]  /*c720*/  LDL R3, [R1+0x4] ;  /* 0x0000040001037983 */ /* 0x000ea40000100800 */
[----:B--2---:R-:W-:-:S13]  /*c730*/  ISETP.NE.AND P1, PT, R3, RZ, PT ;  /* 0x000000ff0300720c */ /* 0x004fda0003f25270 */
[----:B------:R-:W-:Y:S05]  /*c740*/  @P1 BRA `(.L_x_181) ;  /* 0x0000000000041947 */ /* 0x000fea0003800000 */
[----:B------:R-:W-:Y:S01]  /*c750*/  BPT.TRAP 0x1 ;  /* 0x000000040000795c */ /* 0x000fe20000300000 */
.L_x_181:
[----:B------:R-:W1:Y:S01]  /*c760*/  S2R R11, SR_CgaCtaId ;  /* 0x00000000000b7919 */ /* 0x000e620000008800 */
[----:B------:R-:W-:Y:S01]  /*c770*/  MOV R10, 0x400 ;  /* 0x00000400000a7802 */ /* 0x000fe20000000f00 */
[----:B------:R-:W-:Y:S01]  /*c780*/  UIADD3 UR4, UP0, UR36, 0x370, URZ ;  /* 0x0000037024047890 */ /* 0x000fe2000ff1e03f */
[----:B------:R-:W-:Y:S01]  /*c790*/  R2UR UR9, R2 ;  /* 0x00000000020972ca */ /* 0x000fe200000e0000 */
[----:B------:R-:W-:Y:S01]  /*c7a0*/  IMAD R2, R9, 0x5000, R21 ;  /* 0x0000500009027824 */ /* 0x000fe200078e0215 */
[----:B------:R-:W-:Y:S01]  /*c7b0*/  R2UR UR11, R6 ;  /* 0x00000000060b72ca */ /* 0x000fe200000e0000 */
[----:B------:R-:W-:Y:S01]  /*c7c0*/  UMOV UR10, URZ ;  /* 0x0000003f000a7c82 */ /* 0x000fe20008000000 */
[----:B------:R-:W-:Y:S01]  /*c7d0*/  R2UR UR5, R20 ;  /* 0x00000000140572ca */ /* 0x000fe200000e0000 */
[----:B------:R-:W-:Y:S01]  /*c7e0*/  UMOV UR19, 0x30000 ;  /* 0x0003000000137882 */ /* 0x000fe20000000000 */
[----:B------:R-:W-:Y:S01]  /*c7f0*/  R2UR UR12, R0 ;  /* 0x00000000000c72ca */ /* 0x000fe200000e0000 */
[----:B------:R-:W-:Y:S01]  /*c800*/  UMOV UR6, 0x0 ;  /* 0x0000000000067882 */ /* 0x000fe20000000000 */
[----:B-----5:R-:W-:Y:S01]  /*c810*/  R2UR UR13, R7 ;  /* 0x00000000070d72ca */ /* 0x020fe200000e0000 */
[----:B------:R-:W-:Y:S01]  /*c820*/  UMOV UR7, 0x14f00000 ;  /* 0x14f0000000077882 */ /* 0x000fe20000000000 */
[----:B------:R-:W-:Y:S01]  /*c830*/  UMOV UR17, 0x40 ;  /* 0x0000004000117882 */ /* 0x000fe20000000000 */
[----:B------:R-:W-:Y:S01]  /*c840*/  UMOV UR18, 0x80 ;  /* 0x0000008000127882 */ /* 0x000fe20000000000 */
[----:B------:R-:W-:Y:S01]  /*c850*/  SHF.L.U32 R3, R19, 0x1f, RZ ;  /* 0x0000001f13037819 */ /* 0x000fe200000006ff */
[----:B------:R-:W-:-:S04]  /*c860*/  UIADD3 UR9, UR9, 0x38830, URZ ;  /* 0x0003883009097890 */ /* 0x000fc8000fffe03f */
[----:B------:R-:W-:Y:S02]  /*c870*/  UIMAD UR11, UR11, 0x50, UR5 ;  /* 0x000000500b0b78a4 */ /* 0x000fe4000f8e0205 */
[----:B------:R-:W-:Y:S01]  /*c880*/  UIADD3.X UR5, URZ, UR37, URZ, UP0, !UPT ;  /* 0x000000253f057290 */ /* 0x000fe200087fe43f */
[----:B-1----:R-:W-:-:S05]  /*c890*/  LEA R10, R11, R10, 0x18 ;  /* 0x0000000a0b0a7211 */ /* 0x002fca00078ec0ff */
[----:B------:R-:W-:-:S05]  /*c8a0*/  IMAD R2, R2, 0x2, R10 ;  /* 0x0000000202027824 */ /* 0x000fca00078e020a */
[----:B------:R-:W-:Y:S01]  /*c8b0*/  R2UR UR14, R2 ;  /* 0x00000000020e72ca */ /* 0x000fe200000e0000 */
[----:B------:R-:W-:-:S12]  /*c8c0*/  IMAD R2, R16, 0x8, R10 ;  /* 0x0000000810027824 */ /* 0x000fd800078e020a */
[----:B------:R-:W-:Y:S02]  /*c8d0*/  UIADD3 UR8, UR14, 0x24400, URZ ;  /* 0x000244000e087890 */ /* 0x000fe4000fffe03f */
[----:B------:R-:W-:Y:S02]  /*c8e0*/  UIADD3 UR15, UR14, 0x26c00, URZ ;  /* 0x00026c000e0f7890 */ /* 0x000fe4000fffe03f */
[----:B------:R-:W-:Y:S02]  /*c8f0*/  UIADD3 UR16, UR14, 0x29400, URZ ;  /* 0x000294000e107890 */ /* 0x000fe4000fffe03f */
[----:B------:R-:W-:-:S03]  /*c900*/  UIADD3 UR14, UR14, 0x2bc00, URZ ;  /* 0x0002bc000e0e7890 */ /* 0x000fc6000fffe03f */
[----:B------:R1:W-:Y:S02]  /*c910*/  UTMALDG.4D.MULTICAST [UR8], [UR4], UR19, desc[UR6] ;  /* 0x00000608040073b4 */ /* 0x0003e40008019813 */
[----:B-1----:R-:W-:Y:S01]  /*c920*/  UMOV UR8, UR15 ;  /* 0x0000000f00087c82 */ /* 0x002fe20008000000 */
[----:B------:R-:W-:Y:S01]  /*c930*/  UMOV UR10, UR17 ;  /* 0x00000011000a7c82 */ /* 0x000fe20008000000 */
[----:B------:R-:W-:Y:S01]  /*c940*/  UMOV UR15, 0xc0 ;  /* 0x000000c0000f7882 */ /* 0x000fe20000000000 */
[----:B------:R1:W-:Y:S02]  /*c950*/  UTMALDG.4D.MULTICAST [UR8], [UR4], UR19, desc[UR6] ;  /* 0x00000608040073b4 */ /* 0x0003e40008019813 */
[----:B-1----:R-:W-:Y:S01]  /*c960*/  UMOV UR8, UR16 ;  /* 0x0000001000087c82 */ /* 0x002fe20008000000 */
[----:B------:R-:W-:Y:S02]  /*c970*/  UMOV UR10, UR18 ;  /* 0x00000012000a7c82 */ /* 0x000fe40008000000 */
[----:B------:R1:W-:Y:S02]  /*c980*/  UTMALDG.4D.MULTICAST [UR8], [UR4], UR19, desc[UR6] ;  /* 0x00000608040073b4 */ /* 0x0003e40008019813 */
[----:B-1----:R-:W-:Y:S01]  /*c990*/  UMOV UR8, UR14 ;  /* 0x0000000e00087c82 */ /* 0x002fe20008000000 */
[----:B------:R-:W-:-:S02]  /*c9a0*/  UMOV UR10, UR15 ;  /* 0x0000000f000a7c82 */ /* 0x000fc40008000000 */
[----:B------:R1:W-:Y:S01]  /*c9b0*/  UTMALDG.4D.MULTICAST [UR8], [UR4], UR19, desc[UR6] ;  /* 0x00000608040073b4 */ /* 0x0003e20008019813 */
[----:B------:R-:W2:Y:S02]  /*c9c0*/  SYNCS.PHASECHK.TRANS64.TRYWAIT P1, [R2+URZ+0x38860], R3 ;  /* 0x03886003020075a7 */ /* 0x000ea4000802017f */
[----:B-12---:R-:W-:Y:S05]  /*c9d0*/  @!P1 BRA `(.L_x_182) ;  /* 0x0000002000789947 */ /* 0x006fea0003800000 */
.L_x_233:
[----:B------:R-:W2:Y:S02]  /*c9e0*/  S2R R10, SR_TID.X ;  /* 0x00000000000a7919 */ /* 0x000ea40000002100 */
[----:B--2---:R-:W-:-:S13]  /*c9f0*/  LOP3.LUT P1, RZ, R10, 0x7f, RZ, 0xc0, !PT ;  /* 0x0000007f0aff7812 */ /* 0x004fda000782c0ff */
[----:B-1----:R-:W-:-:S04]  /*ca00*/  @!P1 IMAD.MOV.U32 R3, RZ, RZ, 0xa000 ;  /* 0x0000a000ff039424 */ /* 0x002fc800078e00ff */
[----:B------:R1:W-:Y:S01]  /*ca10*/  @!P1 SYNCS.ARRIVE.TRANS64 RZ, [R2+URZ+0x38850], R3 ;  /* 0x0388500302ff99a7 */ /* 0x0003e2000800003f */
[----:B------:R-:W-:Y:S05]  /*ca20*/  @P2 BRA `(.L_x_183) ;  /* 0x0000000000042947 */ /* 0x000fea0003800000 */
[----:B------:R-:W-:Y:S01]  /*ca30*/  BPT.TRAP 0x1 ;  /* 0x000000040000795c */ /* 0x000fe20000300000 */
.L_x_183:
[----:B-1----:R-:W2:Y:S02]  /*ca40*/  LDL R3, [R1+0x4] ;  /* 0x0000040001037983 */ /* 0x002ea40000100800 */
[----:B--2---:R-:W-:-:S13]  /*ca50*/  ISETP.NE.AND P1, PT, R3, RZ, PT ;  /* 0x000000ff0300720c */ /* 0x004fda0003f25270 */
[----:B------:R-:W-:Y:S05]  /*ca60*/  @P1 BRA `(.L_x_184) ;  /* 0x0000000000041947 */ /* 0x000fea0003800000 */
[----:B------:R-:W-:Y:S01]  /*ca70*/  BPT.TRAP 0x1 ;  /* 0x000000040000795c */ /* 0x000fe20000300000 */
.L_x_184:
[----:B------:R-:W2:Y:S01]  /*ca80*/  LDL.LU R3, [R1] ;  /* 0x0000000001037983 */ /* 0x000ea20000300800 */
[----:B------:R-:W-:Y:S01]  /*ca90*/  MOV R10, 0x400 ;  /* 0x00000400000a7802 */ /* 0x000fe20000000f00 */
[----:B------:R-:W-:Y:S01]  /*caa0*/  UIADD3 UR4, UP0, UR36, 0x470, URZ ;  /* 0x0000047024047890 */ /* 0x000fe2000ff1e03f */
[----:B------:R-:W-:Y:S01]  /*cab0*/  R2UR UR5, R20 ;  /* 0x00000000140572ca */ /* 0x000fe200000e0000 */
[----:B------:R-:W1:Y:S01]  /*cac0*/  S2R R11, SR_CgaCtaId ;  /* 0x00000000000b7919 */ /* 0x000e620000008800 */
[----:B------:R-:W-:Y:S01]  /*cad0*/  R2UR UR9, R2 ;  /* 0x00000000020972ca */ /* 0x000fe200000e0000 */
[----:B------:R-:W-:Y:S01]  /*cae0*/  UMOV UR10, URZ ;  /* 0x0000003f000a7c82 */ /* 0x000fe20008000000 */
[----:B------:R-:W-:Y:S01]  /*caf0*/  R2UR UR13, R4 ;  /* 0x00000000040d72ca */ /* 0x000fe200000e0000 */
[----:B------:R-:W-:Y:S01]  /*cb00*/  UMOV UR18, 0x30000 ;  /* 0x0003000000127882 */ /* 0x000fe20000000000 */
[----:B------:R-:W-:Y:S01]  /*cb10*/  R2UR UR12, R0 ;  /* 0x00000000000c72ca */ /* 0x000fe200000e0000 */
[----:B------:R-:W-:Y:S01]  /*cb20*/  UMOV UR6, 0x0 ;  /* 0x0000000000067882 */ /* 0x000fe20000000000 */
[----:B------:R-:W-:Y:S01]  /*cb30*/  UMOV UR7, 0x14f00000 ;  /* 0x14f0000000077882 */ /* 0x000fe20000000000 */
[----:B------:R-:W-:Y:S01]  /*cb40*/  UMOV UR17, 0x40 ;  /* 0x0000004000117882 */ /* 0x000fe20000000000 */
[----:B------:R3:W-:Y:S01]  /*cb50*/  STL [R1], R6 ;  /* 0x0000000601007387 */ /* 0x0007e20000100800 */
[----:B------:R-:W-:-:S04]  /*cb60*/  IMAD.MOV.U32 R4, RZ, RZ, R7 ;  /* 0x000000ffff047224 */ /* 0x000fc800078e0007 */
[----:B------:R-:W-:Y:S01]  /*cb70*/  UIADD3 UR9, UR9, 0x38850, URZ ;  /* 0x0003885009097890 */ /* 0x000fe2000fffe03f */
[----:B-1----:R-:W-:Y:S02]  /*cb80*/  LEA R10, R11, R10, 0x18 ;  /* 0x0000000a0b0a7211 */ /* 0x002fe400078ec0ff */
[----:B--2---:R-:W-:Y:S01]  /*cb90*/  R2UR UR11, R3 ;  /* 0x00000000030b72ca */ /* 0x004fe200000e0000 */
[----:B------:R-:W-:-:S05]  /*cba0*/  IMAD R3, R16, 0x5000, R21 ;  /* 0x0000500010037824 */ /* 0x000fca00078e0215 */
[----:B------:R-:W-:-:S04]  /*cbb0*/  LEA R3, R3, R10, 0x1 ;  /* 0x0000000a03037211 */ /* 0x000fc800078e08ff */
[----:B------:R-:W-:-:S03]  /*cbc0*/  R2UR UR16, R3 ;  /* 0x00000000031072ca */ /* 0x000fc600000e0000 */
[----:B------:R-:W-:Y:S02]  /*cbd0*/  UIMAD UR11, UR11, 0x50, UR5 ;  /* 0x000000500b0b78a4 */ /* 0x000fe4000f8e0205 */
[----:B------:R-:W-:-:S08]  /*cbe0*/  UIADD3.X UR5, URZ, UR37, URZ, UP0, !UPT ;  /* 0x000000253f057290 */ /* 0x000fd000087fe43f */
        /* <DEDUP_REMOVED lines=10> */
[----:B------:R-:W-:Y:S01]  /*cc90*/  UMOV UR10, UR14 ;  /* 0x0000000e000a7c82 */ /* 0x000fe20008000000 */
[----:B------:R-:W-:Y:S01]  /*cca0*/  UMOV UR14, 0xc0 ;  /* 0x000000c0000e7882 */ /* 0x000fe20000000000 */
[----:B------:R1:W-:Y:S02]  /*ccb0*/  UTMALDG.4D.MULTICAST [UR8], [UR4], UR18, desc[UR6] ;  /* 0x00000608040073b4 */ /* 0x0003e40008019812 */
[----:B-1----:R-:W-:Y:S01]  /*ccc0*/  UMOV UR8, UR16 ;  /* 0x0000001000087c82 */ /* 0x002fe20008000000 */
[----:B------:R-:W-:-:S02]  /*ccd0*/  UMOV UR10, UR14 ;  /* 0x0000000e000a7c82 */ /* 0x000fc40008000000 */
[----:B------:R3:W-:Y:S02]  /*cce0*/  UTMALDG.4D.MULTICAST [UR8], [UR4], UR18, desc[UR6] ;  /* 0x00000608040073b4 */ /* 0x0007e40008019812 */
[----:B---3--:R-:W-:Y:S01]  /*ccf0*/  NOP ;  /* 0x0000000000007918 */ /* 0x008fe20000000000 */
.L_x_177:
[----:B------:R-:W-:Y:S05]  /*cd00*/  BSYNC B0 ;  /* 0x0000000000007941 */ /* 0x000fea0003800000 */
.L_x_176:
[----:B------:R-:W2:Y:S01]  /*cd10*/  LDL.LU R2, [R1+0x10] ;  /* 0x0000100001027983 */ /* 0x000ea20000300800 */
[----:B------:R-:W-:Y:S02]  /*cd20*/  IMAD.MOV.U32 R16, RZ, RZ, R9 ;  /* 0x000000ffff107224 */ /* 0x000fe400078e0009 */
[----:B------:R-:W-:Y:S02]  /*cd30*/  IMAD.MOV.U32 R19, RZ, RZ, R13 ;  /* 0x000000ffff137224 */ /* 0x000fe400078e000d */
[----:B--2---:R-:W-:-:S07]  /*cd40*/  VIADD R6, R2, 0xfffffffd ;  /* 0xfffffffd02067836 */ /* 0x004fce0000000000 */
.L_x_175:
[----:B------:R-:W-:Y:S01]  /*cd50*/  IMAD.MOV R3, RZ, RZ, -R14 ;  /* 0x000000ffff037224 */ /* 0x000fe200078e0a0e */
[----:B------:R-:W-:Y:S04]  /*cd60*/  BSSY B0, `(.L_x_174) ;  /* 0x000011d000007945 */ /* 0x000fe80003800000 */
[----:B------:R-:W-:-:S13]  /*cd70*/  ISETP.NE.AND P1, PT, R8, R3, PT ;  /* 0x000000030800720c */ /* 0x000fda0003f25270 */
[----:B------:R-:W-:Y:S05]  /*cd80*/  @!P1 BRA `(.L_x_185) ;  /* 0x0000001000689947 */ /* 0x000fea0003800000 */
[----:B------:R-:W-:-:S07]  /*cd90*/  IMAD.MOV.U32 R8, RZ, RZ, R4 ;  /* 0x000000ffff087224 */ /* 0x000fce00078e0004 */
.L_x_204:
        /* <DEDUP_REMOVED lines=16> */
[----:B-1----:R-:W-:Y:S01]  /*cea0*/  @P1 IMAD.HI.U32 R8, R6, R2, RZ ;  /* 0x0000000206081227 */ /* 0x002fe200078e00ff */
[----:B------:R-:W-:-:S04]  /*ceb0*/  MOV R2, R6 ;  /* 0x0000000600027202 */ /* 0x000fc80000000f00 */
[----:B------:R-:W-:Y:S02]  /*cec0*/  @P1 SHF.R.U32.HI R2, RZ, R3, R8 ;  /* 0x00000003ff021219 */ /* 0x000fe40000011608 */
[----:B------:R-:W1:Y:S03]  /*ced0*/  LDC.64 R8, c[0x0][0x3f8] ;  /* 0x0000fe00ff087b82 */ /* 0x000e660000000a00 */
[----:B------:R-:W-:-:S04]  /*cee0*/  IMAD.MOV R3, RZ, RZ, -R2 ;  /* 0x000000ffff037224 */ /* 0x000fc800078e0a02 */
[----:B------:R-:W-:Y:S01]  /*cef0*/  IMAD R11, R11, R3, R6 ;  /* 0x000000030b0b7224 */ /* 0x000fe200078e0206 */
[----:B------:R-:W-:-:S03]  /*cf00*/  SHF.R.S32.HI R3, RZ, 0x1f, R2 ;  /* 0x0000001fff037819 */ /* 0x000fc60000011402 */
[----:B------:R-:W-:-:S04]  /*cf10*/  IMAD.WIDE.U32 R2, R5, UR4, R2 ;  /* 0x0000000405027c25 */ /* 0x000fc8000f8e0002 */
[----:B------:R-:W-:Y:S01]  /*cf20*/  IMAD.IADD R13, R13, 0x1, R3 ;  /* 0x000000010d0d7824 */ /* 0x000fe200078e0203 */
[----:B-1----:R-:W-:-:S04]  /*cf30*/  LEA R8, P1, R2, R8, 0x2 ;  /* 0x0000000802087211 */ /* 0x002fc800078210ff */
[----:B------:R-:W-:-:S05]  /*cf40*/  LEA.HI.X R9, R2, R9, R13, 0x2, P1 ;  /* 0x0000000902097211 */ /* 0x000fca00008f140d */
[----:B------:R1:W5:Y:S04]  /*cf50*/  LDG.E R8, desc[UR6][R8.64] ;  /* 0x0000000608087981 */ /* 0x000368000c1e1900 */
.L_x_188:
[----:B------:R-:W2:Y:S01]  /*cf60*/  S2R R3, SR_CgaCtaId ;  /* 0x0000000000037919 */ /* 0x000ea20000008800 */
[----:B------:R-:W-:-:S04]  /*cf70*/  MOV R2, 0x400 ;  /* 0x0000040000027802 */ /* 0x000fc80000000f00 */
[----:B--2---:R-:W-:Y:S02]  /*cf80*/  LEA R2, R3, R2, 0x18 ;  /* 0x0000000203027211 */ /* 0x004fe400078ec0ff */
[----:B------:R-:W-:-:S03]  /*cf90*/  SHF.L.U32 R3, R10, 0x1f, RZ ;  /* 0x0000001f0a037819 */ /* 0x000fc600000006ff */
[----:B------:R-:W-:-:S04]  /*cfa0*/  IMAD R2, R7, 0x8, R2 ;  /* 0x0000000807027824 */ /* 0x000fc800078e0202 */
[----:B------:R-:W2:Y:S02]  /*cfb0*/  SYNCS.PHASECHK.TRANS64.TRYWAIT P1, [R2+URZ+0x38840], R3 ;  /* 0x03884003020075a7 */ /* 0x000ea4000802017f */
[----:B--2---:R-:W-:Y:S05]  /*cfc0*/  @!P1 BRA `(.L_x_189) ;  /* 0x0000001c00109947 */ /* 0x004fea0003800000 */
.L_x_234:
[----:B-1----:R-:W1:Y:S01]  /*cfd0*/  S2R R9, SR_TID.X ;  /* 0x0000000000097919 */ /* 0x002e620000002100 */
[----:B------:R-:W-:Y:S01]  /*cfe0*/  UPRMT UR4, UR38, 0x9910, URZ ;  /* 0x0000991026047896 */ /* 0x000fe2000800003f */
[----:B-1----:R-:W-:-:S13]  /*cff0*/  LOP3.LUT P1, RZ, R9, 0x7f, RZ, 0xc0, !PT ;  /* 0x0000007f09ff7812 */ /* 0x002fda000782c0ff */
[----:B--2---:R-:W-:-:S04]  /*d000*/  @!P1 IMAD.MOV.U32 R3, RZ, RZ, 0xa000 ;  /* 0x0000a000ff039424 */ /* 0x004fc800078e00ff */
[----:B------:R1:W-:Y:S02]  /*d010*/  @!P1 SYNCS.ARRIVE.TRANS64 RZ, [R2+URZ+0x38830], R3 ;  /* 0x0388300302ff99a7 */ /* 0x0003e4000800003f */
[----:B-1----:R-:W-:-:S05]  /*d020*/  IMAD.U32 R3, RZ, RZ, UR4 ;  /* 0x00000004ff037e24 */ /* 0x002fca000f8e00ff */
[----:B------:R-:W-:-:S13]  /*d030*/  ISETP.NE.AND P2, PT, R3, 0x2, PT ;  /* 0x000000020300780c */ /* 0x000fda0003f45270 */
[----:B------:R-:W-:Y:S05]  /*d040*/  @P2 BRA `(.L_x_190) ;  /* 0x0000000000042947 */ /* 0x000fea0003800000 */
[----:B------:R-:W-:Y:S01]  /*d050*/  BPT.TRAP 0x1 ;  /* 0x000000040000795c */ /* 0x000fe20000300000 */
.L_x_190:
[----:B------:R-:W2:Y:S02]  /*d060*/  LDL R3, [R1+0x4] ;  /* 0x0000040001037983 */ /* 0x000ea40000100800 */
[----:B--2---:R-:W-:-:S13]  /*d070*/  ISETP.NE.AND P1, PT, R3, RZ, PT ;  /* 0x000000ff0300720c */ /* 0x004fda0003f25270 */
[----:B------:R-:W-:Y:S05]  /*d080*/  @P1 BRA `(.L_x_191) ;  /* 0x0000000000041947 */ /* 0x000fea0003800000 */
[----:B------:R-:W-:Y:S01]  /*d090*/  BPT.TRAP 0x1 ;  /* 0x000000040000795c */ /* 0x000fe20000300000 */
.L_x_191:
        /* <DEDUP_REMOVED lines=40> */
.L_x_235:
[----:B------:R-:W2:Y:S02]  /*d320*/  S2R R3, SR_TID.X ;  /* 0x0000000000037919 */ /* 0x000ea40000002100 */
[----:B--2---:R-:W-:-:S13]  /*d330*/  LOP3.LUT P1, RZ, R3, 0x7f, RZ, 0xc0, !PT ;  /* 0x0000007f03ff7812 */ /* 0x004fda000782c0ff */
[----:B------:R-:W-:-:S04]  /*d340*/  @!P1 IMAD.MOV.U32 R3, RZ, RZ, 0xa000 ;  /* 0x0000a000ff039424 */ /* 0x000fc800078e00ff */
[----:B------:R2:W-:Y:S01]  /*d350*/  @!P1 SYNCS.ARRIVE.TRANS64 RZ, [R2+URZ+0x38850], R3 ;  /* 0x0388500302ff99a7 */ /* 0x0005e2000800003f */
[----:B------:R-:W-:Y:S05]  /*d360*/  @P2 BRA `(.L_x_193) ;  /* 0x0000000000042947 */ /* 0x000fea0003800000 */
[----:B------:R-:W-:Y:S01]  /*d370*/  BPT.TRAP 0x1 ;  /* 0x000000040000795c */ /* 0x000fe20000300000 */
.L_x_193:
[----:B--2---:R-:W2:Y:S02]  /*d380*/  LDL R3, [R1+0x4] ;  /* 0x0000040001037983 */ /* 0x004ea40000100800 */
[----:B--2---:R-:W-:-:S13]  /*d390*/  ISETP.NE.AND P1, PT, R3, RZ, PT ;  /* 0x000000ff0300720c */ /* 0x004fda0003f25270 */
[----:B------:R-:W-:Y:S05]  /*d3a0*/  @P1 BRA `(.L_x_194) ;  /* 0x0000000000041947 */ /* 0x000fea0003800000 */
[----:B------:R-:W-:Y:S01]  /*d3b0*/  BPT.TRAP 0x1 ;  /* 0x000000040000795c */ /* 0x000fe20000300000 */
.L_x_194:
[----:B------:R-:W2:Y:S01]  /*d3c0*/  LDL.LU R13, [R1] ;  /* 0x00000000010d7983 */ /* 0x000ea20000300800 */
[----:B------:R-:W-:Y:S01]  /*d3d0*/  MOV R3, 0x400 ;  /* 0x0000040000037802 */ /* 0x000fe20000000f00 */
[----:B------:R-:W-:Y:S01]  /*d3e0*/  IMAD R16, R16, 0x5000, R21 ;  /* 0x0000500010107824 */ /* 0x000fe200078e0215 */
[----:B------:R-:W-:Y:S01]  /*d3f0*/  R2UR UR5, R20 ;  /* 0x00000000140572ca */ /* 0x000fe200000e0000 */
[----:B------:R-:W3:Y:S01]  /*d400*/  S2R R9, SR_CgaCtaId ;  /* 0x0000000000097919 */ /* 0x000ee20000008800 */
[----:B------:R-:W-:Y:S01]  /*d410*/  R2UR UR9, R2 ;  /* 0x00000000020972ca */ /* 0x000fe200000e0000 */
[----:B------:R-:W-:Y:S01]  /*d420*/  UIADD3 UR4, UP0, UR36, 0x470, URZ ;  /* 0x0000047024047890 */ /* 0x000fe2000ff1e03f */
[----:B------:R-:W-:Y:S01]  /*d430*/  R2UR UR13, R4 ;  /* 0x00000000040d72ca */ /* 0x000fe200000e0000 */
[----:B------:R-:W-:Y:S01]  /*d440*/  UMOV UR10, URZ ;  /* 0x0000003f000a7c82 */ /* 0x000fe20008000000 */
[----:B------:R-:W-:Y:S01]  /*d450*/  R2UR UR12, R0 ;  /* 0x00000000000c72ca */ /* 0x000fe200000e0000 */
[----:B------:R-:W-:Y:S01]  /*d460*/  UMOV UR18, 0x30000 ;  /* 0x0003000000127882 */ /* 0x000fe20000000000 */
[----:B------:R-:W-:Y:S01]  /*d470*/  UMOV UR6, 0x0 ;  /* 0x0000000000067882 */ /* 0x000fe20000000000 */
[----:B------:R-:W-:Y:S01]  /*d480*/  UMOV UR7, 0x14f00000 ;  /* 0x14f0000000077882 */ /* 0x000fe20000000000 */
[----:B------:R-:W-:Y:S01]  /*d490*/  UMOV UR17, 0x40 ;  /* 0x0000004000117882 */ /* 0x000fe20000000000 */
[----:B------:R4:W-:Y:S01]  /*d4a0*/  STL [R1], R11 ;  /* 0x0000000b01007387 */ /* 0x0009e20000100800 */
[----:B------:R-:W-:-:S03]  /*d4b0*/  IMAD.MOV.U32 R4, RZ, RZ, R8 ;  /* 0x000000ffff047224 */ /* 0x000fc600078e0008 */
[----:B------:R-:W-:Y:S01]  /*d4c0*/  UIADD3 UR9, UR9, 0x38850, URZ ;  /* 0x0003885009097890 */ /* 0x000fe2000fffe03f */
[----:B---3--:R-:W-:-:S04]  /*d4d0*/  LEA R3, R9, R3, 0x18 ;  /* 0x0000000309037211 */ /* 0x008fc800078ec0ff */
[----:B------:R-:W-:-:S04]  /*d4e0*/  LEA R16, R16, R3, 0x1 ;  /* 0x0000000310107211 */ /* 0x000fc800078e08ff */
[----:B------:R-:W-:-:S13]  /*d4f0*/  R2UR UR14, R16 ;  /* 0x00000000100e72ca */ /* 0x000fda00000e0000 */
[----:B------:R-:W-:Y:S02]  /*d500*/  UIADD3 UR8, UR14, 0x400, URZ ;  /* 0x000004000e087890 */ /* 0x000fe4000fffe03f */
[----:B------:R-:W-:Y:S02]  /*d510*/  UIADD3 UR15, UR14, 0x2c00, URZ ;  /* 0x00002c000e0f7890 */ /* 0x000fe4000fffe03f */
[----:B------:R-:W-:Y:S02]  /*d520*/  UIADD3 UR16, UR14, 0x5400, URZ ;  /* 0x000054000e107890 */ /* 0x000fe4000fffe03f */
[----:B------:R-:W-:Y:S01]  /*d530*/  UIADD3 UR14, UR14, 0x7c00, URZ ;  /* 0x00007c000e0e7890 */ /* 0x000fe2000fffe03f */
[----:B--2---:R-:W-:-:S13]  /*d540*/  R2UR UR11, R13 ;  /* 0x000000000d0b72ca */ /* 0x004fda00000e0000 */
[----:B------:R-:W-:Y:S02]  /*d550*/  UIMAD UR11, UR11, 0x50, UR5 ;  /* 0x000000500b0b78a4 */ /* 0x000fe4000f8e0205 */
[----:B------:R-:W-:-:S09]  /*d560*/  UIADD3.X UR5, URZ, UR37, URZ, UP0, !UPT ;  /* 0x000000253f057290 */ /* 0x000fd200087fe43f */
[----:B------:R2:W-:Y:S02]  /*d570*/  UTMALDG.4D.MULTICAST [UR8], [UR4], UR18, desc[UR6] ;  /* 0x00000608040073b4 */ /* 0x0005e40008019812 */
[----:B--2---:R-:W-:Y:S01]  /*d580*/  UMOV UR8, UR15 ;  /* 0x0000000f00087c82 */ /* 0x004fe20008000000 */
[----:B------:R-:W-:Y:S01]  /*d590*/  UMOV UR10, UR17 ;  /* 0x00000011000a7c82 */ /* 0x000fe20008000000 */
[----:B------:R-:W-:Y:S01]  /*d5a0*/  UMOV UR15, 0x80 ;  /* 0x00000080000f7882 */ /* 0x000fe20000000000 */
[----:B------:R2:W-:Y:S02]  /*d5b0*/  UTMALDG.4D.MULTICAST [UR8], [UR4], UR18, desc[UR6] ;  /* 0x00000608040073b4 */ /* 0x0005e40008019812 */
[----:B--2---:R-:W-:Y:S01]  /*d5c0*/  UMOV UR8, UR16 ;  /* 0x0000001000087c82 */ /* 0x004fe20008000000 */
[----:B------:R-:W-:Y:S01]  /*d5d0*/  UMOV UR10, UR15 ;  /* 0x0000000f000a7c82 */ /* 0x000fe20008000000 */
[----:B------:R-:W-:Y:S01]  /*d5e0*/  UMOV UR15, 0xc0 ;  /* 0x000000c0000f7882 */ /* 0x000fe20000000000 */
[----:B------:R2:W-:Y:S02]  /*d5f0*/  UTMALDG.4D.MULTICAST [UR8], [UR4], UR18, desc[UR6] ;  /* 0x00000608040073b4 */ /* 0x0005e40008019812 */
[----:B--2---:R-:W-:Y:S01]  /*d600*/  UMOV UR8, UR14 ;  /* 0x0000000e00087c82 */ /* 0x004fe20008000000 */
[----:B------:R-:W-:-:S02]  /*d610*/  UMOV UR10, UR15 ;  /* 0x0000000f000a7c82 */ /* 0x000fc40008000000 */
[----:B------:R4:W-:Y:S02]  /*d620*/  UTMALDG.4D.MULTICAST [UR8], [UR4], UR18, desc[UR6] ;  /* 0x00000608040073b4 */ /* 0x0009e40008019812 */
[----:B----4-:R-:W-:Y:S01]  /*d630*/  NOP ;  /* 0x0000000000007918 */ /* 0x010fe20000000000 */
.L_x_187:
[----:B------:R-:W-:Y:S05]  /*d640*/  BSYNC B1 ;  /* 0x0000000000017941 */ /* 0x000fea0003800000 */
.L_x_186:
[----:B------:R-:W-:Y:S01]  /*d650*/  VIADD R16, R7, 0x1 ;  /* 0x0000000107107836 */ /* 0x000fe20000000000 */
[----:B------:R-:W-:Y:S04]  /*d660*/  BSSY B1, `(.L_x_195) ;  /* 0x0000089000017945 */ /* 0x000fe80003800000 */
[----:B------:R-:W-:-:S04]  /*d670*/  ISETP.NE.AND P1, PT, R16, 0x2, PT ;  /* 0x000000021000780c */ /* 0x000fc80003f25270 */
[----:B-1----:R-:W-:Y:S02]  /*d680*/  SEL R19, RZ, 0x1, P1 ;  /* 0x00000001ff137807 */ /* 0x002fe40000800000 */
[----:B------:R-:W-:Y:S02]  /*d690*/  SEL R16, R16, RZ, P1 ;  /* 0x000000ff10107207 */ /* 0x000fe40000800000 */
[----:B------:R-:W-:Y:S01]  /*d6a0*/  LOP3.LUT R19, R10, R19, RZ, 0x3c, !PT ;  /* 0x000000130a137212 */ /* 0x000fe200078e3cff */
[----:B------:R-:W-:Y:S06]  /*d6b0*/  @!P6 BRA `(.L_x_196) ;  /* 0x00000008000ce947 */ /* 0x000fec0003800000 */
[----:B------:R-:W-:Y:S01]  /*d6c0*/  VIADD R11, R6, 0xffffffff ;  /* 0xffffffff060b7836 */ /* 0x000fe20000000000 */
        /* <DEDUP_REMOVED lines=15> */
[----:B------:R-:W-:-:S04]  /*d7c0*/  IMAD.WIDE.U32 R2, R5, UR4, R2 ;  /* 0x0000000405027c25 */ /* 0x000fc8000f8e0002 */
[----:B------:R-:W-:Y:S01]  /*d7d0*/  IMAD.IADD R13, R13, 0x1, R3 ;  /* 0x000000010d0d7824 */ /* 0x000fe200078e0203 */
[----:B-1----:R-:W-:-:S04]  /*d7e0*/  LEA R8, P1, R2, R8, 0x2 ;  /* 0x0000000802087211 */ /* 0x002fc800078210ff */
[----:B------:R-:W-:-:S05]  /*d7f0*/  LEA.HI.X R9, R2, R9, R13, 0x2, P1 ;  /* 0x0000000902097211 */ /* 0x000fca00008f140d */
[----:B------:R1:W5:Y:S04]  /*d800*/  LDG.E R8, desc[UR6][R8.64] ;  /* 0x0000000608087981 */ /* 0x000368000c1e1900 */
.L_x_197:
[----:B------:R-:W2:Y:S01]  /*d810*/  S2R R3, SR_CgaCtaId ;  /* 0x0000000000037919 */ /* 0x000ea20000008800 */
[----:B------:R-:W-:-:S04]  /*d820*/  MOV R2, 0x400 ;  /* 0x0000040000027802 */ /* 0x000fc80000000f00 */
[----:B--2---:R-:W-:Y:S02]  /*d830*/  LEA R2, R3, R2, 0x18 ;  /* 0x0000000203027211 */ /* 0x004fe400078ec0ff */
[----:B------:R-:W-:-:S03]  /*d840*/  SHF.L.U32 R3, R19, 0x1f, RZ ;  /* 0x0000001f13037819 */ /* 0x000fc600000006ff */
[----:B------:R-:W-:-:S04]  /*d850*/  IMAD R2, R16, 0x8, R2 ;  /* 0x0000000810027824 */ /* 0x000fc800078e0202 */
[----:B------:R-:W2:Y:S02]  /*d860*/  SYNCS.PHASECHK.TRANS64.TRYWAIT P1, [R2+URZ+0x38840], R3 ;  /* 0x03884003020075a7 */ /* 0x000ea4000802017f */
[----:B--2---:R-:W-:Y:S05]  /*d870*/  @!P1 BRA `(.L_x_198) ;  /* 0x00000014000c9947 */ /* 0x004fea0003800000 */
.L_x_236:
[----:B-1----:R-:W1:Y:S01]  /*d880*/  S2R R9, SR_TID.X ;  /* 0x0000000000097919 */ /* 0x002e620000002100 */
[----:B------:R-:W-:Y:S01]  /*d890*/  UPRMT UR4, UR38, 0x9910, URZ ;  /* 0x0000991026047896 */ /* 0x000fe2000800003f */
[----:B-1----:R-:W-:-:S13]  /*d8a0*/  LOP3.LUT P1, RZ, R9, 0x7f, RZ, 0xc0, !PT ;  /* 0x0000007f09ff7812 */ /* 0x002fda000782c0ff */
[----:B--2---:R-:W-:-:S04]  /*d8b0*/  @!P1 IMAD.MOV.U32 R3, RZ, RZ, 0xa000 ;  /* 0x0000a000ff039424 */ /* 0x004fc800078e00ff */
[----:B------:R1:W-:Y:S02]  /*d8c0*/  @!P1 SYNCS.ARRIVE.TRANS64 RZ, [R2+URZ+0x38830], R3 ;  /* 0x0388300302ff99a7 */ /* 0x0003e4000800003f */
[----:B-1----:R-:W-:-:S04]  /*d8d0*/  MOV R3, UR4 ;  /* 0x0000000400037c02 */ /* 0x002fc80008000f00 */
[----:B------:R-:W-:-:S13]  /*d8e0*/  ISETP.NE.AND P2, PT, R3, 0x2, PT ;  /* 0x000000020300780c */ /* 0x000fda0003f45270 */
[----:B------:R-:W-:Y:S05]  /*d8f0*/  @P2 BRA `(.L_x_199) ;  /* 0x0000000000042947 */ /* 0x000fea0003800000 */
[----:B------:R-:W-:Y:S01]  /*d900*/  BPT.TRAP 0x1 ;  /* 0x000000040000795c */ /* 0x000fe20000300000 */
.L_x_199:
[----:B------:R-:W2:Y:S02]  /*d910*/  LDL R3, [R1+0x4] ;  /* 0x0000040001037983 */ /* 0x000ea40000100800 */
[----:B--2---:R-:W-:-:S13]  /*d920*/  ISETP.NE.AND P1, PT, R3, RZ, PT ;  /* 0x000000ff0300720c */ /* 0x004fda0003f25270 */
[----:B------:R-:W-:Y:S05]  /*d930*/  @P1 BRA `(.L_x_200) ;  /* 0x0000000000041947 */ /* 0x000fea0003800000 */
[----:B------:R-:W-:Y:S01]  /*d940*/  BPT.TRAP 0x1 ;  /* 0x000000040000795c */ /* 0x000fe20000300000 */
.L_x_200:
        /* <DEDUP_REMOVED lines=40> */
.L_x_237:
[----:B------:R-:W2:Y:S02]  /*dbd0*/  S2R R3, SR_TID.X ;  /* 0x0000000000037919 */ /* 0x000ea40000002100 */
[----:B--2---:R-:W-:-:S13]  /*dbe0*/  LOP3.LUT P1, RZ, R3, 0x7f, RZ, 0xc0, !PT ;  /* 0x0000007f03ff7812 */ /* 0x004fda000782c0ff */
[----:B------:R-:W-:-:S04]  /*dbf0*/  @!P1 IMAD.MOV.U32 R3, RZ, RZ, 0xa000 ;  /* 0x0000a000ff039424 */ /* 0x000fc800078e00ff */
[----:B------:R2:W-:Y:S01]  /*dc00*/  @!P1 SYNCS.ARRIVE.TRANS64 RZ, [R2+URZ+0x38850], R3 ;  /* 0x0388500302ff99a7 */ /* 0x0005e2000800003f */
[----:B------:R-:W-:Y:S05]  /*dc10*/  @P2 BRA `(.L_x_202) ;  /* 0x0000000000042947 */ /* 0x000fea0003800000 */
[----:B------:R-:W-:Y:S01]  /*dc20*/  BPT.TRAP 0x1 ;  /* 0x000000040000795c */ /* 0x000fe20000300000 */
.L_x_202:
[----:B--2---:R-:W2:Y:S02]  /*dc30*/  LDL R3, [R1+0x4] ;  /* 0x0000040001037983 */ /* 0x004ea40000100800 */
[----:B--2---:R-:W-:-:S13]  /*dc40*/  ISETP.NE.AND P1, PT, R3, RZ, PT ;  /* 0x000000ff0300720c */ /* 0x004fda0003f25270 */
[----:B------:R-:W-:Y:S05]  /*dc50*/  @P1 BRA `(.L_x_203) ;  /* 0x0000000000041947 */ /* 0x000fea0003800000 */
[----:B------:R-:W-:Y:S01]  /*dc60*/  BPT.TRAP 0x1 ;  /* 0x000000040000795c */ /* 0x000fe20000300000 */
.L_x_203:
[----:B-1----:R-:W2:Y:S01]  /*dc70*/  LDL.LU R10, [R1] ;  /* 0x00000000010a7983 */ /* 0x002ea20000300800 */
[----:B------:R-:W-:Y:S01]  /*dc80*/  MOV R3, 0x400 ;  /* 0x0000040000037802 */ /* 0x000fe20000000f00 */
[----:B------:R-:W-:Y:S01]  /*dc90*/  IMAD R7, R7, 0x5000, R21 ;  /* 0x0000500007077824 */ /* 0x000fe200078e0215 */
[----:B------:R-:W-:Y:S01]  /*dca0*/  R2UR UR5, R20 ;  /* 0x00000000140572ca */ /* 0x000fe200000e0000 */
[----:B------:R-:W1:Y:S01]  /*dcb0*/  S2R R9, SR_CgaCtaId ;  /* 0x0000000000097919 */ /* 0x000e620000008800 */
        /* <DEDUP_REMOVED lines=12> */
[----:B-1----:R-:W-:-:S05]  /*dd80*/  LEA R3, R9, R3, 0x18 ;  /* 0x0000000309037211 */ /* 0x002fca00078ec0ff */
[----:B------:R-:W-:-:S05]  /*dd90*/  IMAD R7, R7, 0x2, R3 ;  /* 0x0000000207077824 */ /* 0x000fca00078e0203 */
        /* <DEDUP_REMOVED lines=21> */
.L_x_196:
[----:B------:R-:W-:Y:S05]  /*def0*/  BSYNC B1 ;  /* 0x0000000000017941 */ /* 0x000fea0003800000 */
.L_x_195:
[C---:B------:R-:W-:Y:S01]  /*df00*/  ISETP.GT.AND P1, PT, R6.reuse, 0x1, PT ;  /* 0x000000010600780c */ /* 0x040fe20003f24270 */
[----:B------:R-:W-:-:S12]  /*df10*/  VIADD R6, R6, 0xfffffffe ;  /* 0xfffffffe06067836 */ /* 0x000fd80000000000 */
[----:B------:R-:W-:Y:S05]  /*df20*/  @P1 BRA `(.L_x_204) ;  /* 0xffffffec009c1947 */ /* 0x000fea000383ffff */
.L_x_185:
[----:B------:R-:W-:Y:S05]  /*df30*/  BSYNC B0 ;  /* 0x0000000000007941 */ /* 0x000fea0003800000 */
.L_x_174:
[----:B------:R-:W-:Y:S04]  /*df40*/  BSSY B0, `(.L_x_205) ;  /* 0x000003c000007945 */ /* 0x000fe80003800000 */
[----:B------:R-:W-:Y:S05]  /*df50*/  @!P6 BRA `(.L_x_206) ;  /* 0x0000000000e8e947 */ /* 0x000fea0003800000 */
[----:B------:R-:W3:Y:S01]  /*df60*/  S2R R3, SR_CgaCtaId ;  /* 0x0000000000037919 */ /* 0x000ee20000008800 */
[----:B------:R-:W-:-:S04]  /*df70*/  MOV R2, 0x400 ;  /* 0x0000040000027802 */ /* 0x000fc80000000f00 */
[----:B---3--:R-:W-:-:S05]  /*df80*/  LEA R2, R3, R2, 0x18 ;  /* 0x0000000203027211 */ /* 0x008fca00078ec0ff */
[----:B------:R-:W-:Y:S01]  /*df90*/  IMAD R3, R16, 0x8, R2 ;  /* 0x0000000810037824 */ /* 0x000fe200078e0202 */
[----:B------:R-:W-:-:S04]  /*dfa0*/  SHF.L.U32 R2, R19, 0x1f, RZ ;  /* 0x0000001f13027819 */ /* 0x000fc800000006ff */
[----:B------:R-:W3:Y:S02]  /*dfb0*/  SYNCS.PHASECHK.TRANS64.TRYWAIT P0, [R3+URZ+0x38860], R2 ;  /* 0x03886002030075a7 */ /* 0x000ee4000800017f */
[----:B---3--:R-:W-:Y:S05]  /*dfc0*/  @!P0 BRA `(.L_x_207) ;  /* 0x0000000c00608947 */ /* 0x008fea0003800000 */
.L_x_238:
        /* <DEDUP_REMOVED lines=9> */
.L_x_208:
[----:B------:R-:W3:Y:S02]  /*e060*/  LDL R2, [R1+0x4] ;  /* 0x0000040001027983 */ /* 0x000ee40000100800 */
[----:B---3--:R-:W-:-:S13]  /*e070*/  ISETP.NE.AND P0, PT, R2, RZ, PT ;  /* 0x000000ff0200720c */ /* 0x008fda0003f05270 */
[----:B------:R-:W-:Y:S05]  /*e080*/  @P0 BRA `(.L_x_209) ;  /* 0x0000000000040947 */ /* 0x000fea0003800000 */
[----:B------:R-:W-:Y:S01]  /*e090*/  BPT.TRAP 0x1 ;  /* 0x000000040000795c */ /* 0x000fe20000300000 */
.L_x_209:
[----:B------:R-:W3:Y:S01]  /*e0a0*/  LDL R2, [R1] ;  /* 0x0000000001027983 */ /* 0x000ee20000100800 */
[----:B------:R-:W-:Y:S01]  /*e0b0*/  MOV R5, 0x400 ;  /* 0x0000040000057802 */ /* 0x000fe20000000f00 */
[----:B-1----:R-:W1:Y:S01]  /*e0c0*/  S2R R6, SR_CgaCtaId ;  /* 0x0000000000067919 */ /* 0x002e620000008800 */
[----:B------:R-:W-:Y:S01]  /*e0d0*/  IMAD R21, R16, 0x5000, R21 ;  /* 0x0000500010157824 */ /* 0x000fe200078e0215 */
[----:B------:R-:W-:Y:S02]  /*e0e0*/  R2UR UR5, R20 ;  /* 0x00000000140572ca */ /* 0x000fe400000e0000 */
[----:B------:R-:W-:Y:S01]  /*e0f0*/  R2UR UR9, R3 ;  /* 0x00000000030972ca */ /* 0x000fe200000e0000 */
[----:B------:R-:W-:Y:S01]  /*e100*/  UIADD3 UR4, UP0, UR36, 0x470, URZ ;  /* 0x0000047024047890 */ /* 0x000fe2000ff1e03f */
[----:B------:R-:W-:Y:S02]  /*e110*/  R2UR UR12, R0 ;  /* 0x00000000000c72ca */ /* 0x000fe400000e0000 */
[----:B------:R-:W-:-:S02]  /*e120*/  R2UR UR13, R4 ;  /* 0x00000000040d72ca */ /* 0x000fc400000e0000 */
[----:B-1----:R-:W-:-:S04]  /*e130*/  LEA R5, R6, R5, 0x18 ;  /* 0x0000000506057211 */ /* 0x002fc800078ec0ff */
[----:B------:R-:W-:-:S04]  /*e140*/  LEA R21, R21, R5, 0x1 ;  /* 0x0000000515157211 */ /* 0x000fc800078e08ff */
        /* <DEDUP_REMOVED lines=10> */
[----:B------:R-:W-:Y:S01]  /*e1f0*/  UIADD3 UR14, UR14, 0x7c00, URZ ;  /* 0x00007c000e0e7890 */ /* 0x000fe2000fffe03f */
[----:B---3--:R-:W-:-:S13]  /*e200*/  R2UR UR11, R2 ;  /* 0x00000000020b72ca */ /* 0x008fda00000e0000 */
        /* <DEDUP_REMOVED lines=15> */
.L_x_206:
[----:B------:R-:W-:Y:S05]  /*e300*/  BSYNC B0 ;  /* 0x0000000000007941 */ /* 0x000fea0003800000 */
.L_x_205:
[----:B------:R-:W3:Y:S01]  /*e310*/  LDL.LU R0, [R1+0x14] ;  /* 0x0000140001007983 */ /* 0x000ee20000300800 */
[----:B------:R-:W-:-:S03]  /*e320*/  ULDC UR4, c[0x0][0xda4] ;  /* 0x0003690000047ab9 */ /* 0x000fc60000000800 */
[----:B------:R-:W4:Y:S01]  /*e330*/  LDL.LU R2, [R1+0x1c] ;  /* 0x00001c0001027983 */ /* 0x000f220000300800 */
[----:B------:R-:W-:-:S05]  /*e340*/  VIADD R16, R16, 0x1 ;  /* 0x0000000110107836 */ /* 0x000fca0000000000 */
[----:B------:R-:W-:-:S04]  /*e350*/  ISETP.NE.AND P0, PT, R16, 0x2, PT ;  /* 0x000000021000780c */ /* 0x000fc80003f05270 */
[----:B------:R-:W-:Y:S01]  /*e360*/  SEL R16, R16, RZ, P0 ;  /* 0x000000ff10107207 */ /* 0x000fe20000000000 */
[----:B---3--:R-:W-:Y:S02]  /*e370*/  VIADD R0, R0, UR39 ;  /* 0x0000002700007c36 */ /* 0x008fe40008000000 */
[----:B----4-:R-:W-:-:S03]  /*e380*/  VIADD R2, R2, 0x1 ;  /* 0x0000000102027836 */ /* 0x010fc60000000000 */
[----:B------:R3:W-:Y:S01]  /*e390*/  STL [R1+0x14], R0 ;  /* 0x0000140001007387 */ /* 0x0007e20000100800 */
[----:B------:R-:W-:-:S03]  /*e3a0*/  ISETP.GE.AND P1, PT, R0, UR4, PT ;  /* 0x0000000400007c0c */ /* 0x000fc6000bf26270 */
[----:B------:R4:W-:Y:S01]  /*e3b0*/  STL [R1+0x1c], R2 ;  /* 0x00001c0201007387 */ /* 0x0009e20000100800 */
[----:B---3--:R-:W-:-:S04]  /*e3c0*/  SEL R0, RZ, 0x1, P0 ;  /* 0x00000001ff007807 */ /* 0x008fc80000000000 */
[----:B------:R-:W-:-:S05]  /*e3d0*/  LOP3.LUT R19, R19, R0, RZ, 0x3c, !PT ;  /* 0x0000000013137212 */ /* 0x000fca00078e3cff */
[----:B----4-:R-:W-:Y:S05]  /*e3e0*/  @!P1 BRA `(.L_x_210) ;  /* 0xffffffc800fc9947 */ /* 0x010fea000383ffff */
[----:B------:R-:W-:-:S07]  /*e3f0*/  LOP3.LUT R2, R2, 0x1, RZ, 0xc, !PT ;  /* 0x0000000102027812 */ /* 0x000fce00078e0cff */
.L_x_157:
[----:B------:R-:W3:Y:S01]  /*e400*/  S2R R3, SR_CgaCtaId ;  /* 0x0000000000037919 */ /* 0x000ee20000008800 */
[----:B------:R-:W-:Y:S01]  /*e410*/  MOV R0, 0x400 ;  /* 0x0000040000007802 */ /* 0x000fe20000000f00 */
[----:B------:R-:W-:Y:S03]  /*e420*/  BSSY B0, `(.L_x_211) ;  /* 0x0000005000007945 */ /* 0x000fe60003800000 */
[----:B---3--:R-:W-:Y:S02]  /*e430*/  LEA R0, R3, R0, 0x18 ;  /* 0x0000000003007211 */ /* 0x008fe400078ec0ff */
[----:B------:R-:W-:-:S04]  /*e440*/  SHF.L.U32 R3, R2, 0x1f, RZ ;  /* 0x0000001f02037819 */ /* 0x000fc800000006ff */
[----:B------:R-:W3:Y:S02]  /*e450*/  SYNCS.PHASECHK.TRANS64.TRYWAIT P0, [R0+URZ+0x38820], R3 ;  /* 0x03882003000075a7 */ /* 0x000ee4000800017f */
[----:B---3--:R-:W-:Y:S05]  /*e460*/  @!P0 BRA `(.L_x_212) ;  /* 0x00000008004c8947 */ /* 0x008fea0003800000 */
.L_x_239:
[----:B------:R-:W-:Y:S05]  /*e470*/  BSYNC B0 ;  /* 0x0000000000007941 */ /* 0x000fea0003800000 */
.L_x_211:
[----:B------:R-:W-:-:S03]  /*e480*/  UMOV UR4, 0xffffffff ;  /* 0xffffffff00047882 */ /* 0x000fc60000000000 */
[----:B------:R-:W-:Y:S05]  /*e490*/  BRA.DIV UR4, `(.L_x_213) ;  /* 0x0000000a04547947 */ /* 0x000fea000b800000 */
[----:B------:R-:W4:Y:S02]  /*e4a0*/  S2R R2, SR_TID.X ;  /* 0x0000000000027919 */ /* 0x000f240000002100 */
[----:B----4-:R-:W-:-:S04]  /*e4b0*/  SHF.R.U32.HI R2, RZ, 0x5, R2 ;  /* 0x00000005ff027819 */ /* 0x010fc80000011602 */
[----:B------:R-:W-:-:S05]  /*e4c0*/  LOP3.LUT R2, R2, 0x3, RZ, 0xc0, !PT ;  /* 0x0000000302027812 */ /* 0x000fca00078ec0ff */
[----:B--2---:R2:W4:Y:S02]  /*e4d0*/  SHFL.IDX PT, R14, R2, RZ, 0x1f ;  /* 0x00001fff020e7589 */ /* 0x00452400000e0000 */
.L_x_242:
[----:B----4-:R-:W-:Y:S01]  /*e4e0*/  ISETP.NE.AND P0, PT, R14, RZ, PT ;  /* 0x000000ff0e00720c */ /* 0x010fe20003f05270 */
[----:B------:R-:W-:-:S12]  /*e4f0*/  BSSY B0, `(.L_x_214) ;  /* 0x0000026000007945 */ /* 0x000fd80003800000 */
[----:B------:R-:W-:Y:S05]  /*e500*/  @P0 BRA `(.L_x_215) ;  /* 0x0000000000900947 */ /* 0x000fea0003800000 */
[----:B------:R-:W-:-:S03]  /*e510*/  UMOV UR4, 0xffffffff ;  /* 0xffffffff00047882 */ /* 0x000fc60000000000 */
[----:B------:R-:W-:Y:S05]  /*e520*/  BRA.DIV UR4, `(.L_x_216) ;  /* 0x0000000a04647947 */ /* 0x000fea000b800000 */
[----:B------:R-:W-:-:S13]  /*e530*/  ELECT P6, URZ, PT ;  /* 0x00000000003f782f */ /* 0x000fda00038c0000 */
.L_x_245:
[----:B------:R-:W-:Y:S05]  /*e540*/  @!P6 BRA `(.L_x_215) ;  /* 0x000000000080e947 */ /* 0x000fea0003800000 */
[----:B--2---:R-:W2:Y:S02]  /*e550*/  LDL R2, [R1+0x24] ;  /* 0x0000240001027983 */ /* 0x004ea40000100800 */
[----:B--2---:R-:W-:-:S13]  /*e560*/  R2UR UR4, R2 ;  /* 0x00000000020472ca */ /* 0x004fda00000e0000 */
[----:B------:R-:W-:-:S06]  /*e570*/  ULOP3.LUT UR4, UR4, 0x2, URZ, 0xfc, !UPT ;  /* 0x0000000204047892 */ /* 0x000fcc000f8efc3f */
[----:B------:R-:W-:-:S05]  /*e580*/  IMAD.U32 R2, RZ, RZ, UR4 ;  /* 0x00000004ff027e24 */ /* 0x000fca000f8e00ff */
[----:B------:R-:W-:-:S13]  /*e590*/  ISETP.NE.AND P2, PT, R2, 0x3, PT ;  /* 0x000000030200780c */ /* 0x000fda0003f45270 */
[----:B------:R-:W-:Y:S05]  /*e5a0*/  @!P2 BRA `(.L_x_217) ;  /* 0x000000000004a947 */ /* 0x000fea0003800000 */
[----:B------:R-:W-:Y:S01]  /*e5b0*/  BPT.TRAP 0x1 ;  /* 0x000000040000795c */ /* 0x000fe20000300000 */
.L_x_217:
[----:B---3--:R-:W-:Y:S01]  /*e5c0*/  VIADD R3, R0, 0x38840 ;  /* 0x0003884000037836 */ /* 0x008fe20000000000 */
[----:B------:R-:W-:Y:S01]  /*e5d0*/  SHF.L.U32 R5, R19, 0x1f, RZ ;  /* 0x0000001f13057819 */ /* 0x000fe200000006ff */
[C---:B------:R-:W-:Y:S02]  /*e5e0*/  VIADD R2, R16.reuse, 0x1 ;  /* 0x0000000110027836 */ /* 0x040fe40000000000 */
[----:B-1----:R-:W-:-:S03]  /*e5f0*/  IMAD R6, R16, 0x8, R3 ;  /* 0x0000000810067824 */ /* 0x002fc600078e0203 */
[----:B------:R-:W-:Y:S01]  /*e600*/  ISETP.NE.AND P1, PT, R2, 0x2, PT ;  /* 0x000000020200780c */ /* 0x000fe20003f25270 */
[----:B------:R-:W1:Y:S03]  /*e610*/  SYNCS.PHASECHK.TRANS64.TRYWAIT P0, [R6+URZ], R5 ;  /* 0x00000005060075a7 */ /* 0x000e66000800017f */
[----:B------:R-:W-:-:S04]  /*e620*/  SEL R4, RZ, 0x1, P1 ;  /* 0x00000001ff047807 */ /* 0x000fc80000800000 */
[----:B------:R-:W-:Y:S02]  /*e630*/  LOP3.LUT R19, R19, R4, RZ, 0x3c, !PT ;  /* 0x0000000413137212 */ /* 0x000fe400078e3cff */
[----:B------:R-:W-:Y:S02]  /*e640*/  SEL R4, R2, RZ, P1 ;  /* 0x000000ff02047207 */ /* 0x000fe40000800000 */
[----:B------:R-:W-:-:S03]  /*e650*/  SHF.L.U32 R2, R19, 0x1f, RZ ;  /* 0x0000001f13027819 */ /* 0x000fc600000006ff */
[----:B------:R-:W-:Y:S01]  /*e660*/  IMAD R3, R4, 0x8, R3 ;  /* 0x0000000804037824 */ /* 0x000fe200078e0203 */
[----:B-1----:R-:W-:Y:S06]  /*e670*/  @!P0 BRA `(.L_x_218) ;  /* 0x0000000800308947 */ /* 0x002fec0003800000 */
.L_x_246:
[----:B------:R-:W2:Y:S02]  /*e680*/  SYNCS.PHASECHK.TRANS64.TRYWAIT P0, [R3+URZ], R2 ;  /* 0x00000002030075a7 */ /* 0x000ea4000800017f */
[----:B--2---:R-:W-:Y:S05]  /*e690*/  @!P0 BRA `(.L_x_219) ;  /* 0x00000008003c8947 */ /* 0x004fea0003800000 */
.L_x_247:
[----:B------:R-:W-:Y:S05]  /*e6a0*/  @!P2 BRA `(.L_x_220) ;  /* 0x000000000004a947 */ /* 0x000fea0003800000 */
[----:B------:R-:W-:Y:S01]  /*e6b0*/  BPT.TRAP 0x1 ;  /* 0x000000040000795c */ /* 0x000fe20000300000 */
.L_x_220:
[----:B--2---:R-:W-:-:S05]  /*e6c0*/  IADD3 R3, R0, 0x38860, RZ ;  /* 0x0003886000037810 */ /* 0x004fca0007ffe0ff */
[----:B------:R-:W-:-:S04]  /*e6d0*/  IMAD R16, R16, 0x8, R3 ;  /* 0x0000000810107824 */ /* 0x000fc800078e0203 */
[----:B------:R-:W2:Y:S02]  /*e6e0*/  SYNCS.PHASECHK.TRANS64.TRYWAIT P0, [R16+URZ], R5 ;  /* 0x00000005100075a7 */ /* 0x000ea4000800017f */
[----:B--2---:R-:W-:Y:S05]  /*e6f0*/  @!P0 BRA `(.L_x_221) ;  /* 0x0000000800388947 */ /* 0x004fea0003800000 */
.L_x_248:
[----:B------:R-:W-:-:S07]  /*e700*/  IMAD R3, R4, 0x8, R3 ;  /* 0x0000000804037824 */ /* 0x000fce00078e0203 */
.L_x_222:
[----:B---3--:R3:W4:Y:S02]  /*e710*/  SYNCS.PHASECHK.TRANS64.TRYWAIT P0, [R3+URZ], R2 ;  /* 0x00000002030075a7 */ /* 0x008724000800017f */
[----:B----4-:R-:W-:Y:S05]  /*e720*/  @!P0 NANOSLEEP.SYNCS 0x989680 ;  /* 0x009896800000895d */ /* 0x010fea0003900000 */
[----:B------:R-:W4:Y:S02]  /*e730*/  @!P0 SYNCS.PHASECHK.TRANS64 P0, [R3+URZ], R2 ;  /* 0x00000002030085a7 */ /* 0x000f24000800007f */
[----:B----4-:R-:W-:Y:S05]  /*e740*/  @!P0 BRA `(.L_x_222) ;  /* 0xfffffffc00f08947 */ /* 0x010fea000383ffff */
.L_x_215:
[----:B------:R-:W-:Y:S05]  /*e750*/  BSYNC B0 ;  /* 0x0000000000007941 */ /* 0x000fea0003800000 */
.L_x_214:
[----:B------:R-:W-:Y:S05]  /*e760*/  EXIT ;  /* 0x000000000000794d */ /* 0x000fea0003800000 */
.L_x_131:
[----:B------:R-:W-:-:S13]  /*e770*/  R2UR UR4, R18 ;  /* 0x00000000120472ca */ /* 0x000fda00000e0000 */
[----:B-1----:R-:W-:-:S04]  /*e780*/  IMAD.U32 R3, RZ, RZ, UR4 ;  /* 0x00000004ff037e24 */ /* 0x002fc8000f8e00ff */
[----:B------:R1:W2:Y:S03]  /*e790*/  SYNCS.PHASECHK.TRANS64.TRYWAIT P1, [R3+URZ+0x38800], R0 ;  /* 0x03880000030075a7 */ /* 0x0002a6000802017f */
[----:B--2---:R-:W-:Y:S05]  /*e7a0*/  @!P1 NANOSLEEP.SYNCS 0x989680 ;  /* 0x009896800000995d */ /* 0x004fea0003900000 */
[----:B------:R-:W2:Y:S02]  /*e7b0*/  @!P1 SYNCS.PHASECHK.TRANS64 P1, [R3+URZ+0x38800], R0 ;  /* 0x03880000030095a7 */ /* 0x000ea4000802007f */
[----:B--2---:R-:W-:Y:S05]  /*e7c0*/  @!P1 BRA `(.L_x_131) ;  /* 0xfffffffc00e89947 */ /* 0x004fea000383ffff */
[----:B------:R-:W-:Y:S05]  /*e7d0*/  BRA `(.L_x_223) ;  /* 0xffffff2c00e07947 */ /* 0x000fea000383ffff */
.L_x_135:
[----:B--2---:R2:W3:Y:S02]  /*e7e0*/  SYNCS.PHASECHK.TRANS64.TRYWAIT P1, [R0+URZ+0x38830], R3 ;  /* 0x03883003000075a7 */ /* 0x0044e4000802017f */
[----:B---3--:R-:W-:Y:S05]  /*e7f0*/  @!P1 NANOSLEEP.SYNCS 0x989680 ;  /* 0x009896800000995d */ /* 0x008fea0003900000 */
[----:B------:R-:W3:Y:S02]  /*e800*/  @!P1 SYNCS.PHASECHK.TRANS64 P1, [R0+URZ+0x38830], R3 ;  /* 0x03883003000095a7 */ /* 0x000ee4000802007f */
[----:B---3--:R-:W-:Y:S05]  /*e810*/  @!P1 BRA `(.L_x_135) ;  /* 0xfffffffc00f09947 */ /* 0x008fea000383ffff */
[----:B------:R-:W-:Y:S05]  /*e820*/  BRA `(.L_x_134) ;  /* 0xffffff3000047947 */ /* 0x000fea000383ffff */
.L_x_141:
[----:B--2---:R-:W-:-:S04]  /*e830*/  IMAD.U32 R4, RZ, RZ, UR39 ;  /* 0x00000027ff047e24 */ /* 0x004fc8000f8e00ff */
[----:B------:R2:W3:Y:S03]  /*e840*/  SYNCS.PHASECHK.TRANS64.TRYWAIT P1, [R4+URZ+0x38830], R3 ;  /* 0x03883003040075a7 */ /* 0x0004e6000802017f */
[----:B---3--:R-:W-:Y:S05]  /*e850*/  @!P1 NANOSLEEP.SYNCS 0x989680 ;  /* 0x009896800000995d */ /* 0x008fea0003900000 */
[----:B------:R-:W3:Y:S02]  /*e860*/  @!P1 SYNCS.PHASECHK.TRANS64 P1, [R4+URZ+0x38830], R3 ;  /* 0x03883003040095a7 */ /* 0x000ee4000802007f */
[----:B---3--:R-:W-:Y:S05]  /*e870*/  @!P1 BRA `(.L_x_141) ;  /* 0xfffffffc00ec9947 */ /* 0x008fea000383ffff */
[----:B------:R-:W-:Y:S05]  /*e880*/  BRA `(.L_x_140) ;  /* 0xffffff6800487947 */ /* 0x000fea000383ffff */
.L_x_145:
[----:B-12---:R-:W-:-:S04]  /*e890*/  IMAD.U32 R3, RZ, RZ, UR4 ;  /* 0x00000004ff037e24 */ /* 0x006fc8000f8e00ff */
[----:B------:R1:W2:Y:S03]  /*e8a0*/  SYNCS.PHASECHK.TRANS64.TRYWAIT P1, [R3+URZ+0x38850], R0 ;  /* 0x03885000030075a7 */ /* 0x0002a6000802017f */
[----:B--2---:R-:W-:Y:S05]  /*e8b0*/  @!P1 NANOSLEEP.SYNCS 0x989680 ;  /* 0x009896800000995d */ /* 0x004fea0003900000 */
[----:B------:R-:W2:Y:S02]  /*e8c0*/  @!P1 SYNCS.PHASECHK.TRANS64 P1, [R3+URZ+0x38850], R0 ;  /* 0x03885000030095a7 */ /* 0x000ea4000802007f */
[----:B--2---:R-:W-:Y:S05]  /*e8d0*/  @!P1 BRA `(.L_x_145) ;  /* 0xfffffffc00ec9947 */ /* 0x004fea000383ffff */
[----:B------:R-:W-:Y:S05]  /*e8e0*/  BRA `(.L_x_144) ;  /* 0xffffff8c009c7947 */ /* 0x000fea000383ffff */
.L_x_152:
[----:B--2---:R-:W-:-:S04]  /*e8f0*/  IMAD.U32 R7, RZ, RZ, UR8 ;  /* 0x00000008ff077e24 */ /* 0x004fc8000f8e00ff */
[----:B------:R2:W3:Y:S03]  /*e900*/  SYNCS.PHASECHK.TRANS64.TRYWAIT P1, [R7+URZ+0x38850], R0 ;  /* 0x03885000070075a7 */ /* 0x0004e6000802017f */
[----:B---3--:R-:W-:Y:S05]  /*e910*/  @!P1 NANOSLEEP.SYNCS 0x989680 ;  /* 0x009896800000995d */ /* 0x008fea0003900000 */
[----:B------:R-:W3:Y:S02]  /*e920*/  @!P1 SYNCS.PHASECHK.TRANS64 P1, [R7+URZ+0x38850], R0 ;  /* 0x03885000070095a7 */ /* 0x000ee4000802007f */
[----:B---3--:R-:W-:Y:S05]  /*e930*/  @!P1 BRA `(.L_x_152) ;  /* 0xfffffffc00ec9947 */ /* 0x008fea000383ffff */
[----:B------:R-:W-:Y:S05]  /*e940*/  BRA `(.L_x_151) ;  /* 0xffffffa400b87947 */ /* 0x000fea000383ffff */
.L_x_165:
        /* <DEDUP_REMOVED lines=11> */
.L_x_225:
[----:B------:R-:W-:Y:S05]  /*ea00*/  BSYNC B0 ;  /* 0x0000000000007941 */ /* 0x000fea0003800000 */
.L_x_224:
[----:B------:R-:W-:Y:S05]  /*ea10*/  BRA `(.L_x_226) ;  /* 0xffffffd000287947 */ /* 0x000fea000383ffff */
.L_x_166:
[----:B------:R-:W-:Y:S01]  /*ea20*/  BSSY B0, `(.L_x_227) ;  /* 0x0000006000007945 */ /* 0x000fe20003800000 */
[----:B------:R-:W-:-:S07]  /*ea30*/  IMAD.MOV.U32 R15, RZ, RZ, -0x1 ;  /* 0xffffffffff0f7424 */ /* 0x000fce00078e00ff */
[----:B------:R-:W-:Y:S05]  /*ea40*/  WARPSYNC.COLLECTIVE R15, `(.L_x_228) ;  /* 0x000000000f0c7348 */ /* 0x000fea0003c00000 */
[----:B------:R-:W-:Y:S02]  /*ea50*/  ELECT P6, UR62, PT ;  /* 0x00000000003e782f */ /* 0x000fe400038c0000 */
[----:B------:R-:W-:Y:S01]  /*ea60*/  MOV R14, UR62 ;  /* 0x0000003e000e7c02 */ /* 0x000fe20008000f00 */
[----:B------:R-:W-:Y:S10]  /*ea70*/  ENDCOLLECTIVE ;  /* 0x000000000000791b */ /* 0x000ff40003800000 */
.L_x_228:
[----:B------:R-:W-:Y:S05]  /*ea80*/  BSYNC B0 ;  /* 0x0000000000007941 */ /* 0x000fea0003800000 */
.L_x_227:
[----:B------:R-:W-:Y:S05]  /*ea90*/  BRA `(.L_x_229) ;  /* 0xffffffd000247947 */ /* 0x000fea000383ffff */
.L_x_169:
[----:B---3--:R3:W4:Y:S02]  /*eaa0*/  SYNCS.PHASECHK.TRANS64.TRYWAIT P1, [R4+URZ+0x38840], R9 ;  /* 0x03884009040075a7 */ /* 0x008724000802017f */
[----:B----4-:R-:W-:Y:S05]  /*eab0*/  @!P1 NANOSLEEP.SYNCS 0x989680 ;  /* 0x009896800000995d */ /* 0x010fea0003900000 */
[----:B------:R-:W4:Y:S02]  /*eac0*/  @!P1 SYNCS.PHASECHK.TRANS64 P1, [R4+URZ+0x38840], R9 ;  /* 0x03884009040095a7 */ /* 0x000f24000802007f */
[----:B----4-:R-:W-:Y:S05]  /*ead0*/  @!P1 BRA `(.L_x_169) ;  /* 0xfffffffc00f09947 */ /* 0x010fea000383ffff */
[----:B------:R-:W-:Y:S05]  /*eae0*/  BRA `(.L_x_230) ;  /* 0xffffffd000887947 */ /* 0x000fea000383ffff */
.L_x_173:
[----:B-1----:R-:W1:Y:S01]  /*eaf0*/  S2R R9, SR_CgaCtaId ;  /* 0x0000000000097919 */ /* 0x002e620000008800 */
[----:B------:R-:W-:-:S04]  /*eb00*/  MOV R7, 0x400 ;  /* 0x0000040000077802 */ /* 0x000fc80000000f00 */
[----:B-1----:R-:W-:-:S04]  /*eb10*/  LEA R7, R9, R7, 0x18 ;  /* 0x0000000709077211 */ /* 0x002fc800078ec0ff */
[----:B------:R1:W3:Y:S03]  /*eb20*/  SYNCS.PHASECHK.TRANS64.TRYWAIT P1, [R7+URZ+0x38820], R6 ;  /* 0x03882006070075a7 */ /* 0x0002e6000802017f */
[----:B---3--:R-:W-:Y:S05]  /*eb30*/  @!P1 NANOSLEEP.SYNCS 0x989680 ;  /* 0x009896800000995d */ /* 0x008fea0003900000 */
[----:B------:R-:W3:Y:S02]  /*eb40*/  @!P1 SYNCS.PHASECHK.TRANS64 P1, [R7+URZ+0x38820], R6 ;  /* 0x03882006070095a7 */ /* 0x000ee4000802007f */
[----:B---3--:R-:W-:Y:S05]  /*eb50*/  @!P1 BRA `(.L_x_173) ;  /* 0xfffffffc00e49947 */ /* 0x008fea000383ffff */
[----:B------:R-:W-:Y:S05]  /*eb60*/  BRA `(.L_x_231) ;  /* 0xffffffd800107947 */ /* 0x000fea000383ffff */
.L_x_179:
[----:B-1----:R1:W2:Y:S02]  /*eb70*/  SYNCS.PHASECHK.TRANS64.TRYWAIT P1, [R2+URZ+0x38840], R3 ;  /* 0x03884003020075a7 */ /* 0x0022a4000802017f */
[----:B--2---:R-:W-:Y:S05]  /*eb80*/  @!P1 NANOSLEEP.SYNCS 0x989680 ;  /* 0x009896800000995d */ /* 0x004fea0003900000 */
[----:B------:R-:W2:Y:S02]  /*eb90*/  @!P1 SYNCS.PHASECHK.TRANS64 P1, [R2+URZ+0x38840], R3 ;  /* 0x03884003020095a7 */ /* 0x000ea4000802007f */
[----:B--2---:R-:W-:Y:S05]  /*eba0*/  @!P1 BRA `(.L_x_179) ;  /* 0xfffffffc00f09947 */ /* 0x004fea000383ffff */
[----:B------:R-:W-:Y:S05]  /*ebb0*/  BRA `(.L_x_232) ;  /* 0xffffffd800b47947 */ /* 0x000fea000383ffff */
.L_x_182:
[----:B-1----:R1:W2:Y:S02]  /*ebc0*/  SYNCS.PHASECHK.TRANS64.TRYWAIT P1, [R2+URZ+0x38860], R3 ;  /* 0x03886003020075a7 */ /* 0x0022a4000802017f */
[----:B--2---:R-:W-:Y:S05]  /*ebd0*/  @!P1 NANOSLEEP.SYNCS 0x989680 ;  /* 0x009896800000995d */ /* 0x004fea0003900000 */
[----:B------:R-:W2:Y:S02]  /*ebe0*/  @!P1 SYNCS.PHASECHK.TRANS64 P1, [R2+URZ+0x38860], R3 ;  /* 0x03886003020095a7 */ /* 0x000ea4000802007f */
[----:B--2---:R-:W-:Y:S05]  /*ebf0*/  @!P1 BRA `(.L_x_182) ;  /* 0xfffffffc00f09947 */ /* 0x004fea000383ffff */
[----:B------:R-:W-:Y:S05]  /*ec00*/  BRA `(.L_x_233) ;  /* 0xffffffdc00747947 */ /* 0x000fea000383ffff */
.L_x_189:
[----:B--2---:R2:W3:Y:S02]  /*ec10*/  SYNCS.PHASECHK.TRANS64.TRYWAIT P1, [R2+URZ+0x38840], R3 ;  /* 0x03884003020075a7 */ /* 0x0044e4000802017f */
[----:B---3--:R-:W-:Y:S05]  /*ec20*/  @!P1 NANOSLEEP.SYNCS 0x989680 ;  /* 0x009896800000995d */ /* 0x008fea0003900000 */
[----:B------:R-:W3:Y:S02]  /*ec30*/  @!P1 SYNCS.PHASECHK.TRANS64 P1, [R2+URZ+0x38840], R3 ;  /* 0x03884003020095a7 */ /* 0x000ee4000802007f */
[----:B---3--:R-:W-:Y:S05]  /*ec40*/  @!P1 BRA `(.L_x_189) ;  /* 0xfffffffc00f09947 */ /* 0x008fea000383ffff */
[----:B------:R-:W-:Y:S05]  /*ec50*/  BRA `(.L_x_234) ;  /* 0xffffffe000dc7947 */ /* 0x000fea000383ffff */
.L_x_192:
[----:B-1----:R1:W2:Y:S02]  /*ec60*/  SYNCS.PHASECHK.TRANS64.TRYWAIT P1, [R2+URZ+0x38860], R19 ;  /* 0x03886013020075a7 */ /* 0x0022a4000802017f */
[----:B--2---:R-:W-:Y:S05]  /*ec70*/  @!P1 NANOSLEEP.SYNCS 0x989680 ;  /* 0x009896800000995d */ /* 0x004fea0003900000 */
[----:B------:R-:W2:Y:S02]  /*ec80*/  @!P1 SYNCS.PHASECHK.TRANS64 P1, [R2+URZ+0x38860], R19 ;  /* 0x03886013020095a7 */ /* 0x000ea4000802007f */
[----:B--2---:R-:W-:Y:S05]  /*ec90*/  @!P1 BRA `(.L_x_192) ;  /* 0xfffffffc00f09947 */ /* 0x004fea000383ffff */
[----:B------:R-:W-:Y:S05]  /*eca0*/  BRA `(.L_x_235) ;  /* 0xffffffe4009c7947 */ /* 0x000fea000383ffff */
.L_x_198:
[----:B--2---:R2:W3:Y:S02]  /*ecb0*/  SYNCS.PHASECHK.TRANS64.TRYWAIT P1, [R2+URZ+0x38840], R3 ;  /* 0x03884003020075a7 */ /* 0x0044e4000802017f */
[----:B---3--:R-:W-:Y:S05]  /*ecc0*/  @!P1 NANOSLEEP.SYNCS 0x989680 ;  /* 0x009896800000995d */ /* 0x008fea0003900000 */
[----:B------:R-:W3:Y:S02]  /*ecd0*/  @!P1 SYNCS.PHASECHK.TRANS64 P1, [R2+URZ+0x38840], R3 ;  /* 0x03884003020095a7 */ /* 0x000ee4000802007f */
[----:B---3--:R-:W-:Y:S05]  /*ece0*/  @!P1 BRA `(.L_x_198) ;  /* 0xfffffffc00f09947 */ /* 0x008fea000383ffff */
[----:B------:R-:W-:Y:S05]  /*ecf0*/  BRA `(.L_x_236) ;  /* 0xffffffe800e07947 */ /* 0x000fea000383ffff */
.L_x_201:
[----:B-1----:R1:W2:Y:S02]  /*ed00*/  SYNCS.PHASECHK.TRANS64.TRYWAIT P1, [R2+URZ+0x38860], R10 ;  /* 0x0388600a020075a7 */ /* 0x0022a4000802017f */
[----:B--2---:R-:W-:Y:S05]  /*ed10*/  @!P1 NANOSLEEP.SYNCS 0x989680 ;  /* 0x009896800000995d */ /* 0x004fea0003900000 */
[----:B------:R-:W2:Y:S02]  /*ed20*/  @!P1 SYNCS.PHASECHK.TRANS64 P1, [R2+URZ+0x38860], R10 ;  /* 0x0388600a020095a7 */ /* 0x000ea4000802007f */
[----:B--2---:R-:W-:Y:S05]  /*ed30*/  @!P1 BRA `(.L_x_201) ;  /* 0xfffffffc00f09947 */ /* 0x004fea000383ffff */
[----:B------:R-:W-:Y:S05]  /*ed40*/  BRA `(.L_x_237) ;  /* 0xffffffec00a07947 */ /* 0x000fea000383ffff */
.L_x_207:
[----:B---3--:R3:W4:Y:S02]  /*ed50*/  SYNCS.PHASECHK.TRANS64.TRYWAIT P0, [R3+URZ+0x38860], R2 ;  /* 0x03886002030075a7 */ /* 0x008724000800017f */
[----:B----4-:R-:W-:Y:S05]  /*ed60*/  @!P0 NANOSLEEP.SYNCS 0x989680 ;  /* 0x009896800000895d */ /* 0x010fea0003900000 */
[----:B------:R-:W4:Y:S02]  /*ed70*/  @!P0 SYNCS.PHASECHK.TRANS64 P0, [R3+URZ+0x38860], R2 ;  /* 0x03886002030085a7 */ /* 0x000f24000800007f */
[----:B----4-:R-:W-:Y:S05]  /*ed80*/  @!P0 BRA `(.L_x_207) ;  /* 0xfffffffc00f08947 */ /* 0x010fea000383ffff */
[----:B------:R-:W-:Y:S05]  /*ed90*/  BRA `(.L_x_238) ;  /* 0xfffffff0008c7947 */ /* 0x000fea000383ffff */
.L_x_212:
[----:B---3--:R3:W4:Y:S02]  /*eda0*/  SYNCS.PHASECHK.TRANS64.TRYWAIT P0, [R0+URZ+0x38820], R3 ;  /* 0x03882003000075a7 */ /* 0x008724000800017f */
[----:B----4-:R-:W-:Y:S05]  /*edb0*/  @!P0 NANOSLEEP.SYNCS 0x989680 ;  /* 0x009896800000895d */ /* 0x010fea0003900000 */
[----:B------:R-:W4:Y:S02]  /*edc0*/  @!P0 SYNCS.PHASECHK.TRANS64 P0, [R0+URZ+0x38820], R3 ;  /* 0x03882003000085a7 */ /* 0x000f24000800007f */
[----:B----4-:R-:W-:Y:S05]  /*edd0*/  @!P0 BRA `(.L_x_212) ;  /* 0xfffffffc00f08947 */ /* 0x010fea000383ffff */
[----:B------:R-:W-:Y:S05]  /*ede0*/  BRA `(.L_x_239) ;  /* 0xfffffff400a07947 */ /* 0x000fea000383ffff */
.L_x_213:
[----:B------:R-:W4:Y:S01]  /*edf0*/  S2R R2, SR_TID.X ;  /* 0x0000000000027919 */ /* 0x000f220000002100 */
[----:B------:R-:W-:Y:S01]  /*ee00*/  BSSY B0, `(.L_x_240) ;  /* 0x000000a000007945 */ /* 0x000fe20003800000 */
[----:B------:R-:W-:Y:S02]  /*ee10*/  IMAD.MOV.U32 R12, RZ, RZ, RZ ;  /* 0x000000ffff0c7224 */ /* 0x000fe400078e00ff */
[----:B------:R-:W-:Y:S02]  /*ee20*/  IMAD.MOV.U32 R11, RZ, RZ, 0x1f ;  /* 0x0000001fff0b7424 */ /* 0x000fe400078e00ff */
[----:B--2---:R-:W-:Y:S01]  /*ee30*/  IMAD.MOV.U32 R15, RZ, RZ, -0x1 ;  /* 0xffffffffff0f7424 */ /* 0x004fe200078e00ff */
[----:B----4-:R-:W-:-:S04]  /*ee40*/  SHF.R.U32.HI R2, RZ, 0x5, R2 ;  /* 0x00000005ff027819 */ /* 0x010fc80000011602 */
[----:B------:R-:W-:-:S05]  /*ee50*/  LOP3.LUT R2, R2, 0x3, RZ, 0xc0, !PT ;  /* 0x0000000302027812 */ /* 0x000fca00078ec0ff */
[----:B------:R-:W-:-:S07]  /*ee60*/  IMAD.MOV.U32 R13, RZ, RZ, R2 ;  /* 0x000000ffff0d7224 */ /* 0x000fce00078e0002 */
[----:B-1-3--:R-:W-:Y:S05]  /*ee70*/  WARPSYNC.COLLECTIVE R15, `(.L_x_241) ;  /* 0x000000000f087348 */ /* 0x00afea0003c00000 */
[----:B------:R2:W4:Y:S02]  /*ee80*/  SHFL.IDX P6, R14, R13, R12, R11 ;  /* 0x0000000c0d0e7389 */ /* 0x00052400000c000b */
[----:B-1234-:R-:W-:Y:S01]  /*ee90*/  ENDCOLLECTIVE ;  /* 0x000000000000791b */ /* 0x01efe20003800000 */
.L_x_241:
[----:B------:R-:W-:Y:S05]  /*eea0*/  BSYNC B0 ;  /* 0x0000000000007941 */ /* 0x000fea0003800000 */
.L_x_240:
[----:B------:R-:W-:Y:S05]  /*eeb0*/  BRA `(.L_x_242) ;  /* 0xfffffff400887947 */ /* 0x000fea000383ffff */
.L_x_216:
[----:B------:R-:W-:Y:S01]  /*eec0*/  BSSY B1, `(.L_x_243) ;  /* 0x0000006000017945 */ /* 0x000fe20003800000 */
[----:B------:R-:W-:-:S07]  /*eed0*/  IMAD.MOV.U32 R15, RZ, RZ, -0x1 ;  /* 0xffffffffff0f7424 */ /* 0x000fce00078e00ff */
[----:B-123--:R-:W-:Y:S05]  /*eee0*/  WARPSYNC.COLLECTIVE R15, `(.L_x_244) ;  /* 0x000000000f0c7348 */ /* 0x00efea0003c00000 */
[----:B------:R-:W-:Y:S02]  /*eef0*/  ELECT P6, UR62, PT ;  /* 0x00000000003e782f */ /* 0x000fe400038c0000 */
[----:B------:R-:W-:Y:S01]  /*ef00*/  MOV R14, UR62 ;  /* 0x0000003e000e7c02 */ /* 0x000fe20008000f00 */
[----:B-123--:R-:W-:Y:S10]  /*ef10*/  ENDCOLLECTIVE ;  /* 0x000000000000791b */ /* 0x00eff40003800000 */
.L_x_244:
[----:B------:R-:W-:Y:S05]  /*ef20*/  BSYNC B1 ;  /* 0x0000000000017941 */ /* 0x000fea0003800000 */
.L_x_243:
[----:B------:R-:W-:Y:S05]  /*ef30*/  BRA `(.L_x_245) ;  /* 0xfffffff400807947 */ /* 0x000fea000383ffff */
.L_x_218:
[----:B-1----:R1:W2:Y:S02]  /*ef40*/  SYNCS.PHASECHK.TRANS64.TRYWAIT P0, [R6+URZ], R5 ;  /* 0x00000005060075a7 */ /* 0x0022a4000800017f */
[----:B--2---:R-:W-:Y:S05]  /*ef50*/  @!P0 NANOSLEEP.SYNCS 0x989680 ;  /* 0x009896800000895d */ /* 0x004fea0003900000 */
[----:B------:R-:W2:Y:S02]  /*ef60*/  @!P0 SYNCS.PHASECHK.TRANS64 P0, [R6+URZ], R5 ;  /* 0x00000005060085a7 */ /* 0x000ea4000800007f */
[----:B--2---:R-:W-:Y:S05]  /*ef70*/  @!P0 BRA `(.L_x_218) ;  /* 0xfffffffc00f08947 */ /* 0x004fea000383ffff */
[----:B------:R-:W-:Y:S05]  /*ef80*/  BRA `(.L_x_246) ;  /* 0xfffffff400bc7947 */ /* 0x000fea000383ffff */
.L_x_219:
[----:B--2---:R2:W3:Y:S02]  /*ef90*/  SYNCS.PHASECHK.TRANS64.TRYWAIT P0, [R3+URZ], R2 ;  /* 0x00000002030075a7 */ /* 0x0044e4000800017f */
[----:B---3--:R-:W-:Y:S05]  /*efa0*/  @!P0 NANOSLEEP.SYNCS 0x989680 ;  /* 0x009896800000895d */ /* 0x008fea0003900000 */
[----:B------:R-:W3:Y:S02]  /*efb0*/  @!P0 SYNCS.PHASECHK.TRANS64 P0, [R3+URZ], R2 ;  /* 0x00000002030085a7 */ /* 0x000ee4000800007f */
[----:B---3--:R-:W-:Y:S05]  /*efc0*/  @!P0 BRA `(.L_x_219) ;  /* 0xfffffffc00f08947 */ /* 0x008fea000383ffff */
[----:B------:R-:W-:Y:S05]  /*efd0*/  BRA `(.L_x_247) ;  /* 0xfffffff400b07947 */ /* 0x000fea000383ffff */
.L_x_221:
[----:B--2---:R2:W3:Y:S02]  /*efe0*/  SYNCS.PHASECHK.TRANS64.TRYWAIT P0, [R16+URZ], R5 ;  /* 0x00000005100075a7 */ /* 0x0044e4000800017f */
[----:B---3--:R-:W-:Y:S05]  /*eff0*/  @!P0 NANOSLEEP.SYNCS 0x989680 ;  /* 0x009896800000895d */ /* 0x008fea0003900000 */
[----:B------:R-:W3:Y:S02]  /*f000*/  @!P0 SYNCS.PHASECHK.TRANS64 P0, [R16+URZ], R5 ;  /* 0x00000005100085a7 */ /* 0x000ee4000800007f */
[----:B---3--:R-:W-:Y:S05]  /*f010*/  @!P0 BRA `(.L_x_221) ;  /* 0xfffffffc00f08947 */ /* 0x008fea000383ffff */
[----:B------:R-:W-:Y:S05]  /*f020*/  BRA `(.L_x_248) ;  /* 0xfffffff400b47947 */ /* 0x000fea000383ffff */
.L_x_249:
        /* <DEDUP_REMOVED lines=13> */
.L_x_2838:


//--------------------- .text._ZN7cutlass13device_kernelIN5flash11enable_sm90INS1_16FlashAttnFwdSm90INS1_25CollectiveMainloopFwdSm90ILi2EN4cute5tupleIJNS5_1CILi1EEES8_S8_EEENS6_IJNS7_ILi128EEENS7_ILi80EEENS7_ILi256EEEEEELi256ENS_10bfloat16_tEfNS_4arch4Sm90ELb0ELb0ELb0ELb1ELb0ELb0ELb0ELb1ELb1ELb0ELb0ELb0EEENS1_21CollectiveEpilogueFwdINS6_IJSA_SC_SB_EEES9_SE_SG_Li256ELb1ELb0ELb0ELb0EEENS1_36VarlenDynamicPersistentTileSchedulerILi128ELi80ELi256ELi32ELb0ELb0ELb1ELb0ELb1ELb1EEEEEEEEEvNT_6ParamsE --------------------------
	.section	.text._ZN7cutlass13device_kernelIN5flash11enable_sm90INS1_16FlashAttnFwdSm90INS1_25CollectiveMainloopFwdSm90ILi2EN4cute5tupleIJNS5_1CILi1EEES8_S8_EEENS6_IJNS7_ILi128EEENS7_ILi80EEENS7_ILi256EEEEEELi256ENS_10bfloat16_tEfNS_4arch4Sm90ELb0ELb0ELb0ELb1ELb0ELb0ELb0ELb1ELb1ELb0ELb0ELb0EEENS1_21CollectiveEpilogueFwdINS6_IJSA_SC_SB_EEES9_SE_SG_Li256ELb1ELb0ELb0ELb0EEENS1_36VarlenDynamicPersistentTileSchedulerILi128ELi80ELi256ELi32ELb0ELb0ELb1ELb0ELb1ELb1EEEEEEEEEvNT_6ParamsE,"ax",@progbits
	.align	128
.text._ZN7cutlass13device_kernelIN5flash11enable_sm90INS1_16FlashAttnFwdSm90INS1_25CollectiveMainloopFwdSm90ILi2EN4cute5tupleIJNS5_1CILi1EEES8_S8_EEENS6_IJNS7_ILi128EEENS7_ILi80EEENS7_ILi256EEEEEELi256ENS_10bfloat16_tEfNS_4arch4Sm90ELb0ELb0ELb0ELb1ELb0ELb0ELb0ELb1ELb1ELb0ELb0ELb0EEENS1_21CollectiveEpilogueFwdINS6_IJSA_SC_SB_EEES9_SE_SG_Li256ELb1ELb0ELb0ELb0EEENS1_36VarlenDynamicPersistentTileSchedulerILi128ELi80ELi256ELi32ELb0ELb0ELb1ELb0ELb1ELb1EEEEEEEEEvNT_6ParamsE:
        .type           _ZN7cutlass13device_kernelIN5flash11enable_sm90INS1_16FlashAttnFwdSm90INS1_25CollectiveMainloopFwdSm90ILi2EN4cute5tupleIJNS5_1CILi1EEES8_S8_EEENS6_IJNS7_ILi128EEENS7_ILi80EEENS7_ILi256EEEEEELi256ENS_10bfloat16_tEfNS_4arch4Sm90ELb0ELb0ELb0ELb1ELb0ELb0ELb0ELb1ELb1ELb0ELb0ELb0EEENS1_21CollectiveEpilogueFwdINS6_IJSA_SC_SB_EEES9_SE_SG_Li256ELb1ELb0ELb0ELb0EEENS1_36VarlenDynamicPersistentTileSchedulerILi128ELi80ELi256ELi32ELb0ELb0ELb1ELb0ELb1ELb1EEEEEEEEEvNT_6ParamsE,@function
        .size           _ZN7cutlass13device_kernelIN5flash11enable_sm90INS1_16FlashAttnFwdSm90INS1_25CollectiveMainloopFwdSm90ILi2EN4cute5tupleIJNS5_1CILi1EEES8_S8_EEENS6_IJNS7_ILi128EEENS7_ILi80EEENS7_ILi256EEEEEELi256ENS_10bfloat16_tEfNS_4arch4Sm90ELb0ELb0ELb0ELb1ELb0ELb0ELb0ELb1ELb1ELb0ELb0ELb0EEENS1_21CollectiveEpilogueFwdINS6_IJSA_SC_SB_EEES9_SE_SG_Li256ELb1ELb0ELb0ELb0EEENS1_36VarlenDynamicPersistentTileSchedulerILi128ELi80ELi256ELi32ELb0ELb0ELb1ELb0ELb1ELb1EEEEEEEEEvNT_6ParamsE,(.L_x_2839 - _ZN7cutlass13device_kernelIN5flash11enable_sm90INS1_16FlashAttnFwdSm90INS1_25CollectiveMainloopFwdSm90ILi2EN4cute5tupleIJNS5_1CILi1EEES8_S8_EEENS6_IJNS7_ILi128EEENS7_ILi80EEENS7_ILi256EEEEEELi256ENS_10bfloat16_tEfNS_4arch4Sm90ELb0ELb0ELb0ELb1ELb0ELb0ELb0ELb1ELb1ELb0ELb0ELb0EEENS1_21CollectiveEpilogueFwdINS6_IJSA_SC_SB_EEES9_SE_SG_Li256ELb1ELb0ELb0ELb0EEENS1_36VarlenDynamicPersistentTileSchedulerILi128ELi80ELi256ELi32ELb0ELb0ELb1ELb0ELb1ELb1EEEEEEEEEvNT_6ParamsE)
        .other          _ZN7cutlass13device_kernelIN5flash11enable_sm90INS1_16FlashAttnFwdSm90INS1_25CollectiveMainloopFwdSm90ILi2EN4cute5tupleIJNS5_1CILi1EEES8_S8_EEENS6_IJNS7_ILi128EEENS7_ILi80EEENS7_ILi256EEEEEELi256ENS_10bfloat16_tEfNS_4arch4Sm90ELb0ELb0ELb0ELb1ELb0ELb0ELb0ELb1ELb1ELb0ELb0ELb0EEENS1_21CollectiveEpilogueFwdINS6_IJSA_SC_SB_EEES9_SE_SG_Li256ELb1ELb0ELb0ELb0EEENS1_36VarlenDynamicPersistentTileSchedulerILi128ELi80ELi256ELi32ELb0ELb0ELb1ELb0ELb1ELb1EEEEEEEEEvNT_6ParamsE,@"STO_CUDA_ENTRY STV_DEFAULT"
_ZN7cutlass13device_kernelIN5flash11enable_sm90INS1_16FlashAttnFwdSm90INS1_25CollectiveMainloopFwdSm90ILi2EN4cute5tupleIJNS5_1CILi1EEES8_S8_EEENS6_IJNS7_ILi128EEENS7_ILi80EEENS7_ILi256EEEEEELi256ENS_10bfloat16_tEfNS_4arch4Sm90ELb0ELb0ELb0ELb1ELb0ELb0ELb0ELb1ELb1ELb0ELb0ELb0EEENS1_21CollectiveEpilogueFwdINS6_IJSA_SC_SB_EEES9_SE_SG_Li256ELb1ELb0ELb0ELb0EEENS1_36VarlenDynamicPersistentTileSchedulerILi128ELi80ELi256ELi32ELb0ELb0ELb1ELb0ELb1ELb1EEEEEEEEEvNT_6ParamsE:
[----:B------:R-:W0:Y:S02]  /*0000*/  LDC R1, c[0x0][0x28] ;  /* 0x00000a00ff017b82 */ /* 0x000e240000000800 */
[----:B0-----:R-:W-:Y:S01]  /*0010*/  VIADD R1, R1, 0xffffffc8 ;  /* 0xffffffc801017836 */ /* 0x001fe20000000000 */
[----:B------:R-:W0:Y:S01]  /*0020*/  S2R R3, SR_TID.X ;  /* 0x0000000000037919 */ /* 0x000e220000002100 */
[----:B------:R-:W-:Y:S01]  /*0030*/  ELECT P0, URZ, PT ;  /* 0x00000000003f782f */ /* 0x000fe20003800000 */
[----:B------:R-:W-:Y:S01]  /*0040*/  BSSY B0, `(.L_x_250) ;  /* 0x0000011000007945 */ /* 0x000fe20003800000 */
[----:B0-----:R-:W-:-:S05]  /*0050*/  SHF.R.U32.HI R0, RZ, 0x5, R3 ;  /* 0x00000005ff007819 */ /* 0x001fca0000011603 */
[----:B------:R-:W0:Y:S02]  /*0060*/  SHFL.IDX PT, R2, R0, RZ, 0x1f ;  /* 0x00001fff00027589 */ /* 0x000e2400000e0000 */
[----:B0-----:R-:W-:Y:S02]  /*0070*/  ISETP.EQ.AND P0, PT, R2, RZ, P0 ;  /* 0x000000ff0200720c */ /* 0x001fe40000702270 */
[----:B------:R-:W-:-:S11]  /*0080*/  SHF.R.U32.HI R2, RZ, 0x7, R3 ;  /* 0x00000007ff027819 */ /* 0x000fd60000011603 */
[----:B------:R-:W-:Y:S05]  /*0090*/  @!P0 BRA `(.L_x_251) ;  /* 0x00000000002c8947 */ /* 0x000fea0003800000 */
[----:B------:R-:W-:Y:S02]  /*00a0*/  ULDC.64 UR4, c[0x0][0x198] ;  /* 0x0000660000047ab9 */ /* 0x000fe40000000a00 */
[----:B------:R-:W-:Y:S02]  /*00b0*/  UIADD3 UR6, UP0, UR4, 0x270, URZ ;  /* 0x0000027004067890 */ /* 0x000fe4000ff1e03f */
[----:B------:R-:W-:Y:S02]  /*00c0*/  UIADD3 UR8, UP1, UR4, 0x370, URZ ;  /* 0x0000037004087890 */ /* 0x000fe4000ff3e03f */
[----:B------:R-:W-:Y:S02]  /*00d0*/  UIADD3 UR4, UP2, UR4, 0x470, URZ ;  /* 0x0000047004047890 */ /* 0x000fe4000ff5e03f */
[----:B------:R-:W-:Y:S02]  /*00e0*/  UIADD3.X UR7, URZ, UR5, URZ, UP0, !UPT ;  /* 0x000000053f077290 */ /* 0x000fe400087fe43f */
[----:B------:R-:W-:-:S02]  /*00f0*/  UIADD3.X UR9, URZ, UR5, URZ, UP1, !UPT ;  /* 0x000000053f097290 */ /* 0x000fc40008ffe43f */
[----:B------:R-:W-:-:S05]  /*0100*/  UIADD3.X UR5, URZ, UR5, URZ, UP2, !UPT ;  /* 0x000000053f057290 */ /* 0x000fca00097fe43f */
[----:B------:R0:W-:Y:S02]  /*0110*/  UTMACCTL.PF [UR6] ;  /* 0x00000000060079b9 */ /* 0x0001e40008040000 */
[----:B------:R0:W-:Y:S02]  /*0120*/  UTMACCTL.PF [UR8] ;  /* 0x00000000080079b9 */ /* 0x0001e40008040000 */
[----:B------:R0:W-:Y:S02]  /*0130*/  UTMACCTL.PF [UR4] ;  /* 0x00000000040079b9 */ /* 0x0001e40008040000 */
[----:B0-----:R-:W-:Y:S01]  /*0140*/  NOP ;  /* 0x0000000000007918 */ /* 0x001fe20000000000 */
.L_x_251:
[----:B------:R-:W-:Y:S05]  /*0150*/  BSYNC B0 ;  /* 0x0000000000007941 */ /* 0x000fea0003800000 */
.L_x_250:
[----:B------:R-:W-:Y:S01]  /*0160*/  VOTEU.ANY UP0, P0 ;  /* 0x00000000003f7886 */ /* 0x000fe20000000100 */
[----:B------:R-:W0:Y:S01]  /*0170*/  SHFL.IDX PT, R2, R2, RZ, 0x1f ;  /* 0x00001fff02027589 */ /* 0x000e2200000e0000 */
[----:B------:R-:W-:Y:S01]  /*0180*/  UMOV UR4, 0x1 ;  /* 0x0000000100047882 */ /* 0x000fe20000000000 */
[----:B------:R-:W-:Y:S01]  /*0190*/  UMOV UR7, 0x100 ;  /* 0x0000010000077882 */ /* 0x000fe20000000000 */
[----:B------:R-:W-:Y:S01]  /*01a0*/  VOTEU.ANY UP1, P0 ;  /* 0x00000000003f7886 */ /* 0x000fe20000020100 */
[----:B------:R-:W1:Y:S01]  /*01b0*/  @UP0 S2UR UR8, SR_CgaCtaId ;  /* 0x00000000000809c3 */ /* 0x000e620000008800 */
[----:B------:R-:W2:Y:S01]  /*01c0*/  SHFL.IDX PT, R3, R0, RZ, 0x1f ;  /* 0x00001fff00037589 */ /* 0x000ea200000e0000 */
[----:B------:R-:W-:Y:S01]  /*01d0*/  @UP0 UMOV UR6, 0x400 ;  /* 0x0000040000060882 */ /* 0x000fe20000000000 */
[----:B------:R-:W-:-:S04]  /*01e0*/  @UP0 UIADD3 UR4, -UR4, 0x100000, URZ ;  /* 0x0010000004040890 */ /* 0x000fc8000fffe13f */
[----:B------:R-:W-:Y:S02]  /*01f0*/  @UP0 USHF.L.U32 UR5, UR4, 0xb, URZ ;  /* 0x0000000b04050899 */ /* 0x000fe4000800063f */
[----:B------:R-:W-:Y:S01]  /*0200*/  @UP0 USHF.L.U32 UR4, UR4, 0x1, URZ ;  /* 0x0000000104040899 */ /* 0x000fe2000800063f */
[----:B------:R-:W-:Y:S01]  /*0210*/  VOTEU.ANY UP2, P0 ;  /* 0x00000000003f7886 */ /* 0x000fe20000040100 */
[----:B0-----:R-:W-:Y:S01]  /*0220*/  R2UR UR9, R2 ;  /* 0x00000000020972ca */ /* 0x001fe200000e0000 */
[----:B-1----:R-:W-:Y:S01]  /*0230*/  @UP0 ULEA UR8, UR8, UR6, 0x18 ;  /* 0x0000000608080291 */ /* 0x002fe2000f8ec03f */
[----:B--2---:R-:W-:Y:S01]  /*0240*/  ISETP.NE.AND P1, PT, R3, RZ, PT ;  /* 0x000000ff0300720c */ /* 0x004fe20003f25270 */
[----:B------:R-:W-:-:S04]  /*0250*/  @UP0 UIADD3 UR6, -UR7, 0x100000, URZ ;  /* 0x0010000007060890 */ /* 0x000fc8000fffe13f */
[----:B------:R-:W-:Y:S02]  /*0260*/  @UP0 USHF.L.U32 UR7, UR6, 0xb, URZ ;  /* 0x0000000b06070899 */ /* 0x000fe4000800063f */
[----:B------:R-:W-:-:S04]  /*0270*/  @UP0 USHF.L.U32 UR6, UR6, 0x1, URZ ;  /* 0x0000000106060899 */ /* 0x000fc8000800063f */
[----:B------:R-:W-:Y:S01]  /*0280*/  UISETP.NE.AND UP0, UPT, UR9, URZ, UPT ;  /* 0x0000003f0900728c */ /* 0x000fe2000bf05270 */
[----:B------:R-:W0:Y:S02]  /*0290*/  FENCE.VIEW.ASYNC.S ;  /* 0x00000000000073c6 */ /* 0x000e240000000000 */
[----:B0-----:R0:W1:Y:S05]  /*02a0*/  @UP1 SYNCS.EXCH.64 URZ, [UR8+0x38800], UR4 ;  /* 0x03880004083f15b2 */ /* 0x00106a0008000100 */
[----:B------:R0:W2:Y:S01]  /*02b0*/  @UP2 SYNCS.EXCH.64 URZ, [UR8+0x38820], UR6 ;  /* 0x03882006083f25b2 */ /* 0x0000a20008000100 */
[----:B------:R-:W-:Y:S05]  /*02c0*/  @P1 BRA `(.L_x_252) ;  /* 0x0000000000481947 */ /* 0x000fea0003800000 */
[----:B0-----:R-:W0:Y:S01]  /*02d0*/  S2UR UR5, SR_CgaCtaId ;  /* 0x00000000000579c3 */ /* 0x001e220000008800 */
[----:B------:R-:W-:Y:S01]  /*02e0*/  UMOV UR4, 0x400 ;  /* 0x0000040000047882 */ /* 0x000fe20000000000 */
[----:B------:R-:W-:Y:S01]  /*02f0*/  UMOV UR6, 0x1 ;  /* 0x0000000100067882 */ /* 0x000fe20000000000 */
[----:B------:R-:W-:Y:S01]  /*0300*/  UMOV UR9, 0x2 ;  /* 0x0000000200097882 */ /* 0x000fe20000000000 */
[----:B------:R-:W-:-:S04]  /*0310*/  UIADD3 UR6, -UR6, 0x100000, URZ ;  /* 0x0010000006067890 */ /* 0x000fc8000fffe13f */
[----:B------:R-:W-:Y:S02]  /*0320*/  USHF.L.U32 UR7, UR6, 0xb, URZ ;  /* 0x0000000b06077899 */ /* 0x000fe4000800063f */
[----:B------:R-:W-:Y:S01]  /*0330*/  USHF.L.U32 UR6, UR6, 0x1, URZ ;  /* 0x0000000106067899 */ /* 0x000fe2000800063f */
[----:B------:R-:W-:Y:S01]  /*0340*/  ELECT P0, URZ, PT ;  /* 0x00000000003f782f */ /* 0x000fe20003800000 */
[----:B0-----:R-:W-:Y:S02]  /*0350*/  ULEA UR8, UR5, UR4, 0x18 ;  /* 0x0000000405087291 */ /* 0x001fe4000f8ec03f */
[----:B------:R-:W-:-:S04]  /*0360*/  UIADD3 UR4, -UR9, 0x100000, URZ ;  /* 0x0010000009047890 */ /* 0x000fc8000fffe13f */
[----:B------:R-:W-:Y:S02]  /*0370*/  USHF.L.U32 UR5, UR4, 0xb, URZ ;  /* 0x0000000b04057899 */ /* 0x000fe4000800063f */
[----:B------:R-:W-:Y:S01]  /*0380*/  USHF.L.U32 UR4, UR4, 0x1, URZ ;  /* 0x0000000104047899 */ /* 0x000fe2000800063f */
[----:B------:R-:W0:Y:S03]  /*0390*/  FENCE.VIEW.ASYNC.S ;  /* 0x00000000000073c6 */ /* 0x000e260000000000 */
[----:B0-----:R3:W4:Y:S08]  /*03a0*/  SYNCS.EXCH.64 URZ, [UR8+0x38830], UR6 ;  /* 0x03883006083f75b2 */ /* 0x0017300008000100 */
[----:B------:R3:W0:Y:S01]  /*03b0*/  SYNCS.EXCH.64 URZ, [UR8+0x38840], UR4 ;  /* 0x03884004083f75b2 */ /* 0x0006220008000100 */
[----:B------:R3:W0:Y:S01]  /*03c0*/  SYNCS.EXCH.64 URZ, [UR8+0x38838], UR6 ;  /* 0x03883806083f75b2 */ /* 0x0006220008000100 */
[----:B------:R3:W0:Y:S02]  /*03d0*/  SYNCS.EXCH.64 URZ, [UR8+0x38848], UR4 ;  /* 0x03884804083f75b2 */ /* 0x0006240008000100 */
[----:B---3--:R-:W-:Y:S01]  /*03e0*/  NOP ;  /* 0x0000000000007918 */ /* 0x008fe20000000000 */
.L_x_252:
[----:B------:R-:W3:Y:S01]  /*03f0*/  SHFL.IDX PT, R2, R0, RZ, 0x1f ;  /* 0x00001fff00027589 */ /* 0x000ee200000e0000 */
[----:B------:R-:W-:Y:S01]  /*0400*/  NOP ;  /* 0x0000000000007918 */ /* 0x000fe20000000000 */
[----:B---3--:R-:W-:-:S13]  /*0410*/  ISETP.NE.AND P0, PT, R2, RZ, PT ;  /* 0x000000ff0200720c */ /* 0x008fda0003f05270 */
[----:B------:R-:W-:Y:S05]  /*0420*/  @P0 BRA `(.L_x_253) ;  /* 0x0000000000480947 */ /* 0x000fea0003800000 */
[----:B0-----:R-:W0:Y:S01]  /*0430*/  S2UR UR5, SR_CgaCtaId ;  /* 0x00000000000579c3 */ /* 0x001e220000008800 */
[----:B------:R-:W-:Y:S01]  /*0440*/  UMOV UR4, 0x400 ;  /* 0x0000040000047882 */ /* 0x000fe20000000000 */
[----:B------:R-:W-:Y:S01]  /*0450*/  UMOV UR6, 0x1 ;  /* 0x0000000100067882 */ /* 0x000fe20000000000 */
[----:B------:R-:W-:Y:S01]  /*0460*/  UMOV UR7, 0x2 ;  /* 0x0000000200077882 */ /* 0x000fe20000000000 */
[----:B------:R-:W-:Y:S01]  /*0470*/  ELECT P0, URZ, PT ;  /* 0x00000000003f782f */ /* 0x000fe20003800000 */
[----:B0-----:R-:W-:Y:S02]  /*0480*/  ULEA UR8, UR5, UR4, 0x18 ;  /* 0x0000000405087291 */ /* 0x001fe4000f8ec03f */
[----:B------:R-:W-:-:S04]  /*0490*/  UIADD3 UR4, -UR6, 0x100000, URZ ;  /* 0x0010000006047890 */ /* 0x000fc8000fffe13f */
[----:B------:R-:W-:Y:S02]  /*04a0*/  USHF.L.U32 UR5, UR4, 0xb, URZ ;  /* 0x0000000b04057899 */ /* 0x000fe4000800063f */
[----:B------:R-:W-:Y:S02]  /*04b0*/  USHF.L.U32 UR4, UR4, 0x1, URZ ;  /* 0x0000000104047899 */ /* 0x000fe4000800063f */
[----:B------:R-:W-:-:S04]  /*04c0*/  UIADD3 UR6, -UR7, 0x100000, URZ ;  /* 0x0010000007067890 */ /* 0x000fc8000fffe13f */
[----:B------:R-:W-:Y:S02]  /*04d0*/  USHF.L.U32 UR7, UR6, 0xb, URZ ;  /* 0x0000000b06077899 */ /* 0x000fe4000800063f */
[----:B------:R-:W-:Y:S01]  /*04e0*/  USHF.L.U32 UR6, UR6, 0x1, URZ ;  /* 0x0000000106067899 */ /* 0x000fe2000800063f */
[----:B------:R-:W0:Y:S03]  /*04f0*/  FENCE.VIEW.ASYNC.S ;  /* 0x00000000000073c6 */ /* 0x000e260000000000 */
[----:B0-----:R3:W0:Y:S08]  /*0500*/  SYNCS.EXCH.64 URZ, [UR8+0x38850], UR4 ;  /* 0x03885004083f75b2 */ /* 0x0016300008000100 */
[----:B------:R3:W0:Y:S01]  /*0510*/  SYNCS.EXCH.64 URZ, [UR8+0x38860], UR6 ;  /* 0x03886006083f75b2 */ /* 0x0006220008000100 */
[----:B------:R3:W0:Y:S01]  /*0520*/  SYNCS.EXCH.64 URZ, [UR8+0x38858], UR4 ;  /* 0x03885804083f75b2 */ /* 0x0006220008000100 */
[----:B------:R3:W0:Y:S02]  /*0530*/  SYNCS.EXCH.64 URZ, [UR8+0x38868], UR6 ;  /* 0x03886806083f75b2 */ /* 0x0006240008000100 */
[----:B---3--:R-:W-:Y:S01]  /*0540*/  NOP ;  /* 0x0000000000007918 */ /* 0x008fe20000000000 */
.L_x_253:
[----:B------:R-:W3:Y:S01]  /*0550*/  SHFL.IDX PT, R2, R0, RZ, 0x1f ;  /* 0x00001fff00027589 */ /* 0x000ee200000e0000 */
[----:B------:R-:W-:Y:S01]  /*0560*/  NOP ;  /* 0x0000000000007918 */ /* 0x000fe20000000000 */
[----:B---3--:R-:W-:-:S13]  /*0570*/  ISETP.NE.AND P0, PT, R2, RZ, PT ;  /* 0x000000ff0200720c */ /* 0x008fda0003f05270 */
[----:B------:R-:W-:Y:S05]  /*0580*/  @P0 BRA `(.L_x_254) ;  /* 0x0000000000380947 */ /* 0x000fea0003800000 */
[----:B0-----:R-:W0:Y:S01]  /*0590*/  S2UR UR5, SR_CgaCtaId ;  /* 0x00000000000579c3 */ /* 0x001e220000008800 */
[----:B------:R-:W-:Y:S01]  /*05a0*/  UMOV UR4, 0x400 ;  /* 0x0000040000047882 */ /* 0x000fe20000000000 */
[----:B------:R-:W-:Y:S01]  /*05b0*/  UMOV UR7, 0x1 ;  /* 0x0000000100077882 */ /* 0x000fe20000000000 */
[----:B------:R-:W-:Y:S01]  /*05c0*/  ELECT P0, URZ, PT ;  /* 0x00000000003f782f */ /* 0x000fe20003800000 */
[----:B0-----:R-:W-:Y:S02]  /*05d0*/  ULEA UR6, UR5, UR4, 0x18 ;  /* 0x0000000405067291 */ /* 0x001fe4000f8ec03f */
[----:B------:R-:W-:-:S04]  /*05e0*/  UIADD3 UR4, -UR7, 0x100000, URZ ;  /* 0x0010000007047890 */ /* 0x000fc8000fffe13f */
[----:B------:R-:W-:Y:S02]  /*05f0*/  USHF.L.U32 UR5, UR4, 0xb, URZ ;  /* 0x0000000b04057899 */ /* 0x000fe4000800063f */
[----:B------:R-:W-:Y:S01]  /*0600*/  USHF.L.U32 UR4, UR4, 0x1, URZ ;  /* 0x0000000104047899 */ /* 0x000fe2000800063f */
[----:B------:R-:W0:Y:S11]  /*0610*/  FENCE.VIEW.ASYNC.S ;  /* 0x00000000000073c6 */ /* 0x000e360000000000 */
[----:B0-----:R3:W0:Y:S01]  /*0620*/  SYNCS.EXCH.64 URZ, [UR6+0x38870], UR4 ;  /* 0x03887004063f75b2 */ /* 0x0016220008000100 */
[----:B------:R3:W0:Y:S01]  /*0630*/  SYNCS.EXCH.64 URZ, [UR6+0x38880], UR4 ;  /* 0x03888004063f75b2 */ /* 0x0006220008000100 */
[----:B------:R3:W0:Y:S01]  /*0640*/  SYNCS.EXCH.64 URZ, [UR6+0x38878], UR4 ;  /* 0x03887804063f75b2 */ /* 0x0006220008000100 */
[----:B------:R3:W0:Y:S02]  /*0650*/  SYNCS.EXCH.64 URZ, [UR6+0x38888], UR4 ;  /* 0x03888804063f75b2 */ /* 0x0006240008000100 */
[----:B---3--:R-:W-:Y:S01]  /*0660*/  NOP ;  /* 0x0000000000007918 */ /* 0x008fe20000000000 */
.L_x_254:
        /* <DEDUP_REMOVED lines=22> */
.L_x_255:
        /* <DEDUP_REMOVED lines=22> */
.L_x_256:
[----:B0-----:R-:W-:Y:S01]  /*0930*/  UMOV UR4, 0x1 ;  /* 0x0000000100047882 */ /* 0x001fe20000000000 */
[----:B------:R-:W-:Y:S01]  /*0940*/  PLOP3.LUT P0, PT, PT, PT, UP0, 0x80, 0x0 ;  /* 0x000000000000781c */ /* 0x000fe20003f0f008 */
[----:B------:R-:W-:Y:S01]  /*0950*/  USEL UR4, UR4, 0x2, !UP0 ;  /* 0x0000000204047887 */ /* 0x000fe2000c000000 */
[----:B------:R-:W-:-:S05]  /*0960*/  NOP ;  /* 0x0000000000007918 */ /* 0x000fca0000000000 */
[----:B------:R-:W-:-:S05]  /*0970*/  IMAD.U32 R2, RZ, RZ, UR4 ;  /* 0x00000004ff027e24 */ /* 0x000fca000f8e00ff */
[----:B------:R0:W-:Y:S01]  /*0980*/  STL [R1+0x30], R2 ;  /* 0x0000300201007387 */ /* 0x0001e20000100800 */
[----:B-12-4-:R-:W-:Y:S06]  /*0990*/  BAR.SYNC.DEFER_BLOCKING 0x0 ;  /* 0x0000000000007b1d */ /* 0x016fec0000010000 */
[----:B------:R-:W-:Y:S05]  /*09a0*/  @!P0 BRA `(.L_x_257) ;  /* 0x000000c800248947 */ /* 0x000fea0003800000 */
.L_x_258:
[----:B------:R-:W-:-:S08]  /*09b0*/  NOP ;  /* 0x0000000000007918 */ /* 0x000fd00000000000 */
[----:B------:R-:W1:Y:S02]  /*09c0*/  USETMAXREG.TRY_ALLOC.CTAPOOL UP0, 0xf0 ;  /* 0x000000f0000079c8 */ /* 0x000e640008000600 */
[----:B-1----:R-:W-:-:S13]  /*09d0*/  PLOP3.LUT P0, PT, PT, PT, UP0, 0x80, 0x0 ;  /* 0x000000000000781c */ /* 0x002fda0003f0f008 */
[----:B------:R-:W-:Y:S05]  /*09e0*/  @!P0 BRA `(.L_x_258) ;  /* 0xfffffffc00f08947 */ /* 0x000fea000383ffff */
[----:B------:R-:W1:Y:S08]  /*09f0*/  S2UR UR5, SR_CgaCtaId ;  /* 0x00000000000579c3 */ /* 0x000e700000008800 */
[----:B------:R-:W-:Y:S06]  /*0a00*/  BAR.ARV 0x8, 0x120 ;  /* 0x0204800000007b1d */ /* 0x000fec0000002000 */
[----:B------:R-:W-:-:S02]  /*0a10*/  UMOV UR4, 0x400 ;  /* 0x0000040000047882 */ /* 0x000fc40000000000 */
[----:B------:R-:W-:Y:S01]  /*0a20*/  BAR.SYNC.DEFER_BLOCKING 0x5, 0x120 ;  /* 0x0144800000007b1d */ /* 0x000fe20000010000 */
[----:B-1----:R-:W-:-:S09]  /*0a30*/  ULEA UR4, UR5, UR4, 0x18 ;  /* 0x0000000405047291 */ /* 0x002fd2000f8ec03f */
[----:B------:R-:W1:Y:S01]  /*0a40*/  LDS.128 R12, [UR4+0x388d0] ;  /* 0x0388d004ff0c7984 */ /* 0x000e620008000c00 */
[----:B------:R-:W-:Y:S01]  /*0a50*/  ULDC UR4, c[0x0][0xc14] ;  /* 0x0003050000047ab9 */ /* 0x000fe20000000800 */
[----:B------:R-:W-:Y:S06]  /*0a60*/  BAR.ARV 0x4, 0x120 ;  /* 0x0104800000007b1d */ /* 0x000fec0000002000 */
[----:B-1----:R-:W-:-:S13]  /*0a70*/  ISETP.GE.AND P0, PT, R15, UR4, PT ;  /* 0x000000040f007c0c */ /* 0x002fda000bf06270 */
[----:B------:R-:W-:Y:S05]  /*0a80*/  @P0 EXIT ;  /* 0x000000000000094d */ /* 0x000fea0003800000 */
[----:B0-----:R-:W2:Y:S01]  /*0a90*/  LDL R2, [R1+0x30] ;  /* 0x0000300001027983 */ /* 0x001ea20000100800 */
[----:B------:R-:W-:Y:S01]  /*0aa0*/  R2UR UR5, R14 ;  /* 0x000000000e0572ca */ /* 0x000fe200000e0000 */
[----:B------:R-:W-:Y:S01]  /*0ab0*/  IMAD.MOV.U32 R219, RZ, RZ, -0x2 ;  /* 0xfffffffeffdb7424 */ /* 0x000fe200078e00ff */
[----:B------:R-:W-:Y:S01]  /*0ac0*/  CS2R R16, SRZ ;  /* 0x0000000000107805 */ /* 0x000fe2000001ff00 */
[----:B------:R-:W0:Y:S01]  /*0ad0*/  S2R R0, SR_TID.X ;  /* 0x0000000000007919 */ /* 0x000e220000002100 */
[----:B------:R-:W-:Y:S02]  /*0ae0*/  IMAD.MOV.U32 R216, RZ, RZ, RZ ;  /* 0x000000ffffd87224 */ /* 0x000fe400078e00ff */
[----:B0-----:R-:W-:-:S05]  /*0af0*/  VIADD R223, R0, 0xffffff80 ;  /* 0xffffff8000df7836 */ /* 0x001fca0000000000 */
[----:B------:R-:W-:-:S04]  /*0b00*/  SHF.R.S32.HI R0, RZ, 0x1f, R223 ;  /* 0x0000001fff007819 */ /* 0x000fc800000114df */
[CC--:B------:R-:W-:Y:S02]  /*0b10*/  LEA.HI R3, R0.reuse, R223.reuse, RZ, 0x7 ;  /* 0x000000df00037211 */ /* 0x0c0fe400078f38ff */
[----:B------:R-:W-:Y:S02]  /*0b20*/  LEA.HI R4, R0, R223, RZ, 0x5 ;  /* 0x000000df00047211 */ /* 0x000fe400078f28ff */
[----:B------:R-:W-:-:S03]  /*0b30*/  SHF.R.S32.HI R218, RZ, 0x7, R3 ;  /* 0x00000007ffda7819 */ /* 0x000fc60000011403 */
[----:B------:R-:W-:-:S05]  /*0b40*/  IMAD.SHL.U32 R6, R4, 0x20, RZ ;  /* 0x0000002004067824 */ /* 0x000fca00078e00ff */
[----:B------:R-:W-:Y:S02]  /*0b50*/  LOP3.LUT R7, R6, 0xfffffc00, RZ, 0xc0, !PT ;  /* 0xfffffc0006077812 */ /* 0x000fe400078ec0ff */
[----:B--2---:R-:W-:Y:S02]  /*0b60*/  R2UR UR4, R2 ;  /* 0x00000000020472ca */ /* 0x004fe400000e0000 */
[C---:B------:R-:W-:Y:S02]  /*0b70*/  LOP3.LUT R2, R3.reuse, 0xffffff80, RZ, 0xc0, !PT ;  /* 0xffffff8003027812 */ /* 0x040fe400078ec0ff */
[----:B------:R-:W-:-:S03]  /*0b80*/  LEA.HI R3, R3, R218, RZ, 0x1 ;  /* 0x000000da03037211 */ /* 0x000fc600078f08ff */
[----:B------:R-:W-:Y:S01]  /*0b90*/  IMAD.IADD R217, R223, 0x1, -R2 ;  /* 0x00000001dfd97824 */ /* 0x000fe200078e0a02 */
[CC--:B------:R-:W-:Y:S02]  /*0ba0*/  LEA.HI R2, R0.reuse, R223.reuse, RZ, 0x4 ;  /* 0x000000df00027211 */ /* 0x0c0fe400078f20ff */
[----:B------:R-:W-:Y:S02]  /*0bb0*/  LEA.HI R0, R0, R223, RZ, 0x3 ;  /* 0x000000df00007211 */ /* 0x000fe400078f18ff */
[----:B------:R-:W-:Y:S01]  /*0bc0*/  SHF.R.S32.HI R8, RZ, 0x1f, R217 ;  /* 0x0000001fff087819 */ /* 0x000fe200000114d9 */
[----:B------:R-:W-:Y:S01]  /*0bd0*/  ULOP3.LUT UR4, UR4, 0x1, URZ, 0xfc, !UPT ;  /* 0x0000000104047892 */ /* 0x000fe2000f8efc3f */
[----:B------:R-:W-:Y:S02]  /*0be0*/  SHF.R.S32.HI R5, RZ, 0x4, R2 ;  /* 0x00000004ff057819 */ /* 0x000fe40000011402 */
[----:B------:R-:W-:Y:S02]  /*0bf0*/  LEA.HI R9, R8, R217, RZ, 0x2 ;  /* 0x000000d908097211 */ /* 0x000fe400078f10ff */
[C---:B------:R-:W-:Y:S01]  /*0c00*/  LOP3.LUT R4, R2.reuse, 0x3fffff0, RZ, 0xc0, !PT ;  /* 0x03fffff002047812 */ /* 0x040fe200078ec0ff */
[----:B------:R-:W-:Y:S01]  /*0c10*/  IMAD.U32 R222, RZ, RZ, UR4 ;  /* 0x00000004ffde7e24 */ /* 0x000fe2000f8e00ff */
[----:B------:R-:W-:-:S02]  /*0c20*/  LEA.HI R2, R2, R5, RZ, 0x1 ;  /* 0x0000000502027211 */ /* 0x000fc400078f08ff */
[--C-:B------:R-:W-:Y:S01]  /*0c30*/  SHF.R.S32.HI R6, RZ, 0x2, R9.reuse ;  /* 0x00000002ff067819 */ /* 0x100fe20000011409 */
[----:B------:R-:W-:Y:S01]  /*0c40*/  IMAD.IADD R4, R223, 0x1, -R4 ;  /* 0x00000001df047824 */ /* 0x000fe200078e0a04 */
[----:B------:R-:W-:Y:S02]  /*0c50*/  SHF.R.S32.HI R11, RZ, 0x1f, R9 ;  /* 0x0000001fff0b7819 */ /* 0x000fe40000011409 */
[----:B------:R-:W-:Y:S01]  /*0c60*/  LOP3.LUT R2, R2, 0x1ffffffe, RZ, 0xc0, !PT ;  /* 0x1ffffffe02027812 */ /* 0x000fe200078ec0ff */
[----:B------:R-:W-:Y:S01]  /*0c70*/  IMAD R7, R4, 0x40, R7 ;  /* 0x0000004004077824 */ /* 0x000fe200078e0207 */
[----:B------:R-:W-:Y:S02]  /*0c80*/  LEA.HI R11, R11, R6, RZ, 0x3 ;  /* 0x000000060b0b7211 */ /* 0x000fe400078f18ff */
[----:B------:R-:W-:Y:S01]  /*0c90*/  LEA.HI R8, R8, R217, RZ, 0x5 ;  /* 0x000000d908087211 */ /* 0x000fe200078f28ff */
[----:B------:R-:W-:Y:S01]  /*0ca0*/  IMAD.IADD R2, R5, 0x1, -R2 ;  /* 0x0000000105027824 */ /* 0x000fe200078e0a02 */
[----:B------:R-:W-:Y:S01]  /*0cb0*/  LOP3.LUT R11, R11, 0xfffffff8, RZ, 0xc0, !PT ;  /* 0xfffffff80b0b7812 */ /* 0x000fe200078ec0ff */
[----:B------:R-:W-:Y:S01]  /*0cc0*/  IMAD.MOV.U32 R5, RZ, RZ, R13 ;  /* 0x000000ffff057224 */ /* 0x000fe200078e000d */
[----:B------:R-:W-:Y:S01]  /*0cd0*/  LOP3.LUT R4, R9, 0x7ffffffc, RZ, 0xc0, !PT ;  /* 0x7ffffffc09047812 */ /* 0x000fe200078ec0ff */
[----:B------:R-:W-:Y:S01]  /*0ce0*/  IMAD R221, R2, 0x8, R7 ;  /* 0x0000000802dd7824 */ /* 0x000fe200078e0207 */
[----:B------:R-:W-:Y:S01]  /*0cf0*/  SHF.R.S32.HI R8, RZ, 0x5, R8 ;  /* 0x00000005ff087819 */ /* 0x000fe20000011408 */
[----:B------:R-:W-:Y:S01]  /*0d00*/  IMAD.IADD R11, R6, 0x1, -R11 ;  /* 0x00000001060b7824 */ /* 0x000fe200078e0a0b */
[----:B------:R-:W-:Y:S01]  /*0d10*/  LOP3.LUT R3, R3, 0x3fffffe, RZ, 0xc0, !PT ;  /* 0x03fffffe03037812 */ /* 0x000fe200078ec0ff */
[----:B------:R-:W-:Y:S01]  /*0d20*/  IMAD.MOV.U32 R7, RZ, RZ, R15 ;  /* 0x000000ffff077224 */ /* 0x000fe200078e000f */
[----:B------:R-:W-:Y:S01]  /*0d30*/  LOP3.LUT R2, R0, 0x1ffffff8, RZ, 0xc0, !PT ;  /* 0x1ffffff800027812 */ /* 0x000fe200078ec0ff */
[----:B------:R-:W-:Y:S01]  /*0d40*/  IMAD R8, R8, 0x10, R11 ;  /* 0x0000001008087824 */ /* 0x000fe200078e020b */
[----:B------:R-:W-:Y:S01]  /*0d50*/  IADD3 R4, R217, -R4, RZ ;  /* 0x80000004d9047210 */ /* 0x000fe20007ffe0ff */
[----:B------:R-:W-:Y:S01]  /*0d60*/  IMAD.IADD R3, R218, 0x1, -R3 ;  /* 0x00000001da037824 */ /* 0x000fe200078e0a03 */
[----:B------:R-:W-:Y:S01]  /*0d70*/  SHF.R.S32.HI R22, RZ, 0x3, R0 ;  /* 0x00000003ff167819 */ /* 0x000fe20000011400 */
[----:B------:R-:W-:-:S02]  /*0d80*/  IMAD.IADD R2, R223, 0x1, -R2 ;  /* 0x00000001df027824 */ /* 0x000fc400078e0a02 */
[----:B------:R-:W-:Y:S02]  /*0d90*/  IMAD R219, R4, R219, 0x50 ;  /* 0x0000005004db7424 */ /* 0x000fe400078e02db */
[----:B------:R-:W-:Y:S02]  /*0da0*/  IMAD R220, R3, 0x40, R8 ;  /* 0x0000004003dc7824 */ /* 0x000fe400078e0208 */
[----:B------:R-:W-:-:S07]  /*0db0*/  IMAD.SHL.U32 R18, R2, 0x8, RZ ;  /* 0x0000000802127824 */ /* 0x000fce00078e00ff */
.L_x_301:
[----:B0-----:R-:W0:Y:S01]  /*0dc0*/  LDC.64 R2, c[0x0][0xc60] ;  /* 0x00031800ff027b82 */ /* 0x001e220000000a00 */
[----:B------:R-:W-:Y:S01]  /*0dd0*/  ULDC.64 UR10, c[0x0][0x208] ;  /* 0x00008200000a7ab9 */ /* 0x000fe20000000a00 */
[----:B------:R-:W-:Y:S01]  /*0de0*/  ULDC.64 UR6, c[0x0][0xa28] ;  /* 0x00028a0000067ab9 */ /* 0x000fe20000000a00 */
[----:B------:R-:W-:Y:S01]  /*0df0*/  ULDC.64 UR8, c[0x0][0xa20] ;  /* 0x0002880000087ab9 */ /* 0x000fe20000000a00 */
[----:B0-----:R-:W-:-:S06]  /*0e00*/  IMAD.WIDE R2, R7, 0x4, R2 ;  /* 0x0000000407027825 */ /* 0x001fcc00078e0202 */
[----:B--2---:R-:W2:Y:S01]  /*0e10*/  LDG.E R2, desc[UR10][R2.64] ;  /* 0x0000000a02027981 */ /* 0x004ea2000c1e1900 */
[----:B------:R-:W-:Y:S02]  /*0e20*/  UISETP.NE.U32.AND UP0, UPT, UR6, URZ, UPT ;  /* 0x0000003f0600728c */ /* 0x000fe4000bf05070 */
[----:B------:R-:W-:Y:S02]  /*0e30*/  UISETP.NE.U32.AND UP1, UPT, UR8, URZ, UPT ;  /* 0x0000003f0800728c */ /* 0x000fe4000bf25070 */
[----:B------:R-:W-:Y:S02]  /*0e40*/  UISETP.NE.AND.EX UP0, UPT, UR7, URZ, UPT, UP0 ;  /* 0x0000003f0700728c */ /* 0x000fe4000bf05300 */
[----:B------:R-:W-:-:S04]  /*0e50*/  UISETP.NE.AND.EX UP1, UPT, UR9, URZ, UPT, UP1 ;  /* 0x0000003f0900728c */ /* 0x000fc8000bf25310 */
[----:B------:R-:W-:Y:S02]  /*0e60*/  PLOP3.LUT P0, PT, PT, PT, UP0, 0x80, 0x0 ;  /* 0x000000000000781c */ /* 0x000fe40003f0f008 */
[----:B------:R-:W-:Y:S02]  /*0e70*/  PLOP3.LUT P1, PT, PT, PT, UP1, 0x80, 0x0 ;  /* 0x000000000000781c */ /* 0x000fe40003f2f018 */
[----:B--2---:R-:W-:-:S13]  /*0e80*/  R2UR UR4, R2 ;  /* 0x00000000020472ca */ /* 0x004fda00000e0000 */
[----:B------:R-:W-:Y:S02]  /*0e90*/  USHF.R.S32.HI UR12, URZ, 0x1f, UR4 ;  /* 0x0000001f3f0c7899 */ /* 0x000fe40008011404 */
[----:B------:R-:W-:Y:S01]  /*0ea0*/  MOV R214, UR4 ;  /* 0x0000000400d67c02 */ /* 0x000fe20008000f00 */
[----:B------:R-:W-:Y:S02]  /*0eb0*/  @UP0 ULEA UR6, UP2, UR4, UR6, 0x2 ;  /* 0x0000000604060291 */ /* 0x000fe4000f84103f */
[----:B------:R-:W-:Y:S02]  /*0ec0*/  @UP1 ULEA UR8, UP3, UR4, UR8, 0x2 ;  /* 0x0000000804081291 */ /* 0x000fe4000f86103f */
[----:B------:R-:W-:Y:S02]  /*0ed0*/  @UP0 ULEA.HI.X UR7, UR4, UR7, UR12, 0x2, UP2 ;  /* 0x0000000704070291 */ /* 0x000fe400090f140c */
[----:B------:R-:W-:Y:S01]  /*0ee0*/  IMAD.U32 R215, RZ, RZ, UR12 ;  /* 0x0000000cffd77e24 */ /* 0x000fe2000f8e00ff */
[----:B------:R-:W-:Y:S01]  /*0ef0*/  @UP1 ULEA.HI.X UR9, UR4, UR9, UR12, 0x2, UP3 ;  /* 0x0000000904091291 */ /* 0x000fe200098f140c */
[----:B------:R-:W-:-:S02]  /*0f00*/  IMAD.U32 R2, RZ, RZ, UR6 ;  /* 0x00000006ff027e24 */ /* 0x000fc4000f8e00ff */
[----:B------:R-:W-:Y:S01]  /*0f10*/  IMAD.U32 R6, RZ, RZ, UR8 ;  /* 0x00000008ff067e24 */ /* 0x000fe2000f8e00ff */
[----:B------:R-:W-:Y:S01]  /*0f20*/  ULDC UR4, c[0x0][0x404] ;  /* 0x0001010000047ab9 */ /* 0x000fe20000000800 */
[----:B------:R-:W-:Y:S01]  /*0f30*/  IMAD.U32 R3, RZ, RZ, UR7 ;  /* 0x00000007ff037e24 */ /* 0x000fe2000f8e00ff */
[----:B------:R-:W-:Y:S01]  /*0f40*/  ULDC.64 UR6, c[0x0][0x3f8] ;  /* 0x0000fe0000067ab9 */ /* 0x000fe20000000a00 */
[----:B------:R-:W-:-:S03]  /*0f50*/  IMAD.U32 R7, RZ, RZ, UR9 ;  /* 0x00000009ff077e24 */ /* 0x000fc6000f8e00ff */
[----:B------:R-:W2:Y:S04]  /*0f60*/  @P0 LDG.E R2, desc[UR10][R2.64] ;  /* 0x0000000a02020981 */ /* 0x000ea8000c1e1900 */
[----:B---3--:R-:W3:Y:S01]  /*0f70*/  @P1 LDG.E R6, desc[UR10][R6.64] ;  /* 0x0000000a06061981 */ /* 0x008ee2000c1e1900 */
[----:B------:R-:W-:Y:S01]  /*0f80*/  UISETP.NE.U32.AND UP0, UPT, UR6, URZ, UPT ;  /* 0x0000003f0600728c */ /* 0x000fe2000bf05070 */
[----:B------:R-:W-:Y:S01]  /*0f90*/  IMAD.MOV.U32 R212, RZ, RZ, R5 ;  /* 0x000000ffffd47224 */ /* 0x000fe200078e0005 */
[----:B------:R-:W-:Y:S01]  /*0fa0*/  UMOV UR60, URZ ;  /* 0x0000003f003c7c82 */ /* 0x000fe20008000000 */
[----:B------:R-:W-:Y:S01]  /*0fb0*/  ULDC UR6, c[0x0][0x2e0] ;  /* 0x0000b80000067ab9 */ /* 0x000fe20000000800 */
[----:B------:R-:W-:Y:S01]  /*0fc0*/  UISETP.NE.AND.EX UP0, UPT, UR7, URZ, UPT, UP0 ;  /* 0x0000003f0700728c */ /* 0x000fe2000bf05300 */
[----:B------:R-:W-:Y:S01]  /*0fd0*/  IMAD.MOV.U32 R0, RZ, RZ, RZ ;  /* 0x000000ffff007224 */ /* 0x000fe200078e00ff */
[----:B------:R-:W-:-:S02]  /*0fe0*/  CS2R R150, SRZ ;  /* 0x0000000000967805 */ /* 0x000fc4000001ff00 */
[----:B------:R-:W-:Y:S01]  /*0ff0*/  CS2R R148, SRZ ;  /* 0x0000000000947805 */ /* 0x000fe2000001ff00 */
[----:B------:R-:W-:Y:S01]  /*1000*/  USEL UR4, UR4, 0x1, UP0 ;  /* 0x0000000104047887 */ /* 0x000fe20008000000 */
[----:B------:R-:W-:Y:S02]  /*1010*/  CS2R R146, SRZ ;  /* 0x0000000000927805 */ /* 0x000fe4000001ff00 */
[----:B------:R-:W-:Y:S02]  /*1020*/  CS2R R144, SRZ ;  /* 0x0000000000907805 */ /* 0x000fe4000001ff00 */
[----:B------:R-:W-:Y:S01]  /*1030*/  CS2R R142, SRZ ;  /* 0x00000000008e7805 */ /* 0x000fe2000001ff00 */
[----:B------:R-:W-:Y:S01]  /*1040*/  UIMAD UR4, UR4, UR6, URZ ;  /* 0x00000006040472a4 */ /* 0x000fe2000f8e023f */
        /* <DEDUP_REMOVED lines=15> */
[----:B------:R-:W-:Y:S01]  /*1140*/  IMAD.MOV.U32 R172, RZ, RZ, RZ ;  /* 0x000000ffffac7224 */ /* 0x000fe200078e00ff */
        /* <DEDUP_REMOVED lines=12> */
[----:B-1----:R-:W-:Y:S02]  /*1210*/  CS2R R82, SRZ ;  /* 0x0000000000527805 */ /* 0x002fe4000001ff00 */
[----:B------:R-:W-:Y:S02]  /*1220*/  CS2R R84, SRZ ;  /* 0x0000000000547805 */ /* 0x000fe4000001ff00 */
[----:B------:R-:W-:Y:S01]  /*1230*/  CS2R R80, SRZ ;  /* 0x0000000000507805 */ /* 0x000fe2000001ff00 */
[----:B------:R-:W-:Y:S01]  /*1240*/  IMAD.MOV.U32 R19, RZ, RZ, RZ ;  /* 0x000000ffff137224 */ /* 0x000fe200078e00ff */
[----:B-----5:R-:W-:Y:S02]  /*1250*/  CS2R R74, SRZ ;  /* 0x00000000004a7805 */ /* 0x020fe4000001ff00 */
        /* <DEDUP_REMOVED lines=16> */
[----:B----4-:R-:W-:Y:S01]  /*1360*/  CS2R R44, SRZ ;  /* 0x00000000002c7805 */ /* 0x010fe2000001ff00 */
[----:B------:R-:W-:Y:S01]  /*1370*/  IMAD.MOV.U32 R160, RZ, RZ, RZ ;  /* 0x000000ffffa07224 */ /* 0x000fe200078e00ff */
[----:B------:R-:W-:Y:S01]  /*1380*/  MOV R41, RZ ;  /* 0x000000ff00297202 */ /* 0x000fe20000000f00 */
[----:B------:R-:W-:Y:S01]  /*1390*/  IMAD.U32 R213, RZ, RZ, UR5 ;  /* 0x00000005ffd57e24 */ /* 0x000fe2000f8e00ff */
[----:B--2---:R-:W-:-:S02]  /*13a0*/  @P0 R2UR UR60, R2 ;  /* 0x00000000023c02ca */ /* 0x004fc400000e0000 */
[----:B------:R-:W-:Y:S02]  /*13b0*/  CS2R R2, SRZ ;  /* 0x0000000000027805 */ /* 0x000fe4000001ff00 */
[----:B------:R-:W-:Y:S02]  /*13c0*/  PLOP3.LUT P0, PT, PT, PT, PT, 0x80, 0x0 ;  /* 0x000000000000781c */ /* 0x000fe40003f0f070 */
[----:B---3--:R-:W-:Y:S01]  /*13d0*/  @P1 R2UR UR4, R6 ;  /* 0x00000000060412ca */ /* 0x008fe200000e0000 */
[----:B------:R-:W-:-:S14]  /*13e0*/  @P1 BRA `(.L_x_259) ;  /* 0x00000000003c1947 */ /* 0x000fdc0003800000 */
[----:B------:R-:W-:Y:S02]  /*13f0*/  ULDC.64 UR6, c[0x0][0xa08] ;  /* 0x0002820000067ab9 */ /* 0x000fe40000000a00 */
[----:B------:R-:W-:-:S04]  /*1400*/  ISETP.NE.U32.AND P1, PT, RZ, UR6, PT ;  /* 0x00000006ff007c0c */ /* 0x000fc8000bf25070 */
[----:B------:R-:W-:-:S13]  /*1410*/  ISETP.NE.AND.EX P1, PT, RZ, UR7, PT, P1 ;  /* 0x00000007ff007c0c */ /* 0x000fda000bf25310 */
[----:B------:R-:W-:Y:S05]  /*1420*/  @!P1 BRA `(.L_x_259) ;  /* 0x00000000002c9947 */ /* 0x000fea0003800000 */
[----:B------:R-:W-:Y:S01]  /*1430*/  R2UR UR8, R214 ;  /* 0x00000000d60872ca */ /* 0x000fe200000e0000 */
[----:B------:R-:W-:Y:S01]  /*1440*/  ULDC.64 UR4, c[0x0][0xa08] ;  /* 0x0002820000047ab9 */ /* 0x000fe20000000a00 */
[----:B------:R-:W-:-:S11]  /*1450*/  ULDC.64 UR6, c[0x0][0x208] ;  /* 0x0000820000067ab9 */ /* 0x000fd60000000a00 */
[----:B------:R-:W-:-:S06]  /*1460*/  UIMAD.WIDE UR4, UR8, 0x4, UR4 ;  /* 0x00000004080478a5 */ /* 0x000fcc000f8e0204 */
[----:B------:R-:W-:Y:S02]  /*1470*/  IMAD.U32 R4, RZ, RZ, UR4 ;  /* 0x00000004ff047e24 */ /* 0x000fe4000f8e00ff */
[----:B------:R-:W-:-:S05]  /*1480*/  IMAD.U32 R5, RZ, RZ, UR5 ;  /* 0x00000005ff057e24 */ /* 0x000fca000f8e00ff */
[----:B------:R-:W2:Y:S04]  /*1490*/  LDG.E R7, desc[UR6][R4.64] ;  /* 0x0000000604077981 */ /* 0x000ea8000c1e1900 */
[----:B------:R-:W3:Y:S01]  /*14a0*/  LDG.E R6, desc[UR6][R4.64+0x4] ;  /* 0x0000040604067981 */ /* 0x000ee2000c1e1900 */
[----:B--2---:R-:W-:Y:S02]  /*14b0*/  R2UR UR4, R7 ;  /* 0x00000000070472ca */ /* 0x004fe400000e0000 */
[----:B---3--:R-:W-:-:S13]  /*14c0*/  R2UR UR5, R6 ;  /* 0x00000000060572ca */ /* 0x008fda00000e0000 */
[----:B------:R-:W-:-:S12]  /*14d0*/  UIADD3 UR4, -UR4, UR5, URZ ;  /* 0x0000000504047290 */ /* 0x000fd8000fffe13f */
.L_x_259:
[----:B------:R-:W-:Y:S01]  /*14e0*/  UIADD3 UR60, -UR60, UR4, URZ ;  /* 0x000000043c3c7290 */ /* 0x000fe2000fffe13f */
[----:B------:R-:W-:Y:S01]  /*14f0*/  IMAD.MOV.U32 R40, RZ, RZ, RZ ;  /* 0x000000ffff287224 */ /* 0x000fe200078e00ff */
[----:B------:R-:W-:Y:S01]  /*1500*/  CS2R R34, SRZ ;  /* 0x0000000000227805 */ /* 0x000fe2000001ff00 */
[----:B------:R-:W-:Y:S01]  /*1510*/  IMAD.MOV.U32 R161, RZ, RZ, RZ ;  /* 0x000000ffffa17224 */ /* 0x000fe200078e00ff */
[----:B------:R-:W-:Y:S01]  /*1520*/  UISETP.GE.AND UP0, UPT, UR60, 0x1, UPT ;  /* 0x000000013c00788c */ /* 0x000fe2000bf06270 */
[----:B------:R-:W-:Y:S01]  /*1530*/  CS2R R36, SRZ ;  /* 0x0000000000247805 */ /* 0x000fe2000001ff00 */
[----:B------:R-:W-:Y:S01]  /*1540*/  UIADD3 UR4, UR60, 0x4f, URZ ;  /* 0x0000004f3c047890 */ /* 0x000fe2000fffe03f */
[----:B------:R-:W-:Y:S02]  /*1550*/  CS2R R162, SRZ ;  /* 0x0000000000a27805 */ /* 0x000fe4000001ff00 */
[----:B------:R-:W-:Y:S01]  /*1560*/  CS2R R32, SRZ ;  /* 0x0000000000207805 */ /* 0x000fe2000001ff00 */
[----:B------:R-:W-:Y:S01]  /*1570*/  IMAD.MOV.U32 R10, RZ, RZ, RZ ;  /* 0x000000ffff0a7224 */ /* 0x000fe200078e00ff */
[----:B------:R-:W-:Y:S01]  /*1580*/  PLOP3.LUT P1, PT, PT, PT, UP0, 0x80, 0x0 ;  /* 0x000000000000781c */ /* 0x000fe20003f2f008 */
[----:B------:R-:W-:Y:S01]  /*1590*/  UIMAD.WIDE UR4, UR4, 0x66666667, URZ ;  /* 0x66666667040478a5 */ /* 0x000fe2000f8e023f */
[----:B------:R-:W-:-:S02]  /*15a0*/  CS2R R26, SRZ ;  /* 0x00000000001a7805 */ /* 0x000fc4000001ff00 */
[----:B------:R-:W-:Y:S02]  /*15b0*/  CS2R R28, SRZ ;  /* 0x00000000001c7805 */ /* 0x000fe4000001ff00 */
[----:B------:R-:W-:Y:S01]  /*15c0*/  CS2R R24, SRZ ;  /* 0x0000000000187805 */ /* 0x000fe2000001ff00 */
[----:B------:R-:W-:-:S04]  /*15d0*/  USHF.R.U32.HI UR61, URZ, 0x1f, UR5 ;  /* 0x0000001f3f3d7899 */ /* 0x000fc80008011605 */
[----:B------:R-:W-:Y:S02]  /*15e0*/  ULEA.HI.SX32 UR61, UR5, UR61, 0x1b ;  /* 0x0000003d053d7291 */ /* 0x000fe4000f8fda3f */
[----:B------:R-:W-:Y:S10]  /*15f0*/  @!P1 BRA `(.L_x_260) ;  /* 0x0000008c00f89947 */ /* 0x000ff40003800000 */
[----:B------:R-:W0:Y:S01]  /*1600*/  SHFL.IDX PT, R0, R218, RZ, 0x1f ;  /* 0x00001fffda007589 */ /* 0x000e2200000e0000 */
[----:B------:R-:W1:Y:S01]  /*1610*/  S2UR UR7, SR_CgaCtaId ;  /* 0x00000000000779c3 */ /* 0x000e620000008800 */
[----:B------:R-:W-:Y:S01]  /*1620*/  UMOV UR6, 0x400 ;  /* 0x0000040000067882 */ /* 0x000fe20000000000 */
[----:B0-----:R-:W-:Y:S01]  /*1630*/  R2UR UR4, R0 ;  /* 0x00000000000472ca */ /* 0x001fe200000e0000 */
[----:B-1----:R-:W-:-:S04]  /*1640*/  ULEA UR6, UR7, UR6, 0x18 ;  /* 0x0000000607067291 */ /* 0x002fc8000f8ec03f */
[----:B------:R-:W-:-:S04]  /*1650*/  UIADD3 UR6, UR6, 0x14400, URZ ;  /* 0x0001440006067890 */ /* 0x000fc8000fffe03f */
[----:B------:R-:W-:-:S04]  /*1660*/  ULOP3.LUT UP0, URZ, UR6, 0x9f, URZ, 0xc0, !UPT ;  /* 0x0000009f063f7892 */ /* 0x000fc8000f80c03f */
[----:B------:R-:W-:Y:S02]  /*1670*/  ULEA.HI UR5, UR4, UR4, URZ, 0x1 ;  /* 0x0000000404057291 */ /* 0x000fe4000f8f083f */
[----:B------:R-:W-:Y:S02]  /*1680*/  PLOP3.LUT P0, PT, PT, PT, UP0, 0x80, 0x0 ;  /* 0x000000000000781c */ /* 0x000fe40003f0f008 */
[----:B------:R-:W-:-:S04]  /*1690*/  ULOP3.LUT UR5, UR5, 0x1e, URZ, 0xc0, !UPT ;  /* 0x0000001e05057892 */ /* 0x000fc8000f8ec03f */
[----:B------:R-:W-:-:S04]  /*16a0*/  UIADD3 UR5, UR4, -UR5, URZ ;  /* 0x8000000504057290 */ /* 0x000fc8000fffe03f */
[----:B------:R-:W-:-:S04]  /*16b0*/  ULEA UR5, UR5, UR6, 0xd ;  /* 0x0000000605057291 */ /* 0x000fc8000f8e683f */
[----:B------:R-:W-:-:S04]  /*16c0*/  USHF.R.U32.HI UR5, URZ, 0x4, UR5 ;  /* 0x000000043f057899 */ /* 0x000fc80008011605 */
[----:B------:R-:W-:Y:S01]  /*16d0*/  ULOP3.LUT UR36, UR5, 0x3fff, URZ, 0xc0, !UPT ;  /* 0x00003fff05247892 */ /* 0x000fe2000f8ec03f */
[----:B------:R-:W-:Y:S11]  /*16e0*/  @!P0 BRA `(.L_x_261) ;  /* 0x0000000000408947 */ /* 0x000ff60003800000 */
[----:B------:R-:W-:Y:S01]  /*16f0*/  MOV R0, 0x0 ;  /* 0x0000000000007802 */ /* 0x000fe20000000f00 */
[----:B------:R-:W-:Y:S01]  /*1700*/  ULDC.64 UR4, c[0x4][0xa8] ;  /* 0x01002a0000047ab9 */ /* 0x000fe20000000a00 */
[----:B------:R-:W-:Y:S01]  /*1710*/  ULDC.64 UR6, c[0x4][0x20] ;  /* 0x0100080000067ab9 */ /* 0x000fe20000000a00 */
[----:B------:R-:W-:Y:S01]  /*1720*/  IMAD.U32 R4, RZ, RZ, UR4 ;  /* 0x00000004ff047e24 */ /* 0x000fe2000f8e00ff */
[----:B------:R0:W1:Y:S01]  /*1730*/  LDC.64 R2, c[0x4][R0] ;  /* 0x0100000000027b82 */ /* 0x0000620000000a00 */
[----:B------:R-:W-:Y:S01]  /*1740*/  IMAD.U32 R5, RZ, RZ, UR5 ;  /* 0x00000005ff057e24 */ /* 0x000fe2000f8e00ff */
[----:B------:R-:W-:Y:S01]  /*1750*/  ULDC.64 UR4, c[0x4][0xb0] ;  /* 0x01002c0000047ab9 */ /* 0x000fe20000000a00 */
[----:B------:R-:W-:Y:S01]  /*1760*/  MOV R10, UR6 ;  /* 0x00000006000a7c02 */ /* 0x000fe20008000f00 */
[----:B------:R-:W-:Y:S02]  /*1770*/  IMAD.U32 R6, RZ, RZ, UR4 ;  /* 0x00000004ff067e24 */ /* 0x000fe4000f8e00ff */
[----:B------:R-:W-:-:S02]  /*1780*/  IMAD.U32 R7, RZ, RZ, UR5 ;  /* 0x00000005ff077e24 */ /* 0x000fc4000f8e00ff */
[----:B------:R-:W-:Y:S02]  /*1790*/  IMAD.U32 R11, RZ, RZ, UR7 ;  /* 0x00000007ff0b7e24 */ /* 0x000fe4000f8e00ff */
[----:B------:R-:W-:Y:S02]  /*17a0*/  IMAD.MOV.U32 R8, RZ, RZ, 0x70 ;  /* 0x00000070ff087424 */ /* 0x000fe400078e00ff */
[----:B------:R-:W-:Y:S02]  /*17b0*/  IMAD.MOV.U32 R12, RZ, RZ, 0x1 ;  /* 0x00000001ff0c7424 */ /* 0x000fe400078e00ff */
[----:B0-----:R-:W-:-:S07]  /*17c0*/  IMAD.MOV.U32 R13, RZ, RZ, RZ ;  /* 0x000000ffff0d7224 */ /* 0x001fce00078e00ff */
[----:B------:R-:W-:-:S07]  /*17d0*/  LEPC R20, `(.L_x_261) ;  /* 0x000000001014794e */ /* 0x000fce0000000000 */
[----:B-1----:R-:W-:Y:S05]  /*17e0*/  CALL.ABS.NOINC R2 ;  /* 0x0000000002007343 */ /* 0x002fea0003c00000 */
.L_x_261:
[----:B------:R-:W0:Y:S01]  /*17f0*/  S2UR UR5, SR_CgaCtaId ;  /* 0x00000000000579c3 */ /* 0x000e220000008800 */
[----:B------:R-:W-:Y:S01]  /*1800*/  LEA.HI R0, R216, R216, RZ, 0x1 ;  /* 0x000000d8d8007211 */ /* 0x000fe200078f08ff */
[----:B------:R-:W-:Y:S01]  /*1810*/  UMOV UR4, 0x400 ;  /* 0x0000040000047882 */ /* 0x000fe20000000000 */
[----:B------:R-:W-:Y:S01]  /*1820*/  R2UR UR6, R222 ;  /* 0x00000000de0672ca */ /* 0x000fe200000e0000 */
[----:B------:R-:W-:Y:S01]  /*1830*/  BSSY B0, `(.L_x_262) ;  /* 0x000000a000007945 */ /* 0x000fe20003800000 */
[----:B------:R-:W-:-:S05]  /*1840*/  LOP3.LUT R3, R0, 0xfffffffe, RZ, 0xc0, !PT ;  /* 0xfffffffe00037812 */ /* 0x000fca00078ec0ff */
[----:B------:R-:W-:-:S05]  /*1850*/  IMAD.IADD R0, R216, 0x1, -R3 ;  /* 0x00000001d8007824 */ /* 0x000fca00078e0a03 */
[----:B------:R-:W-:Y:S01]  /*1860*/  SHF.L.U32 R0, R0, 0x1f, RZ ;  /* 0x0000001f00007819 */ /* 0x000fe200000006ff */
[----:B------:R-:W-:-:S05]  /*1870*/  IMAD.U32 R2, RZ, RZ, UR6 ;  /* 0x00000006ff027e24 */ /* 0x000fca000f8e00ff */
[----:B------:R-:W-:Y:S01]  /*1880*/  ISETP.NE.AND P0, PT, R2, 0x3, PT ;  /* 0x000000030200780c */ /* 0x000fe20003f05270 */
[----:B0-----:R-:W-:-:S06]  /*1890*/  ULEA UR4, UR5, UR4, 0x18 ;  /* 0x0000000405047291 */ /* 0x001fcc000f8ec03f */
[----:B------:R-:W-:-:S04]  /*18a0*/  IMAD.U32 R5, RZ, RZ, UR4 ;  /* 0x00000004ff057e24 */ /* 0x000fc8000f8e00ff */
[----:B------:R-:W0:Y:S02]  /*18b0*/  SYNCS.PHASECHK.TRANS64.TRYWAIT P1, [R5+URZ+0x38800], R0 ;  /* 0x03880000050075a7 */ /* 0x000e24000802017f */
[----:B0-----:R-:W-:Y:S05]  /*18c0*/  @!P1 BRA `(.L_x_263) ;  /* 0x0000010800fc9947 */ /* 0x001fea0003800000 */
.L_x_388:
[----:B------:R-:W-:Y:S05]  /*18d0*/  BSYNC B0 ;  /* 0x0000000000007941 */ /* 0x000fea0003800000 */
.L_x_262:
[----:B------:R-:W-:Y:S05]  /*18e0*/  @!P0 BRA `(.L_x_264) ;  /* 0x0000000000048947 */ /* 0x000fea0003800000 */
[----:B------:R-:W-:Y:S01]  /*18f0*/  BPT.TRAP 0x1 ;  /* 0x000000040000795c */ /* 0x000fe20000300000 */
.L_x_264:
[----:B0-----:R-:W-:Y:S01]  /*1900*/  IMAD R0, R16, 0x8, R5 ;  /* 0x0000000810007824 */ /* 0x001fe200078e0205 */
[----:B------:R-:W-:-:S04]  /*1910*/  SHF.L.U32 R3, R17, 0x1f, RZ ;  /* 0x0000001f11037819 */ /* 0x000fc800000006ff */
[----:B------:R0:W1:Y:S01]  /*1920*/  SYNCS.PHASECHK.TRANS64.TRYWAIT P2, [R0+URZ+0x38830], R3 ;  /* 0x03883003000075a7 */ /* 0x000062000804017f */
[----:B------:R-:W-:Y:S05]  /*1930*/  @!P0 BRA `(.L_x_265) ;  /* 0x0000000000048947 */ /* 0x000fea0003800000 */
[----:B------:R-:W-:Y:S01]  /*1940*/  BPT.TRAP 0x1 ;  /* 0x000000040000795c */ /* 0x000fe20000300000 */
.L_x_265:
[----:B------:R-:W2:Y:S01]  /*1950*/  S2R R2, SR_TID.X ;  /* 0x0000000000027919 */ /* 0x000ea20000002100 */
[----:B------:R-:W-:Y:S01]  /*1960*/  IMAD.MOV.U32 R151, RZ, RZ, RZ ;  /* 0x000000ffff977224 */ /* 0x000fe200078e00ff */
[----:B--2---:R-:W-:Y:S01]  /*1970*/  LOP3.LUT P1, RZ, R2, 0x7f, RZ, 0xc0, !PT ;  /* 0x0000007f02ff7812 */ /* 0x004fe2000782c0ff */
[----:B-1----:R-:W-:-:S12]  /*1980*/  @P2 BRA `(.L_x_266) ;  /* 0x0000000000082947 */ /* 0x002fd80003800000 */
[----:B------:R-:W1:Y:S02]  /*1990*/  SYNCS.PHASECHK.TRANS64.TRYWAIT P2, [R0+URZ+0x38830], R3 ;  /* 0x03883003000075a7 */ /* 0x000e64000804017f */
[----:B-1----:R-:W-:Y:S05]  /*19a0*/  @!P2 BRA `(.L_x_267) ;  /* 0x0000010800d8a947 */ /* 0x002fea0003800000 */
.L_x_266:
[----:B------:R-:W-:Y:S05]  /*19b0*/  WARPSYNC.ALL ;  /* 0x0000000000007948 */ /* 0x000fea0003800000 */
[----:B------:R-:W-:Y:S01]  /*19c0*/  R2UR UR4, R5 ;  /* 0x00000000050472ca */ /* 0x000fe200000e0000 */
[----:B------:R-:W-:Y:S01]  /*19d0*/  ULOP3.LUT UR5, UR36, 0x10000, URZ, 0xfc, !UPT ;  /* 0x0001000024057892 */ /* 0x000fe2000f8efc3f */
[----:B------:R-:W-:Y:S01]  /*19e0*/  R2UR UR6, R16 ;  /* 0x00000000100672ca */ /* 0x000fe200000e0000 */
[----:B------:R-:W-:Y:S01]  /*19f0*/  WARPGROUP.ARRIVE ;  /* 0x00000000000079c5 */ /* 0x000fe20000000000 */
[----:B------:R-:W-:Y:S01]  /*1a00*/  UMOV UR9, 0x40000040 ;  /* 0x4000004000097882 */ /* 0x000fe20000000000 */
[----:B------:R-:W-:Y:S01]  /*1a10*/  UMOV UR11, 0x40000040 ;  /* 0x40000040000b7882 */ /* 0x000fe20000000000 */
[----:B------:R-:W-:Y:S01]  /*1a20*/  UMOV UR15, UR9 ;  /* 0x00000009000f7c82 */ /* 0x000fe20008000000 */
[----:B------:R-:W-:Y:S01]  /*1a30*/  IMAD.U32 R13, RZ, RZ, UR9 ;  /* 0x00000009ff0d7e24 */ /* 0x000fe2000f8e00ff */
[----:B------:R-:W-:Y:S01]  /*1a40*/  UMOV UR8, UR5 ;  /* 0x0000000500087c82 */ /* 0x000fe20008000000 */
[----:B------:R-:W-:Y:S01]  /*1a50*/  UMOV UR17, 0x40000040 ;  /* 0x4000004000117882 */ /* 0x000fe20000000000 */
[----:B------:R-:W-:Y:S01]  /*1a60*/  UMOV UR14, UR8 ;  /* 0x00000008000e7c82 */ /* 0x000fe20008000000 */
[----:B------:R-:W-:Y:S01]  /*1a70*/  MOV R12, UR8 ;  /* 0x00000008000c7c02 */ /* 0x000fe20008000f00 */
[----:B------:R-:W-:Y:S01]  /*1a80*/  UMOV UR19, 0x40000040 ;  /* 0x4000004000137882 */ /* 0x000fe20000000000 */
[----:B------:R-:W-:Y:S01]  /*1a90*/  UIADD3 UR4, UR4, 0x24400, URZ ;  /* 0x0002440004047890 */ /* 0x000fe2000fffe03f */
[----:B------:R-:W-:Y:S01]  /*1aa0*/  IMAD.U32 R11, RZ, RZ, UR17 ;  /* 0x00000011ff0b7e24 */ /* 0x000fe2000f8e00ff */
[----:B------:R-:W-:Y:S01]  /*1ab0*/  UMOV UR13, 0x40000040 ;  /* 0x40000040000d7882 */ /* 0x000fe20000000000 */
[----:B------:R-:W-:Y:S01]  /*1ac0*/  UIADD3 UR20, UR5, 0x404, URZ ;  /* 0x0000040405147890 */ /* 0x000fe2000fffe03f */
[----:B------:R-:W-:Y:S01]  /*1ad0*/  VIADD R2, R219, UR60 ;  /* 0x0000003cdb027c36 */ /* 0x000fe20008000000 */
[----:B------:R-:W-:Y:S01]  /*1ae0*/  USHF.R.U32.HI UR4, URZ, 0x4, UR4 ;  /* 0x000000043f047899 */ /* 0x000fe20008011604 */
[----:B01----:R-:W-:Y:S01]  /*1af0*/  IMAD.U32 R3, RZ, RZ, UR61 ;  /* 0x0000003dff037e24 */ /* 0x003fe2000f8e00ff */
[----:B------:R-:W-:Y:S01]  /*1b00*/  UMOV UR21, 0x40000040 ;  /* 0x4000004000157882 */ /* 0x000fe20000000000 */
[----:B------:R-:W-:Y:S01]  /*1b10*/  UMOV UR23, 0x40000040 ;  /* 0x4000004000177882 */ /* 0x000fe20000000000 */
[----:B------:R-:W-:Y:S01]  /*1b20*/  ULOP3.LUT UR4, UR4, 0x3fff, URZ, 0xc0, !UPT ;  /* 0x00003fff04047892 */ /* 0x000fe2000f8ec03f */
[----:B------:R-:W-:Y:S01]  /*1b30*/  IMAD R2, R3, -0x50, R2 ;  /* 0xffffffb003027824 */ /* 0x000fe200078e0202 */
[----:B------:R-:W-:Y:S01]  /*1b40*/  UIADD3 UR24, UR5, 0x406, URZ ;  /* 0x0000040605187890 */ /* 0x000fe2000fffe03f */
[----:B------:R-:W-:Y:S01]  /*1b50*/  P2R R21, PR, RZ, 0x1 ;  /* 0x00000001ff157803 */ /* 0x000fe20000000000 */
[----:B------:R-:W-:Y:S01]  /*1b60*/  ULOP3.LUT UR7, UR4, 0x10000, URZ, 0xfc, !UPT ;  /* 0x0001000004077892 */ /* 0x000fe2000f8efc3f */
[----:B------:R-:W-:Y:S01]  /*1b70*/  @!P1 VIADD R0, R0, 0x38840 ;  /* 0x0003884000009836 */ /* 0x000fe20000000000 */
[----:B------:R-:W-:Y:S01]  /*1b80*/  UMOV UR25, 0x40000040 ;  /* 0x4000004000197882 */ /* 0x000fe20000000000 */
[----:B------:R-:W-:Y:S01]  /*1b90*/  UMOV UR27, 0x40000040 ;  /* 0x40000040001b7882 */ /* 0x000fe20000000000 */
[----:B------:R-:W-:Y:S01]  /*1ba0*/  UIMAD UR4, UR6, 0xa00, UR7 ;  /* 0x00000a00060478a4 */ /* 0x000fe2000f8e0207 */
[C---:B------:R-:W-:Y:S01]  /*1bb0*/  ISETP.GT.AND P6, PT, R2.reuse, RZ, PT ;  /* 0x000000ff0200720c */ /* 0x040fe20003fc4270 */
[----:B------:R-:W-:Y:S01]  /*1bc0*/  IMAD.U32 R19, RZ, RZ, UR7 ;  /* 0x00000007ff137e24 */ /* 0x000fe2000f8e00ff */
[----:B------:R-:W-:Y:S01]  /*1bd0*/  UIADD3 UR7, UR5, 0x2, URZ ;  /* 0x0000000205077890 */ /* 0x000fe2000fffe03f */
[C---:B------:R-:W-:Y:S01]  /*1be0*/  ISETP.GT.AND P5, PT, R2.reuse, 0x1, PT ;  /* 0x000000010200780c */ /* 0x040fe20003fa4270 */
[----:B------:R-:W-:Y:S01]  /*1bf0*/  UIADD3 UR6, UR4, 0x200, URZ ;  /* 0x0000020004067890 */ /* 0x000fe2000fffe03f */
[C---:B------:R-:W-:Y:S01]  /*1c00*/  ISETP.GT.AND P4, PT, R2.reuse, 0x8, PT ;  /* 0x000000080200780c */ /* 0x040fe20003f84270 */
[----:B------:R-:W-:Y:S01]  /*1c10*/  UMOV UR10, UR4 ;  /* 0x00000004000a7c82 */ /* 0x000fe20008000000 */
[----:B------:R-:W-:Y:S01]  /*1c20*/  UIADD3 UR12, UR4, 0x2, URZ ;  /* 0x00000002040c7890 */ /* 0x000fe2000fffe03f */
[----:B------:R-:W-:Y:S01]  /*1c30*/  HGMMA.64x16x16.F32.BF16 R56, gdesc[UR8], RZ, !UPT, gsb0 ;  /* 0x00200000083879f0 */ /* 0x000fe2000c0018ff */
[----:B------:R-:W-:Y:S01]  /*1c40*/  UIADD3 UR10, UR4, 0x80, URZ ;  /* 0x00000080040a7890 */ /* 0x000fe2000fffe03f */
[C---:B------:R-:W-:Y:S01]  /*1c50*/  ISETP.GT.AND P3, PT, R2.reuse, 0x9, PT ;  /* 0x000000090200780c */ /* 0x040fe20003f64270 */
[----:B------:R-:W-:Y:S01]  /*1c60*/  UMOV UR8, UR14 ;  /* 0x0000000e00087c82 */ /* 0x000fe20008000000 */
[----:B------:R-:W-:Y:S01]  /*1c70*/  UMOV UR9, UR15 ;  /* 0x0000000f00097c82 */ /* 0x000fe20008000000 */
[----:B------:R-:W-:Y:S01]  /*1c80*/  UMOV UR11, 0x40000040 ;  /* 0x40000040000b7882 */ /* 0x000fe20000000000 */
[----:B------:R-:W-:Y:S01]  /*1c90*/  UMOV UR16, UR7 ;  /* 0x0000000700107c82 */ /* 0x000fe20008000000 */
[----:B------:R-:W-:Y:S01]  /*1ca0*/  UMOV UR18, UR12 ;  /* 0x0000000c00127c82 */ /* 0x000fe20008000000 */
[----:B------:R-:W-:Y:S01]  /*1cb0*/  UIADD3 UR7, UR5, 0x4, URZ ;  /* 0x0000000405077890 */ /* 0x000fe2000fffe03f */
[----:B------:R-:W-:Y:S01]  /*1cc0*/  IMAD.U32 R10, RZ, RZ, UR16 ;  /* 0x00000010ff0a7e24 */ /* 0x000fe2000f8e00ff */
[----:B------:R-:W-:Y:S01]  /*1cd0*/  UIADD3 UR12, UR4, 0x4, URZ ;  /* 0x00000004040c7890 */ /* 0x000fe2000fffe03f */
[----:B------:R-:W-:Y:S01]  /*1ce0*/  ISETP.GT.AND P2, PT, R2, 0x10, PT ;  /* 0x000000100200780c */ /* 0x000fe20003f44270 */
[----:B------:R-:W-:Y:S01]  /*1cf0*/  UIADD3 UR22, UR4, 0x284, URZ ;  /* 0x0000028404167890 */ /* 0x000fe2000fffe03f */
[----:B------:R-:W-:Y:S01]  /*1d00*/  @!P1 PRMT R0, RZ, 0x654, R0 ;  /* 0x00000654ff009816 */ /* 0x000fe20000000000 */
[----:B------:R-:W-:Y:S01]  /*1d10*/  UIADD3 UR26, UR4, 0x286, URZ ;  /* 0x00000286041a7890 */ /* 0x000fe2000fffe03f */
[--C-:B------:R-:W-:Y:S01]  /*1d20*/  IMAD.MOV.U32 R150, RZ, RZ, R151.reuse ;  /* 0x000000ffff967224 */ /* 0x100fe200078e0097 */
[----:B------:R-:W-:Y:S01]  /*1d30*/  UIADD3 UR28, UR5, 0x800, URZ ;  /* 0x00000800051c7890 */ /* 0x000fe2000fffe03f */
[--C-:B------:R-:W-:Y:S01]  /*1d40*/  IMAD.MOV.U32 R149, RZ, RZ, R151.reuse ;  /* 0x000000ffff957224 */ /* 0x100fe200078e0097 */
        /* <DEDUP_REMOVED lines=25> */
[--C-:B------:R-:W-:Y:S01]  /*1ee0*/  IMAD.MOV.U32 R140, RZ, RZ, R151.reuse ;  /* 0x000000ffff8c7224 */ /* 0x100fe200078e0097 */
[----:B------:R-:W-:Y:S01]  /*1ef0*/  UMOV UR45, 0x40000040 ;  /* 0x40000040002d7882 */ /* 0x000fe20000000000 */
[----:B------:R-:W-:Y:S01]  /*1f00*/  UMOV UR47, 0x40000040 ;  /* 0x40000040002f7882 */ /* 0x000fe20000000000 */
[----:B------:R-:W-:Y:S01]  /*1f10*/  UIADD3 UR48, UR5, 0xc02, URZ ;  /* 0x00000c0205307890 */ /* 0x000fe2000fffe03f */
[--C-:B------:R-:W-:Y:S01]  /*1f20*/  IMAD.MOV.U32 R139, RZ, RZ, R151.reuse ;  /* 0x000000ffff8b7224 */ /* 0x100fe200078e0097 */
[----:B------:R-:W-:Y:S01]  /*1f30*/  UIADD3 UR50, UR4, 0x782, URZ ;  /* 0x0000078204327890 */ /* 0x000fe2000fffe03f */
[----:B------:R-:W-:Y:S01]  /*1f40*/  IMAD.MOV.U32 R138, RZ, RZ, R151 ;  /* 0x000000ffff8a7224 */ /* 0x000fe200078e0097 */
[----:B------:R-:W-:Y:S01]  /*1f50*/  UMOV UR49, 0x40000040 ;  /* 0x4000004000317882 */ /* 0x000fe20000000000 */
[----:B------:R-:W-:Y:S01]  /*1f60*/  UMOV UR51, 0x40000040 ;  /* 0x4000004000337882 */ /* 0x000fe20000000000 */
[----:B------:R-:W-:-:S02]  /*1f70*/  WARPGROUP.DEPBAR.LE gsb0, 0x0 ;  /* 0x00008000000079c5 */ /* 0x000fc40000010000 */
[----:B------:R-:W-:Y:S01]  /*1f80*/  WARPGROUP.ARRIVE ;  /* 0x00000000000079c5 */ /* 0x000fe20000000000 */
[----:B------:R-:W-:Y:S01]  /*1f90*/  UIADD3 UR52, UR5, 0xc04, URZ ;  /* 0x00000c0405347890 */ /* 0x000fe2000fffe03f */
[--C-:B------:R-:W-:Y:S01]  /*1fa0*/  IMAD.MOV.U32 R137, RZ, RZ, R151.reuse ;  /* 0x000000ffff897224 */ /* 0x100fe200078e0097 */
[----:B------:R-:W-:Y:S01]  /*1fb0*/  UIADD3 UR54, UR4, 0x784, URZ ;  /* 0x0000078404367890 */ /* 0x000fe2000fffe03f */
[--C-:B------:R-:W-:Y:S01]  /*1fc0*/  IMAD.MOV.U32 R136, RZ, RZ, R151.reuse ;  /* 0x000000ffff887224 */ /* 0x100fe200078e0097 */
[----:B------:R-:W-:Y:S01]  /*1fd0*/  UMOV UR53, 0x40000040 ;  /* 0x4000004000357882 */ /* 0x000fe20000000000 */
        /* <DEDUP_REMOVED lines=9> */
[----:B------:R-:W-:Y:S01]  /*2070*/  IMAD.U32 R7, RZ, RZ, UR57 ;  /* 0x00000039ff077e24 */ /* 0x000fe2000f8e00ff */
[----:B------:R-:W-:Y:S01]  /*2080*/  UISETP.GE.AND UP0, UPT, UR60, 0x51, UPT ;  /* 0x000000513c00788c */ /* 0x000fe2000bf06270 */
        /* <DEDUP_REMOVED lines=25> */
[--C-:B------:R-:W-:Y:S02]  /*2220*/  IMAD.MOV.U32 R114, RZ, RZ, R151.reuse ;  /* 0x000000ffff727224 */ /* 0x100fe400078e0097 */
        /* <DEDUP_REMOVED lines=35> */
[--C-:B------:R-:W-:Y:S01]  /*2460*/  IMAD.MOV.U32 R82, RZ, RZ, R151.reuse ;  /* 0x000000ffff527224 */ /* 0x100fe200078e0097 */
[----:B------:R-:W-:Y:S02]  /*2470*/  WARPGROUP.DEPBAR.LE gsb0, 0x0 ;  /* 0x00008000000079c5 */ /* 0x000fe40000010000 */
[----:B------:R-:W-:Y:S01]  /*2480*/  WARPGROUP.ARRIVE ;  /* 0x00000000000079c5 */ /* 0x000fe20000000000 */
[----:B------:R-:W-:-:S02]  /*2490*/  IMAD.MOV.U32 R81, RZ, RZ, R151 ;  /* 0x000000ffff517224 */ /* 0x000fc400078e0097 */
[--C-:B------:R-:W-:Y:S02]  /*24a0*/  IMAD.MOV.U32 R80, RZ, RZ, R151.reuse ;  /* 0x000000ffff507224 */ /* 0x100fe400078e0097 */
[--C-:B------:R-:W-:Y:S01]  /*24b0*/  IMAD.MOV.U32 R79, RZ, RZ, R151.reuse ;  /* 0x000000ffff4f7224 */ /* 0x100fe200078e0097 */
        /* <DEDUP_REMOVED lines=20> */
[----:B------:R-:W-:Y:S01]  /*2600*/  IMAD.MOV.U32 R65, RZ, RZ, R151 ;  /* 0x000000ffff417224 */ /* 0x000fe200078e0097 */
[----:B------:R-:W-:-:S02]  /*2610*/  WARPGROUP.DEPBAR.LE gsb0, 0x0 ;  /* 0x00008000000079c5 */ /* 0x000fc40000010000 */
        /* <DEDUP_REMOVED lines=402> */
[----:B------:R-:W-:Y:S02]  /*3f40*/  FSEL R61, R61, -INF , P3 ;  /* 0xff8000003d3d7808 */ /* 0x000fe40001800000 */
[----:B------:R-:W-:Y:S02]  /*3f50*/  FMNMX.FTZ R4, R60, R3, !PT ;  /* 0x000000033c047209 */ /* 0x000fe40007810000 */
[----:B------:R-:W-:-:S02]  /*3f60*/  FSEL R58, R58, -INF , P6 ;  /* 0xff8000003a3a7808 */ /* 0x000fc40003000000 */
[C---:B------:R-:W-:Y:S02]  /*3f70*/  ISETP.GT.AND P6, PT, R2.reuse, 0x11, PT ;  /* 0x000000110200780c */ /* 0x040fe40003fc4270 */
[----:B------:R-:W-:Y:S02]  /*3f80*/  FMNMX.FTZ R3, R61, R4, !PT ;  /* 0x000000043d037209 */ /* 0x000fe40007810000 */
[----:B------:R-:W-:Y:S02]  /*3f90*/  FSEL R59, R59, -INF , P5 ;  /* 0xff8000003b3b7808 */ /* 0x000fe40002800000 */
[----:B------:R-:W-:Y:S02]  /*3fa0*/  ISETP.GT.AND P5, PT, R2, 0x18, PT ;  /* 0x000000180200780c */ /* 0x000fe40003fa4270 */
[----:B------:R-:W-:Y:S02]  /*3fb0*/  FSEL R62, R62, -INF , P4 ;  /* 0xff8000003e3e7808 */ /* 0x000fe40002000000 */
[----:B------:R-:W-:-:S02]  /*3fc0*/  ISETP.GT.AND P4, PT, R2, 0x19, PT ;  /* 0x000000190200780c */ /* 0x000fc40003f84270 */
[----:B------:R-:W-:Y:S02]  /*3fd0*/  FSEL R63, R63, -INF , P3 ;  /* 0xff8000003f3f7808 */ /* 0x000fe40001800000 */
[----:B------:R-:W-:Y:S01]  /*3fe0*/  ISETP.GT.AND P3, PT, R2, 0x20, PT ;  /* 0x000000200200780c */ /* 0x000fe20003f64270 */
[----:B------:R-:W-:Y:S02]  /*3ff0*/  WARPGROUP.DEPBAR.LE gsb0, 0x0 ;  /* 0x00008000000079c5 */ /* 0x000fe40000010000 */
[----:B------:R-:W-:Y:S01]  /*4000*/  WARPGROUP.ARRIVE ;  /* 0x00000000000079c5 */ /* 0x000fe20000000000 */
[----:B------:R-:W-:Y:S02]  /*4010*/  FSEL R48, R48, -INF , P2 ;  /* 0xff80000030307808 */ /* 0x000fe40001000000 */
        /* <DEDUP_REMOVED lines=17> */
[----:B------:R-:W-:Y:S02]  /*4130*/  FSEL R54, R54, -INF , P5 ;  /* 0xff80000036367808 */ /* 0x000fe40002800000 */
[C---:B------:R-:W-:Y:S02]  /*4140*/  ISETP.GT.AND P5, PT, R2.reuse, 0x29, PT ;  /* 0x000000290200780c */ /* 0x040fe40003fa4270 */
        /* <DEDUP_REMOVED lines=8> */
[----:B------:R-:W-:Y:S02]  /*41d0*/  FSEL R44, R44, -INF , P6 ;  /* 0xff8000002c2c7808 */ /* 0x000fe40003000000 */
[----:B------:R-:W-:Y:S02]  /*41e0*/  FMNMX.FTZ R3, R41, R4, !PT ;  /* 0x0000000429037209 */ /* 0x000fe40007810000 */
[----:B------:R-:W-:Y:S02]  /*41f0*/  FSEL R45, R45, -INF , P5 ;  /* 0xff8000002d2d7808 */ /* 0x000fe40002800000 */
[----:B------:R-:W-:-:S02]  /*4200*/  FMNMX.FTZ R4, R44, R3, !PT ;  /* 0x000000032c047209 */ /* 0x000fc40007810000 */
[----:B------:R-:W-:Y:S02]  /*4210*/  FSEL R42, R42, -INF , P3 ;  /* 0xff8000002a2a7808 */ /* 0x000fe40001800000 */
[C---:B------:R-:W-:Y:S02]  /*4220*/  ISETP.GT.AND P3, PT, R2.reuse, 0x31, PT ;  /* 0x000000310200780c */ /* 0x040fe40003f64270 */
[----:B------:R-:W-:Y:S02]  /*4230*/  FMNMX.FTZ R3, R45, R4, !PT ;  /* 0x000000042d037209 */ /* 0x000fe40007810000 */
[----:B------:R-:W-:Y:S02]  /*4240*/  FSEL R43, R43, -INF , P2 ;  /* 0xff8000002b2b7808 */ /* 0x000fe40001000000 */
[----:B------:R-:W-:Y:S02]  /*4250*/  ISETP.GT.AND P2, PT, R2, 0x38, PT ;  /* 0x000000380200780c */ /* 0x000fe40003f44270 */
[----:B------:R-:W-:-:S02]  /*4260*/  FSEL R46, R46, -INF , P6 ;  /* 0xff8000002e2e7808 */ /* 0x000fc40003000000 */
[C---:B------:R-:W-:Y:S02]  /*4270*/  ISETP.GT.AND P6, PT, R2.reuse, 0x39, PT ;  /* 0x000000390200780c */ /* 0x040fe40003fc4270 */
[----:B------:R-:W-:Y:S02]  /*4280*/  FSEL R47, R47, -INF , P5 ;  /* 0xff8000002f2f7808 */ /* 0x000fe40002800000 */
[----:B------:R-:W-:Y:S01]  /*4290*/  ISETP.GT.AND P5, PT, R2, 0x40, PT ;  /* 0x000000400200780c */ /* 0x000fe20003fa4270 */
[----:B------:R-:W-:Y:S02]  /*42a0*/  WARPGROUP.DEPBAR.LE gsb0, 0x0 ;  /* 0x00008000000079c5 */ /* 0x000fe40000010000 */
[----:B------:R-:W-:Y:S01]  /*42b0*/  WARPGROUP.ARRIVE ;  /* 0x00000000000079c5 */ /* 0x000fe20000000000 */
[----:B------:R-:W-:Y:S02]  /*42c0*/  FSEL R32, R32, -INF , P4 ;  /* 0xff80000020207808 */ /* 0x000fe40002000000 */
[----:B------:R-:W-:-:S02]  /*42d0*/  FSEL R33, R33, -INF , P3 ;  /* 0xff80000021217808 */ /* 0x000fc40001800000 */
[----:B------:R-:W-:Y:S01]  /*42e0*/  FMNMX.FTZ R4, R32, R3, !PT ;  /* 0x0000000320047209 */ /* 0x000fe20007810000 */
[----:B------:R-:W-:Y:S01]  /*42f0*/  HGMMA.64x16x16.F32.BF16 R24, gdesc[UR4], R24, gsb0 ;  /* 0x00200000041879f0 */ /* 0x000fe20008001818 */
[----:B------:R-:W-:Y:S01]  /*4300*/  FSEL R36, R36, -INF , P2 ;  /* 0xff80000024247808 */ /* 0x000fe20001000000 */
[----:B------:R-:W-:Y:S01]  /*4310*/  ULDC UR5, c[0x0][0x988] ;  /* 0x0002620000057ab9 */ /* 0x000fe20000000800 */
[----:B------:R-:W-:Y:S02]  /*4320*/  FMNMX.FTZ R3, R33, R4, !PT ;  /* 0x0000000421037209 */ /* 0x000fe40007810000 */
        /* <DEDUP_REMOVED lines=9> */
[----:B------:R-:W-:Y:S01]  /*43c0*/  FSEL R39, R39, -INF , P6 ;  /* 0xff80000027277808 */ /* 0x000fe20003000000 */
[----:B------:R-:W-:Y:S02]  /*43d0*/  WARPGROUP.DEPBAR.LE gsb0, 0x0 ;  /* 0x00008000000079c5 */ /* 0x000fe40000010000 */
[----:B------:R-:W-:Y:S01]  /*43e0*/  FSEL R24, R24, -INF , P5 ;  /* 0xff80000018187808 */ /* 0x000fe20002800000 */
[----:B------:R0:W-:Y:S01]  /*43f0*/  @!P1 SYNCS.ARRIVE.TRANS64.RED.A1T0 RZ, [R0+URZ], RZ ;  /* 0x000000ff00ff99a7 */ /* 0x0001e2000810043f */
[----:B------:R-:W-:Y:S02]  /*4400*/  FSEL R25, R25, -INF , P4 ;  /* 0xff80000019197808 */ /* 0x000fe40002000000 */
[----:B------:R-:W-:Y:S02]  /*4410*/  FMNMX.FTZ R4, R24, R3, !PT ;  /* 0x0000000318047209 */ /* 0x000fe40007810000 */
[----:B------:R-:W-:Y:S02]  /*4420*/  FSEL R28, R28, -INF , P3 ;  /* 0xff8000001c1c7808 */ /* 0x000fe40001800000 */
[----:B------:R-:W-:-:S02]  /*4430*/  FMNMX.FTZ R3, R25, R4, !PT ;  /* 0x0000000419037209 */ /* 0x000fc40007810000 */
[----:B------:R-:W-:Y:S02]  /*4440*/  FSEL R29, R29, -INF , P2 ;  /* 0xff8000001d1d7808 */ /* 0x000fe40001000000 */
[----:B------:R-:W-:Y:S02]  /*4450*/  FMNMX.FTZ R2, R28, R3, !PT ;  /* 0x000000031c027209 */ /* 0x000fe40007810000 */
[----:B------:R-:W-:Y:S02]  /*4460*/  FSEL R26, R26, -INF , P5 ;  /* 0xff8000001a1a7808 */ /* 0x000fe40002800000 */
[----:B------:R-:W-:Y:S02]  /*4470*/  FMNMX.FTZ R14, R29, R2, !PT ;  /* 0x000000021d0e7209 */ /* 0x000fe40007810000 */
[----:B------:R-:W-:Y:S02]  /*4480*/  FSEL R27, R27, -INF , P4 ;  /* 0xff8000001b1b7808 */ /* 0x000fe40002000000 */
[----:B------:R-:W-:Y:S01]  /*4490*/  FSEL R30, R30, -INF , P3 ;  /* 0xff8000001e1e7808 */ /* 0x000fe20001800000 */
[----:B------:R-:W1:Y:S01]  /*44a0*/  SHFL.BFLY PT, R3, R14, 0x2, 0x1f ;  /* 0x0c401f000e037f89 */ /* 0x000e6200000e0000 */
[----:B------:R-:W-:-:S02]  /*44b0*/  FSEL R31, R31, -INF , P2 ;  /* 0xff8000001f1f7808 */ /* 0x000fc40001000000 */
[----:B-1----:R-:W-:Y:S02]  /*44c0*/  FMNMX.FTZ R15, R14, R3, !PT ;  /* 0x000000030e0f7209 */ /* 0x002fe40007810000 */
[----:B------:R-:W-:-:S03]  /*44d0*/  FMNMX.FTZ R3, R58, R59, !PT ;  /* 0x0000003b3a037209 */ /* 0x000fc60007810000 */
[----:B------:R-:W1:Y:S02]  /*44e0*/  SHFL.BFLY PT, R4, R15, 0x1, 0x1f ;  /* 0x0c201f000f047f89 */ /* 0x000e6400000e0000 */
[----:B-1----:R-:W-:-:S04]  /*44f0*/  FMNMX.FTZ R4, R15, R4, !PT ;  /* 0x000000040f047209 */ /* 0x002fc80007810000 */
        /* <DEDUP_REMOVED lines=35> */
[----:B------:R-:W2:Y:S01]  /*4730*/  MUFU.EX2 R61, R61 ;  /* 0x0000003d003d7308 */ /* 0x000ea20000000800 */
[----:B-1----:R-:W-:Y:S01]  /*4740*/  FADD.FTZ R15, R56, R57 ;  /* 0x00000039380f7221 */ /* 0x002fe20000010000 */
[----:B------:R-:W-:Y:S01]  /*4750*/  FFMA.FTZ R20, R29, UR5, -R20 ;  /* 0x000000051d147c23 */ /* 0x000fe20008010814 */
[----:B------:R-:W-:-:S02]  /*4760*/  FMNMX.FTZ R3, R47, R2, !PT ;  /* 0x000000022f037209 */ /* 0x000fc40007810000 */
[----:B------:R-:W-:Y:S01]  /*4770*/  F2FP.BF16.F32.PACK_AB R208, R57, R56 ;  /* 0x0000003839d0723e */ /* 0x000fe200000010ff */
[--C-:B------:R-:W-:Y:S01]  /*4780*/  IMAD.MOV.U32 R57, RZ, RZ, R151.reuse ;  /* 0x000000ffff397224 */ /* 0x100fe200078e0097 */
[----:B------:R-:W-:Y:S01]  /*4790*/  FMNMX.FTZ R2, R34, R3, !PT ;  /* 0x0000000322027209 */ /* 0x000fe20007810000 */
[----:B------:R-:W-:Y:S01]  /*47a0*/  MUFU.EX2 R48, R48 ;  /* 0x0000003000307308 */ /* 0x000fe20000000800 */
[----:B------:R-:W-:Y:S02]  /*47b0*/  IMAD.MOV.U32 R56, RZ, RZ, R151 ;  /* 0x000000ffff387224 */ /* 0x000fe400078e0097 */
[----:B------:R-:W-:-:S04]  /*47c0*/  FMNMX.FTZ R3, R35, R2, !PT ;  /* 0x0000000223037209 */ /* 0x000fc80007810000 */
[----:B------:R-:W-:Y:S01]  /*47d0*/  FMNMX.FTZ R2, R38, R3, !PT ;  /* 0x0000000326027209 */ /* 0x000fe20007810000 */
[----:B------:R-:W1:Y:S01]  /*47e0*/  MUFU.EX2 R49, R49 ;  /* 0x0000003100317308 */ /* 0x000e620000000800 */
[----:B--2---:R-:W-:Y:S02]  /*47f0*/  F2FP.BF16.F32.PACK_AB R210, R61, R60 ;  /* 0x0000003c3dd2723e */ /* 0x004fe400000010ff */
[----:B------:R-:W-:-:S04]  /*4800*/  FMNMX.FTZ R3, R39, R2, !PT ;  /* 0x0000000227037209 */ /* 0x000fc80007810000 */
[----:B------:R-:W-:Y:S01]  /*4810*/  FMNMX.FTZ R2, R26, R3, !PT ;  /* 0x000000031a027209 */ /* 0x000fe20007810000 */
[----:B------:R-:W-:Y:S03]  /*4820*/  MUFU.EX2 R52, R52 ;  /* 0x0000003400347308 */ /* 0x000fe60000000800 */
[----:B------:R-:W-:-:S04]  /*4830*/  FMNMX.FTZ R3, R27, R2, !PT ;  /* 0x000000021b037209 */ /* 0x000fc80007810000 */
[----:B------:R-:W-:Y:S01]  /*4840*/  FMNMX.FTZ R2, R30, R3, !PT ;  /* 0x000000031e027209 */ /* 0x000fe20007810000 */
[----:B------:R-:W2:Y:S01]  /*4850*/  MUFU.EX2 R53, R53 ;  /* 0x0000003500357308 */ /* 0x000ea20000000800 */
[----:B-1----:R-:W-:Y:S02]  /*4860*/  F2FP.BF16.F32.PACK_AB R204, R49, R48 ;  /* 0x0000003031cc723e */ /* 0x002fe400000010ff */
[----:B------:R-:W-:-:S05]  /*4870*/  FMNMX.FTZ R2, R31, R2, !PT ;  /* 0x000000021f027209 */ /* 0x000fca0007810000 */
[----:B------:R-:W1:Y:S01]  /*4880*/  SHFL.BFLY PT, R3, R2, 0x2, 0x1f ;  /* 0x0c401f0002037f89 */ /* 0x000e6200000e0000 */
[----:B------:R-:W-:Y:S08]  /*4890*/  MUFU.EX2 R40, R40 ;  /* 0x0000002800287308 */ /* 0x000ff00000000800 */
[----:B------:R-:W3:Y:S01]  /*48a0*/  MUFU.EX2 R41, R41 ;  /* 0x0000002900297308 */ /* 0x000ee20000000800 */
[----:B--2---:R-:W-:-:S07]  /*48b0*/  F2FP.BF16.F32.PACK_AB R206, R53, R52 ;  /* 0x0000003435ce723e */ /* 0x004fce00000010ff */
[----:B------:R-:W-:Y:S01]  /*48c0*/  MUFU.EX2 R44, R44 ;  /* 0x0000002c002c7308 */ /* 0x000fe20000000800 */
[----:B-1----:R-:W-:-:S07]  /*48d0*/  FMNMX.FTZ R14, R2, R3, !PT ;  /* 0x00000003020e7209 */ /* 0x002fce0007810000 */
[----:B------:R-:W-:Y:S01]  /*48e0*/  MUFU.EX2 R21, R20 ;  /* 0x0000001400157308 */ /* 0x000fe20000000800 */
[----:B---3--:R-:W-:Y:S01]  /*48f0*/  F2FP.BF16.F32.PACK_AB R200, R41, R40 ;  /* 0x0000002829c8723e */ /* 0x008fe200000010ff */
[----:B------:R-:W1:Y:S06]  /*4900*/  SHFL.BFLY PT, R3, R14, 0x1, 0x1f ;  /* 0x0c201f000e037f89 */ /* 0x000e6c00000e0000 */
[----:B------:R-:W2:Y:S08]  /*4910*/  MUFU.EX2 R45, R45 ;  /* 0x0000002d002d7308 */ /* 0x000eb00000000800 */
[----:B------:R-:W-:Y:S08]  /*4920*/  MUFU.EX2 R32, R32 ;  /* 0x0000002000207308 */ /* 0x000ff00000000800 */
[----:B------:R-:W3:Y:S01]  /*4930*/  MUFU.EX2 R33, R33 ;  /* 0x0000002100217308 */ /* 0x000ee20000000800 */
[----:B--2---:R-:W-:-:S02]  /*4940*/  F2FP.BF16.F32.PACK_AB R202, R45, R44 ;  /* 0x0000002c2dca723e */ /* 0x004fc400000010ff */
[----:B-1----:R-:W-:Y:S01]  /*4950*/  FMNMX.FTZ R3, R14, R3, !PT ;  /* 0x000000030e037209 */ /* 0x002fe20007810000 */
[----:B------:R-:W-:Y:S01]  /*4960*/  FADD.FTZ R14, R60, R15 ;  /* 0x0000000f3c0e7221 */ /* 0x000fe20000010000 */
[--C-:B------:R-:W-:Y:S02]  /*4970*/  IMAD.MOV.U32 R60, RZ, RZ, R151.reuse ;  /* 0x000000ffff3c7224 */ /* 0x100fe400078e0097 */
[C---:B------:R-:W-:Y:S01]  /*4980*/  FSETP.NEU.FTZ.AND P2, PT, R3.reuse, -INF , PT ;  /* 0xff8000000300780b */ /* 0x040fe20003f5d000 */
[----:B------:R-:W-:Y:S01]  /*4990*/  FMUL.FTZ R2, R3, UR5 ;  /* 0x0000000503027c20 */ /* 0x000fe20008410000 */
[----:B------:R-:W-:Y:S01]  /*49a0*/  FADD.FTZ R15, R61, R14 ;  /* 0x0000000e3d0f7221 */ /* 0x000fe20000010000 */
[----:B------:R-:W-:Y:S01]  /*49b0*/  MUFU.EX2 R36, R36 ;  /* 0x0000002400247308 */ /* 0x000fe20000000800 */
[----:B------:R-:W-:Y:S02]  /*49c0*/  IMAD.MOV.U32 R61, RZ, RZ, R151 ;  /* 0x000000ffff3d7224 */ /* 0x000fe400078e0097 */
[----:B------:R-:W-:Y:S01]  /*49d0*/  FSEL R2, R2, RZ, P2 ;  /* 0x000000ff02027208 */ /* 0x000fe20001000000 */
[----:B------:R-:W-:Y:S01]  /*49e0*/  FADD.FTZ R14, R48, R15 ;  /* 0x0000000f300e7221 */ /* 0x000fe20000010000 */
[----:B------:R-:W-:Y:S01]  /*49f0*/  PLOP3.LUT P2, PT, PT, PT, UP0, 0x80, 0x0 ;  /* 0x000000000000781c */ /* 0x000fe20003f4f008 */
[----:B------:R-:W-:Y:S01]  /*4a00*/  IMAD.MOV.U32 R48, RZ, RZ, R151 ;  /* 0x000000ffff307224 */ /* 0x000fe200078e0097 */
[----:B---3--:R-:W-:Y:S01]  /*4a10*/  F2FP.BF16.F32.PACK_AB R196, R33, R32 ;  /* 0x0000002021c4723e */ /* 0x008fe200000010ff */
        /* <DEDUP_REMOVED lines=8> */
[----:B------:R-:W-:Y:S01]  /*4aa0*/  FFMA.FTZ R55, R55, UR5, -R2 ;  /* 0x0000000537377c23 */ /* 0x000fe20008010802 */
[----:B------:R-:W-:Y:S01]  /*4ab0*/  FADD.FTZ R29, R49, R14 ;  /* 0x0000000e311d7221 */ /* 0x000fe20000010000 */
[--C-:B------:R-:W-:Y:S01]  /*4ac0*/  FFMA.FTZ R42, R42, UR5, -R2.reuse ;  /* 0x000000052a2a7c23 */ /* 0x100fe20008010802 */
[--C-:B------:R-:W-:Y:S01]  /*4ad0*/  FFMA.FTZ R43, R43, UR5, -R2.reuse ;  /* 0x000000052b2b7c23 */ /* 0x100fe20008010802 */
[--C-:B------:R-:W-:Y:S01]  /*4ae0*/  FFMA.FTZ R46, R46, UR5, -R2.reuse ;  /* 0x000000052e2e7c23 */ /* 0x100fe20008010802 */
[----:B------:R-:W-:Y:S01]  /*4af0*/  FADD.FTZ R20, R52, R29 ;  /* 0x0000001d34147221 */ /* 0x000fe20000010000 */
[----:B------:R-:W1:Y:S01]  /*4b00*/  MUFU.EX2 R59, R59 ;  /* 0x0000003b003b7308 */ /* 0x000e620000000800 */
[--C-:B------:R-:W-:Y:S01]  /*4b10*/  FFMA.FTZ R47, R47, UR5, -R2.reuse ;  /* 0x000000052f2f7c23 */ /* 0x100fe20008010802 */
[----:B------:R-:W-:Y:S01]  /*4b20*/  FFMA.FTZ R34, R34, UR5, -R2 ;  /* 0x0000000522227c23 */ /* 0x000fe20008010802 */
[----:B------:R-:W-:Y:S01]  /*4b30*/  FADD.FTZ R29, R53, R20 ;  /* 0x00000014351d7221 */ /* 0x000fe20000010000 */
[--C-:B------:R-:W-:Y:S01]  /*4b40*/  FFMA.FTZ R35, R35, UR5, -R2.reuse ;  /* 0x0000000523237c23 */ /* 0x100fe20008010802 */
[--C-:B------:R-:W-:Y:S01]  /*4b50*/  FFMA.FTZ R38, R38, UR5, -R2.reuse ;  /* 0x0000000526267c23 */ /* 0x100fe20008010802 */
[--C-:B------:R-:W-:Y:S01]  /*4b60*/  FFMA.FTZ R39, R39, UR5, -R2.reuse ;  /* 0x0000000527277c23 */ /* 0x100fe20008010802 */
[----:B------:R-:W-:Y:S01]  /*4b70*/  FADD.FTZ R20, R40, R29 ;  /* 0x0000001d28147221 */ /* 0x000fe20000010000 */
[----:B------:R-:W2:Y:S01]  /*4b80*/  MUFU.EX2 R62, R62 ;  /* 0x0000003e003e7308 */ /* 0x000ea20000000800 */
[--C-:B------:R-:W-:Y:S01]  /*4b90*/  FFMA.FTZ R26, R26, UR5, -R2.reuse ;  /* 0x000000051a1a7c23 */ /* 0x100fe20008010802 */
[----:B------:R-:W-:Y:S01]  /*4ba0*/  FFMA.FTZ R27, R27, UR5, -R2 ;  /* 0x000000051b1b7c23 */ /* 0x000fe20008010802 */
[----:B------:R-:W-:Y:S01]  /*4bb0*/  FADD.FTZ R29, R41, R20 ;  /* 0x00000014291d7221 */ /* 0x000fe20000010000 */
[--C-:B------:R-:W-:Y:S01]  /*4bc0*/  FFMA.FTZ R30, R30, UR5, -R2.reuse ;  /* 0x000000051e1e7c23 */ /* 0x100fe20008010802 */
[----:B------:R-:W-:Y:S01]  /*4bd0*/  FFMA.FTZ R2, R31, UR5, -R2 ;  /* 0x000000051f027c23 */ /* 0x000fe20008010802 */
[-C--:B------:R-:W-:Y:S01]  /*4be0*/  MOV R53, R151.reuse ;  /* 0x0000009700357202 */ /* 0x080fe20000000f00 */
[----:B0-----:R-:W-:Y:S01]  /*4bf0*/  FADD.FTZ R0, R44, R29 ;  /* 0x0000001d2c007221 */ /* 0x001fe20000010000 */
[----:B------:R-:W0:Y:S01]  /*4c00*/  MUFU.EX2 R63, R63 ;  /* 0x0000003f003f7308 */ /* 0x000e220000000800 */
[----:B-1----:R-:W-:Y:S01]  /*4c10*/  FADD.FTZ R15, R58, R59 ;  /* 0x0000003b3a0f7221 */ /* 0x002fe20000010000 */
[----:B------:R-:W-:Y:S01]  /*4c20*/  F2FP.BF16.F32.PACK_AB R209, R59, R58 ;  /* 0x0000003a3bd1723e */ /* 0x000fe200000010ff */
[----:B------:R-:W-:Y:S01]  /*4c30*/  FADD.FTZ R29, R45, R0 ;  /* 0x000000002d1d7221 */ /* 0x000fe20000010000 */
[--C-:B------:R-:W-:Y:S01]  /*4c40*/  IMAD.MOV.U32 R59, RZ, RZ, R151.reuse ;  /* 0x000000ffff3b7224 */ /* 0x100fe200078e0097 */
[----:B------:R-:W-:Y:S01]  /*4c50*/  MOV R31, R151 ;  /* 0x00000097001f7202 */ /* 0x000fe20000000f00 */
[----:B------:R-:W-:-:S02]  /*4c60*/  IMAD.MOV.U32 R58, RZ, RZ, R151 ;  /* 0x000000ffff3a7224 */ /* 0x000fc400078e0097 */
[----:B------:R-:W1:Y:S01]  /*4c70*/  MUFU.EX2 R50, R50 ;  /* 0x0000003200327308 */ /* 0x000e620000000800 */
[----:B--2---:R-:W-:Y:S01]  /*4c80*/  FADD.FTZ R14, R62, R15 ;  /* 0x0000000f3e0e7221 */ /* 0x004fe20000010000 */
[--C-:B------:R-:W-:Y:S02]  /*4c90*/  IMAD.MOV.U32 R52, RZ, RZ, R151.reuse ;  /* 0x000000ffff347224 */ /* 0x100fe400078e0097 */
[--C-:B------:R-:W-:Y:S02]  /*4ca0*/  IMAD.MOV.U32 R49, RZ, RZ, R151.reuse ;  /* 0x000000ffff317224 */ /* 0x100fe400078e0097 */
[--C-:B------:R-:W-:Y:S02]  /*4cb0*/  IMAD.MOV.U32 R45, RZ, RZ, R151.reuse ;  /* 0x000000ffff2d7224 */ /* 0x100fe400078e0097 */
[----:B------:R-:W2:Y:S01]  /*4cc0*/  MUFU.EX2 R51, R51 ;  /* 0x0000003300337308 */ /* 0x000ea20000000800 */
[C---:B0-----:R-:W-:Y:S01]  /*4cd0*/  FADD.FTZ R15, R63.reuse, R14 ;  /* 0x0000000e3f0f7221 */ /* 0x041fe20000010000 */
[----:B------:R-:W-:Y:S01]  /*4ce0*/  F2FP.BF16.F32.PACK_AB R211, R63, R62 ;  /* 0x0000003e3fd3723e */ /* 0x000fe200000010ff */
[----:B------:R-:W-:-:S02]  /*4cf0*/  IMAD.MOV.U32 R63, RZ, RZ, R151 ;  /* 0x000000ffff3f7224 */ /* 0x000fc400078e0097 */
[--C-:B------:R-:W-:Y:S02]  /*4d00*/  IMAD.MOV.U32 R62, RZ, RZ, R151.reuse ;  /* 0x000000ffff3e7224 */ /* 0x100fe400078e0097 */
[----:B------:R-:W-:Y:S01]  /*4d10*/  IMAD.MOV.U32 R44, RZ, RZ, R151 ;  /* 0x000000ffff2c7224 */ /* 0x000fe200078e0097 */
[----:B------:R-:W0:Y:S01]  /*4d20*/  MUFU.EX2 R54, R54 ;  /* 0x0000003600367308 */ /* 0x000e220000000800 */
[----:B-1----:R-:W-:Y:S01]  /*4d30*/  FADD.FTZ R14, R50, R15 ;  /* 0x0000000f320e7221 */ /* 0x002fe20000010000 */
[--C-:B------:R-:W-:Y:S02]  /*4d40*/  IMAD.MOV.U32 R41, RZ, RZ, R151.reuse ;  /* 0x000000ffff297224 */ /* 0x100fe400078e0097 */
[----:B------:R-:W-:-:S04]  /*4d50*/  IMAD.MOV.U32 R40, RZ, RZ, R151 ;  /* 0x000000ffff287224 */ /* 0x000fc800078e0097 */
[----:B------:R-:W1:Y:S01]  /*4d60*/  MUFU.EX2 R55, R55 ;  /* 0x0000003700377308 */ /* 0x000e620000000800 */
[C---:B--2---:R-:W-:Y:S01]  /*4d70*/  FADD.FTZ R15, R51.reuse, R14 ;  /* 0x0000000e330f7221 */ /* 0x044fe20000010000 */
[----:B------:R-:W-:Y:S01]  /*4d80*/  F2FP.BF16.F32.PACK_AB R205, R51, R50 ;  /* 0x0000003233cd723e */ /* 0x000fe200000010ff */
[--C-:B------:R-:W-:Y:S02]  /*4d90*/  IMAD.MOV.U32 R51, RZ, RZ, R151.reuse ;  /* 0x000000ffff337224 */ /* 0x100fe400078e0097 */
[----:B------:R-:W-:-:S03]  /*4da0*/  IMAD.MOV.U32 R50, RZ, RZ, R151 ;  /* 0x000000ffff327224 */ /* 0x000fc600078e0097 */
[----:B------:R-:W2:Y:S01]  /*4db0*/  MUFU.EX2 R42, R42 ;  /* 0x0000002a002a7308 */ /* 0x000ea20000000800 */
[----:B0-----:R-:W-:-:S07]  /*4dc0*/  FADD.FTZ R14, R54, R15 ;  /* 0x0000000f360e7221 */ /* 0x001fce0000010000 */
[----:B------:R-:W0:Y:S01]  /*4dd0*/  MUFU.EX2 R43, R43 ;  /* 0x0000002b002b7308 */ /* 0x000e220000000800 */
[C---:B-1----:R-:W-:Y:S01]  /*4de0*/  FADD.FTZ R15, R55.reuse, R14 ;  /* 0x0000000e370f7221 */ /* 0x042fe20000010000 */
[----:B------:R-:W-:Y:S01]  /*4df0*/  FADD.FTZ R14, R32, R29 ;  /* 0x0000001d200e7221 */ /* 0x000fe20000010000 */
[----:B------:R-:W-:Y:S01]  /*4e00*/  F2FP.BF16.F32.PACK_AB R207, R55, R54 ;  /* 0x0000003637cf723e */ /* 0x000fe200000010ff */
[--C-:B------:R-:W-:Y:S02]  /*4e10*/  IMAD.MOV.U32 R55, RZ, RZ, R151.reuse ;  /* 0x000000ffff377224 */ /* 0x100fe400078e0097 */
[----:B------:R-:W-:Y:S01]  /*4e20*/  FADD.FTZ R29, R33, R14 ;  /* 0x0000000e211d7221 */ /* 0x000fe20000010000 */
[----:B------:R-:W-:Y:S01]  /*4e30*/  IMAD.MOV.U32 R54, RZ, RZ, R151 ;  /* 0x000000ffff367224 */ /* 0x000fe200078e0097 */
[----:B------:R-:W1:Y:S01]  /*4e40*/  MUFU.EX2 R46, R46 ;  /* 0x0000002e002e7308 */ /* 0x000e620000000800 */
[----:B--2---:R-:W-:Y:S01]  /*4e50*/  FADD.FTZ R0, R42, R15 ;  /* 0x0000000f2a007221 */ /* 0x004fe20000010000 */
[----:B------:R-:W-:Y:S01]  /*4e60*/  FADD.FTZ R14, R36, R29 ;  /* 0x0000001d240e7221 */ /* 0x000fe20000010000 */
[----:B------:R-:W-:-:S02]  /*4e70*/  IMAD.MOV.U32 R33, RZ, RZ, R151 ;  /* 0x000000ffff217224 */ /* 0x000fc400078e0097 */
[----:B------:R-:W-:-:S03]  /*4e80*/  IMAD.MOV.U32 R32, RZ, RZ, R151 ;  /* 0x000000ffff207224 */ /* 0x000fc600078e0097 */
[----:B------:R-:W2:Y:S01]  /*4e90*/  MUFU.EX2 R47, R47 ;  /* 0x0000002f002f7308 */ /* 0x000ea20000000800 */
[C---:B0-----:R-:W-:Y:S01]  /*4ea0*/  FADD.FTZ R15, R43.reuse, R0 ;  /* 0x000000002b0f7221 */ /* 0x041fe20000010000 */
[----:B------:R-:W-:Y:S01]  /*4eb0*/  F2FP.BF16.F32.PACK_AB R201, R43, R42 ;  /* 0x0000002a2bc9723e */ /* 0x000fe200000010ff */
[----:B------:R-:W-:Y:S01]  /*4ec0*/  IMAD.MOV.U32 R43, RZ, RZ, R151 ;  /* 0x000000ffff2b7224 */ /* 0x000fe200078e0097 */
[----:B------:R-:W-:-:S04]  /*4ed0*/  MOV R42, R151 ;  /* 0x00000097002a7202 */ /* 0x000fc80000000f00 */
[----:B------:R-:W0:Y:S01]  /*4ee0*/  MUFU.EX2 R37, R37 ;  /* 0x0000002500257308 */ /* 0x000e220000000800 */
[----:B-1----:R-:W-:-:S07]  /*4ef0*/  FADD.FTZ R0, R46, R15 ;  /* 0x0000000f2e007221 */ /* 0x002fce0000010000 */
[----:B------:R-:W1:Y:S01]  /*4f00*/  MUFU.EX2 R34, R34 ;  /* 0x0000002200227308 */ /* 0x000e620000000800 */
[C---:B--2---:R-:W-:Y:S01]  /*4f10*/  FADD.FTZ R15, R47.reuse, R0 ;  /* 0x000000002f0f7221 */ /* 0x044fe20000010000 */
[----:B------:R-:W-:Y:S01]  /*4f20*/  F2FP.BF16.F32.PACK_AB R203, R47, R46 ;  /* 0x0000002e2fcb723e */ /* 0x000fe200000010ff */
[--C-:B------:R-:W-:Y:S02]  /*4f30*/  IMAD.MOV.U32 R47, RZ, RZ, R151.reuse ;  /* 0x000000ffff2f7224 */ /* 0x100fe400078e0097 */
[----:B------:R-:W-:-:S03]  /*4f40*/  IMAD.MOV.U32 R46, RZ, RZ, R151 ;  /* 0x000000ffff2e7224 */ /* 0x000fc600078e0097 */
[----:B------:R-:W2:Y:S01]  /*4f50*/  MUFU.EX2 R24, R24 ;  /* 0x0000001800187308 */ /* 0x000ea20000000800 */
[C---:B0-----:R-:W-:Y:S01]  /*4f60*/  FADD.FTZ R29, R37.reuse, R14 ;  /* 0x0000000e251d7221 */ /* 0x041fe20000010000 */
[----:B------:R-:W-:Y:S01]  /*4f70*/  F2FP.BF16.F32.PACK_AB R198, R37, R36 ;  /* 0x0000002425c6723e */ /* 0x000fe200000010ff */
[--C-:B------:R-:W-:Y:S02]  /*4f80*/  IMAD.MOV.U32 R37, RZ, RZ, R151.reuse ;  /* 0x000000ffff257224 */ /* 0x100fe400078e0097 */
[----:B------:R-:W-:-:S03]  /*4f90*/  IMAD.MOV.U32 R36, RZ, RZ, R151 ;  /* 0x000000ffff247224 */ /* 0x000fc600078e0097 */
[----:B------:R-:W0:Y:S01]  /*4fa0*/  MUFU.EX2 R35, R35 ;  /* 0x0000002300237308 */ /* 0x000e220000000800 */
[----:B-1----:R-:W-:-:S07]  /*4fb0*/  FADD.FTZ R0, R34, R15 ;  /* 0x0000000f22007221 */ /* 0x002fce0000010000 */
[----:B------:R-:W1:Y:S01]  /*4fc0*/  MUFU.EX2 R25, R25 ;  /* 0x0000001900197308 */ /* 0x000e620000000800 */
[----:B--2---:R-:W-:-:S07]  /*4fd0*/  FADD.FTZ R14, R24, R29 ;  /* 0x0000001d180e7221 */ /* 0x004fce0000010000 */
[----:B------:R-:W2:Y:S01]  /*4fe0*/  MUFU.EX2 R38, R38 ;  /* 0x0000002600267308 */ /* 0x000ea20000000800 */
[C---:B0-----:R-:W-:Y:S01]  /*4ff0*/  FADD.FTZ R15, R35.reuse, R0 ;  /* 0x00000000230f7221 */ /* 0x041fe20000010000 */
[----:B------:R-:W-:Y:S01]  /*5000*/  F2FP.BF16.F32.PACK_AB R197, R35, R34 ;  /* 0x0000002223c5723e */ /* 0x000fe200000010ff */
[--C-:B------:R-:W-:Y:S02]  /*5010*/  IMAD.MOV.U32 R35, RZ, RZ, R151.reuse ;  /* 0x000000ffff237224 */ /* 0x100fe400078e0097 */
[----:B------:R-:W-:-:S03]  /*5020*/  IMAD.MOV.U32 R34, RZ, RZ, R151 ;  /* 0x000000ffff227224 */ /* 0x000fc600078e0097 */
[----:B------:R-:W0:Y:S01]  /*5030*/  MUFU.EX2 R28, R28 ;  /* 0x0000001c001c7308 */ /* 0x000e220000000800 */
[C---:B-1----:R-:W-:Y:S01]  /*5040*/  FADD.FTZ R29, R25.reuse, R14 ;  /* 0x0000000e191d7221 */ /* 0x042fe20000010000 */
[----:B------:R-:W-:Y:S01]  /*5050*/  F2FP.BF16.F32.PACK_AB R192, R25, R24 ;  /* 0x0000001819c0723e */ /* 0x000fe200000010ff */
[--C-:B------:R-:W-:Y:S02]  /*5060*/  IMAD.MOV.U32 R25, RZ, RZ, R151.reuse ;  /* 0x000000ffff197224 */ /* 0x100fe400078e0097 */
[----:B------:R-:W-:-:S03]  /*5070*/  IMAD.MOV.U32 R24, RZ, RZ, R151 ;  /* 0x000000ffff187224 */ /* 0x000fc600078e0097 */
[----:B------:R-:W1:Y:S01]  /*5080*/  MUFU.EX2 R39, R39 ;  /* 0x0000002700277308 */ /* 0x000e620000000800 */
[----:B--2---:R-:W-:-:S07]  /*5090*/  FADD.FTZ R0, R38, R15 ;  /* 0x0000000f26007221 */ /* 0x004fce0000010000 */
[----:B------:R-:W2:Y:S01]  /*50a0*/  MUFU.EX2 R26, R26 ;  /* 0x0000001a001a7308 */ /* 0x000ea20000000800 */
[----:B0-----:R-:W-:Y:S01]  /*50b0*/  FADD.FTZ R14, R28, R29 ;  /* 0x0000001d1c0e7221 */ /* 0x001fe20000010000 */
[C---:B------:R-:W-:Y:S01]  /*50c0*/  F2FP.BF16.F32.PACK_AB R194, R21.reuse, R28 ;  /* 0x0000001c15c2723e */ /* 0x040fe200000010ff */
[----:B------:R-:W-:Y:S02]  /*50d0*/  IMAD.MOV.U32 R28, RZ, RZ, R151 ;  /* 0x000000ffff1c7224 */ /* 0x000fe400078e0097 */
[----:B------:R-:W-:-:S03]  /*50e0*/  FADD.FTZ R15, R21, R14 ;  /* 0x0000000e150f7221 */ /* 0x000fc60000010000 */
[----:B------:R-:W0:Y:S01]  /*50f0*/  MUFU.EX2 R27, R27 ;  /* 0x0000001b001b7308 */ /* 0x000e220000000800 */
[C---:B-1----:R-:W-:Y:S01]  /*5100*/  FADD.FTZ R29, R39.reuse, R0 ;  /* 0x00000000271d7221 */ /* 0x042fe20000010000 */
[----:B------:R-:W-:Y:S01]  /*5110*/  F2FP.BF16.F32.PACK_AB R199, R39, R38 ;  /* 0x0000002627c7723e */ /* 0x000fe200000010ff */
[--C-:B------:R-:W-:Y:S02]  /*5120*/  IMAD.MOV.U32 R39, RZ, RZ, R151.reuse ;  /* 0x000000ffff277224 */ /* 0x100fe400078e0097 */
[----:B------:R-:W-:-:S03]  /*5130*/  IMAD.MOV.U32 R38, RZ, RZ, R151 ;  /* 0x000000ffff267224 */ /* 0x000fc600078e0097 */
[----:B------:R-:W1:Y:S01]  /*5140*/  MUFU.EX2 R30, R30 ;  /* 0x0000001e001e7308 */ /* 0x000e620000000800 */
[----:B--2---:R-:W-:Y:S01]  /*5150*/  FADD.FTZ R0, R26, R29 ;  /* 0x0000001d1a007221 */ /* 0x004fe20000010000 */
[----:B------:R-:W-:-:S06]  /*5160*/  IMAD.MOV.U32 R29, RZ, RZ, R151 ;  /* 0x000000ffff1d7224 */ /* 0x000fcc00078e0097 */
[----:B------:R2:W3:Y:S01]  /*5170*/  MUFU.EX2 R195, R2 ;  /* 0x0000000200c37308 */ /* 0x0004e20000000800 */
[C---:B0-----:R-:W-:Y:S01]  /*5180*/  FADD.FTZ R21, R27.reuse, R0 ;  /* 0x000000001b157221 */ /* 0x041fe20000010000 */
[----:B------:R-:W-:Y:S01]  /*5190*/  F2FP.BF16.F32.PACK_AB R193, R27, R26 ;  /* 0x0000001a1bc1723e */ /* 0x000fe200000010ff */
[--C-:B------:R-:W-:Y:S01]  /*51a0*/  IMAD.MOV.U32 R27, RZ, RZ, R151.reuse ;  /* 0x000000ffff1b7224 */ /* 0x100fe200078e0097 */
[----:B------:R-:W-:Y:S01]  /*51b0*/  MOV R0, 0x3f800000 ;  /* 0x3f80000000007802 */ /* 0x000fe20000000f00 */
[----:B------:R-:W-:Y:S02]  /*51c0*/  IMAD.MOV.U32 R26, RZ, RZ, R151 ;  /* 0x000000ffff1a7224 */ /* 0x000fe400078e0097 */
[----:B-1----:R-:W-:Y:S01]  /*51d0*/  FADD.FTZ R14, R30, R21 ;  /* 0x000000151e0e7221 */ /* 0x002fe20000010000 */
[----:B--2---:R-:W-:-:S03]  /*51e0*/  IMAD.MOV.U32 R2, RZ, RZ, 0x3f800000 ;  /* 0x3f800000ff027424 */ /* 0x004fc600078e00ff */
[C---:B---3--:R-:W-:Y:S01]  /*51f0*/  FADD.FTZ R14, R195.reuse, R14 ;  /* 0x0000000ec30e7221 */ /* 0x048fe20000010000 */
[----:B------:R-:W-:Y:S01]  /*5200*/  F2FP.BF16.F32.PACK_AB R195, R195, R30 ;  /* 0x0000001ec3c3723e */ /* 0x000fe200000010ff */
[----:B------:R-:W-:Y:S01]  /*5210*/  IMAD.MOV.U32 R30, RZ, RZ, R151 ;  /* 0x000000ffff1e7224 */ /* 0x000fe200078e0097 */
[----:B------:R-:W-:Y:S06]  /*5220*/  @!P2 BRA `(.L_x_268) ;  /* 0x0000003c0088a947 */ /* 0x000fec0003800000 */
[----:B------:R-:W-:Y:S01]  /*5230*/  R2UR UR60, R16 ;  /* 0x00000000103c72ca */ /* 0x000fe200000e0000 */
[----:B------:R-:W-:Y:S01]  /*5240*/  UIADD3 UR4, UR61, -0x2, URZ ;  /* 0xfffffffe3d047890 */ /* 0x000fe2000fffe03f */
[----:B------:R-:W-:Y:S01]  /*5250*/  IMAD.MOV.U32 R20, RZ, RZ, R3 ;  /* 0x000000ffff147224 */ /* 0x000fe200078e0003 */
[----:B------:R-:W-:Y:S01]  /*5260*/  MOV R224, R17 ;  /* 0x0000001100e07202 */ /* 0x000fe20000000f00 */
[----:B------:R-:W-:Y:S01]  /*5270*/  IMAD.MOV.U32 R21, RZ, RZ, R4 ;  /* 0x000000ffff157224 */ /* 0x000fe200078e0004 */
[----:B------:R-:W-:Y:S01]  /*5280*/  CS2R R150, SRZ ;  /* 0x0000000000967805 */ /* 0x000fe2000001ff00 */
[----:B------:R-:W-:Y:S01]  /*5290*/  IMAD.MOV.U32 R0, RZ, RZ, 0x3f800000 ;  /* 0x3f800000ff007424 */ /* 0x000fe200078e00ff */
[----:B------:R-:W-:Y:S01]  /*52a0*/  CS2R R146, SRZ ;  /* 0x0000000000927805 */ /* 0x000fe2000001ff00 */
[----:B------:R-:W-:Y:S01]  /*52b0*/  IMAD.U32 R225, RZ, RZ, UR4 ;  /* 0x00000004ffe17e24 */ /* 0x000fe2000f8e00ff */
        /* <DEDUP_REMOVED lines=61> */
[----:B------:R-:W-:-:S07]  /*5690*/  CS2R R24, SRZ ;  /* 0x0000000000187805 */ /* 0x000fce000001ff00 */
.L_x_277:
[----:B------:R-:W-:-:S04]  /*56a0*/  UIADD3 UR4, UR60, 0x1, URZ ;  /* 0x000000013c047890 */ /* 0x000fc8000fffe03f */
[----:B------:R-:W-:-:S04]  /*56b0*/  UISETP.NE.AND UP0, UPT, UR4, 0x2, UPT ;  /* 0x000000020400788c */ /* 0x000fc8000bf05270 */
[----:B------:R-:W-:Y:S02]  /*56c0*/  USEL UR5, URZ, 0x1, UP0 ;  /* 0x000000013f057887 */ /* 0x000fe40008000000 */
[----:B------:R-:W-:-:S04]  /*56d0*/  USEL UR4, UR4, URZ, UP0 ;  /* 0x0000003f04047287 */ /* 0x000fc80008000000 */
[----:B------:R-:W-:Y:S02]  /*56e0*/  LOP3.LUT R17, R224, UR5, RZ, 0x3c, !PT ;  /* 0x00000005e0117c12 */ /* 0x000fe4000f8e3cff */
[----:B------:R-:W-:Y:S01]  /*56f0*/  IMAD.U32 R16, RZ, RZ, UR4 ;  /* 0x00000004ff107e24 */ /* 0x000fe2000f8e00ff */
[----:B------:R-:W-:Y:S06]  /*5700*/  @!P0 BRA `(.L_x_269) ;  /* 0x0000000000048947 */ /* 0x000fec0003800000 */
[----:B------:R-:W-:Y:S01]  /*5710*/  BPT.TRAP 0x1 ;  /* 0x000000040000795c */ /* 0x000fe20000300000 */
.L_x_269:
[----:B------:R-:W0:Y:S01]  /*5720*/  S2UR UR6, SR_CgaCtaId ;  /* 0x00000000000679c3 */ /* 0x000e220000008800 */
[----:B------:R-:W-:Y:S01]  /*5730*/  UMOV UR5, 0x400 ;  /* 0x0000040000057882 */ /* 0x000fe20000000000 */
[----:B------:R-:W-:Y:S01]  /*5740*/  SHF.L.U32 R3, R17, 0x1f, RZ ;  /* 0x0000001f11037819 */ /* 0x000fe200000006ff */
[----:B0-----:R-:W-:-:S06]  /*5750*/  ULEA UR5, UR6, UR5, 0x18 ;  /* 0x0000000506057291 */ /* 0x001fcc000f8ec03f */
[----:B------:R-:W-:-:S05]  /*5760*/  IMAD.U32 R5, RZ, RZ, UR5 ;  /* 0x00000005ff057e24 */ /* 0x000fca000f8e00ff */
[----:B------:R-:W-:-:S13]  /*5770*/  R2UR UR61, R5 ;  /* 0x00000000053d72ca */ /* 0x000fda00000e0000 */
[----:B------:R-:W-:-:S09]  /*5780*/  ULEA UR61, UR4, UR61, 0x3 ;  /* 0x0000003d043d7291 */ /* 0x000fd2000f8e183f */
[----:B------:R0:W1:Y:S01]  /*5790*/  SYNCS.PHASECHK.TRANS64.TRYWAIT P2, [UR61+0x38830], R3 ;  /* 0x03883003ff0075a7 */ /* 0x000062000804017d */
[----:B------:R-:W-:Y:S05]  /*57a0*/  @!P0 BRA `(.L_x_270) ;  /* 0x0000000000048947 */ /* 0x000fea0003800000 */
[----:B------:R-:W-:Y:S01]  /*57b0*/  BPT.TRAP 0x1 ;  /* 0x000000040000795c */ /* 0x000fe20000300000 */
.L_x_270:
[----:B-1----:R-:W-:Y:S05]  /*57c0*/  @P2 BRA `(.L_x_271) ;  /* 0x0000000000082947 */ /* 0x002fea0003800000 */
[----:B------:R-:W1:Y:S02]  /*57d0*/  SYNCS.PHASECHK.TRANS64.TRYWAIT P2, [UR61+0x38830], R3 ;  /* 0x03883003ff0075a7 */ /* 0x000e64000804017d */
[----:B-1----:R-:W-:Y:S05]  /*57e0*/  @!P2 BRA `(.L_x_272) ;  /* 0x000000cc005ca947 */ /* 0x002fea0003800000 */
.L_x_271:
        /* <DEDUP_REMOVED lines=645> */
.L_x_273:
[----:B------:R-:W-:Y:S02]  /*8040*/  R2UR UR4, R5 ;  /* 0x00000000050472ca */ /* 0x000fe400000e0000 */
[----:B------:R-:W-:-:S11]  /*8050*/  SHF.L.U32 R0, R224, 0x1f, RZ ;  /* 0x0000001fe0007819 */ /* 0x000fd600000006ff */
[----:B------:R-:W-:-:S09]  /*8060*/  ULEA UR4, UR60, UR4, 0x3 ;  /* 0x000000043c047291 */ /* 0x000fd2000f8e183f */
[----:B------:R2:W3:Y:S01]  /*8070*/  SYNCS.PHASECHK.TRANS64.TRYWAIT P2, [UR4+0x38850], R0 ;  /* 0x03885000ff0075a7 */ /* 0x0004e20008040144 */
[----:B------:R-:W-:Y:S05]  /*8080*/  @!P0 BRA `(.L_x_274) ;  /* 0x0000000000048947 */ /* 0x000fea0003800000 */
[----:B------:R-:W-:Y:S01]  /*8090*/  BPT.TRAP 0x1 ;  /* 0x000000040000795c */ /* 0x000fe20000300000 */
.L_x_274:
[----:B---3--:R-:W-:Y:S05]  /*80a0*/  @P2 BRA `(.L_x_275) ;  /* 0x0000000000082947 */ /* 0x008fea0003800000 */
[----:B------:R-:W3:Y:S02]  /*80b0*/  SYNCS.PHASECHK.TRANS64.TRYWAIT P2, [UR4+0x38850], R0 ;  /* 0x03885000ff0075a7 */ /* 0x000ee40008040144 */
[----:B---3--:R-:W-:Y:S05]  /*80c0*/  @!P2 BRA `(.L_x_276) ;  /* 0x000000a4003ca947 */ /* 0x008fea0003800000 */
.L_x_275:
[----:B------:R-:W-:Y:S01]  /*80d0*/  R2UR UR5, R5 ;  /* 0x00000000050572ca */ /* 0x000fe200000e0000 */
[----:B------:R-:W-:Y:S01]  /*80e0*/  WARPGROUP.ARRIVE ;  /* 0x00000000000079c5 */ /* 0x000fe20000000000 */
[----:B------:R-:W-:Y:S01]  /*80f0*/  UMOV UR7, 0x40000040 ;  /* 0x4000004000077882 */ /* 0x000fe20000000000 */
[----:B0-2---:R-:W-:Y:S01]  /*8100*/  FMNMX.FTZ R0, R184, R21, !PT ;  /* 0x00000015b8007209 */ /* 0x005fe20007810000 */
[----:B------:R-:W-:Y:S01]  /*8110*/  ULDC UR10, c[0x0][0x988] ;  /* 0x00026200000a7ab9 */ /* 0x000fe20000000800 */
[----:B------:R-:W-:Y:S01]  /*8120*/  VOTEU.ALL UP0, P1 ;  /* 0x00000000003f7886 */ /* 0x000fe20000800000 */
[----:B------:R-:W-:Y:S01]  /*8130*/  IMAD.MOV.U32 R224, RZ, RZ, R17 ;  /* 0x000000ffffe07224 */ /* 0x000fe200078e0011 */
[----:B-1----:R-:W-:-:S03]  /*8140*/  FMNMX.FTZ R3, R185, R0, !PT ;  /* 0x00000000b9037209 */ /* 0x002fc60007810000 */
[----:B------:R-:W-:Y:S01]  /*8150*/  @!UP0 UIADD3 UR61, UR61, 0x38840, URZ ;  /* 0x000388403d3d8890 */ /* 0x000fe2000fffe03f */
[----:B------:R-:W-:Y:S01]  /*8160*/  FMNMX.FTZ R0, R188, R3, !PT ;  /* 0x00000003bc007209 */ /* 0x000fe20007810000 */
[----:B------:R-:W-:Y:S02]  /*8170*/  @!UP0 UIADD3 UR4, UR4, 0x38860, URZ ;  /* 0x0003886004048890 */ /* 0x000fe4000fffe03f */
[----:B------:R-:W-:Y:S01]  /*8180*/  UIADD3 UR5, UR5, 0x400, URZ ;  /* 0x0000040005057890 */ /* 0x000fe2000fffe03f */
[----:B------:R-:W-:Y:S01]  /*8190*/  FMNMX.FTZ R3, R189, R0, !PT ;  /* 0x00000000bd037209 */ /* 0x000fe20007810000 */
[----:B------:R-:W-:Y:S02]  /*81a0*/  @!UP0 UPRMT UR61, URZ, 0x654, UR61 ;  /* 0x000006543f3d8896 */ /* 0x000fe4000800003d */
[----:B------:R-:W-:Y:S01]  /*81b0*/  USHF.R.U32.HI UR5, URZ, 0x4, UR5 ;  /* 0x000000043f057899 */ /* 0x000fe20008011605 */
[----:B------:R-:W-:Y:S01]  /*81c0*/  FMNMX.FTZ R0, R176, R3, !PT ;  /* 0x00000003b0007209 */ /* 0x000fe20007810000 */
[----:B------:R-:W-:-:S02]  /*81d0*/  @!UP0 UPRMT UR4, URZ, 0x654, UR4 ;  /* 0x000006543f048896 */ /* 0x000fc40008000004 */
[----:B------:R-:W-:Y:S01]  /*81e0*/  ULOP3.LUT UR5, UR5, 0x3fff, URZ, 0xc0, !UPT ;  /* 0x00003fff05057892 */ /* 0x000fe2000f8ec03f */
[----:B------:R-:W-:-:S03]  /*81f0*/  FMNMX.FTZ R3, R177, R0, !PT ;  /* 0x00000000b1037209 */ /* 0x000fc60007810000 */
[----:B------:R-:W-:Y:S01]  /*8200*/  ULOP3.LUT UR5, UR5, 0x2800000, URZ, 0xfc, !UPT ;  /* 0x0280000005057892 */ /* 0x000fe2000f8efc3f */
[----:B------:R-:W-:-:S03]  /*8210*/  FMNMX.FTZ R0, R180, R3, !PT ;  /* 0x00000003b4007209 */ /* 0x000fc60007810000 */
[----:B------:R-:W-:Y:S01]  /*8220*/  UIMAD UR60, UR60, 0xa00, UR5 ;  /* 0x00000a003c3c78a4 */ /* 0x000fe2000f8e0205 */
[----:B------:R-:W-:Y:S02]  /*8230*/  FMNMX.FTZ R3, R181, R0, !PT ;  /* 0x00000000b5037209 */ /* 0x000fe40007810000 */
[----:B------:R-:W-:Y:S01]  /*8240*/  UMOV UR5, UR10 ;  /* 0x0000000a00057c82 */ /* 0x000fe20008000000 */
[----:B------:R-:W-:Y:S02]  /*8250*/  R2UR UR10, R225 ;  /* 0x00000000e10a72ca */ /* 0x000fe400000e0000 */
[----:B------:R-:W-:Y:S01]  /*8260*/  FMNMX.FTZ R0, R168, R3, !PT ;  /* 0x00000003a8007209 */ /* 0x000fe20007810000 */
[----:B------:R-:W-:Y:S02]  /*8270*/  UMOV UR6, UR60 ;  /* 0x0000003c00067c82 */ /* 0x000fe40008000000 */
[----:B------:R-:W-:Y:S01]  /*8280*/  HGMMA.64x256x16.F32.BF16 R24, R208, gdesc[UR4].tnspB, R24, gsb0 ;  /* 0x43e00004d0187df0 */ /* 0x000fe20008001818 */
[----:B------:R-:W-:Y:S01]  /*8290*/  UIADD3 UR6, UR60, 0x80, URZ ;  /* 0x000000803c067890 */ /* 0x000fe2000fffe03f */
[----:B------:R-:W-:Y:S01]  /*82a0*/  FMNMX.FTZ R3, R169, R0, !PT ;  /* 0x00000000a9037209 */ /* 0x000fe20007810000 */
[----:B------:R-:W-:-:S03]  /*82b0*/  UMOV UR7, 0x40000040 ;  /* 0x4000004000077882 */ /* 0x000fc60000000000 */
[----:B------:R-:W-:Y:S02]  /*82c0*/  FMNMX.FTZ R0, R172, R3, !PT ;  /* 0x00000003ac007209 */ /* 0x000fe40007810000 */
[----:B------:R-:W-:Y:S02]  /*82d0*/  ISETP.LT.AND P2, PT, RZ, UR10, PT ;  /* 0x0000000aff007c0c */ /* 0x000fe4000bf41270 */
        /* <DEDUP_REMOVED lines=10> */
[----:B------:R-:W0:Y:S01]  /*8380*/  SHFL.BFLY PT, R3, R2, 0x2, 0x1f ;  /* 0x0c401f0002037f89 */ /* 0x000e2200000e0000 */
        /* <DEDUP_REMOVED lines=14> */
[----:B0-----:R-:W-:-:S15]  /*8470*/  FMNMX.FTZ R200, R2, R3, !PT ;  /* 0x0000000302c87209 */ /* 0x001fde0007810000 */
[----:B------:R-:W-:-:S06]  /*8480*/  NOP ;  /* 0x0000000000007918 */ /* 0x000fcc0000000000 */
[----:B------:R-:W-:Y:S01]  /*8490*/  HGMMA.64x256x16.F32.BF16 R24, R196, gdesc[UR4].tnspB, R24, gsb0 ;  /* 0x43e00004c4187df0 */ /* 0x000fe20008001818 */
[----:B------:R-:W0:Y:S01]  /*84a0*/  SHFL.BFLY PT, R3, R200, 0x1, 0x1f ;  /* 0x0c201f00c8037f89 */ /* 0x000e2200000e0000 */
[----:B------:R-:W-:Y:S01]  /*84b0*/  UMOV UR6, UR60 ;  /* 0x0000003c00067c82 */ /* 0x000fe20008000000 */
[----:B------:R-:W-:Y:S01]  /*84c0*/  UMOV UR7, 0x40000040 ;  /* 0x4000004000077882 */ /* 0x000fe20000000000 */
[----:B------:R-:W-:Y:S02]  /*84d0*/  R2UR UR60, R16 ;  /* 0x00000000103c72ca */ /* 0x000fe400000e0000 */
[----:B0-----:R-:W-:Y:S02]  /*84e0*/  FMNMX.FTZ R4, R200, R3, !PT ;  /* 0x00000003c8047209 */ /* 0x001fe40007810000 */
[----:B------:R-:W-:-:S03]  /*84f0*/  FMNMX.FTZ R3, R187, R0, !PT ;  /* 0x00000000bb037209 */ /* 0x000fc60007810000 */
[C---:B------:R-:W-:Y:S01]  /*8500*/  FMUL.FTZ R0, R4.reuse, UR5 ;  /* 0x0000000504007c20 */ /* 0x040fe20008410000 */
[----:B------:R-:W-:-:S03]  /*8510*/  FADD.FTZ R21, -R4, R21 ;  /* 0x0000001504157221 */ /* 0x000fc60000010100 */
[--C-:B------:R-:W-:Y:S01]  /*8520*/  FFMA.FTZ R204, R176, UR5, -R0.reuse ;  /* 0x00000005b0cc7c23 */ /* 0x100fe20008010800 */
[----:B------:R-:W-:Y:S01]  /*8530*/  FMUL.FTZ R21, R21, UR5 ;  /* 0x0000000515157c20 */ /* 0x000fe20008410000 */
[--C-:B------:R-:W-:Y:S01]  /*8540*/  FFMA.FTZ R208, R185, UR5, -R0.reuse ;  /* 0x00000005b9d07c23 */ /* 0x100fe20008010800 */
[--C-:B------:R-:W-:Y:S01]  /*8550*/  FFMA.FTZ R185, R181, UR5, -R0.reuse ;  /* 0x00000005b5b97c23 */ /* 0x100fe20008010800 */
        /* <DEDUP_REMOVED lines=9> */
[--C-:B------:R-:W-:Y:S01]  /*85f0*/  FFMA.FTZ R173, R173, UR5, -R0.reuse ;  /* 0x00000005adad7c23 */ /* 0x100fe20008010800 */
[--C-:B0-----:R-:W-:Y:S01]  /*8600*/  FFMA.FTZ R21, R152, UR5, -R0.reuse ;  /* 0x0000000598157c23 */ /* 0x101fe20008010800 */
[--C-:B------:R-:W-:Y:S01]  /*8610*/  FFMA.FTZ R152, R153, UR5, -R0.reuse ;  /* 0x0000000599987c23 */ /* 0x100fe20008010800 */
[--C-:B------:R-:W-:Y:S01]  /*8620*/  FFMA.FTZ R161, R165, UR5, -R0.reuse ;  /* 0x00000005a5a17c23 */ /* 0x100fe20008010800 */
[--C-:B------:R-:W-:Y:S01]  /*8630*/  FFMA.FTZ R153, R156, UR5, -R0.reuse ;  /* 0x000000059c997c23 */ /* 0x100fe20008010800 */
[----:B------:R-:W-:Y:S01]  /*8640*/  FFMA.FTZ R157, R157, UR5, -R0 ;  /* 0x000000059d9d7c23 */ /* 0x000fe20008010800 */
        /* <DEDUP_REMOVED lines=17> */
[----:B------:R-:W-:Y:S01]  /*8760*/  FMNMX.FTZ R196, R190, R3, !PT ;  /* 0x00000003bec47209 */ /* 0x000fe20007810000 */
[--C-:B------:R-:W-:Y:S01]  /*8770*/  FFMA.FTZ R197, R184, UR5, -R0.reuse ;  /* 0x00000005b8c57c23 */ /* 0x100fe20008010800 */
[----:B------:R-:W-:Y:S01]  /*8780*/  WARPGROUP.ARRIVE ;  /* 0x00000000000079c5 */ /* 0x000fe20000000000 */
[--C-:B------:R-:W-:Y:S01]  /*8790*/  FFMA.FTZ R198, R164, UR5, -R0.reuse ;  /* 0x00000005a4c67c23 */ /* 0x100fe20008010800 */
[----:B------:R-:W-:Y:S01]  /*87a0*/  FMNMX.FTZ R3, R191, R196, !PT ;  /* 0x000000c4bf037209 */ /* 0x000fe20007810000 */
[----:B------:R-:W-:Y:S02]  /*87b0*/  FFMA.FTZ R196, R160, UR5, -R0 ;  /* 0x00000005a0c47c23 */ /* 0x000fe40008010800 */
[----:B------:R-:W0:Y:S01]  /*87c0*/  MUFU.EX2 R197, R197 ;  /* 0x000000c500c57308 */ /* 0x000e220000000800 */
[----:B------:R-:W-:Y:S01]  /*87d0*/  FMNMX.FTZ R184, R178, R3, !PT ;  /* 0x00000003b2b87209 */ /* 0x000fe20007810000 */
[----:B------:R-:W-:Y:S03]  /*87e0*/  HGMMA.64x256x16.F32.BF16 R24, R192, gdesc[UR4].tnspB, R24, gsb0 ;  /* 0x43e00004c0187df0 */ /* 0x000fe60008001818 */
[----:B------:R-:W-:-:S03]  /*87f0*/  FMNMX.FTZ R3, R179, R184, !PT ;  /* 0x000000b8b3037209 */ /* 0x000fc60007810000 */
[----:B------:R-:W-:Y:S01]  /*8800*/  MUFU.EX2 R196, R196 ;  /* 0x000000c400c47308 */ /* 0x000fe20000000800 */
[----:B------:R-:W-:-:S04]  /*8810*/  FMNMX.FTZ R184, R182, R3, !PT ;  /* 0x00000003b6b87209 */ /* 0x000fc80007810000 */
[----:B------:R-:W-:-:S03]  /*8820*/  FMNMX.FTZ R3, R183, R184, !PT ;  /* 0x000000b8b7037209 */ /* 0x000fc60007810000 */
[----:B------:R-:W-:Y:S01]  /*8830*/  MUFU.EX2 R198, R198 ;  /* 0x000000c600c67308 */ /* 0x000fe20000000800 */
[----:B------:R-:W-:Y:S01]  /*8840*/  FMNMX.FTZ R184, R170, R3, !PT ;  /* 0x00000003aab87209 */ /* 0x000fe20007810000 */
[----:B0-----:R-:W-:-:S03]  /*8850*/  FFMA.FTZ R15, R2, R15, R197 ;  /* 0x0000000f020f7223 */ /* 0x001fc600000100c5 */
[----:B------:R-:W-:Y:S01]  /*8860*/  FMNMX.FTZ R3, R171, R184, !PT ;  /* 0x000000b8ab037209 */ /* 0x000fe20007810000 */
[C---:B------:R-:W-:Y:S01]  /*8870*/  FADD.FTZ R15, R208.reuse, R15 ;  /* 0x0000000fd00f7221 */ /* 0x040fe20000010000 */
[----:B------:R-:W-:Y:S02]  /*8880*/  F2FP.BF16.F32.PACK_AB R208, R208, R197 ;  /* 0x000000c5d0d0723e */ /* 0x000fe400000010ff */
        /* <DEDUP_REMOVED lines=9> */
[----:B------:R-:W-:-:S05]  /*8920*/  FMNMX.FTZ R176, R159, R176, !PT ;  /* 0x000000b09fb07209 */ /* 0x000fca0007810000 */
[----:B------:R-:W0:Y:S02]  /*8930*/  SHFL.BFLY PT, R3, R176, 0x2, 0x1f ;  /* 0x0c401f00b0037f89 */ /* 0x000e2400000e0000 */
[----:B0-----:R-:W-:-:S05]  /*8940*/  FMNMX.FTZ R3, R176, R3, !PT ;  /* 0x00000003b0037209 */ /* 0x001fca0007810000 */
[----:B------:R-:W0:Y:S02]  /*8950*/  SHFL.BFLY PT, R160, R3, 0x1, 0x1f ;  /* 0x0c201f0003a07f89 */ /* 0x000e2400000e0000 */
[----:B0-----:R-:W-:-:S05]  /*8960*/  FMNMX.FTZ R3, R3, R160, !PT ;  /* 0x000000a003037209 */ /* 0x001fca0007810000 */
[C---:B------:R-:W-:Y:S01]  /*8970*/  FADD.FTZ R0, -R3.reuse, R20 ;  /* 0x0000001403007221 */ /* 0x040fe20000010100 */
[----:B------:R-:W-:Y:S01]  /*8980*/  FMUL.FTZ R156, R3, UR5 ;  /* 0x00000005039c7c20 */ /* 0x000fe20008410000 */
[----:B------:R0:W-:Y:S02]  /*8990*/  MUFU.EX2 R20, R157 ;  /* 0x0000009d00147308 */ /* 0x0001e40000000800 */
[----:B------:R-:W-:Y:S01]  /*89a0*/  FMUL.FTZ R0, R0, UR5 ;  /* 0x0000000500007c20 */ /* 0x000fe20008410000 */
        /* <DEDUP_REMOVED lines=11> */
[----:B------:R-:W-:Y:S01]  /*8a60*/  FADD.FTZ R174, R210, R15 ;  /* 0x0000000fd2ae7221 */ /* 0x000fe20000010000 */
[--C-:B------:R-:W-:Y:S01]  /*8a70*/  FFMA.FTZ R201, R170, UR5, -R156.reuse ;  /* 0x00000005aac97c23 */ /* 0x100fe2000801089c */
[----:B------:R-:W1:Y:S01]  /*8a80*/  MUFU.EX2 R209, R209 ;  /* 0x000000d100d17308 */ /* 0x000e620000000800 */
[--C-:B------:R-:W-:Y:S01]  /*8a90*/  FFMA.FTZ R170, R171, UR5, -R156.reuse ;  /* 0x00000005abaa7c23 */ /* 0x100fe2000801089c */
[----:B0-----:R-:W-:Y:S01]  /*8aa0*/  FFMA.FTZ R157, R162, UR5, -R156 ;  /* 0x00000005a29d7c23 */ /* 0x001fe2000801089c */
[----:B------:R-:W-:Y:S01]  /*8ab0*/  FADD.FTZ R171, R189, R174 ;  /* 0x000000aebdab7221 */ /* 0x000fe20000010000 */
[--C-:B------:R-:W-:Y:S01]  /*8ac0*/  FFMA.FTZ R175, R175, UR5, -R156.reuse ;  /* 0x00000005afaf7c23 */ /* 0x100fe2000801089c */
[--C-:B------:R-:W-:Y:S01]  /*8ad0*/  FFMA.FTZ R163, R163, UR5, -R156.reuse ;  /* 0x00000005a3a37c23 */ /* 0x100fe2000801089c */
[--C-:B------:R-:W-:Y:S01]  /*8ae0*/  FFMA.FTZ R167, R167, UR5, -R156.reuse ;  /* 0x00000005a7a77c23 */ /* 0x100fe2000801089c */
[----:B------:R-:W-:Y:S01]  /*8af0*/  FADD.FTZ R174, R204, R171 ;  /* 0x000000abccae7221 */ /* 0x000fe20000010000 */
[----:B------:R-:W0:Y:S01]  /*8b00*/  MUFU.EX2 R160, R160 ;  /* 0x000000a000a07308 */ /* 0x000e220000000800 */
[--C-:B------:R-:W-:Y:S01]  /*8b10*/  FFMA.FTZ R154, R154, UR5, -R156.reuse ;  /* 0x000000059a9a7c23 */ /* 0x100fe2000801089c */
[--C-:B------:R-:W-:Y:S01]  /*8b20*/  FFMA.FTZ R155, R155, UR5, -R156.reuse ;  /* 0x000000059b9b7c23 */ /* 0x100fe2000801089c */
[--C-:B------:R-:W-:Y:S01]  /*8b30*/  FFMA.FTZ R158, R158, UR5, -R156.reuse ;  /* 0x000000059e9e7c23 */ /* 0x100fe2000801089c */
[----:B------:R-:W-:Y:S01]  /*8b40*/  FFMA.FTZ R156, R159, UR5, -R156 ;  /* 0x000000059f9c7c23 */ /* 0x000fe2000801089c */
[----:B------:R-:W-:Y:S01]  /*8b50*/  FADD.FTZ R159, R177, R174 ;  /* 0x000000aeb19f7221 */ /* 0x000fe20000010000 */
[----:B------:R-:W-:-:S02]  /*8b60*/  F2FP.BF16.F32.PACK_AB R210, R189, R210 ;  /* 0x000000d2bdd2723e */ /* 0x000fc400000010ff */
[----:B------:R-:W2:Y:S01]  /*8b70*/  MUFU.EX2 R211, R211 ;  /* 0x000000d300d37308 */ /* 0x000ea20000000800 */
[----:B-1----:R-:W-:Y:S01]  /*8b80*/  FFMA.FTZ R165, R0, R14, R209 ;  /* 0x0000000e00a57223 */ /* 0x002fe200000100d1 */
[----:B------:R-:W-:-:S06]  /*8b90*/  F2FP.BF16.F32.PACK_AB R204, R177, R204 ;  /* 0x000000ccb1cc723e */ /* 0x000fcc00000010ff */
[----:B------:R-:W1:Y:S01]  /*8ba0*/  MUFU.EX2 R164, R164 ;  /* 0x000000a400a47308 */ /* 0x000e620000000800 */
[C---:B0-----:R-:W-:Y:S01]  /*8bb0*/  FADD.FTZ R166, R160.reuse, R165 ;  /* 0x000000a5a0a67221 */ /* 0x041fe20000010000 */
[----:B------:R-:W-:-:S06]  /*8bc0*/  F2FP.BF16.F32.PACK_AB R209, R160, R209 ;  /* 0x000000d1a0d1723e */ /* 0x000fcc00000010ff */
[----:B------:R-:W0:Y:S01]  /*8bd0*/  MUFU.EX2 R205, R205 ;  /* 0x000000cd00cd7308 */ /* 0x000e220000000800 */
[----:B--2---:R-:W-:-:S07]  /*8be0*/  FADD.FTZ R165, R211, R166 ;  /* 0x000000a6d3a57221 */ /* 0x004fce0000010000 */
[----:B------:R-:W2:Y:S01]  /*8bf0*/  MUFU.EX2 R168, R168 ;  /* 0x000000a800a87308 */ /* 0x000ea20000000800 */
[C---:B-1----:R-:W-:Y:S01]  /*8c00*/  FADD.FTZ R166, R164.reuse, R165 ;  /* 0x000000a5a4a67221 */ /* 0x042fe20000010000 */
[----:B------:R-:W-:-:S06]  /*8c10*/  F2FP.BF16.F32.PACK_AB R211, R164, R211 ;  /* 0x000000d3a4d3723e */ /* 0x000fcc00000010ff */
[----:B------:R-:W1:Y:S08]  /*8c20*/  MUFU.EX2 R207, R207 ;  /* 0x000000cf00cf7308 */ /* 0x000e700000000800 */
[----:B------:R-:W3:Y:S08]  /*8c30*/  MUFU.EX2 R172, R172 ;  /* 0x000000ac00ac7308 */ /* 0x000ef00000000800 */
[----:B------:R-:W4:Y:S08]  /*8c40*/  MUFU.EX2 R201, R201 ;  /* 0x000000c900c97308 */ /* 0x000f300000000800 */
[----:B------:R0:W-:Y:S08]  /*8c50*/  MUFU.EX2 R14, R157 ;  /* 0x0000009d000e7308 */ /* 0x0001f00000000800 */
[----:B------:R-:W5:Y:S01]  /*8c60*/  MUFU.EX2 R170, R170 ;  /* 0x000000aa00aa7308 */ /* 0x000f620000000800 */
[----:B0-----:R-:W-:Y:S01]  /*8c70*/  FADD.FTZ R157, R205, R166 ;  /* 0x000000a6cd9d7221 */ /* 0x001fe20000010000 */
[----:B------:R-:W-:Y:S01]  /*8c80*/  FADD.FTZ R166, R206, R159 ;  /* 0x0000009fcea67221 */ /* 0x000fe20000010000 */
[----:B--2---:R-:W-:-:S02]  /*8c90*/  F2FP.BF16.F32.PACK_AB R205, R168, R205 ;  /* 0x000000cda8cd723e */ /* 0x004fc400000010ff */
[----:B------:R-:W-:Y:S01]  /*8ca0*/  FADD.FTZ R160, R168, R157 ;  /* 0x0000009da8a07221 */ /* 0x000fe20000010000 */
[C---:B------:R-:W-:Y:S01]  /*8cb0*/  FADD.FTZ R159, R185.reuse, R166 ;  /* 0x000000a6b99f7221 */ /* 0x040fe20000010000 */
[----:B------:R-:W-:Y:S01]  /*8cc0*/  F2FP.BF16.F32.PACK_AB R206, R185, R206 ;  /* 0x000000ceb9ce723e */ /* 0x000fe200000010ff */
[----:B------:R-:W0:Y:S01]  /*8cd0*/  MUFU.EX2 R203, R203 ;  /* 0x000000cb00cb7308 */ /* 0x000e220000000800 */
[----:B-1----:R-:W-:Y:S01]  /*8ce0*/  FADD.FTZ R157, R207, R160 ;  /* 0x000000a0cf9d7221 */ /* 0x002fe20000010000 */
[----:B------:R-:W-:Y:S01]  /*8cf0*/  FADD.FTZ R164, R200, R159 ;  /* 0x0000009fc8a47221 */ /* 0x000fe20000010000 */
[C---:B---3--:R-:W-:Y:S02]  /*8d00*/  F2FP.BF16.F32.PACK_AB R207, R172.reuse, R207 ;  /* 0x000000cfaccf723e */ /* 0x048fe400000010ff */
[----:B------:R-:W-:Y:S01]  /*8d10*/  FADD.FTZ R160, R172, R157 ;  /* 0x0000009daca07221 */ /* 0x000fe20000010000 */
[C---:B------:R-:W-:Y:S01]  /*8d20*/  FADD.FTZ R159, R169.reuse, R164 ;  /* 0x000000a4a99f7221 */ /* 0x040fe20000010000 */
[----:B------:R-:W-:Y:S01]  /*8d30*/  F2FP.BF16.F32.PACK_AB R200, R169, R200 ;  /* 0x000000c8a9c8723e */ /* 0x000fe200000010ff */
[----:B------:R-:W1:Y:S01]  /*8d40*/  MUFU.EX2 R162, R175 ;  /* 0x000000af00a27308 */ /* 0x000e620000000800 */
[----:B----4-:R-:W-:Y:S01]  /*8d50*/  FADD.FTZ R157, R201, R160 ;  /* 0x000000a0c99d7221 */ /* 0x010fe20000010000 */
[----:B------:R-:W-:Y:S01]  /*8d60*/  FADD.FTZ R164, R202, R159 ;  /* 0x0000009fcaa47221 */ /* 0x000fe20000010000 */
[----:B-----5:R-:W-:-:S02]  /*8d70*/  F2FP.BF16.F32.PACK_AB R201, R170, R201 ;  /* 0x000000c9aac9723e */ /* 0x020fc400000010ff */
[----:B------:R-:W-:Y:S01]  /*8d80*/  FADD.FTZ R160, R170, R157 ;  /* 0x0000009daaa07221 */ /* 0x000fe20000010000 */
[C---:B------:R-:W-:Y:S01]  /*8d90*/  FADD.FTZ R159, R173.reuse, R164 ;  /* 0x000000a4ad9f7221 */ /* 0x040fe20000010000 */
[----:B------:R-:W-:Y:S01]  /*8da0*/  F2FP.BF16.F32.PACK_AB R202, R173, R202 ;  /* 0x000000caadca723e */ /* 0x000fe200000010ff */
[----:B------:R-:W2:Y:S01]  /*8db0*/  MUFU.EX2 R15, R163 ;  /* 0x000000a3000f7308 */ /* 0x000ea20000000800 */
[----:B0-----:R-:W-:-:S07]  /*8dc0*/  FADD.FTZ R157, R203, R160 ;  /* 0x000000a0cb9d7221 */ /* 0x001fce0000010000 */
[----:B------:R-:W0:Y:S01]  /*8dd0*/  MUFU.EX2 R199, R199 ;  /* 0x000000c700c77308 */ /* 0x000e220000000800 */
[C---:B-1----:R-:W-:Y:S01]  /*8de0*/  FADD.FTZ R157, R162.reuse, R157 ;  /* 0x0000009da29d7221 */ /* 0x042fe20000010000 */
[----:B------:R-:W-:-:S03]  /*8df0*/  F2FP.BF16.F32.PACK_AB R203, R162, R203 ;  /* 0x000000cba2cb723e */ /* 0x000fc600000010ff */
[----:B------:R-:W-:-:S03]  /*8e00*/  FADD.FTZ R160, R14, R157 ;  /* 0x0000009d0ea07221 */ /* 0x000fc60000010000 */
[----:B------:R-:W1:Y:S01]  /*8e10*/  MUFU.EX2 R167, R167 ;  /* 0x000000a700a77308 */ /* 0x000e620000000800 */
[C---:B--2---:R-:W-:Y:S01]  /*8e20*/  FADD.FTZ R160, R15.reuse, R160 ;  /* 0x000000a00fa07221 */ /* 0x044fe20000010000 */
[----:B------:R-:W-:-:S06]  /*8e30*/  F2FP.BF16.F32.PACK_AB R197, R15, R14 ;  /* 0x0000000e0fc5723e */ /* 0x000fcc00000010ff */
[----:B------:R-:W-:Y:S01]  /*8e40*/  MUFU.EX2 R155, R155 ;  /* 0x0000009b009b7308 */ /* 0x000fe20000000800 */
[----:B0-----:R-:W-:Y:S01]  /*8e50*/  FADD.FTZ R160, R199, R160 ;  /* 0x000000a0c7a07221 */ /* 0x001fe20000010000 */
[----:B------:R-:W-:Y:S02]  /*8e60*/  WARPGROUP.DEPBAR.LE gsb0, 0x0 ;  /* 0x00008000000079c5 */ /* 0x000fe40000010000 */
[----:B------:R-:W-:Y:S01]  /*8e70*/  @!P1 SYNCS.ARRIVE.TRANS64.RED.A1T0 RZ, [UR61], RZ ;  /* 0x000000ffffff99a7 */ /* 0x000fe2000810043d */
[----:B------:R-:W-:Y:S02]  /*8e80*/  F2FP.BF16.F32.PACK_AB R192, R152, R21 ;  /* 0x0000001598c0723e */ /* 0x000fe400000010ff */
[----:B------:R-:W-:Y:S01]  /*8e90*/  F2FP.BF16.F32.PACK_AB R194, R20, R153 ;  /* 0x0000009914c2723e */ /* 0x000fe200000010ff */
[----:B------:R0:W2:Y:S01]  /*8ea0*/  MUFU.EX2 R193, R154 ;  /* 0x0000009a00c17308 */ /* 0x0000a20000000800 */
[C---:B-1----:R-:W-:Y:S01]  /*8eb0*/  FADD.FTZ R160, R167.reuse, R160 ;  /* 0x000000a0a7a07221 */ /* 0x042fe20000010000 */
[----:B------:R-:W-:Y:S01]  /*8ec0*/  F2FP.BF16.F32.PACK_AB R199, R167, R199 ;  /* 0x000000c7a7c7723e */ /* 0x000fe200000010ff */
[----:B------:R-:W-:Y:S01]  /*8ed0*/  @!P1 SYNCS.ARRIVE.TRANS64.RED.A1T0 RZ, [UR4], RZ ;  /* 0x000000ffffff99a7 */ /* 0x000fe20008100404 */
[----:B------:R-:W-:-:S04]  /*8ee0*/  UIADD3 UR4, UR10, -0x1, URZ ;  /* 0xffffffff0a047890 */ /* 0x000fc8000fffe03f */
[----:B------:R-:W1:Y:S01]  /*8ef0*/  MUFU.EX2 R195, R158 ;  /* 0x0000009e00c37308 */ /* 0x000e620000000800 */
[----:B0-----:R-:W-:Y:S01]  /*8f00*/  FADD.FTZ R154, R196, R159 ;  /* 0x0000009fc49a7221 */ /* 0x001fe20000010000 */
[C---:B------:R-:W-:Y:S01]  /*8f10*/  F2FP.BF16.F32.PACK_AB R196, R181.reuse, R196 ;  /* 0x000000c4b5c4723e */ /* 0x040fe200000010ff */
[----:B------:R-:W-:Y:S02]  /*8f20*/  IMAD.U32 R225, RZ, RZ, UR4 ;  /* 0x00000004ffe17e24 */ /* 0x000fe4000f8e00ff */
[----:B------:R-:W-:-:S03]  /*8f30*/  FADD.FTZ R157, R181, R154 ;  /* 0x0000009ab59d7221 */ /* 0x000fc60000010000 */
[----:B------:R-:W0:Y:S01]  /*8f40*/  MUFU.EX2 R156, R156 ;  /* 0x0000009c009c7308 */ /* 0x000e220000000800 */
[----:B------:R-:W-:Y:S01]  /*8f50*/  FADD.FTZ R154, R198, R157 ;  /* 0x0000009dc69a7221 */ /* 0x000fe20000010000 */
[----:B--2---:R-:W-:Y:S01]  /*8f60*/  FADD.FTZ R160, R193, R160 ;  /* 0x000000a0c1a07221 */ /* 0x004fe20000010000 */
[C---:B------:R-:W-:Y:S02]  /*8f70*/  F2FP.BF16.F32.PACK_AB R198, R161.reuse, R198 ;  /* 0x000000c6a1c6723e */ /* 0x040fe400000010ff */
[----:B------:R-:W-:Y:S01]  /*8f80*/  FADD.FTZ R154, R161, R154 ;  /* 0x0000009aa19a7221 */ /* 0x000fe20000010000 */
[C---:B------:R-:W-:Y:S01]  /*8f90*/  FADD.FTZ R160, R155.reuse, R160 ;  /* 0x000000a09ba07221 */ /* 0x040fe20000010000 */
[----:B------:R-:W-:Y:S02]  /*8fa0*/  F2FP.BF16.F32.PACK_AB R193, R155, R193 ;  /* 0x000000c19bc1723e */ /* 0x000fe400000010ff */
[----:B------:R-:W-:Y:S01]  /*8fb0*/  FADD.FTZ R15, R21, R154 ;  /* 0x0000009a150f7221 */ /* 0x000fe20000010000 */
[----:B-1----:R-:W-:Y:S01]  /*8fc0*/  FADD.FTZ R160, R195, R160 ;  /* 0x000000a0c3a07221 */ /* 0x002fe20000010000 */
[----:B------:R-:W-:-:S02]  /*8fd0*/  IMAD.MOV.U32 R21, RZ, RZ, R4 ;  /* 0x000000ffff157224 */ /* 0x000fc400078e0004 */
[----:B------:R-:W-:-:S04]  /*8fe0*/  FADD.FTZ R14, R152, R15 ;  /* 0x0000000f980e7221 */ /* 0x000fc80000010000 */
[----:B------:R-:W-:Y:S01]  /*8ff0*/  FADD.FTZ R15, R153, R14 ;  /* 0x0000000e990f7221 */ /* 0x000fe20000010000 */
[C---:B0-----:R-:W-:Y:S01]  /*9000*/  FADD.FTZ R14, R156.reuse, R160 ;  /* 0x000000a09c0e7221 */ /* 0x041fe20000010000 */
[----:B------:R-:W-:Y:S02]  /*9010*/  F2FP.BF16.F32.PACK_AB R195, R156, R195 ;  /* 0x000000c39cc3723e */ /* 0x000fe400000010ff */
[----:B------:R-:W-:Y:S01]  /*9020*/  FADD.FTZ R15, R20, R15 ;  /* 0x0000000f140f7221 */ /* 0x000fe20000010000 */
[----:B------:R-:W-:Y:S01]  /*9030*/  IMAD.MOV.U32 R20, RZ, RZ, R3 ;  /* 0x000000ffff147224 */ /* 0x000fe200078e0003 */
[----:B------:R-:W-:Y:S06]  /*9040*/  @P2 BRA `(.L_x_277) ;  /* 0xffffffc400942947 */ /* 0x000fec000383ffff */
.L_x_268:
        /* <DEDUP_REMOVED lines=131> */
.L_x_278:
[----:B------:R-:W-:Y:S01]  /*9880*/  IMAD R11, R16, 0x8, R5 ;  /* 0x00000008100b7824 */ /* 0x000fe200078e0205 */
[----:B------:R-:W-:-:S04]  /*9890*/  SHF.L.U32 R0, R17, 0x1f, RZ ;  /* 0x0000001f11007819 */ /* 0x000fc800000006ff */
[----:B------:R0:W1:Y:S01]  /*98a0*/  SYNCS.PHASECHK.TRANS64.TRYWAIT P2, [R11+URZ+0x38850], R0 ;  /* 0x038850000b0075a7 */ /* 0x000062000804017f */
[----:B------:R-:W-:Y:S05]  /*98b0*/  @!P0 BRA `(.L_x_279) ;  /* 0x0000000000048947 */ /* 0x000fea0003800000 */
[----:B------:R-:W-:Y:S01]  /*98c0*/  BPT.TRAP 0x1 ;  /* 0x000000040000795c */ /* 0x000fe20000300000 */
.L_x_279:
[----:B-1----:R-:W-:Y:S05]  /*98d0*/  @P2 BRA `(.L_x_280) ;  /* 0x0000000000082947 */ /* 0x002fea0003800000 */
[----:B------:R-:W1:Y:S02]  /*98e0*/  SYNCS.PHASECHK.TRANS64.TRYWAIT P0, [R11+URZ+0x38850], R0 ;  /* 0x038850000b0075a7 */ /* 0x000e64000800017f */
[----:B-1----:R-:W-:Y:S05]  /*98f0*/  @!P0 BRA `(.L_x_281) ;  /* 0x0000008c00488947 */ /* 0x002fea0003800000 */
.L_x_280:
[----:B------:R-:W-:Y:S05]  /*9900*/  WARPSYNC.ALL ;  /* 0x0000000000007948 */ /* 0x000fea0003800000 */
[----:B------:R-:W-:Y:S01]  /*9910*/  VIADD R5, R5, 0x400 ;  /* 0x0000040005057836 */ /* 0x000fe20000000000 */
[----:B------:R-:W-:Y:S01]  /*9920*/  WARPGROUP.ARRIVE ;  /* 0x00000000000079c5 */ /* 0x000fe20000000000 */
[----:B------:R-:W-:Y:S01]  /*9930*/  IMAD.MOV.U32 R7, RZ, RZ, 0x40000040 ;  /* 0x40000040ff077424 */ /* 0x000fe200078e00ff */
[----:B01----:R-:W0:Y:S01]  /*9940*/  SHFL.BFLY PT, R0, R15, 0x2, 0x1f ;  /* 0x0c401f000f007f89 */ /* 0x003e2200000e0000 */
[----:B------:R-:W-:Y:S01]  /*9950*/  IMAD.MOV.U32 R9, RZ, RZ, 0x40000040 ;  /* 0x40000040ff097424 */ /* 0x000fe200078e00ff */
[----:B------:R-:W-:Y:S01]  /*9960*/  SHF.R.U32.HI R5, RZ, 0x4, R5 ;  /* 0x00000004ff057819 */ /* 0x000fe20000011605 */
[----:B------:R-:W-:Y:S01]  /*9970*/  @!P1 VIADD R11, R11, 0x38860 ;  /* 0x000388600b0b9836 */ /* 0x000fe20000000000 */
[----:B------:R-:W-:Y:S01]  /*9980*/  R2UR UR7, R7 ;  /* 0x00000000070772ca */ /* 0x000fe200000e0000 */
[----:B------:R-:W-:Y:S01]  /*9990*/  IMAD.MOV.U32 R7, RZ, RZ, 0x40000040 ;  /* 0x40000040ff077424 */ /* 0x000fe200078e00ff */
[----:B------:R-:W-:Y:S01]  /*99a0*/  LOP3.LUT R5, R5, 0x3fff, RZ, 0xc0, !PT ;  /* 0x00003fff05057812 */ /* 0x000fe200078ec0ff */
[----:B------:R-:W-:Y:S01]  /*99b0*/  IMAD.U32 R13, RZ, RZ, UR5 ;  /* 0x00000005ff0d7e24 */ /* 0x000fe2000f8e00ff */
[----:B------:R-:W-:Y:S01]  /*99c0*/  @!P1 PRMT R11, RZ, 0x654, R11 ;  /* 0x00000654ff0b9816 */ /* 0x000fe2000000000b */
[----:B------:R-:W-:Y:S01]  /*99d0*/  VIADD R216, R216, 0x1 ;  /* 0x00000001d8d87836 */ /* 0x000fe20000000000 */
[----:B------:R-:W-:-:S05]  /*99e0*/  LOP3.LUT R5, R5, 0x2800000, RZ, 0xfc, !PT ;  /* 0x0280000005057812 */ /* 0x000fca00078efcff */
[C---:B------:R-:W-:Y:S02]  /*99f0*/  IMAD R6, R16.reuse, 0xa00, R5 ;  /* 0x00000a0010067824 */ /* 0x040fe400078e0205 */
[----:B------:R-:W1:Y:S01]  /*9a00*/  SHFL.BFLY PT, R5, R14, 0x2, 0x1f ;  /* 0x0c401f000e057f89 */ /* 0x000e6200000e0000 */
[----:B------:R-:W-:Y:S02]  /*9a10*/  VIADD R16, R16, 0x1 ;  /* 0x0000000110107836 */ /* 0x000fe40000000000 */
[C---:B------:R-:W-:Y:S02]  /*9a20*/  R2UR UR6, R6.reuse ;  /* 0x00000000060672ca */ /* 0x040fe400000e0000 */
[----:B------:R-:W-:Y:S01]  /*9a30*/  IADD3 R8, R6, 0x80, RZ ;  /* 0x0000008006087810 */ /* 0x000fe20007ffe0ff */
[----:B0-----:R-:W-:Y:S01]  /*9a40*/  FADD.FTZ R0, R0, R15 ;  /* 0x0000000f00007221 */ /* 0x001fe20000010000 */
[----:B------:R-:W-:-:S04]  /*9a50*/  ISETP.NE.AND P2, PT, R16, 0x2, PT ;  /* 0x000000021000780c */ /* 0x000fc80003f45270 */
[----:B------:R-:W-:-:S05]  /*9a60*/  SEL R16, R16, RZ, P2 ;  /* 0x000000ff10107207 */ /* 0x000fca0001000000 */
[----:B------:R-:W-:Y:S01]  /*9a70*/  HGMMA.64x256x16.F32.BF16 R24, R208, gdesc[UR4].tnspB, R24, gsb0 ;  /* 0x43e00004d0187df0 */ /* 0x000fe20008001818 */
[----:B------:R-:W-:Y:S01]  /*9a80*/  R2UR UR6, R8 ;  /* 0x00000000080672ca */ /* 0x000fe200000e0000 */
[----:B------:R-:W-:Y:S01]  /*9a90*/  VIADD R8, R6, 0x100 ;  /* 0x0000010006087836 */ /* 0x000fe20000000000 */
[----:B------:R-:W-:Y:S01]  /*9aa0*/  R2UR UR7, R9 ;  /* 0x00000000090772ca */ /* 0x000fe200000e0000 */
[----:B------:R-:W-:Y:S02]  /*9ab0*/  IMAD.MOV.U32 R9, RZ, RZ, 0x40000040 ;  /* 0x40000040ff097424 */ /* 0x000fe400078e00ff */
[----:B-1----:R-:W-:Y:S02]  /*9ac0*/  FADD.FTZ R2, R5, R14 ;  /* 0x0000000e05027221 */ /* 0x002fe40000010000 */
[----:B------:R-:W0:Y:S02]  /*9ad0*/  SHFL.BFLY PT, R5, R0, 0x1, 0x1f ;  /* 0x0c201f0000057f89 */ /* 0x000e2400000e0000 */
[----:B0-----:R-:W-:Y:S01]  /*9ae0*/  FADD.FTZ R10, R0, R5 ;  /* 0x00000005000a7221 */ /* 0x001fe20000010000 */
[----:B------:R-:W-:Y:S01]  /*9af0*/  IMAD.MOV.U32 R5, RZ, RZ, RZ ;  /* 0x000000ffff057224 */ /* 0x000fe200078e00ff */
[----:B------:R-:W-:-:S03]  /*9b00*/  SEL R0, RZ, 0x1, P2 ;  /* 0x00000001ff007807 */ /* 0x000fc60001000000 */
[----:B------:R-:W-:Y:S02]  /*9b10*/  FSETP.NE.FTZ.AND P0, PT, R10, RZ, PT ;  /* 0x000000ff0a00720b */ /* 0x000fe40003f15000 */
[----:B------:R-:W-:Y:S01]  /*9b20*/  LOP3.LUT R17, R17, R0, RZ, 0x3c, !PT ;  /* 0x0000000011117212 */ /* 0x000fe200078e3cff */
[----:B------:R-:W-:Y:S01]  /*9b30*/  IMAD.MOV.U32 R0, RZ, RZ, -0x800000 ;  /* 0xff800000ff007424 */ /* 0x000fe200078e00ff */
[----:B------:R-:W-:Y:S02]  /*9b40*/  WARPGROUP.DEPBAR.LE gsb0, 0x0 ;  /* 0x00008000000079c5 */ /* 0x000fe40000010000 */
[----:B------:R-:W-:-:S07]  /*9b50*/  WARPGROUP.ARRIVE ;  /* 0x00000000000079c5 */ /* 0x000fce0000000000 */
[----:B------:R-:W-:Y:S01]  /*9b60*/  HGMMA.64x256x16.F32.BF16 R24, R204, gdesc[UR4].tnspB, R24, gsb0 ;  /* 0x43e00004cc187df0 */ /* 0x000fe20008001818 */
[----:B------:R-:W-:Y:S01]  /*9b70*/  R2UR UR6, R8 ;  /* 0x00000000080672ca */ /* 0x000fe200000e0000 */
[C---:B------:R-:W-:Y:S01]  /*9b80*/  VIADD R8, R6.reuse, 0x180 ;  /* 0x0000018006087836 */ /* 0x040fe20000000000 */
[----:B------:R-:W-:Y:S01]  /*9b90*/  R2UR UR7, R9 ;  /* 0x00000000090772ca */ /* 0x000fe200000e0000 */
[----:B------:R-:W-:Y:S02]  /*9ba0*/  IMAD.MOV.U32 R9, RZ, RZ, 0x40000040 ;  /* 0x40000040ff097424 */ /* 0x000fe400078e00ff */
[----:B------:R-:W-:Y:S01]  /*9bb0*/  VIADD R6, R6, 0x200 ;  /* 0x0000020006067836 */ /* 0x000fe20000000000 */
[----:B------:R-:W-:Y:S02]  /*9bc0*/  WARPGROUP.DEPBAR.LE gsb0, 0x0 ;  /* 0x00008000000079c5 */ /* 0x000fe40000010000 */
[----:B------:R-:W-:-:S15]  /*9bd0*/  WARPGROUP.ARRIVE ;  /* 0x00000000000079c5 */ /* 0x000fde0000000000 */
[----:B------:R-:W-:-:S04]  /*9be0*/  NOP ;  /* 0x0000000000007918 */ /* 0x000fc80000000000 */
[----:B------:R-:W-:Y:S01]  /*9bf0*/  HGMMA.64x256x16.F32.BF16 R24, R200, gdesc[UR4].tnspB, R24, gsb0 ;  /* 0x43e00004c8187df0 */ /* 0x000fe20008001818 */
[----:B------:R-:W-:Y:S02]  /*9c00*/  R2UR UR6, R8 ;  /* 0x00000000080672ca */ /* 0x000fe400000e0000 */
[----:B------:R-:W-:Y:S01]  /*9c10*/  R2UR UR7, R9 ;  /* 0x00000000090772ca */ /* 0x000fe200000e0000 */
[----:B------:R-:W0:Y:S02]  /*9c20*/  @P0 MUFU.LG2 R8, R10 ;  /* 0x0000000a00080308 */ /* 0x000e240000000c00 */
[----:B0-----:R-:W-:Y:S01]  /*9c30*/  @P0 FMUL.FTZ R8, R8, 0.69314718246459960938 ;  /* 0x3f31721808080820 */ /* 0x001fe20000410000 */
[----:B------:R-:W-:Y:S02]  /*9c40*/  WARPGROUP.DEPBAR.LE gsb0, 0x0 ;  /* 0x00008000000079c5 */ /* 0x000fe40000010000 */
[----:B------:R-:W-:-:S15]  /*9c50*/  WARPGROUP.ARRIVE ;  /* 0x00000000000079c5 */ /* 0x000fde0000000000 */
[----:B------:R-:W-:-:S04]  /*9c60*/  NOP ;  /* 0x0000000000007918 */ /* 0x000fc80000000000 */
[----:B------:R-:W-:Y:S01]  /*9c70*/  HGMMA.64x256x16.F32.BF16 R24, R196, gdesc[UR4].tnspB, R24, gsb0 ;  /* 0x43e00004c4187df0 */ /* 0x000fe20008001818 */
[----:B------:R-:W-:Y:S01]  /*9c80*/  R2UR UR6, R6 ;  /* 0x00000000060672ca */ /* 0x000fe200000e0000 */
[----:B------:R-:W-:Y:S01]  /*9c90*/  IMAD.MOV.U32 R6, RZ, RZ, RZ ;  /* 0x000000ffff067224 */ /* 0x000fe200078e00ff */
[----:B------:R-:W-:Y:S02]  /*9ca0*/  R2UR UR7, R7 ;  /* 0x00000000070772ca */ /* 0x000fe400000e0000 */
[----:B------:R-:W0:Y:S03]  /*9cb0*/  SHFL.BFLY PT, R7, R2, 0x1, 0x1f ;  /* 0x0c201f0002077f89 */ /* 0x000e2600000e0000 */
[----:B------:R-:W-:Y:S01]  /*9cc0*/  @P0 MUFU.RCP R6, R10 ;  /* 0x0000000a00060308 */ /* 0x000fe20000001000 */
[----:B0-----:R-:W-:Y:S01]  /*9cd0*/  FADD.FTZ R12, R2, R7 ;  /* 0x00000007020c7221 */ /* 0x001fe20000010000 */
[----:B------:R-:W-:Y:S01]  /*9ce0*/  MOV R7, UR5 ;  /* 0x0000000500077c02 */ /* 0x000fe20008000f00 */
[----:B------:R-:W-:-:S03]  /*9cf0*/  IMAD.MOV.U32 R2, RZ, RZ, -0x800000 ;  /* 0xff800000ff027424 */ /* 0x000fc600078e00ff */
[----:B------:R-:W-:Y:S01]  /*9d00*/  FSETP.NE.FTZ.AND P3, PT, R12, RZ, PT ;  /* 0x000000ff0c00720b */ /* 0x000fe20003f75000 */
[----:B------:R-:W-:-:S04]  /*9d10*/  @P0 FMUL.FTZ R7, R7, 0.69314718246459960938 ;  /* 0x3f31721807070820 */ /* 0x000fc80000410000 */
[----:B------:R-:W-:Y:S01]  /*9d20*/  @P0 FFMA.FTZ R2, R7, R4, R8 ;  /* 0x0000000407020223 */ /* 0x000fe20000010008 */
[----:B------:R-:W-:-:S07]  /*9d30*/  PLOP3.LUT P0, PT, PT, PT, PT, 0x8, 0x0 ;  /* 0x000000000000781c */ /* 0x000fce0003f0e170 */
[----:B------:R-:W0:Y:S01]  /*9d40*/  @P3 MUFU.LG2 R9, R12 ;  /* 0x0000000c00093308 */ /* 0x000e220000000c00 */
[----:B------:R-:W-:-:S07]  /*9d50*/  @P3 FMUL.FTZ R13, R13, 0.69314718246459960938 ;  /* 0x3f3172180d0d3820 */ /* 0x000fce0000410000 */
[----:B------:R-:W1:Y:S01]  /*9d60*/  @P3 MUFU.RCP R5, R12 ;  /* 0x0000000c00053308 */ /* 0x000e620000001000 */
[----:B0-----:R-:W-:-:S04]  /*9d70*/  @P3 FMUL.FTZ R10, R9, 0.69314718246459960938 ;  /* 0x3f317218090a3820 */ /* 0x001fc80000410000 */
[----:B------:R-:W-:Y:S01]  /*9d80*/  @P3 FFMA.FTZ R0, R13, R3, R10 ;  /* 0x000000030d003223 */ /* 0x000fe2000001000a */
[----:B------:R-:W-:Y:S02]  /*9d90*/  WARPGROUP.DEPBAR.LE gsb0, 0x0 ;  /* 0x00008000000079c5 */ /* 0x000fe40000010000 */
[----:B------:R-:W-:-:S06]  /*9da0*/  WARPGROUP.ARRIVE ;  /* 0x00000000000079c5 */ /* 0x000fcc0000000000 */
[----:B------:R-:W-:Y:S03]  /*9db0*/  HGMMA.64x256x16.F32.BF16 R24, R192, gdesc[UR4].tnspB, R24, gsb0 ;  /* 0x43e00004c0187df0 */ /* 0x000fe60008001818 */
[----:B------:R-:W-:Y:S02]  /*9dc0*/  WARPGROUP.DEPBAR.LE gsb0, 0x0 ;  /* 0x00008000000079c5 */ /* 0x000fe40000010000 */
[----:B------:R0:W-:Y:S01]  /*9dd0*/  @!P1 SYNCS.ARRIVE.TRANS64.RED.A1T0 RZ, [R11+URZ], RZ ;  /* 0x000000ff0bff99a7 */ /* 0x0001e2000810043f */
[-C--:B-1----:R-:W-:Y:S01]  /*9de0*/  FMUL.FTZ R3, R83, R5.reuse ;  /* 0x0000000553037220 */ /* 0x082fe20000410000 */
        /* <DEDUP_REMOVED lines=126> */
[----:B0-----:R-:W-:-:S07]  /*a5d0*/  FMUL.FTZ R151, R151, R5 ;  /* 0x0000000597977220 */ /* 0x001fce0000410000 */
.L_x_260:
[----:B------:R-:W0:Y:S01]  /*a5e0*/  S2R R4, SR_CgaCtaId ;  /* 0x0000000000047919 */ /* 0x000e220000008800 */
[----:B------:R-:W-:Y:S01]  /*a5f0*/  MOV R173, 0x400 ;  /* 0x0000040000ad7802 */ /* 0x000fe20000000f00 */
[----:B------:R-:W-:Y:S01]  /*a600*/  BSSY B0, `(.L_x_282) ;  /* 0x00002bf000007945 */ /* 0x000fe20003800000 */
[----:B------:R-:W-:Y:S02]  /*a610*/  BAR.SYNC.DEFER_BLOCKING 0x5, 0x120 ;  /* 0x0144800000007b1d */ /* 0x000fe40000010000 */
[----:B0-----:R-:W-:-:S05]  /*a620*/  LEA R173, R4, R173, 0x18 ;  /* 0x000000ad04ad7211 */ /* 0x001fca00078ec0ff */
[----:B------:R-:W0:Y:S02]  /*a630*/  LDS.128 R4, [R173+0x388d0] ;  /* 0x0388d000ad047984 */ /* 0x000e240000000c00 */
[----:B0-----:R-:W-:Y:S01]  /*a640*/  R2UR UR5, R6 ;  /* 0x00000000060572ca */ /* 0x001fe200000e0000 */
[----:B------:R-:W-:Y:S06]  /*a650*/  BAR.ARV 0x4, 0x120 ;  /* 0x0104800000007b1d */ /* 0x000fec0000002000 */
[----:B------:R-:W-:Y:S08]  /*a660*/  @P0 BRA `(.L_x_283) ;  /* 0x0000001c00a80947 */ /* 0x000ff00003800000 */
[----:B------:R-:W0:Y:S01]  /*a670*/  S2R R4, SR_SWINHI ;  /* 0x0000000000047919 */ /* 0x000e220000002f00 */
[----:B------:R-:W-:Y:S01]  /*a680*/  F2FP.BF16.F32.PACK_AB R24, R25, R24 ;  /* 0x000000181918723e */ /* 0x000fe200000010ff */
[----:B------:R-:W-:Y:S01]  /*a690*/  ULDC.64 UR10, c[0x0][0x208] ;  /* 0x00008200000a7ab9 */ /* 0x000fe20000000a00 */
[----:B------:R-:W-:Y:S01]  /*a6a0*/  F2FP.BF16.F32.PACK_AB R25, R163, R26 ;  /* 0x0000001aa319723e */ /* 0x000fe200000010ff */
[----:B------:R-:W-:Y:S01]  /*a6b0*/  BAR.SYNC.DEFER_BLOCKING 0x1, 0x100 ;  /* 0x0044000000007b1d */ /* 0x000fe20000010000 */
        /* <DEDUP_REMOVED lines=14> */
[----:B------:R-:W-:Y:S02]  /*a7a0*/  MOV R8, R173 ;  /* 0x000000ad00087202 */ /* 0x000fe40000000f00 */
[----:B0-----:R-:W-:-:S02]  /*a7b0*/  MOV R9, R4 ;  /* 0x0000000400097202 */ /* 0x001fc40000000f00 */
[----:B------:R-:W-:Y:S02]  /*a7c0*/  F2FP.BF16.F32.PACK_AB R51, R157, R51 ;  /* 0x000000339d33723e */ /* 0x000fe400000010ff */
[----:B------:R-:W-:Y:S01]  /*a7d0*/  F2FP.BF16.F32.PACK_AB R57, R156, R58 ;  /* 0x0000003a9c39723e */ /* 0x000fe200000010ff */
[----:B------:R-:W-:Y:S01]  /*a7e0*/  IMAD.WIDE R110, R221, 0x2, R8 ;  /* 0x00000002dd6e7825 */ /* 0x000fe200078e0208 */
[----:B------:R-:W-:Y:S02]  /*a7f0*/  F2FP.BF16.F32.PACK_AB R64, R65, R64 ;  /* 0x000000404140723e */ /* 0x000fe400000010ff */
[----:B------:R-:W-:Y:S02]  /*a800*/  F2FP.BF16.F32.PACK_AB R58, R61, R60 ;  /* 0x0000003c3d3a723e */ /* 0x000fe400000010ff */
[C---:B------:R-:W-:Y:S02]  /*a810*/  IADD3 R175, P1, R110.reuse, 0x20, RZ ;  /* 0x000000206eaf7810 */ /* 0x040fe40007f3e0ff */
[----:B------:R-:W-:-:S02]  /*a820*/  IADD3 R177, P0, R110, 0x40, RZ ;  /* 0x000000406eb17810 */ /* 0x000fc40007f1e0ff */
[C---:B------:R-:W-:Y:S01]  /*a830*/  IADD3 R179, P4, R110.reuse, 0x60, RZ ;  /* 0x000000606eb37810 */ /* 0x040fe20007f9e0ff */
[--C-:B------:R-:W-:Y:S01]  /*a840*/  IMAD.X R13, RZ, RZ, R111.reuse, P1 ;  /* 0x000000ffff0d7224 */ /* 0x100fe200008e066f */
[C---:B------:R-:W-:Y:S01]  /*a850*/  LOP3.LUT R11, R110.reuse, 0x380, RZ, 0xc0, !PT ;  /* 0x000003806e0b7812 */ /* 0x040fe200078ec0ff */
[--C-:B------:R-:W-:Y:S01]  /*a860*/  IMAD.X R15, RZ, RZ, R111.reuse, P0 ;  /* 0x000000ffff0f7224 */ /* 0x100fe200000e066f */
[C---:B------:R-:W-:Y:S01]  /*a870*/  IADD3 R181, P3, R110.reuse, 0x4000, RZ ;  /* 0x000040006eb57810 */ /* 0x040fe20007f7e0ff */
[--C-:B------:R-:W-:Y:S01]  /*a880*/  IMAD.X R21, RZ, RZ, R111.reuse, P4 ;  /* 0x000000ffff157224 */ /* 0x100fe200020e066f */
[C---:B------:R-:W-:Y:S02]  /*a890*/  IADD3 R183, P6, R110.reuse, 0x4020, RZ ;  /* 0x000040206eb77810 */ /* 0x040fe40007fde0ff */
[C---:B------:R-:W-:Y:S01]  /*a8a0*/  IADD3 R187, P2, R110.reuse, 0x4060, RZ ;  /* 0x000040606ebb7810 */ /* 0x040fe20007f5e0ff */
[--C-:B------:R-:W-:Y:S01]  /*a8b0*/  IMAD.X R31, RZ, RZ, R111.reuse, P3 ;  /* 0x000000ffff1f7224 */ /* 0x100fe200018e066f */
[C---:B------:R-:W-:Y:S01]  /*a8c0*/  IADD3 R189, P1, R110.reuse, 0x8000, RZ ;  /* 0x000080006ebd7810 */ /* 0x040fe20007f3e0ff */
[--C-:B------:R-:W-:Y:S01]  /*a8d0*/  IMAD.X R39, RZ, RZ, R111.reuse, P6 ;  /* 0x000000ffff277224 */ /* 0x100fe200030e066f */
[----:B------:R-:W-:Y:S01]  /*a8e0*/  LOP3.LUT R12, R175, 0x380, RZ, 0xc0, !PT ;  /* 0x00000380af0c7812 */ /* 0x000fe200078ec0ff */
[--C-:B------:R-:W-:Y:S01]  /*a8f0*/  IMAD.X R55, RZ, RZ, R111.reuse, P2 ;  /* 0x000000ffff377224 */ /* 0x100fe200010e066f */
[----:B------:R-:W-:Y:S01]  /*a900*/  IADD3 R185, P5, R110, 0x4040, RZ ;  /* 0x000040406eb97810 */ /* 0x000fe20007fbe0ff */
[----:B------:R-:W-:Y:S01]  /*a910*/  IMAD.X R63, RZ, RZ, R111, P1 ;  /* 0x000000ffff3f7224 */ /* 0x000fe200008e066f */
[----:B------:R-:W-:-:S02]  /*a920*/  LOP3.LUT R14, R177, 0x380, RZ, 0xc0, !PT ;  /* 0x00000380b10e7812 */ /* 0x000fc400078ec0ff */
[----:B------:R-:W-:Y:S02]  /*a930*/  LOP3.LUT R20, R179, 0x380, RZ, 0xc0, !PT ;  /* 0x00000380b3147812 */ /* 0x000fe400078ec0ff */
[----:B------:R-:W-:Y:S02]  /*a940*/  SHF.R.U64 R11, R11, 0x3, RZ ;  /* 0x000000030b0b7819 */ /* 0x000fe400000012ff */
[----:B------:R-:W-:Y:S02]  /*a950*/  LOP3.LUT R30, R181, 0x380, RZ, 0xc0, !PT ;  /* 0x00000380b51e7812 */ /* 0x000fe400078ec0ff */
[----:B------:R-:W-:Y:S02]  /*a960*/  IADD3 R191, P0, R110, 0x8020, RZ ;  /* 0x000080206ebf7810 */ /* 0x000fe40007f1e0ff */
[----:B------:R-:W-:Y:S02]  /*a970*/  SHF.R.U64 R12, R12, 0x3, RZ ;  /* 0x000000030c0c7819 */ /* 0x000fe400000012ff */
[----:B------:R-:W-:Y:S01]  /*a980*/  LOP3.LUT R38, R183, 0x380, RZ, 0xc0, !PT ;  /* 0x00000380b7267812 */ /* 0x000fe200078ec0ff */
[----:B------:R-:W-:Y:S01]  /*a990*/  IMAD.X R71, RZ, RZ, R111, P0 ;  /* 0x000000ffff477224 */ /* 0x000fe200000e066f */
[----:B------:R-:W-:-:S02]  /*a9a0*/  IADD3 R193, P4, R110, 0x8040, RZ ;  /* 0x000080406ec17810 */ /* 0x000fc40007f9e0ff */
[----:B------:R-:W-:Y:S02]  /*a9b0*/  IADD3.X R47, RZ, R111, RZ, P5, !PT ;  /* 0x0000006fff2f7210 */ /* 0x000fe40002ffe4ff */
[----:B------:R-:W-:Y:S01]  /*a9c0*/  SHF.R.U64 R14, R14, 0x3, RZ ;  /* 0x000000030e0e7819 */ /* 0x000fe200000012ff */
[--C-:B------:R-:W-:Y:S01]  /*a9d0*/  IMAD.X R79, RZ, RZ, R111.reuse, P4 ;  /* 0x000000ffff4f7224 */ /* 0x100fe200020e066f */
[----:B------:R-:W-:Y:S02]  /*a9e0*/  LOP3.LUT R46, R185, 0x380, RZ, 0xc0, !PT ;  /* 0x00000380b92e7812 */ /* 0x000fe400078ec0ff */
[C---:B------:R-:W-:Y:S02]  /*a9f0*/  IADD3 R195, P3, R110.reuse, 0x8060, RZ ;  /* 0x000080606ec37810 */ /* 0x040fe40007f7e0ff */
[C---:B------:R-:W-:Y:S02]  /*aa00*/  IADD3 R197, P6, R110.reuse, 0xc000, RZ ;  /* 0x0000c0006ec57810 */ /* 0x040fe40007fde0ff */
[C---:B------:R-:W-:Y:S01]  /*aa10*/  IADD3 R4, P5, R110.reuse, 0xc020, RZ ;  /* 0x0000c0206e047810 */ /* 0x040fe20007fbe0ff */
[--C-:B------:R-:W-:Y:S01]  /*aa20*/  IMAD.X R95, RZ, RZ, R111.reuse, P3 ;  /* 0x000000ffff5f7224 */ /* 0x100fe200018e066f */
[C---:B------:R-:W-:Y:S01]  /*aa30*/  IADD3 R106, P2, R110.reuse, 0xc040, RZ ;  /* 0x0000c0406e6a7810 */ /* 0x040fe20007f5e0ff */
[--C-:B------:R-:W-:Y:S01]  /*aa40*/  IMAD.X R99, RZ, RZ, R111.reuse, P6 ;  /* 0x000000ffff637224 */ /* 0x100fe200030e066f */
[----:B------:R-:W-:Y:S01]  /*aa50*/  IADD3 R6, P1, R110, 0xc060, RZ ;  /* 0x0000c0606e067810 */ /* 0x000fe20007f3e0ff */
[--C-:B------:R-:W-:Y:S01]  /*aa60*/  IMAD.X R103, RZ, RZ, R111.reuse, P5 ;  /* 0x000000ffff677224 */ /* 0x100fe200028e066f */
[----:B------:R-:W-:Y:S01]  /*aa70*/  SHF.R.U64 R20, R20, 0x3, RZ ;  /* 0x0000000314147819 */ /* 0x000fe200000012ff */
[----:B------:R-:W-:Y:S01]  /*aa80*/  IMAD.X R107, RZ, RZ, R111, P2 ;  /* 0x000000ffff6b7224 */ /* 0x000fe200010e066f */
[----:B------:R-:W-:-:S02]  /*aa90*/  LOP3.LUT R54, R187, 0x380, RZ, 0xc0, !PT ;  /* 0x00000380bb367812 */ /* 0x000fc400078ec0ff */
[----:B------:R-:W-:Y:S01]  /*aaa0*/  LOP3.LUT R110, R11, R110, RZ, 0x3c, !PT ;  /* 0x0000006e0b6e7212 */ /* 0x000fe200078e3cff */
[----:B------:R-:W-:Y:S01]  /*aab0*/  IMAD.X R11, RZ, RZ, R111, P1 ;  /* 0x000000ffff0b7224 */ /* 0x000fe200008e066f */
[----:B------:R-:W-:Y:S02]  /*aac0*/  SHF.R.U64 R30, R30, 0x3, RZ ;  /* 0x000000031e1e7819 */ /* 0x000fe400000012ff */
[----:B------:R-:W-:Y:S02]  /*aad0*/  LOP3.LUT R62, R189, 0x380, RZ, 0xc0, !PT ;  /* 0x00000380bd3e7812 */ /* 0x000fe400078ec0ff */
[----:B------:R-:W-:Y:S02]  /*aae0*/  LOP3.LUT R12, R12, R175, RZ, 0x3c, !PT ;  /* 0x000000af0c0c7212 */ /* 0x000fe400078e3cff */
[----:B------:R-:W-:Y:S02]  /*aaf0*/  SHF.R.U64 R38, R38, 0x3, RZ ;  /* 0x0000000326267819 */ /* 0x000fe400000012ff */
[----:B------:R-:W-:-:S02]  /*ab00*/  LOP3.LUT R70, R191, 0x380, RZ, 0xc0, !PT ;  /* 0x00000380bf467812 */ /* 0x000fc400078ec0ff */
[----:B------:R-:W-:Y:S02]  /*ab10*/  LOP3.LUT R14, R14, R177, RZ, 0x3c, !PT ;  /* 0x000000b10e0e7212 */ /* 0x000fe400078e3cff */
        /* <DEDUP_REMOVED lines=8> */
[----:B------:R-:W-:Y:S02]  /*aba0*/  MOV R110, R110 ;  /* 0x0000006e006e7202 */ /* 0x000fe40000000f00 */
[----:B------:R-:W-:Y:S02]  /*abb0*/  LOP3.LUT R38, R38, R183, RZ, 0x3c, !PT ;  /* 0x000000b726267212 */ /* 0x000fe400078e3cff */
[----:B------:R-:W-:Y:S01]  /*abc0*/  SHF.R.U64 R70, R70, 0x3, RZ ;  /* 0x0000000346467819 */ /* 0x000fe200000012ff */
[----:B------:R-:W-:Y:S01]  /*abd0*/  STSM.16.M88.4 [R110], R24 ;  /* 0x000000186e007844 */ /* 0x000fe20000000200 */
[----:B------:R-:W-:-:S02]  /*abe0*/  LOP3.LUT R102, R4, 0x380, RZ, 0xc0, !PT ;  /* 0x0000038004667812 */ /* 0x000fc400078ec0ff */
[----:B------:R-:W-:Y:S02]  /*abf0*/  MOV R12, R12 ;  /* 0x0000000c000c7202 */ /* 0x000fe40000000f00 */
[----:B------:R-:W-:Y:S02]  /*ac00*/  LOP3.LUT R46, R46, R185, RZ, 0x3c, !PT ;  /* 0x000000b92e2e7212 */ /* 0x000fe400078e3cff */
[----:B------:R-:W-:Y:S01]  /*ac10*/  SHF.R.U64 R78, R78, 0x3, RZ ;  /* 0x000000034e4e7819 */ /* 0x000fe200000012ff */
[----:B------:R-:W-:Y:S01]  /*ac20*/  STSM.16.M88.4 [R12], R32 ;  /* 0x000000200c007844 */ /* 0x000fe20000000200 */
[----:B------:R-:W-:Y:S02]  /*ac30*/  LOP3.LUT R111, R106, 0x380, RZ, 0xc0, !PT ;  /* 0x000003806a6f7812 */ /* 0x000fe400078ec0ff */
[----:B------:R-:W-:Y:S02]  /*ac40*/  MOV R14, R14 ;  /* 0x0000000e000e7202 */ /* 0x000fe40000000f00 */
[----:B------:R-:W-:-:S02]  /*ac50*/  LOP3.LUT R54, R54, R187, RZ, 0x3c, !PT ;  /* 0x000000bb36367212 */ /* 0x000fc400078e3cff */
[----:B------:R-:W-:Y:S01]  /*ac60*/  SHF.R.U64 R94, R94, 0x3, RZ ;  /* 0x000000035e5e7819 */ /* 0x000fe200000012ff */
[----:B------:R-:W-:Y:S01]  /*ac70*/  STSM.16.M88.4 [R14], R40 ;  /* 0x000000280e007844 */ /* 0x000fe20000000200 */
[----:B------:R-:W-:Y:S02]  /*ac80*/  LOP3.LUT R163, R6, 0x380, RZ, 0xc0, !PT ;  /* 0x0000038006a37812 */ /* 0x000fe400078ec0ff */
[----:B------:R-:W-:Y:S02]  /*ac90*/  MOV R20, R20 ;  /* 0x0000001400147202 */ /* 0x000fe40000000f00 */
[----:B------:R-:W-:Y:S02]  /*aca0*/  LOP3.LUT R62, R62, R189, RZ, 0x3c, !PT ;  /* 0x000000bd3e3e7212 */ /* 0x000fe400078e3cff */
[----:B------:R-:W-:Y:S01]  /*acb0*/  SHF.R.U64 R98, R98, 0x3, RZ ;  /* 0x0000000362627819 */ /* 0x000fe200000012ff */
[----:B------:R-:W-:Y:S01]  /*acc0*/  STSM.16.M88.4 [R20], R48 ;  /* 0x0000003014007844 */ /* 0x000fe20000000200 */
[----:B------:R-:W-:-:S02]  /*acd0*/  MOV R30, R30 ;  /* 0x0000001e001e7202 */ /* 0x000fc40000000f00 */
[----:B------:R-:W-:Y:S02]  /*ace0*/  F2FP.BF16.F32.PACK_AB R59, R155, R59 ;  /* 0x0000003b9b3b723e */ /* 0x000fe400000010ff */
[----:B------:R-:W-:Y:S02]  /*acf0*/  F2FP.BF16.F32.PACK_AB R65, R154, R66 ;  /* 0x000000429a41723e */ /* 0x000fe400000010ff */
[----:B------:R-:W-:Y:S01]  /*ad00*/  F2FP.BF16.F32.PACK_AB R72, R73, R72 ;  /* 0x000000484948723e */ /* 0x000fe200000010ff */
[----:B------:R-:W-:Y:S01]  /*ad10*/  STSM.16.M88.4 [R30], R56 ;  /* 0x000000381e007844 */ /* 0x000fe20000000200 */
[----:B------:R-:W-:Y:S02]  /*ad20*/  LOP3.LUT R70, R70, R191, RZ, 0x3c, !PT ;  /* 0x000000bf46467212 */ /* 0x000fe400078e3cff */
[----:B------:R-:W-:Y:S02]  /*ad30*/  SHF.R.U64 R29, R102, 0x3, RZ ;  /* 0x00000003661d7819 */ /* 0x000fe400000012ff */
[----:B------:R-:W-:-:S02]  /*ad40*/  MOV R38, R38 ;  /* 0x0000002600267202 */ /* 0x000fc40000000f00 */
[----:B------:R-:W-:Y:S02]  /*ad50*/  F2FP.BF16.F32.PACK_AB R66, R69, R68 ;  /* 0x000000444542723e */ /* 0x000fe400000010ff */
[----:B------:R-:W-:Y:S02]  /*ad60*/  F2FP.BF16.F32.PACK_AB R67, R153, R67 ;  /* 0x000000439943723e */ /* 0x000fe400000010ff */
[----:B------:R-:W-:Y:S02]  /*ad70*/  F2FP.BF16.F32.PACK_AB R73, R152, R74 ;  /* 0x0000004a9849723e */ /* 0x000fe400000010ff */
[----:B------:R-:W-:Y:S01]  /*ad80*/  F2FP.BF16.F32.PACK_AB R80, R81, R80 ;  /* 0x000000505150723e */ /* 0x000fe200000010ff */
[----:B------:R-:W-:Y:S01]  /*ad90*/  STSM.16.M88.4 [R38], R64 ;  /* 0x0000004026007844 */ /* 0x000fe20000000200 */
[----:B------:R-:W-:Y:S02]  /*ada0*/  R2UR UR6, R215 ;  /* 0x00000000d70672ca */ /* 0x000fe400000e0000 */
[----:B------:R-:W-:-:S02]  /*adb0*/  R2UR UR4, R214 ;  /* 0x00000000d60472ca */ /* 0x000fc400000e0000 */
[----:B------:R-:W-:Y:S02]  /*adc0*/  LOP3.LUT R78, R78, R193, RZ, 0x3c, !PT ;  /* 0x000000c14e4e7212 */ /* 0x000fe400078e3cff */
[----:B------:R-:W-:Y:S02]  /*add0*/  SHF.R.U64 R111, R111, 0x3, RZ ;  /* 0x000000036f6f7819 */ /* 0x000fe400000012ff */
[----:B------:R-:W-:Y:S02]  /*ade0*/  MOV R46, R46 ;  /* 0x0000002e002e7202 */ /* 0x000fe40000000f00 */
[----:B------:R-:W-:Y:S02]  /*adf0*/  F2FP.BF16.F32.PACK_AB R74, R77, R76 ;  /* 0x0000004c4d4a723e */ /* 0x000fe400000010ff */
[----:B------:R-:W-:Y:S02]  /*ae00*/  F2FP.BF16.F32.PACK_AB R75, R19, R75 ;  /* 0x0000004b134b723e */ /* 0x000fe400000010ff */
[----:B------:R-:W-:Y:S01]  /*ae10*/  F2FP.BF16.F32.PACK_AB R81, R3, R82 ;  /* 0x000000520351723e */ /* 0x000fe200000010ff */
[----:B------:R-:W-:Y:S01]  /*ae20*/  USHF.L.U64.HI UR9, UR4, 0x2, UR6 ;  /* 0x0000000204097899 */ /* 0x000fe20008010206 */
[----:B------:R-:W-:Y:S01]  /*ae30*/  LOP3.LUT R94, R94, R195, RZ, 0x3c, !PT ;  /* 0x000000c35e5e7212 */ /* 0x000fe200078e3cff */
[----:B------:R-:W-:Y:S01]  /*ae40*/  STSM.16.M88.4 [R46], R72 ;  /* 0x000000482e007844 */ /* 0x000fe20000000200 */
[----:B------:R-:W-:Y:S01]  /*ae50*/  SHF.R.U64 R163, R163, 0x3, RZ ;  /* 0x00000003a3a37819 */ /* 0x000fe200000012ff */
[----:B------:R-:W-:Y:S01]  /*ae60*/  ULDC.64 UR6, c[0x0][0xbd8] ;  /* 0x0002f60000067ab9 */ /* 0x000fe20000000a00 */
[----:B------:R-:W-:Y:S01]  /*ae70*/  MOV R54, R54 ;  /* 0x0000003600367202 */ /* 0x000fe20000000f00 */
[----:B------:R-:W-:Y:S01]  /*ae80*/  UISETP.NE.U32.AND UP0, UPT, UR6, URZ, UPT ;  /* 0x0000003f0600728c */ /* 0x000fe2000bf05070 */
[----:B------:R-:W-:Y:S01]  /*ae90*/  F2FP.BF16.F32.PACK_AB R82, R85, R84 ;  /* 0x000000545552723e */ /* 0x000fe200000010ff */
[----:B------:R-:W-:Y:S01]  /*aea0*/  USHF.L.U32 UR8, UR4, 0x2, URZ ;  /* 0x0000000204087899 */ /* 0x000fe2000800063f */
[----:B------:R-:W-:Y:S01]  /*aeb0*/  F2FP.BF16.F32.PACK_AB R83, R83, R86 ;  /* 0x000000565353723e */ /* 0x000fe200000010ff */
[----:B------:R-:W-:Y:S01]  /*aec0*/  UISETP.NE.AND.EX UP0, UPT, UR7, URZ, UPT, UP0 ;  /* 0x0000003f0700728c */ /* 0x000fe2000bf05300 */
[----:B------:R-:W-:Y:S01]  /*aed0*/  LOP3.LUT R98, R98, R197, RZ, 0x3c, !PT ;  /* 0x000000c562627212 */ /* 0x000fe200078e3cff */
[----:B------:R-:W-:Y:S01]  /*aee0*/  UIADD3 UR4, UP1, UR8, UR6, URZ ;  /* 0x0000000608047290 */ /* 0x000fe2000ff3e03f */
[----:B------:R-:W-:Y:S01]  /*aef0*/  MOV R62, R62 ;  /* 0x0000003e003e7202 */ /* 0x000fe20000000f00 */
[----:B------:R0:W-:Y:S01]  /*af00*/  STSM.16.M88.4 [R54], R80 ;  /* 0x0000005036007844 */ /* 0x0001e20000000200 */
[----:B------:R-:W-:Y:S01]  /*af10*/  F2FP.BF16.F32.PACK_AB R84, R89, R88 ;  /* 0x000000585954723e */ /* 0x000fe200000010ff */
[----:B------:R-:W-:Y:S01]  /*af20*/  UIADD3.X UR6, UR9, UR7, URZ, UP1, !UPT ;  /* 0x0000000709067290 */ /* 0x000fe20008ffe43f */
[----:B------:R-:W-:-:S02]  /*af30*/  F2FP.BF16.F32.PACK_AB R85, R91, R90 ;  /* 0x0000005a5b55723e */ /* 0x000fc400000010ff */
[----:B------:R-:W-:Y:S02]  /*af40*/  F2FP.BF16.F32.PACK_AB R86, R93, R92 ;  /* 0x0000005c5d56723e */ /* 0x000fe400000010ff */
[----:B------:R-:W-:Y:S02]  /*af50*/  F2FP.BF16.F32.PACK_AB R87, R164, R87 ;  /* 0x00000057a457723e */ /* 0x000fe400000010ff */
[----:B------:R-:W-:Y:S02]  /*af60*/  F2FP.BF16.F32.PACK_AB R165, R166, R165 ;  /* 0x000000a5a6a5723e */ /* 0x000fe400000010ff */
[----:B------:R-:W-:Y:S01]  /*af70*/  LOP3.LUT R102, R29, R4, RZ, 0x3c, !PT ;  /* 0x000000041d667212 */ /* 0x000fe200078e3cff */
[----:B------:R1:W-:Y:S01]  /*af80*/  STSM.16.M88.4 [R62], R84 ;  /* 0x000000543e007844 */ /* 0x0003e20000000200 */
[----:B------:R-:W-:Y:S02]  /*af90*/  MOV R70, R70 ;  /* 0x0000004600467202 */ /* 0x000fe40000000f00 */
[----:B------:R-:W-:-:S02]  /*afa0*/  F2FP.BF16.F32.PACK_AB R164, R97, R96 ;  /* 0x0000006061a4723e */ /* 0x000fc400000010ff */
[----:B------:R-:W-:Y:S02]  /*afb0*/  F2FP.BF16.F32.PACK_AB R166, R101, R100 ;  /* 0x0000006465a6723e */ /* 0x000fe400000010ff */
[----:B------:R-:W-:Y:S02]  /*afc0*/  F2FP.BF16.F32.PACK_AB R167, R168, R167 ;  /* 0x000000a7a8a7723e */ /* 0x000fe400000010ff */
[----:B------:R-:W-:Y:S02]  /*afd0*/  F2FP.BF16.F32.PACK_AB R169, R170, R169 ;  /* 0x000000a9aaa9723e */ /* 0x000fe400000010ff */
[----:B------:R-:W-:Y:S01]  /*afe0*/  F2FP.BF16.F32.PACK_AB R112, R113, R112 ;  /* 0x000000707170723e */ /* 0x000fe200000010ff */
[----:B------:R1:W-:Y:S01]  /*aff0*/  STSM.16.M88.4 [R70], R164 ;  /* 0x000000a446007844 */ /* 0x0003e20000000200 */
[----:B------:R-:W-:Y:S02]  /*b000*/  LOP3.LUT R106, R111, R106, RZ, 0x3c, !PT ;  /* 0x0000006a6f6a7212 */ /* 0x000fe400078e3cff */
[----:B------:R-:W-:-:S02]  /*b010*/  MOV R78, R78 ;  /* 0x0000004e004e7202 */ /* 0x000fc40000000f00 */
[----:B------:R-:W-:Y:S02]  /*b020*/  F2FP.BF16.F32.PACK_AB R168, R105, R104 ;  /* 0x0000006869a8723e */ /* 0x000fe400000010ff */
[----:B------:R-:W-:Y:S02]  /*b030*/  F2FP.BF16.F32.PACK_AB R170, R109, R108 ;  /* 0x0000006c6daa723e */ /* 0x000fe400000010ff */
[----:B------:R-:W-:Y:S02]  /*b040*/  F2FP.BF16.F32.PACK_AB R171, R172, R171 ;  /* 0x000000abacab723e */ /* 0x000fe400000010ff */
[----:B------:R-:W-:Y:S02]  /*b050*/  F2FP.BF16.F32.PACK_AB R113, R115, R114 ;  /* 0x000000727371723e */ /* 0x000fe400000010ff */
[----:B------:R-:W-:Y:S01]  /*b060*/  F2FP.BF16.F32.PACK_AB R120, R121, R120 ;  /* 0x000000787978723e */ /* 0x000fe200000010ff */
[----:B------:R1:W-:Y:S01]  /*b070*/  STSM.16.M88.4 [R78], R168 ;  /* 0x000000a84e007844 */ /* 0x0003e20000000200 */
[----:B------:R-:W-:-:S02]  /*b080*/  LOP3.LUT R10, R163, R6, RZ, 0x3c, !PT ;  /* 0x00000006a30a7212 */ /* 0x000fc400078e3cff */
[----:B------:R-:W-:Y:S02]  /*b090*/  MOV R94, R94 ;  /* 0x0000005e005e7202 */ /* 0x000fe40000000f00 */
[----:B------:R-:W-:Y:S02]  /*b0a0*/  F2FP.BF16.F32.PACK_AB R114, R117, R116 ;  /* 0x000000747572723e */ /* 0x000fe400000010ff */
[----:B------:R-:W-:Y:S02]  /*b0b0*/  F2FP.BF16.F32.PACK_AB R115, R119, R118 ;  /* 0x000000767773723e */ /* 0x000fe400000010ff */
[----:B------:R-:W-:Y:S02]  /*b0c0*/  F2FP.BF16.F32.PACK_AB R121, R123, R122 ;  /* 0x0000007a7b79723e */ /* 0x000fe400000010ff */
[----:B------:R-:W-:Y:S01]  /*b0d0*/  F2FP.BF16.F32.PACK_AB R128, R129, R128 ;  /* 0x000000808180723e */ /* 0x000fe200000010ff */
[----:B------:R1:W-:Y:S01]  /*b0e0*/  STSM.16.M88.4 [R94], R112 ;  /* 0x000000705e007844 */ /* 0x0003e20000000200 */
[----:B------:R-:W-:-:S02]  /*b0f0*/  MOV R98, R98 ;  /* 0x0000006200627202 */ /* 0x000fc40000000f00 */
[----:B------:R-:W-:Y:S02]  /*b100*/  F2FP.BF16.F32.PACK_AB R122, R125, R124 ;  /* 0x0000007c7d7a723e */ /* 0x000fe400000010ff */
[----:B------:R-:W-:Y:S02]  /*b110*/  F2FP.BF16.F32.PACK_AB R123, R127, R126 ;  /* 0x0000007e7f7b723e */ /* 0x000fe400000010ff */
[----:B------:R-:W-:Y:S02]  /*b120*/  F2FP.BF16.F32.PACK_AB R129, R131, R130 ;  /* 0x000000828381723e */ /* 0x000fe400000010ff */
[----:B------:R-:W-:Y:S01]  /*b130*/  F2FP.BF16.F32.PACK_AB R136, R137, R136 ;  /* 0x000000888988723e */ /* 0x000fe200000010ff */
[----:B------:R1:W-:Y:S01]  /*b140*/  STSM.16.M88.4 [R98], R120 ;  /* 0x0000007862007844 */ /* 0x0003e20000000200 */
[----:B------:R-:W-:Y:S02]  /*b150*/  MOV R102, R102 ;  /* 0x0000006600667202 */ /* 0x000fe40000000f00 */
[----:B------:R-:W-:-:S02]  /*b160*/  F2FP.BF16.F32.PACK_AB R130, R133, R132 ;  /* 0x000000848582723e */ /* 0x000fc400000010ff */
[----:B------:R-:W-:Y:S02]  /*b170*/  F2FP.BF16.F32.PACK_AB R131, R135, R134 ;  /* 0x000000868783723e */ /* 0x000fe400000010ff */
[----:B------:R-:W-:Y:S02]  /*b180*/  F2FP.BF16.F32.PACK_AB R137, R139, R138 ;  /* 0x0000008a8b89723e */ /* 0x000fe400000010ff */
[----:B------:R-:W-:Y:S01]  /*b190*/  F2FP.BF16.F32.PACK_AB R144, R145, R144 ;  /* 0x000000909190723e */ /* 0x000fe200000010ff */
[----:B------:R1:W-:Y:S01]  /*b1a0*/  STSM.16.M88.4 [R102], R128 ;  /* 0x0000008066007844 */ /* 0x0003e20000000200 */
[----:B------:R-:W-:Y:S02]  /*b1b0*/  MOV R106, R106 ;  /* 0x0000006a006a7202 */ /* 0x000fe40000000f00 */
[----:B------:R-:W-:Y:S02]  /*b1c0*/  F2FP.BF16.F32.PACK_AB R138, R141, R140 ;  /* 0x0000008c8d8a723e */ /* 0x000fe400000010ff */
[----:B------:R-:W-:-:S02]  /*b1d0*/  F2FP.BF16.F32.PACK_AB R139, R143, R142 ;  /* 0x0000008e8f8b723e */ /* 0x000fc400000010ff */
[----:B------:R-:W-:Y:S02]  /*b1e0*/  F2FP.BF16.F32.PACK_AB R145, R147, R146 ;  /* 0x000000929391723e */ /* 0x000fe400000010ff */
[----:B------:R-:W-:Y:S01]  /*b1f0*/  MOV R4, R10 ;  /* 0x0000000a00047202 */ /* 0x000fe20000000f00 */
[----:B------:R1:W-:Y:S01]  /*b200*/  STSM.16.M88.4 [R106], R136 ;  /* 0x000000886a007844 */ /* 0x0003e20000000200 */
[----:B------:R-:W-:Y:S01]  /*b210*/  F2FP.BF16.F32.PACK_AB R146, R149, R148 ;  /* 0x000000949592723e */ /* 0x000fe200000010ff */
[----:B------:R-:W-:Y:S01]  /*b220*/  IMAD.U32 R10, RZ, RZ, UR4 ;  /* 0x00000004ff0a7e24 */ /* 0x000fe2000f8e00ff */
[----:B------:R-:W-:Y:S02]  /*b230*/  F2FP.BF16.F32.PACK_AB R147, R151, R150 ;  /* 0x000000969793723e */ /* 0x000fe400000010ff */
[----:B------:R-:W-:Y:S02]  /*b240*/  PLOP3.LUT P1, PT, PT, PT, UP0, 0x80, 0x0 ;  /* 0x000000000000781c */ /* 0x000fe40003f2f008 */
[----:B------:R-:W-:Y:S01]  /*b250*/  MOV R11, UR6 ;  /* 0x00000006000b7c02 */ /* 0x000fe20008000f00 */
[----:B------:R1:W-:Y:S01]  /*b260*/  STSM.16.M88.4 [R4], R144 ;  /* 0x0000009004007844 */ /* 0x0003e20000000200 */
[----:B------:R-:W-:Y:S01]  /*b270*/  ULDC.64 UR6, c[0x0][0xbe0] ;  /* 0x0002f80000067ab9 */ /* 0x000fe20000000a00 */
[----:B------:R-:W-:Y:S08]  /*b280*/  BAR.SYNC.DEFER_BLOCKING 0x1, 0x100 ;  /* 0x0044000000007b1d */ /* 0x000ff00000010000 */
[----:B------:R-:W2:Y:S01]  /*b290*/  @P1 LDG.E R3, desc[UR10][R10.64] ;  /* 0x0000000a0a031981 */ /* 0x000ea2000c1e1900 */
[----:B------:R-:W-:Y:S01]  /*b2a0*/  UISETP.NE.U32.AND UP1, UPT, UR6, URZ, UPT ;  /* 0x0000003f0600728c */ /* 0x000fe2000bf25070 */
[----:B0-----:R-:W0:Y:S01]  /*b2b0*/  LDC R81, c[0x0][0xa88] ;  /* 0x0002a200ff517b82 */ /* 0x001e220000000800 */
[----:B------:R-:W-:Y:S01]  /*b2c0*/  IMAD R13, R22, 0x40, R18 ;  /* 0x00000040160d7824 */ /* 0x000fe200078e0212 */
[----:B------:R-:W-:Y:S01]  /*b2d0*/  UMOV UR4, URZ ;  /* 0x0000003f00047c82 */ /* 0x000fe20008000000 */
[----:B------:R-:W-:-:S02]  /*b2e0*/  UISETP.NE.AND.EX UP1, UPT, UR7, URZ, UPT, UP1 ;  /* 0x0000003f0700728c */ /* 0x000fc4000bf25310 */
[----:B------:R-:W-:-:S04]  /*b2f0*/  IMAD.WIDE R8, R13, 0x2, R8 ;  /* 0x000000020d087825 */ /* 0x000fc800078e0208 */
[----:B------:R-:W-:Y:S02]  /*b300*/  PLOP3.LUT P2, PT, PT, PT, UP1, 0x80, 0x0 ;  /* 0x000000000000781c */ /* 0x000fe40003f4f018 */
[----:B------:R-:W-:-:S03]  /*b310*/  IADD3 R25, P0, R8, 0x1000, RZ ;  /* 0x0000100008197810 */ /* 0x000fc60007f1e0ff */
[----:B------:R-:W-:-:S04]  /*b320*/  @UP1 UIADD3 UR6, UP2, UR8, UR6, URZ ;  /* 0x0000000608061290 */ /* 0x000fc8000ff5e03f */
[----:B------:R-:W-:Y:S02]  /*b330*/  @UP1 UIADD3.X UR7, UR9, UR7, URZ, UP2, !UPT ;  /* 0x0000000709071290 */ /* 0x000fe400097fe43f */
[----:B------:R-:W-:-:S04]  /*b340*/  IMAD.U32 R12, RZ, RZ, UR6 ;  /* 0x00000006ff0c7e24 */ /* 0x000fc8000f8e00ff */
[----:B------:R-:W-:-:S05]  /*b350*/  IMAD.U32 R13, RZ, RZ, UR7 ;  /* 0x00000007ff0d7e24 */ /* 0x000fca000f8e00ff */
[----:B0-----:R1:W5:Y:S01]  /*b360*/  @P2 LDG.E R81, desc[UR10][R12.64] ;  /* 0x0000000a0c512981 */ /* 0x001362000c1e1900 */
[----:B--2---:R-:W-:Y:S01]  /*b370*/  @P1 R2UR UR4, R3 ;  /* 0x00000000030412ca */ /* 0x004fe200000e0000 */
[----:B-1----:R-:W-:-:S14]  /*b380*/  @P2 BRA `(.L_x_284) ;  /* 0x0000000000142947 */ /* 0x002fdc0003800000 */
[----:B------:R-:W-:Y:S05]  /*b390*/  @!P1 BRA `(.L_x_284) ;  /* 0x0000000000109947 */ /* 0x000fea0003800000 */
[----:B------:R-:W-:Y:S02]  /*b3a0*/  ULDC.64 UR6, c[0x0][0x208] ;  /* 0x0000820000067ab9 */ /* 0x000fe40000000a00 */
[----:B------:R-:W2:Y:S04]  /*b3b0*/  LDG.E R4, desc[UR6][R10.64] ;  /* 0x000000060a047981 */ /* 0x000ea8000c1e1900 */
[----:B-----5:R-:W2:Y:S02]  /*b3c0*/  LDG.E R81, desc[UR6][R10.64+0x4] ;  /* 0x000004060a517981 */ /* 0x020ea4000c1e1900 */
[----:B--2---:R-:W-:-:S07]  /*b3d0*/  IMAD.IADD R81, R81, 0x1, -R4 ;  /* 0x0000000151517824 */ /* 0x004fce00078e0a04 */
.L_x_284:
[----:B------:R-:W-:Y:S01]  /*b3e0*/  R2UR UR16, R213 ;  /* 0x00000000d51072ca */ /* 0x000fe200000e0000 */
[----:B------:R-:W-:Y:S01]  /*b3f0*/  ULDC.64 UR12, c[0x0][0xb70] ;  /* 0x0002dc00000c7ab9 */ /* 0x000fe20000000a00 */
[----:B------:R-:W-:Y:S01]  /*b400*/  R2UR UR15, R215 ;  /* 0x00000000d70f72ca */ /* 0x000fe200000e0000 */
[----:B------:R-:W-:Y:S01]  /*b410*/  USHF.R.S32.HI UR9, URZ, 0x1f, UR4 ;  /* 0x0000001f3f097899 */ /* 0x000fe20008011404 */
[----:B------:R-:W-:Y:S01]  /*b420*/  R2UR UR14, R214 ;  /* 0x00000000d60e72ca */ /* 0x000fe200000e0000 */
[----:B------:R-:W-:Y:S01]  /*b430*/  UMOV UR8, UR4 ;  /* 0x0000000400087c82 */ /* 0x000fe20008000000 */
[----:B------:R-:W-:Y:S01]  /*b440*/  IMAD R6, R212, 0x80, R220 ;  /* 0x00000080d4067824 */ /* 0x000fe200078e02dc */
[----:B------:R-:W-:Y:S01]  /*b450*/  LOP3.LUT R24, R25, 0x380, RZ, 0xc0, !PT ;  /* 0x0000038019187812 */ /* 0x000fe200078ec0ff */
[----:B------:R-:W-:Y:S01]  /*b460*/  ULDC.64 UR18, c[0x0][0x208] ;  /* 0x0000820000127ab9 */ /* 0x000fe20000000a00 */
[C---:B------:R-:W-:Y:S02]  /*b470*/  IADD3 R11, P1, R8.reuse, 0x2000, RZ ;  /* 0x00002000080b7810 */ /* 0x040fe40007f3e0ff */
[----:B------:R-:W-:-:S02]  /*b480*/  IADD3 R13, P2, R8, 0x3000, RZ ;  /* 0x00003000080d7810 */ /* 0x000fc40007f5e0ff */
[----:B------:R-:W-:Y:S01]  /*b490*/  USHF.R.S32.HI UR11, URZ, 0x1f, UR16 ;  /* 0x0000001f3f0b7899 */ /* 0x000fe20008011410 */
[----:B------:R-:W-:Y:S01]  /*b4a0*/  SHF.R.U64 R24, R24, 0x3, RZ ;  /* 0x0000000318187819 */ /* 0x000fe200000012ff */
[----:B------:R-:W-:Y:S01]  /*b4b0*/  USEL UR15, UR15, URZ, !UP0 ;  /* 0x0000003f0f0f7287 */ /* 0x000fe2000c000000 */
[----:B------:R-:W-:Y:S01]  /*b4c0*/  LOP3.LUT R10, R11, 0x380, RZ, 0xc0, !PT ;  /* 0x000003800b0a7812 */ /* 0x000fe200078ec0ff */
[----:B------:R-:W-:Y:S01]  /*b4d0*/  UIMAD UR10, UR11, UR12, URZ ;  /* 0x0000000c0b0a72a4 */ /* 0x000fe2000f8e023f */
[----:B------:R-:W-:Y:S01]  /*b4e0*/  SHF.R.S32.HI R3, RZ, 0x1f, R6 ;  /* 0x0000001fff037819 */ /* 0x000fe20000011406 */
[----:B------:R-:W-:Y:S01]  /*b4f0*/  UIMAD.WIDE.U32 UR6, UR16, UR12, UR8 ;  /* 0x0000000c100672a5 */ /* 0x000fe2000f8e0008 */
[----:B------:R-:W-:Y:S01]  /*b500*/  LOP3.LUT R12, R13, 0x380, RZ, 0xc0, !PT ;  /* 0x000003800d0c7812 */ /* 0x000fe200078ec0ff */
[----:B------:R-:W-:Y:S01]  /*b510*/  UIMAD UR10, UR16, UR13, UR10 ;  /* 0x0000000d100a72a4 */ /* 0x000fe2000f8e020a */
[----:B------:R-:W-:Y:S01]  /*b520*/  LOP3.LUT R24, R24, R25, RZ, 0x3c, !PT ;  /* 0x0000001918187212 */ /* 0x000fe200078e3cff */
[----:B------:R-:W-:Y:S01]  /*b530*/  USEL UR14, UR14, URZ, !UP0 ;  /* 0x0000003f0e0e7287 */ /* 0x000fe2000c000000 */
[----:B------:R-:W-:Y:S01]  /*b540*/  SHF.R.U64 R10, R10, 0x3, RZ ;  /* 0x000000030a0a7819 */ /* 0x000fe200000012ff */
[----:B------:R-:W-:Y:S01]  /*b550*/  ULDC.64 UR12, c[0x0][0xb78] ;  /* 0x0002de00000c7ab9 */ /* 0x000fe20000000a00 */
[----:B------:R-:W-:Y:S01]  /*b560*/  UIADD3 UR7, UR7, UR10, URZ ;  /* 0x0000000a07077290 */ /* 0x000fe2000fffe03f */
[----:B------:R-:W-:Y:S01]  /*b570*/  SHF.R.U64 R12, R12, 0x3, RZ ;  /* 0x000000030c0c7819 */ /* 0x000fe200000012ff */
[----:B------:R-:W-:Y:S01]  /*b580*/  UIMAD UR8, UR15, UR12, URZ ;  /* 0x0000000c0f0872a4 */ /* 0x000fe2000f8e023f */
[--C-:B------:R-:W-:Y:S01]  /*b590*/  IMAD.X R25, RZ, RZ, R9.reuse, P0 ;  /* 0x000000ffff197224 */ /* 0x100fe200000e0609 */
[----:B------:R-:W-:Y:S01]  /*b5a0*/  UIMAD.WIDE.U32 UR6, UR14, UR12, UR6 ;  /* 0x0000000c0e0672a5 */ /* 0x000fe2000f8e0006 */
[----:B------:R-:W-:Y:S01]  /*b5b0*/  IADD3 R73, P0, R8, 0x8000, RZ ;  /* 0x0000800008497810 */ /* 0x000fe20007f1e0ff */
[----:B------:R-:W-:Y:S01]  /*b5c0*/  UIMAD UR8, UR14, UR13, UR8 ;  /* 0x0000000d0e0872a4 */ /* 0x000fe2000f8e0208 */
[----:B------:R-:W-:Y:S01]  /*b5d0*/  LOP3.LUT R10, R10, R11, RZ, 0x3c, !PT ;  /* 0x0000000b0a0a7212 */ /* 0x000fe200078e3cff */
[--C-:B------:R-:W-:Y:S01]  /*b5e0*/  IMAD.X R11, RZ, RZ, R9.reuse, P1 ;  /* 0x000000ffff0b7224 */ /* 0x100fe200008e0609 */
[----:B------:R-:W-:Y:S01]  /*b5f0*/  LOP3.LUT R12, R12, R13, RZ, 0x3c, !PT ;  /* 0x0000000d0c0c7212 */ /* 0x000fe200078e3cff */
[----:B------:R-:W-:Y:S01]  /*b600*/  IMAD.X R13, RZ, RZ, R9, P2 ;  /* 0x000000ffff0d7224 */ /* 0x000fe200010e0609 */
[----:B------:R-:W-:Y:S01]  /*b610*/  IADD3 R4, P3, R6, UR6, RZ ;  /* 0x0000000606047c10 */ /* 0x000fe2000ff7e0ff */
[----:B------:R-:W-:Y:S01]  /*b620*/  IMAD.U32 R14, RZ, RZ, UR8 ;  /* 0x00000008ff0e7e24 */ /* 0x000fe2000f8e00ff */
[----:B------:R-:W-:Y:S01]  /*b630*/  IADD3 R65, P1, R8, 0x9000, RZ ;  /* 0x0000900008417810 */ /* 0x000fe20007f3e0ff */
[----:B------:R-:W-:Y:S01]  /*b640*/  ULDC.64 UR12, c[0x0][0xaa0] ;  /* 0x0002a800000c7ab9 */ /* 0x000fe20000000a00 */
[----:B------:R-:W-:-:S02]  /*b650*/  LOP3.LUT R72, R73, 0x380, RZ, 0xc0, !PT ;  /* 0x0000038049487812 */ /* 0x000fc400078ec0ff */
[----:B------:R-:W-:Y:S01]  /*b660*/  IADD3.X R3, R3, UR7, R14, P3, !PT ;  /* 0x0000000703037c10 */ /* 0x000fe20009ffe40e */
[----:B------:R-:W-:Y:S01]  /*b670*/  ULDC.64 UR6, c[0x0][0xb40] ;  /* 0x0002d00000067ab9 */ /* 0x000fe20000000a00 */
[----:B------:R-:W-:Y:S02]  /*b680*/  IADD3 R53, P2, R8, 0xa000, RZ ;  /* 0x0000a00008357810 */ /* 0x000fe40007f5e0ff */
[----:B------:R-:W-:Y:S02]  /*b690*/  LEA R20, P3, R4, UR6, 0x2 ;  /* 0x0000000604147c11 */ /* 0x000fe4000f8610ff */
[----:B------:R-:W-:Y:S02]  /*b6a0*/  IADD3 R49, P6, R8, 0x4000, RZ ;  /* 0x0000400008317810 */ /* 0x000fe40007fde0ff */
[----:B------:R-:W-:Y:S01]  /*b6b0*/  LEA.HI.X R21, R4, UR7, R3, 0x2, P3 ;  /* 0x0000000704157c11 */ /* 0x000fe200098f1403 */
[----:B------:R-:W-:Y:S01]  /*b6c0*/  VIADD R4, R6, 0x8 ;  /* 0x0000000806047836 */ /* 0x000fe20000000000 */
[----:B------:R-:W-:-:S02]  /*b6d0*/  IADD3 R41, P5, R8, 0x5000, RZ ;  /* 0x0000500008297810 */ /* 0x000fc40007fbe0ff */
[C---:B------:R-:W-:Y:S02]  /*b6e0*/  IADD3 R37, P4, R8.reuse, 0x6000, RZ ;  /* 0x0000600008257810 */ /* 0x040fe40007f9e0ff */
[----:B------:R-:W-:Y:S02]  /*b6f0*/  IADD3 R29, P3, R8, 0x7000, RZ ;  /* 0x00007000081d7810 */ /* 0x000fe40007f7e0ff */
[----:B------:R-:W-:Y:S02]  /*b700*/  LOP3.LUT R64, R65, 0x380, RZ, 0xc0, !PT ;  /* 0x0000038041407812 */ /* 0x000fe400078ec0ff */
[----:B------:R-:W-:Y:S02]  /*b710*/  SHF.R.U64 R72, R72, 0x3, RZ ;  /* 0x0000000348487819 */ /* 0x000fe400000012ff */
[----:B------:R-:W-:Y:S02]  /*b720*/  LOP3.LUT R52, R53, 0x380, RZ, 0xc0, !PT ;  /* 0x0000038035347812 */ /* 0x000fe400078ec0ff */
[----:B------:R-:W-:-:S02]  /*b730*/  LOP3.LUT R48, R49, 0x380, RZ, 0xc0, !PT ;  /* 0x0000038031307812 */ /* 0x000fc400078ec0ff */
[----:B------:R-:W-:Y:S02]  /*b740*/  LOP3.LUT R40, R41, 0x380, RZ, 0xc0, !PT ;  /* 0x0000038029287812 */ /* 0x000fe400078ec0ff */
[----:B------:R-:W-:Y:S02]  /*b750*/  LOP3.LUT R36, R37, 0x380, RZ, 0xc0, !PT ;  /* 0x0000038025247812 */ /* 0x000fe400078ec0ff */
[----:B------:R-:W-:Y:S02]  /*b760*/  LOP3.LUT R28, R29, 0x380, RZ, 0xc0, !PT ;  /* 0x000003801d1c7812 */ /* 0x000fe400078ec0ff */
[----:B------:R-:W-:Y:S02]  /*b770*/  SHF.R.U64 R64, R64, 0x3, RZ ;  /* 0x0000000340407819 */ /* 0x000fe400000012ff */
[----:B------:R-:W-:Y:S01]  /*b780*/  LOP3.LUT R72, R72, R73, RZ, 0x3c, !PT ;  /* 0x0000004948487212 */ /* 0x000fe200078e3cff */
[----:B------:R-:W-:Y:S01]  /*b790*/  IMAD.X R73, RZ, RZ, R9, P0 ;  /* 0x000000ffff497224 */ /* 0x000fe200000e0609 */
[----:B------:R-:W-:-:S02]  /*b7a0*/  SHF.R.U64 R52, R52, 0x3, RZ ;  /* 0x0000000334347819 */ /* 0x000fc400000012ff */
[----:B------:R-:W-:Y:S02]  /*b7b0*/  SHF.R.U64 R48, R48, 0x3, RZ ;  /* 0x0000000330307819 */ /* 0x000fe400000012ff */
[----:B------:R-:W-:Y:S02]  /*b7c0*/  SHF.R.U64 R40, R40, 0x3, RZ ;  /* 0x0000000328287819 */ /* 0x000fe400000012ff */
[----:B------:R-:W-:Y:S02]  /*b7d0*/  SHF.R.U64 R36, R36, 0x3, RZ ;  /* 0x0000000324247819 */ /* 0x000fe400000012ff */
[----:B------:R-:W-:Y:S02]  /*b7e0*/  SHF.R.U64 R28, R28, 0x3, RZ ;  /* 0x000000031c1c7819 */ /* 0x000fe400000012ff */
[----:B------:R-:W-:Y:S02]  /*b7f0*/  LOP3.LUT P0, RZ, R217, 0x3, RZ, 0xc0, !PT ;  /* 0x00000003d9ff7812 */ /* 0x000fe4000780c0ff */
[----:B------:R-:W-:Y:S01]  /*b800*/  LOP3.LUT R64, R64, R65, RZ, 0x3c, !PT ;  /* 0x0000004140407212 */ /* 0x000fe200078e3cff */
[--C-:B------:R-:W-:Y:S01]  /*b810*/  IMAD.X R65, RZ, RZ, R9.reuse, P1 ;  /* 0x000000ffff417224 */ /* 0x100fe200008e0609 */
[----:B------:R-:W-:Y:S01]  /*b820*/  LOP3.LUT R52, R52, R53, RZ, 0x3c, !PT ;  /* 0x0000003534347212 */ /* 0x000fe200078e3cff */
[--C-:B------:R-:W-:Y:S01]  /*b830*/  IMAD.X R53, RZ, RZ, R9.reuse, P2 ;  /* 0x000000ffff357224 */ /* 0x100fe200010e0609 */
[----:B------:R-:W-:Y:S01]  /*b840*/  LOP3.LUT R48, R48, R49, RZ, 0x3c, !PT ;  /* 0x0000003130307212 */ /* 0x000fe200078e3cff */
[----:B------:R-:W-:Y:S01]  /*b850*/  IMAD.X R49, RZ, RZ, R9, P6 ;  /* 0x000000ffff317224 */ /* 0x000fe200030e0609 */
[----:B------:R-:W-:-:S02]  /*b860*/  LOP3.LUT R40, R40, R41, RZ, 0x3c, !PT ;  /* 0x0000002928287212 */ /* 0x000fc400078e3cff */
[----:B------:R-:W-:Y:S01]  /*b870*/  LOP3.LUT R36, R36, R37, RZ, 0x3c, !PT ;  /* 0x0000002524247212 */ /* 0x000fe200078e3cff */
[--C-:B------:R-:W-:Y:S01]  /*b880*/  IMAD.X R37, RZ, RZ, R9.reuse, P4 ;  /* 0x000000ffff257224 */ /* 0x100fe200020e0609 */
[----:B------:R-:W-:Y:S01]  /*b890*/  LOP3.LUT R28, R28, R29, RZ, 0x3c, !PT ;  /* 0x0000001d1c1c7212 */ /* 0x000fe200078e3cff */
[----:B------:R-:W-:Y:S01]  /*b8a0*/  IMAD.X R29, RZ, RZ, R9, P3 ;  /* 0x000000ffff1d7224 */ /* 0x000fe200018e0609 */
[----:B-----5:R-:W-:Y:S02]  /*b8b0*/  ISETP.GE.OR P1, PT, R6, R81, P0 ;  /* 0x000000510600720c */ /* 0x020fe40000726670 */
[----:B------:R-:W-:Y:S02]  /*b8c0*/  IADD3.X R41, RZ, R9, RZ, P5, !PT ;  /* 0x00000009ff297210 */ /* 0x000fe40002ffe4ff */
[C---:B------:R-:W-:Y:S02]  /*b8d0*/  IADD3 R6, P2, R8.reuse, 0xf000, RZ ;  /* 0x0000f00008067810 */ /* 0x040fe40007f5e0ff */
[----:B------:R-:W-:-:S02]  /*b8e0*/  IADD3 R45, P6, R8, 0xb000, RZ ;  /* 0x0000b000082d7810 */ /* 0x000fc40007fde0ff */
[C---:B------:R-:W-:Y:S02]  /*b8f0*/  IADD3 R77, P5, R8.reuse, 0xc000, RZ ;  /* 0x0000c000084d7810 */ /* 0x040fe40007fbe0ff */
[C---:B------:R-:W-:Y:S02]  /*b900*/  IADD3 R69, P4, R8.reuse, 0xd000, RZ ;  /* 0x0000d00008457810 */ /* 0x040fe40007f9e0ff */
[C---:B------:R-:W-:Y:S02]  /*b910*/  IADD3 R61, P3, R8.reuse, 0xe000, RZ ;  /* 0x0000e000083d7810 */ /* 0x040fe40007f7e0ff */
[----:B------:R-:W-:Y:S01]  /*b920*/  LOP3.LUT R33, R8, 0x380, RZ, 0xc0, !PT ;  /* 0x0000038008217812 */ /* 0x000fe200078ec0ff */
[----:B------:R-:W-:Y:S01]  /*b930*/  UIMAD UR6, UR9, UR12, URZ ;  /* 0x0000000c090672a4 */ /* 0x000fe2000f8e023f */
[----:B------:R-:W-:Y:S01]  /*b940*/  LOP3.LUT R3, R6, 0x380, RZ, 0xc0, !PT ;  /* 0x0000038006037812 */ /* 0x000fe200078ec0ff */
[----:B------:R0:W-:Y:S01]  /*b950*/  @!P1 STG.E desc[UR18][R20.64], R2 ;  /* 0x0000000214009986 */ /* 0x0001e2000c101912 */
[----:B------:R-:W-:-:S02]  /*b960*/  LOP3.LUT R44, R45, 0x380, RZ, 0xc0, !PT ;  /* 0x000003802d2c7812 */ /* 0x000fc400078ec0ff */
[----:B------:R-:W-:Y:S02]  /*b970*/  LOP3.LUT R76, R77, 0x380, RZ, 0xc0, !PT ;  /* 0x000003804d4c7812 */ /* 0x000fe400078ec0ff */
[----:B------:R-:W-:Y:S02]  /*b980*/  LOP3.LUT R68, R69, 0x380, RZ, 0xc0, !PT ;  /* 0x0000038045447812 */ /* 0x000fe400078ec0ff */
[----:B------:R-:W-:Y:S02]  /*b990*/  LOP3.LUT R60, R61, 0x380, RZ, 0xc0, !PT ;  /* 0x000003803d3c7812 */ /* 0x000fe400078ec0ff */
[----:B------:R-:W-:Y:S02]  /*b9a0*/  ISETP.GE.OR P0, PT, R4, R81, P0 ;  /* 0x000000510400720c */ /* 0x000fe40000706670 */
[----:B------:R-:W-:Y:S02]  /*b9b0*/  SHF.R.U64 R3, R3, 0x3, RZ ;  /* 0x0000000303037819 */ /* 0x000fe400000012ff */
[----:B------:R-:W-:-:S02]  /*b9c0*/  SHF.R.U64 R44, R44, 0x3, RZ ;  /* 0x000000032c2c7819 */ /* 0x000fc400000012ff */
[----:B------:R-:W-:Y:S02]  /*b9d0*/  SHF.R.U64 R76, R76, 0x3, RZ ;  /* 0x000000034c4c7819 */ /* 0x000fe400000012ff */
[----:B------:R-:W-:Y:S02]  /*b9e0*/  SHF.R.U64 R68, R68, 0x3, RZ ;  /* 0x0000000344447819 */ /* 0x000fe400000012ff */
[----:B------:R-:W-:Y:S02]  /*b9f0*/  SHF.R.U64 R60, R60, 0x3, RZ ;  /* 0x000000033c3c7819 */ /* 0x000fe400000012ff */
[----:B------:R-:W-:Y:S02]  /*ba00*/  SHF.R.U64 R33, R33, 0x3, RZ ;  /* 0x0000000321217819 */ /* 0x000fe400000012ff */
[--C-:B------:R-:W-:Y:S01]  /*ba10*/  SHF.R.S32.HI R19, RZ, 0x1f, R18.reuse ;  /* 0x0000001fff137819 */ /* 0x100fe20000011412 */
[----:B------:R-:W-:Y:S01]  /*ba20*/  UIMAD UR6, UR4, UR13, UR6 ;  /* 0x0000000d040672a4 */ /* 0x000fe2000f8e0206 */
[----:B------:R-:W-:Y:S01]  /*ba30*/  LOP3.LUT R56, R3, R6, RZ, 0x3c, !PT ;  /* 0x0000000603387212 */ /* 0x000fe200078e3cff */
[----:B------:R-:W-:Y:S01]  /*ba40*/  IMAD.U32 R3, RZ, RZ, UR12 ;  /* 0x0000000cff037e24 */ /* 0x000fe2000f8e00ff */
[----:B------:R-:W-:Y:S01]  /*ba50*/  LOP3.LUT R44, R44, R45, RZ, 0x3c, !PT ;  /* 0x0000002d2c2c7212 */ /* 0x000fe200078e3cff */
[--C-:B------:R-:W-:Y:S01]  /*ba60*/  IMAD.X R45, RZ, RZ, R9.reuse, P6 ;  /* 0x000000ffff2d7224 */ /* 0x100fe200030e0609 */
[----:B------:R-:W-:Y:S01]  /*ba70*/  LOP3.LUT R76, R76, R77, RZ, 0x3c, !PT ;  /* 0x0000004d4c4c7212 */ /* 0x000fe200078e3cff */
[--C-:B------:R-:W-:Y:S01]  /*ba80*/  IMAD.X R77, RZ, RZ, R9.reuse, P5 ;  /* 0x000000ffff4d7224 */ /* 0x100fe200028e0609 */
[----:B------:R-:W-:Y:S01]  /*ba90*/  LOP3.LUT R68, R68, R69, RZ, 0x3c, !PT ;  /* 0x0000004544447212 */ /* 0x000fe200078e3cff */
[--C-:B------:R-:W-:Y:S01]  /*baa0*/  IMAD.X R69, RZ, RZ, R9.reuse, P4 ;  /* 0x000000ffff457224 */ /* 0x100fe200020e0609 */
[----:B------:R-:W-:Y:S01]  /*bab0*/  LOP3.LUT R60, R60, R61, RZ, 0x3c, !PT ;  /* 0x0000003d3c3c7212 */ /* 0x000fe200078e3cff */
[--C-:B------:R-:W-:Y:S01]  /*bac0*/  IMAD.X R61, RZ, RZ, R9.reuse, P3 ;  /* 0x000000ffff3d7224 */ /* 0x100fe200018e0609 */
[----:B------:R-:W-:Y:S01]  /*bad0*/  LOP3.LUT R32, R33, R8, RZ, 0x3c, !PT ;  /* 0x0000000821207212 */ /* 0x000fe200078e3cff */
[----:B------:R-:W-:Y:S01]  /*bae0*/  IMAD.MOV.U32 R33, RZ, RZ, R9 ;  /* 0x000000ffff217224 */ /* 0x000fe200078e0009 */
[----:B------:R-:W-:Y:S01]  /*baf0*/  IADD3.X R57, RZ, R9, RZ, P2, !PT ;  /* 0x00000009ff397210 */ /* 0x000fe200017fe4ff */
[----:B0-----:R-:W-:Y:S01]  /*bb00*/  IMAD.WIDE.U32 R2, R3, UR4, R18 ;  /* 0x0000000403027c25 */ /* 0x001fe2000f8e0012 */
[----:B------:R0:W-:Y:S03]  /*bb10*/  @!P0 STG.E desc[UR18][R20.64+0x20], R0 ;  /* 0x0000200014008986 */ /* 0x0001e6000c101912 */
[----:B------:R-:W-:Y:S01]  /*bb20*/  VIADD R3, R3, UR6 ;  /* 0x0000000603037c36 */ /* 0x000fe20008000000 */
[----:B------:R-:W5:Y:S01]  /*bb30*/  LD.E.128 R32, desc[UR18][R32.64] ;  /* 0x0000001220207980 */ /* 0x000f62000c101d00 */
[----:B------:R-:W-:-:S03]  /*bb40*/  ULDC.64 UR6, c[0x0][0xae0] ;  /* 0x0002b80000067ab9 */ /* 0x000fc60000000a00 */
[----:B------:R-:W5:Y:S04]  /*bb50*/  LD.E.128 R24, desc[UR18][R24.64] ;  /* 0x0000001218187980 */ /* 0x000f68000c101d00 */
        /* <DEDUP_REMOVED lines=13> */
[----:B------:R-:W5:Y:S01]  /*bc30*/  LD.E.128 R56, desc[UR18][R56.64] ;  /* 0x0000001238387980 */ /* 0x000f62000c101d00 */
[----:B------:R-:W-:Y:S01]  /*bc40*/  IMAD R81, R212, -0x80, R81 ;  /* 0xffffff80d4517824 */ /* 0x000fe200078e0251 */
[----:B------:R-:W-:Y:S01]  /*bc50*/  UIMAD UR4, UR11, UR6, URZ ;  /* 0x000000060b0472a4 */ /* 0x000fe2000f8e023f */
[C---:B0-----:R-:W-:Y:S01]  /*bc60*/  VIADD R0, R22.reuse, 0x20 ;  /* 0x0000002016007836 */ /* 0x041fe20000000000 */
[----:B------:R-:W-:Y:S01]  /*bc70*/  @!PT LDS RZ, [RZ] ;  /* 0x00000000fffff984 */ /* 0x000fe20000000800 */
[----:B------:R-:W-:Y:S01]  /*bc80*/  @!PT LDS RZ, [RZ] ;  /* 0x00000000fffff984 */ /* 0x000fe20000000800 */
[----:B------:R-:W-:Y:S01]  /*bc90*/  @!PT LDS RZ, [RZ] ;  /* 0x00000000fffff984 */ /* 0x000fe20000000800 */
[----:B------:R-:W-:Y:S01]  /*bca0*/  @!PT LDS RZ, [RZ] ;  /* 0x00000000fffff984 */ /* 0x000fe20000000800 */
[----:B------:R0:W-:Y:S06]  /*bcb0*/  MEMBAR.ALL.CTA ;  /* 0x0000000000007992 */ /* 0x0001ec0000008000 */
[----:B0-----:R-:W0:Y:S01]  /*bcc0*/  FENCE.VIEW.ASYNC.S ;  /* 0x00000000000073c6 */ /* 0x001e220000000000 */
[----:B------:R-:W-:Y:S01]  /*bcd0*/  IMAD.U32 R19, RZ, RZ, UR6 ;  /* 0x00000006ff137e24 */ /* 0x000fe2000f8e00ff */
[----:B------:R-:W-:Y:S01]  /*bce0*/  UIMAD UR4, UR16, UR7, UR4 ;  /* 0x00000007100472a4 */ /* 0x000fe2000f8e0204 */
[----:B------:R-:W-:Y:S01]  /*bcf0*/  VIADD R4, R22, 0x60 ;  /* 0x0000006016047836 */ /* 0x000fe20000000000 */
[-C--:B------:R-:W-:Y:S01]  /*bd00*/  ISETP.GE.AND P0, PT, R0, R81.reuse, PT ;  /* 0x000000510000720c */ /* 0x080fe20003f06270 */
[C---:B------:R-:W-:Y:S01]  /*bd10*/  VIADD R0, R22.reuse, 0x40 ;  /* 0x0000004016007836 */ /* 0x040fe20000000000 */
[-C--:B------:R-:W-:Y:S01]  /*bd20*/  ISETP.GE.AND P3, PT, R22, R81.reuse, PT ;  /* 0x000000511600720c */ /* 0x080fe20003f66270 */
[----:B------:R-:W-:Y:S01]  /*bd30*/  IMAD.WIDE.U32 R2, R19, UR16, R2 ;  /* 0x0000001013027c25 */ /* 0x000fe2000f8e0002 */
[----:B------:R-:W-:Y:S01]  /*bd40*/  ULDC.64 UR6, c[0x0][0xae8] ;  /* 0x0002ba0000067ab9 */ /* 0x000fe20000000a00 */
[-C--:B------:R-:W-:Y:S01]  /*bd50*/  ISETP.GE.AND P2, PT, R4, R81.reuse, PT ;  /* 0x000000510400720c */ /* 0x080fe20003f46270 */
[----:B------:R-:W-:Y:S01]  /*bd60*/  BSSY B1, `(.L_x_285) ;  /* 0x0000025000017945 */ /* 0x000fe20003800000 */
[----:B------:R-:W-:Y:S01]  /*bd70*/  VIADD R3, R3, UR4 ;  /* 0x0000000403037c36 */ /* 0x000fe20008000000 */
[----:B------:R-:W-:Y:S01]  /*bd80*/  ISETP.GE.AND P1, PT, R0, R81, PT ;  /* 0x000000510000720c */ /* 0x000fe20003f26270 */
[----:B------:R-:W-:-:S02]  /*bd90*/  UIMAD UR4, UR15, UR6, URZ ;  /* 0x000000060f0472a4 */ /* 0x000fc4000f8e023f */
[----:B------:R-:W-:Y:S01]  /*bda0*/  IMAD.U32 R81, RZ, RZ, UR6 ;  /* 0x00000006ff517e24 */ /* 0x000fe2000f8e00ff */
[----:B------:R-:W-:Y:S01]  /*bdb0*/  SHF.R.S32.HI R23, RZ, 0x1f, R22 ;  /* 0x0000001fff177819 */ /* 0x000fe20000011416 */
[----:B------:R-:W-:Y:S01]  /*bdc0*/  VIADD R173, R173, 0x38820 ;  /* 0x00038820adad7836 */ /* 0x000fe20000000000 */
[----:B------:R-:W-:Y:S02]  /*bdd0*/  UIMAD UR4, UR14, UR7, UR4 ;  /* 0x000000070e0472a4 */ /* 0x000fe4000f8e0204 */
[----:B------:R-:W-:Y:S02]  /*bde0*/  IMAD.WIDE.U32 R80, R81, UR14, R2 ;  /* 0x0000000e51507c25 */ /* 0x000fe4000f8e0002 */
[----:B------:R-:W-:Y:S02]  /*bdf0*/  PRMT R173, RZ, 0x654, R173 ;  /* 0x00000654ffad7816 */ /* 0x000fe400000000ad */
[----:B------:R-:W-:Y:S01]  /*be00*/  IMAD.WIDE R20, R212, 0x80, R22 ;  /* 0x00000080d4147825 */ /* 0x000fe200078e0216 */
[----:B------:R-:W-:Y:S01]  /*be10*/  IADD3 R85, R81, UR4, RZ ;  /* 0x0000000451557c10 */ /* 0x000fe2000fffe0ff */
[----:B0-----:R0:W-:Y:S01]  /*be20*/  SYNCS.ARRIVE.TRANS64.RED.A1T0 RZ, [R173+URZ], RZ ;  /* 0x000000ffadff79a7 */ /* 0x0011e2000810043f */
[----:B------:R-:W-:Y:S05]  /*be30*/  @P3 BRA `(.L_x_286) ;  /* 0x00000000005c3947 */ /* 0x000fea0003800000 */
[----:B------:R-:W-:Y:S01]  /*be40*/  ULDC.64 UR6, c[0x0][0xad8] ;  /* 0x0002b60000067ab9 */ /* 0x000fe20000000a00 */
[----:B------:R-:W-:Y:S01]  /*be50*/  IMAD.MOV.U32 R2, RZ, RZ, R80 ;  /* 0x000000ffff027224 */ /* 0x000fe200078e0050 */
[----:B------:R-:W-:Y:S01]  /*be60*/  ULDC UR4, c[0x0][0xa8c] ;  /* 0x0002a30000047ab9 */ /* 0x000fe20000000800 */
[----:B------:R-:W-:Y:S01]  /*be70*/  IMAD R19, R21, UR6, RZ ;  /* 0x0000000615137c24 */ /* 0x000fe2000f8e02ff */
[C---:B------:R-:W-:Y:S01]  /*be80*/  ISETP.GE.AND P4, PT, R18.reuse, UR4, PT ;  /* 0x0000000412007c0c */ /* 0x040fe2000bf86270 */
[----:B------:R-:W-:Y:S01]  /*be90*/  IMAD.MOV.U32 R3, RZ, RZ, R85 ;  /* 0x000000ffff037224 */ /* 0x000fe200078e0055 */
[----:B------:R-:W-:Y:S01]  /*bea0*/  ULDC.64 UR8, c[0x0][0x208] ;  /* 0x0000820000087ab9 */ /* 0x000fe20000000a00 */
[----:B------:R-:W-:Y:S02]  /*beb0*/  VIADD R0, R18, 0x40 ;  /* 0x0000004012007836 */ /* 0x000fe40000000000 */
[----:B------:R-:W-:-:S03]  /*bec0*/  IMAD.WIDE.U32 R2, R20, UR6, R2 ;  /* 0x0000000614027c25 */ /* 0x000fc6000f8e0002 */
[----:B------:R-:W-:Y:S01]  /*bed0*/  ISETP.GE.AND P3, PT, R0, UR4, PT ;  /* 0x0000000400007c0c */ /* 0x000fe2000bf66270 */
[----:B------:R-:W-:Y:S01]  /*bee0*/  IMAD R19, R20, UR7, R19 ;  /* 0x0000000714137c24 */ /* 0x000fe2000f8e0213 */
[----:B------:R-:W-:Y:S01]  /*bef0*/  ULDC.64 UR6, c[0x0][0xa80] ;  /* 0x0002a00000067ab9 */ /* 0x000fe20000000a00 */
[----:B------:R-:W-:Y:S01]  /*bf00*/  VIADD R0, R18, 0x80 ;  /* 0x0000008012007836 */ /* 0x000fe20000000000 */
[----:B------:R-:W-:Y:S01]  /*bf10*/  LEA R82, P6, R2, UR6, 0x1 ;  /* 0x0000000602527c11 */ /* 0x000fe2000f8c08ff */
[----:B------:R-:W-:Y:S02]  /*bf20*/  IMAD.IADD R3, R3, 0x1, R19 ;  /* 0x0000000103037824 */ /* 0x000fe400078e0213 */
[----:B------:R-:W-:Y:S01]  /*bf30*/  VIADD R4, R18, 0xc0 ;  /* 0x000000c012047836 */ /* 0x000fe20000000000 */
[----:B------:R-:W-:Y:S02]  /*bf40*/  ISETP.GE.AND P5, PT, R0, UR4, PT ;  /* 0x0000000400007c0c */ /* 0x000fe4000bfa6270 */
[----:B------:R-:W-:-:S02]  /*bf50*/  LEA.HI.X R83, R2, UR7, R3, 0x1, P6 ;  /* 0x0000000702537c11 */ /* 0x000fc4000b0f0c03 */
[----:B------:R-:W-:-:S03]  /*bf60*/  ISETP.GE.AND P6, PT, R4, UR4, PT ;  /* 0x0000000404007c0c */ /* 0x000fc6000bfc6270 */
[----:B-----5:R1:W-:Y:S04]  /*bf70*/  @!P4 STG.E.128 desc[UR8][R82.64], R32 ;  /* 0x000000205200c986 */ /* 0x0203e8000c101d08 */
[----:B------:R1:W-:Y:S04]  /*bf80*/  @!P3 STG.E.128 desc[UR8][R82.64+0x80], R48 ;  /* 0x000080305200b986 */ /* 0x0003e8000c101d08 */
[----:B------:R1:W-:Y:S04]  /*bf90*/  @!P5 STG.E.128 desc[UR8][R82.64+0x100], R72 ;  /* 0x000100485200d986 */ /* 0x0003e8000c101d08 */
[----:B------:R1:W-:Y:S02]  /*bfa0*/  @!P6 STG.E.128 desc[UR8][R82.64+0x180], R76 ;  /* 0x0001804c5200e986 */ /* 0x0003e4000c101d08 */
.L_x_286:
[----:B------:R-:W-:Y:S05]  /*bfb0*/  BSYNC B1 ;  /* 0x0000000000017941 */ /* 0x000fea0003800000 */
.L_x_285:
[----:B------:R-:W-:Y:S04]  /*bfc0*/  BSSY B1, `(.L_x_287) ;  /* 0x000001b000017945 */ /* 0x000fe80003800000 */
[----:B------:R-:W-:Y:S05]  /*bfd0*/  @P0 BRA `(.L_x_288) ;  /* 0x0000000000640947 */ /* 0x000fea0003800000 */
[----:B------:R-:W-:Y:S01]  /*bfe0*/  IADD3 R19, P0, R20, 0x20, RZ ;  /* 0x0000002014137810 */ /* 0x000fe20007f1e0ff */
[C---:B------:R-:W-:Y:S01]  /*bff0*/  VIADD R2, R18.reuse, 0x40 ;  /* 0x0000004012027836 */ /* 0x040fe20000000000 */
[----:B------:R-:W-:Y:S01]  /*c000*/  ULDC UR4, c[0x0][0xa8c] ;  /* 0x0002a30000047ab9 */ /* 0x000fe20000000800 */
[----:B------:R-:W-:Y:S01]  /*c010*/  VIADD R3, R18, 0x80 ;  /* 0x0000008012037836 */ /* 0x000fe20000000000 */
[----:B------:R-:W-:Y:S01]  /*c020*/  ULDC.64 UR6, c[0x0][0xad8] ;  /* 0x0002b60000067ab9 */ /* 0x000fe20000000a00 */
[----:B------:R-:W-:Y:S01]  /*c030*/  IMAD.X R0, RZ, RZ, R21, P0 ;  /* 0x000000ffff007224 */ /* 0x000fe200000e0615 */
[----:B------:R-:W-:Y:S01]  /*c040*/  ISETP.GE.AND P4, PT, R2, UR4, PT ;  /* 0x0000000402007c0c */ /* 0x000fe2000bf86270 */
[----:B------:R-:W-:Y:S01]  /*c050*/  VIADD R4, R18, 0xc0 ;  /* 0x000000c012047836 */ /* 0x000fe20000000000 */
[----:B------:R-:W-:Y:S01]  /*c060*/  ISETP.GE.AND P5, PT, R3, UR4, PT ;  /* 0x0000000403007c0c */ /* 0x000fe2000bfa6270 */
[----:B------:R-:W-:Y:S01]  /*c070*/  IMAD.MOV.U32 R3, RZ, RZ, R85 ;  /* 0x000000ffff037224 */ /* 0x000fe200078e0055 */
[----:B------:R-:W-:Y:S01]  /*c080*/  MOV R2, R80 ;  /* 0x0000005000027202 */ /* 0x000fe20000000f00 */
[----:B------:R-:W-:Y:S01]  /*c090*/  IMAD R0, R0, UR6, RZ ;  /* 0x0000000600007c24 */ /* 0x000fe2000f8e02ff */
[----:B------:R-:W-:Y:S01]  /*c0a0*/  ISETP.GE.AND P3, PT, R18, UR4, PT ;  /* 0x0000000412007c0c */ /* 0x000fe2000bf66270 */
[----:B------:R-:W-:Y:S01]  /*c0b0*/  ULDC.64 UR8, c[0x0][0x208] ;  /* 0x0000820000087ab9 */ /* 0x000fe20000000a00 */
[----:B------:R-:W-:Y:S01]  /*c0c0*/  ISETP.GE.AND P6, PT, R4, UR4, PT ;  /* 0x0000000404007c0c */ /* 0x000fe2000bfc6270 */
[----:B------:R-:W-:-:S04]  /*c0d0*/  IMAD.WIDE.U32 R2, R19, UR6, R2 ;  /* 0x0000000613027c25 */ /* 0x000fc8000f8e0002 */
[----:B------:R-:W-:Y:S01]  /*c0e0*/  IMAD R19, R19, UR7, R0 ;  /* 0x0000000713137c24 */ /* 0x000fe2000f8e0200 */
[----:B------:R-:W-:Y:S02]  /*c0f0*/  ULDC.64 UR6, c[0x0][0xa80] ;  /* 0x0002a00000067ab9 */ /* 0x000fe40000000a00 */
[----:B-1---5:R-:W-:Y:S01]  /*c100*/  LEA R32, P0, R2, UR6, 0x1 ;  /* 0x0000000602207c11 */ /* 0x022fe2000f8008ff */
[----:B------:R-:W-:-:S05]  /*c110*/  IMAD.IADD R3, R3, 0x1, R19 ;  /* 0x0000000103037824 */ /* 0x000fca00078e0213 */
[----:B------:R-:W-:-:S05]  /*c120*/  LEA.HI.X R33, R2, UR7, R3, 0x1, P0 ;  /* 0x0000000702217c11 */ /* 0x000fca00080f0c03 */
[----:B------:R2:W-:Y:S04]  /*c130*/  @!P3 STG.E.128 desc[UR8][R32.64], R24 ;  /* 0x000000182000b986 */ /* 0x0005e8000c101d08 */
[----:B------:R2:W-:Y:S04]  /*c140*/  @!P4 STG.E.128 desc[UR8][R32.64+0x80], R40 ;  /* 0x000080282000c986 */ /* 0x0005e8000c101d08 */
[----:B------:R2:W-:Y:S04]  /*c150*/  @!P5 STG.E.128 desc[UR8][R32.64+0x100], R64 ;  /* 0x000100402000d986 */ /* 0x0005e8000c101d08 */
[----:B------:R2:W-:Y:S02]  /*c160*/  @!P6 STG.E.128 desc[UR8][R32.64+0x180], R68 ;  /* 0x000180442000e986 */ /* 0x0005e4000c101d08 */
.L_x_288:
[----:B------:R-:W-:Y:S05]  /*c170*/  BSYNC B1 ;  /* 0x0000000000017941 */ /* 0x000fea0003800000 */
.L_x_287:
        /* <DEDUP_REMOVED lines=9> */
[----:B------:R-:W-:Y:S01]  /*c210*/  IMAD.MOV.U32 R2, RZ, RZ, R80 ;  /* 0x000000ffff027224 */ /* 0x000fe200078e0050 */
[----:B------:R-:W-:Y:S01]  /*c220*/  ISETP.GE.AND P4, PT, R3, UR4, PT ;  /* 0x0000000403007c0c */ /* 0x000fe2000bf86270 */
[----:B------:R-:W-:Y:S01]  /*c230*/  IMAD.MOV.U32 R3, RZ, RZ, R85 ;  /* 0x000000ffff037224 */ /* 0x000fe200078e0055 */
[----:B------:R-:W-:Y:S01]  /*c240*/  ISETP.GE.AND P1, PT, R18, UR4, PT ;  /* 0x0000000412007c0c */ /* 0x000fe2000bf26270 */
[----:B------:R-:W-:Y:S01]  /*c250*/  IMAD R0, R0, UR6, RZ ;  /* 0x0000000600007c24 */ /* 0x000fe2000f8e02ff */
[----:B------:R-:W-:Y:S01]  /*c260*/  ULDC.64 UR8, c[0x0][0x208] ;  /* 0x0000820000087ab9 */ /* 0x000fe20000000a00 */
[----:B------:R-:W-:-:S02]  /*c270*/  VIADD R4, R18, 0xc0 ;  /* 0x000000c012047836 */ /* 0x000fc40000000000 */
[----:B------:R-:W-:-:S03]  /*c280*/  IMAD.WIDE.U32 R2, R19, UR6, R2 ;  /* 0x0000000613027c25 */ /* 0x000fc6000f8e0002 */
[----:B------:R-:W-:Y:S01]  /*c290*/  ISETP.GE.AND P5, PT, R4, UR4, PT ;  /* 0x0000000404007c0c */ /* 0x000fe2000bfa6270 */
[----:B------:R-:W-:Y:S01]  /*c2a0*/  IMAD R19, R19, UR7, R0 ;  /* 0x0000000713137c24 */ /* 0x000fe2000f8e0200 */
[----:B------:R-:W-:Y:S02]  /*c2b0*/  ULDC.64 UR6, c[0x0][0xa80] ;  /* 0x0002a00000067ab9 */ /* 0x000fe40000000a00 */
[----:B--2--5:R-:W-:Y:S01]  /*c2c0*/  LEA R24, P0, R2, UR6, 0x1 ;  /* 0x0000000602187c11 */ /* 0x024fe2000f8008ff */
[----:B------:R-:W-:-:S05]  /*c2d0*/  IMAD.IADD R3, R3, 0x1, R19 ;  /* 0x0000000103037824 */ /* 0x000fca00078e0213 */
[----:B------:R-:W-:-:S05]  /*c2e0*/  LEA.HI.X R25, R2, UR7, R3, 0x1, P0 ;  /* 0x0000000702197c11 */ /* 0x000fca00080f0c03 */
[----:B------:R3:W-:Y:S04]  /*c2f0*/  @!P1 STG.E.128 desc[UR8][R24.64], R8 ;  /* 0x0000000818009986 */ /* 0x0007e8000c101d08 */
[----:B------:R3:W-:Y:S04]  /*c300*/  @!P3 STG.E.128 desc[UR8][R24.64+0x80], R36 ;  /* 0x000080241800b986 */ /* 0x0007e8000c101d08 */
[----:B------:R3:W-:Y:S04]  /*c310*/  @!P4 STG.E.128 desc[UR8][R24.64+0x100], R52 ;  /* 0x000100341800c986 */ /* 0x0007e8000c101d08 */
[----:B------:R3:W-:Y:S02]  /*c320*/  @!P5 STG.E.128 desc[UR8][R24.64+0x180], R60 ;  /* 0x0001803c1800d986 */ /* 0x0007e4000c101d08 */
.L_x_290:
[----:B------:R-:W-:Y:S05]  /*c330*/  BSYNC B1 ;  /* 0x0000000000017941 */ /* 0x000fea0003800000 */
.L_x_289:
[----:B------:R-:W-:Y:S05]  /*c340*/  @P2 BRA `(.L_x_291) ;  /* 0x0000000c00a82947 */ /* 0x000fea0003800000 */
[----:B---3-5:R-:W-:Y:S01]  /*c350*/  IADD3 R9, P0, R20, 0x60, RZ ;  /* 0x0000006014097810 */ /* 0x028fe20007f1e0ff */
[----:B------:R-:W-:Y:S01]  /*c360*/  VIADD R0, R18, 0x40 ;  /* 0x0000004012007836 */ /* 0x000fe20000000000 */
[----:B------:R-:W-:Y:S01]  /*c370*/  ULDC.64 UR6, c[0x0][0xad8] ;  /* 0x0002b60000067ab9 */ /* 0x000fe20000000a00 */
[----:B------:R-:W-:Y:S01]  /*c380*/  IMAD.MOV.U32 R2, RZ, RZ, R80 ;  /* 0x000000ffff027224 */ /* 0x000fe200078e0050 */
[----:B------:R-:W-:Y:S01]  /*c390*/  IADD3.X R20, RZ, R21, RZ, P0, !PT ;  /* 0x00000015ff147210 */ /* 0x000fe200007fe4ff */
[----:B------:R-:W-:Y:S01]  /*c3a0*/  IMAD.MOV.U32 R3, RZ, RZ, R85 ;  /* 0x000000ffff037224 */ /* 0x000fe200078e0055 */
[----:B------:R-:W-:Y:S01]  /*c3b0*/  ULDC UR4, c[0x0][0xa8c] ;  /* 0x0002a30000047ab9 */ /* 0x000fe20000000800 */
[----:B------:R-:W-:Y:S01]  /*c3c0*/  ULDC.64 UR8, c[0x0][0x208] ;  /* 0x0000820000087ab9 */ /* 0x000fe20000000a00 */
[----:B------:R-:W-:Y:S01]  /*c3d0*/  ISETP.GE.AND P2, PT, R0, UR4, PT ;  /* 0x0000000400007c0c */ /* 0x000fe2000bf46270 */
[----:B------:R-:W-:Y:S01]  /*c3e0*/  IMAD R20, R20, UR6, RZ ;  /* 0x0000000614147c24 */ /* 0x000fe2000f8e02ff */
[C---:B------:R-:W-:Y:S01]  /*c3f0*/  ISETP.GE.AND P1, PT, R18.reuse, UR4, PT ;  /* 0x0000000412007c0c */ /* 0x040fe2000bf26270 */
[----:B------:R-:W-:-:S02]  /*c400*/  VIADD R0, R18, 0x80 ;  /* 0x0000008012007836 */ /* 0x000fc40000000000 */
[----:B------:R-:W-:-:S03]  /*c410*/  IMAD.WIDE.U32 R2, R9, UR6, R2 ;  /* 0x0000000609027c25 */ /* 0x000fc6000f8e0002 */
[----:B------:R-:W-:Y:S01]  /*c420*/  ISETP.GE.AND P3, PT, R0, UR4, PT ;  /* 0x0000000400007c0c */ /* 0x000fe2000bf66270 */
[----:B------:R-:W-:Y:S01]  /*c430*/  IMAD R9, R9, UR7, R20 ;  /* 0x0000000709097c24 */ /* 0x000fe2000f8e0214 */
[----:B------:R-:W-:Y:S01]  /*c440*/  ULDC.64 UR6, c[0x0][0xa80] ;  /* 0x0002a00000067ab9 */ /* 0x000fe20000000a00 */
[----:B------:R-:W-:Y:S01]  /*c450*/  VIADD R0, R18, 0xc0 ;  /* 0x000000c012007836 */ /* 0x000fe20000000000 */
[----:B------:R-:W-:Y:S01]  /*c460*/  LEA R8, P0, R2, UR6, 0x1 ;  /* 0x0000000602087c11 */ /* 0x000fe2000f8008ff */
[----:B------:R-:W-:-:S05]  /*c470*/  IMAD.IADD R3, R3, 0x1, R9 ;  /* 0x0000000103037824 */ /* 0x000fca00078e0209 */
[----:B------:R-:W-:Y:S02]  /*c480*/  LEA.HI.X R9, R2, UR7, R3, 0x1, P0 ;  /* 0x0000000702097c11 */ /* 0x000fe400080f0c03 */
[----:B------:R-:W-:-:S03]  /*c490*/  ISETP.GE.AND P0, PT, R0, UR4, PT ;  /* 0x0000000400007c0c */ /* 0x000fc6000bf06270 */
[----:B------:R4:W-:Y:S04]  /*c4a0*/  @!P1 STG.E.128 desc[UR8][R8.64], R12 ;  /* 0x0000000c08009986 */ /* 0x0009e8000c101d08 */
[----:B------:R4:W-:Y:S04]  /*c4b0*/  @!P2 STG.E.128 desc[UR8][R8.64+0x80], R28 ;  /* 0x0000801c0800a986 */ /* 0x0009e8000c101d08 */
[----:B------:R4:W-:Y:S02]  /*c4c0*/  @!P3 STG.E.128 desc[UR8][R8.64+0x100], R44 ;  /* 0x0001002c0800b986 */ /* 0x0009e4000c101d08 */
[----:B------:R-:W-:Y:S05]  /*c4d0*/  @P0 BRA `(.L_x_291) ;  /* 0x0000000c00440947 */ /* 0x000fea0003800000 */
[----:B------:R-:W-:Y:S02]  /*c4e0*/  ULDC.64 UR6, c[0x0][0x208] ;  /* 0x0000820000067ab9 */ /* 0x000fe40000000a00 */
[----:B------:R3:W-:Y:S01]  /*c4f0*/  STG.E.128 desc[UR6][R8.64+0x180], R56 ;  /* 0x0001803808007986 */ /* 0x0007e2000c101d06 */
[----:B------:R-:W-:Y:S05]  /*c500*/  BRA `(.L_x_291) ;  /* 0x0000000c00387947 */ /* 0x000fea0003800000 */
.L_x_283:
[----:B------:R-:W-:Y:S01]  /*c510*/  R2UR UR4, R214 ;  /* 0x00000000d60472ca */ /* 0x000fe200000e0000 */
[----:B------:R-:W-:Y:S01]  /*c520*/  ULDC.64 UR6, c[0x0][0xbd8] ;  /* 0x0002f60000067ab9 */ /* 0x000fe20000000a00 */
[----:B------:R-:W-:Y:S01]  /*c530*/  R2UR UR9, R215 ;  /* 0x00000000d70972ca */ /* 0x000fe200000e0000 */
[----:B------:R-:W-:Y:S01]  /*c540*/  UISETP.NE.U32.AND UP0, UPT, UR6, URZ, UPT ;  /* 0x0000003f0600728c */ /* 0x000fe2000bf05070 */
[----:B------:R-:W-:Y:S01]  /*c550*/  IMAD.MOV.U32 R13, RZ, RZ, RZ ;  /* 0x000000ffff0d7224 */ /* 0x000fe200078e00ff */
[----:B------:R-:W-:Y:S02]  /*c560*/  ULDC.64 UR10, c[0x0][0x208] ;  /* 0x00008200000a7ab9 */ /* 0x000fe40000000a00 */
[----:B------:R-:W-:-:S06]  /*c570*/  UISETP.NE.AND.EX UP0, UPT, UR7, URZ, UPT, UP0 ;  /* 0x0000003f0700728c */ /* 0x000fcc000bf05300 */
[----:B------:R-:W-:Y:S01]  /*c580*/  USHF.L.U32 UR8, UR4, 0x2, URZ ;  /* 0x0000000204087899 */ /* 0x000fe2000800063f */
[----:B------:R-:W0:Y:S01]  /*c590*/  LDC R11, c[0x0][0xa88] ;  /* 0x0002a200ff0b7b82 */ /* 0x000e220000000800 */
[----:B------:R-:W-:Y:S01]  /*c5a0*/  USHF.L.U64.HI UR9, UR4, 0x2, UR9 ;  /* 0x0000000204097899 */ /* 0x000fe20008010209 */
[----:B------:R-:W-:Y:S01]  /*c5b0*/  PLOP3.LUT P1, PT, PT, PT, UP0, 0x80, 0x0 ;  /* 0x000000000000781c */ /* 0x000fe20003f2f008 */
[----:B------:R-:W-:-:S04]  /*c5c0*/  UIADD3 UR4, UP1, UR8, UR6, URZ ;  /* 0x0000000608047290 */ /* 0x000fc8000ff3e03f */
[----:B------:R-:W-:Y:S02]  /*c5d0*/  UIADD3.X UR6, UR9, UR7, URZ, UP1, !UPT ;  /* 0x0000000709067290 */ /* 0x000fe40008ffe43f */
[----:B------:R-:W-:-:S04]  /*c5e0*/  IMAD.U32 R2, RZ, RZ, UR4 ;  /* 0x00000004ff027e24 */ /* 0x000fc8000f8e00ff */
[----:B------:R-:W-:Y:S01]  /*c5f0*/  IMAD.U32 R3, RZ, RZ, UR6 ;  /* 0x00000006ff037e24 */ /* 0x000fe2000f8e00ff */
[----:B------:R-:W-:Y:S02]  /*c600*/  ULDC.64 UR6, c[0x0][0xbe0] ;  /* 0x0002f80000067ab9 */ /* 0x000fe40000000a00 */
[----:B------:R-:W-:Y:S02]  /*c610*/  UISETP.NE.U32.AND UP1, UPT, UR6, URZ, UPT ;  /* 0x0000003f0600728c */ /* 0x000fe4000bf25070 */
[----:B------:R1:W5:Y:S02]  /*c620*/  @P1 LDG.E R13, desc[UR10][R2.64] ;  /* 0x0000000a020d1981 */ /* 0x000364000c1e1900 */
[----:B------:R-:W-:-:S06]  /*c630*/  UISETP.NE.AND.EX UP1, UPT, UR7, URZ, UPT, UP1 ;  /* 0x0000003f0700728c */ /* 0x000fcc000bf25310 */
[----:B------:R-:W-:-:S05]  /*c640*/  PLOP3.LUT P2, PT, PT, PT, UP1, 0x80, 0x0 ;  /* 0x000000000000781c */ /* 0x000fca0003f4f018 */
[----:B------:R-:W-:-:S04]  /*c650*/  @UP1 UIADD3 UR6, UP2, UR8, UR6, URZ ;  /* 0x0000000608061290 */ /* 0x000fc8000ff5e03f */
[----:B------:R-:W-:Y:S02]  /*c660*/  @UP1 UIADD3.X UR7, UR9, UR7, URZ, UP2, !UPT ;  /* 0x0000000709071290 */ /* 0x000fe400097fe43f */
[----:B------:R-:W-:-:S04]  /*c670*/  MOV R8, UR6 ;  /* 0x0000000600087c02 */ /* 0x000fc80008000f00 */
[----:B------:R-:W-:Y:S01]  /*c680*/  IMAD.U32 R9, RZ, RZ, UR7 ;  /* 0x00000007ff097e24 */ /* 0x000fe2000f8e00ff */
[----:B------:R-:W-:-:S04]  /*c690*/  ISETP.GE.AND P0, PT, R223, 0x80, PT ;  /* 0x00000080df00780c */ /* 0x000fc80003f06270 */
[----:B0-----:R1:W5:Y:S01]  /*c6a0*/  @P2 LDG.E R11, desc[UR10][R8.64] ;  /* 0x0000000a080b2981 */ /* 0x001362000c1e1900 */
[----:B------:R-:W-:Y:S08]  /*c6b0*/  @P2 BRA `(.L_x_292) ;  /* 0x0000000000142947 */ /* 0x000ff00003800000 */
[----:B------:R-:W-:Y:S05]  /*c6c0*/  @!P1 BRA `(.L_x_292) ;  /* 0x0000000000109947 */ /* 0x000fea0003800000 */
[----:B------:R-:W-:Y:S02]  /*c6d0*/  ULDC.64 UR6, c[0x0][0x208] ;  /* 0x0000820000067ab9 */ /* 0x000fe40000000a00 */
[----:B------:R-:W2:Y:S04]  /*c6e0*/  LDG.E R0, desc[UR6][R2.64] ;  /* 0x0000000602007981 */ /* 0x000ea8000c1e1900 */
[----:B-----5:R-:W2:Y:S02]  /*c6f0*/  LDG.E R11, desc[UR6][R2.64+0x4] ;  /* 0x00000406020b7981 */ /* 0x020ea4000c1e1900 */
[----:B--2---:R-:W-:-:S07]  /*c700*/  IMAD.IADD R11, R11, 0x1, -R0 ;  /* 0x000000010b0b7824 */ /* 0x004fce00078e0a00 */
.L_x_292:
[----:B------:R-:W-:Y:S01]  /*c710*/  R2UR UR7, R213 ;  /* 0x00000000d50772ca */ /* 0x000fe200000e0000 */
[----:B------:R-:W-:Y:S01]  /*c720*/  BSSY B1, `(.L_x_293) ;  /* 0x0000023000017945 */ /* 0x000fe20003800000 */
[----:B------:R-:W-:Y:S02]  /*c730*/  R2UR UR6, R214 ;  /* 0x00000000d60672ca */ /* 0x000fe400000e0000 */
[----:B------:R-:W-:Y:S02]  /*c740*/  R2UR UR4, R215 ;  /* 0x00000000d70472ca */ /* 0x000fe400000e0000 */
[----:B------:R-:W-:Y:S02]  /*c750*/  SHF.R.S32.HI R19, RZ, 0x1f, R18 ;  /* 0x0000001fff137819 */ /* 0x000fe40000011412 */
[----:B-----5:R-:W-:-:S05]  /*c760*/  SHF.R.S32.HI R4, RZ, 0x1f, R13 ;  /* 0x0000001fff047819 */ /* 0x020fca000001140d */
[----:B------:R-:W-:Y:S02]  /*c770*/  USHF.R.S32.HI UR7, URZ, 0x1f, UR7 ;  /* 0x0000001f3f077899 */ /* 0x000fe40008011407 */
[----:B------:R-:W-:Y:S02]  /*c780*/  USEL UR8, UR6, URZ, !UP0 ;  /* 0x0000003f06087287 */ /* 0x000fe4000c000000 */
[----:B------:R-:W-:Y:S01]  /*c790*/  USEL UR9, UR4, URZ, !UP0 ;  /* 0x0000003f04097287 */ /* 0x000fe2000c000000 */
[----:B------:R-:W-:Y:S11]  /*c7a0*/  @P0 BRA `(.L_x_294) ;  /* 0x0000000000680947 */ /* 0x000ff60003800000 */
[----:B------:R-:W0:Y:S02]  /*c7b0*/  S2R R0, SR_TID.X ;  /* 0x0000000000007919 */ /* 0x000e240000002100 */
[----:B0-----:R-:W-:-:S04]  /*c7c0*/  IMAD R0, R212, 0x80, R0 ;  /* 0x00000080d4007824 */ /* 0x001fc800078e0200 */
[----:B------:R-:W-:-:S05]  /*c7d0*/  VIADD R0, R0, 0xffffff80 ;  /* 0xffffff8000007836 */ /* 0x000fca0000000000 */
[----:B------:R-:W-:-:S13]  /*c7e0*/  ISETP.GE.AND P0, PT, R0, R11, PT ;  /* 0x0000000b0000720c */ /* 0x000fda0003f06270 */
[----:B------:R-:W-:Y:S05]  /*c7f0*/  @P0 BRA `(.L_x_294) ;  /* 0x0000000000540947 */ /* 0x000fea0003800000 */
[----:B------:R-:W-:Y:S01]  /*c800*/  R2UR UR6, R213 ;  /* 0x00000000d50672ca */ /* 0x000fe200000e0000 */
[----:B------:R-:W-:Y:S01]  /*c810*/  ULDC.64 UR10, c[0x0][0xb70] ;  /* 0x0002dc00000a7ab9 */ /* 0x000fe20000000a00 */
[C---:B-1----:R-:W-:Y:S01]  /*c820*/  IADD3 R2, P0, R0.reuse, R13, RZ ;  /* 0x0000000d00027210 */ /* 0x042fe20007f1e0ff */
[----:B------:R-:W-:Y:S02]  /*c830*/  UIMAD UR4, UR7, UR10, URZ ;  /* 0x0000000a070472a4 */ /* 0x000fe4000f8e023f */
[----:B------:R-:W-:Y:S01]  /*c840*/  IMAD.U32 R9, RZ, RZ, UR10 ;  /* 0x0000000aff097e24 */ /* 0x000fe2000f8e00ff */
[----:B------:R-:W-:Y:S01]  /*c850*/  ULDC.64 UR12, c[0x0][0x208] ;  /* 0x00008200000c7ab9 */ /* 0x000fe20000000a00 */
[----:B------:R-:W-:-:S06]  /*c860*/  LEA.HI.X.SX32 R3, R0, R4, 0x1, P0 ;  /* 0x0000000400037211 */ /* 0x000fcc00000f0eff */
[----:B------:R-:W-:Y:S02]  /*c870*/  UIMAD UR4, UR6, UR11, UR4 ;  /* 0x0000000b060472a4 */ /* 0x000fe4000f8e0204 */
[----:B------:R-:W-:Y:S01]  /*c880*/  IMAD.WIDE.U32 R2, R9, UR6, R2 ;  /* 0x0000000609027c25 */ /* 0x000fe2000f8e0002 */
[----:B------:R-:W-:Y:S02]  /*c890*/  ULDC.64 UR10, c[0x0][0xb78] ;  /* 0x0002de00000a7ab9 */ /* 0x000fe40000000a00 */
[----:B------:R-:W-:Y:S01]  /*c8a0*/  UIMAD UR6, UR9, UR10, URZ ;  /* 0x0000000a090672a4 */ /* 0x000fe2000f8e023f */
[----:B------:R-:W-:Y:S02]  /*c8b0*/  VIADD R3, R3, UR4 ;  /* 0x0000000403037c36 */ /* 0x000fe40008000000 */
[----:B------:R-:W-:Y:S01]  /*c8c0*/  IMAD.U32 R9, RZ, RZ, UR10 ;  /* 0x0000000aff097e24 */ /* 0x000fe2000f8e00ff */
[----:B------:R-:W-:-:S03]  /*c8d0*/  UIMAD UR6, UR8, UR11, UR6 ;  /* 0x0000000b080672a4 */ /* 0x000fc6000f8e0206 */
[----:B------:R-:W-:Y:S01]  /*c8e0*/  IMAD.WIDE.U32 R2, R9, UR8, R2 ;  /* 0x0000000809027c25 */ /* 0x000fe2000f8e0002 */
[----:B------:R-:W-:-:S03]  /*c8f0*/  ULDC.64 UR10, c[0x0][0xb40] ;  /* 0x0002d000000a7ab9 */ /* 0x000fc60000000a00 */
[----:B------:R-:W-:Y:S01]  /*c900*/  VIADD R3, R3, UR6 ;  /* 0x0000000603037c36 */ /* 0x000fe20008000000 */
[----:B------:R-:W-:-:S04]  /*c910*/  LEA R8, P0, R2, UR10, 0x2 ;  /* 0x0000000a02087c11 */ /* 0x000fc8000f8010ff */
[----:B------:R-:W-:Y:S01]  /*c920*/  LEA.HI.X R9, R2, UR11, R3, 0x2, P0 ;  /* 0x0000000b02097c11 */ /* 0x000fe200080f1403 */
[----:B------:R-:W-:-:S05]  /*c930*/  IMAD.MOV.U32 R3, RZ, RZ, -0x800000 ;  /* 0xff800000ff037424 */ /* 0x000fca00078e00ff */
[----:B------:R0:W-:Y:S03]  /*c940*/  STG.E desc[UR12][R8.64], R3 ;  /* 0x0000000308007986 */ /* 0x0001e6000c10190c */
.L_x_294:
[----:B------:R-:W-:Y:S05]  /*c950*/  BSYNC B1 ;  /* 0x0000000000017941 */ /* 0x000fea0003800000 */
.L_x_293:
[----:B------:R-:W-:Y:S01]  /*c960*/  ULDC.64 UR10, c[0x0][0xaa0] ;  /* 0x0002a800000a7ab9 */ /* 0x000fe20000000a00 */
[----:B------:R-:W-:Y:S01]  /*c970*/  R2UR UR6, R213 ;  /* 0x00000000d50672ca */ /* 0x000fe200000e0000 */
[----:B------:R-:W-:Y:S01]  /*c980*/  IMAD R0, R4, UR10, RZ ;  /* 0x0000000a04007c24 */ /* 0x000fe2000f8e02ff */
[----:B------:R-:W-:Y:S01]  /*c990*/  BSSY B1, `(.L_x_295) ;  /* 0x0000032000017945 */ /* 0x000fe20003800000 */
[----:B01----:R-:W-:-:S04]  /*c9a0*/  IMAD.WIDE.U32 R2, R13, UR10, R18 ;  /* 0x0000000a0d027c25 */ /* 0x003fc8000f8e0012 */
[----:B------:R-:W-:Y:S01]  /*c9b0*/  IMAD R13, R13, UR11, R0 ;  /* 0x0000000b0d0d7c24 */ /* 0x000fe2000f8e0200 */
[----:B------:R-:W-:Y:S01]  /*c9c0*/  ULDC.64 UR10, c[0x0][0xae0] ;  /* 0x0002b800000a7ab9 */ /* 0x000fe20000000a00 */
[----:B------:R-:W-:Y:S01]  /*c9d0*/  IMAD R15, R212, -0x80, R11 ;  /* 0xffffff80d40f7824 */ /* 0x000fe200078e020b */
[----:B------:R-:W-:Y:S02]  /*c9e0*/  UIMAD UR4, UR7, UR10, URZ ;  /* 0x0000000a070472a4 */ /* 0x000fe4000f8e023f */
[----:B------:R-:W-:Y:S01]  /*c9f0*/  IMAD.U32 R9, RZ, RZ, UR10 ;  /* 0x0000000aff097e24 */ /* 0x000fe2000f8e00ff */
[----:B------:R-:W-:Y:S01]  /*ca00*/  IADD3 R3, R3, R13, RZ ;  /* 0x0000000d03037210 */ /* 0x000fe20007ffe0ff */
[C---:B------:R-:W-:Y:S01]  /*ca10*/  VIADD R0, R22.reuse, 0x20 ;  /* 0x0000002016007836 */ /* 0x040fe20000000000 */
[----:B------:R-:W-:Y:S01]  /*ca20*/  UIMAD UR4, UR6, UR11, UR4 ;  /* 0x0000000b060472a4 */ /* 0x000fe2000f8e0204 */
[CC--:B------:R-:W-:Y:S01]  /*ca30*/  ISETP.GE.AND P2, PT, R22.reuse, R15.reuse, PT ;  /* 0x0000000f1600720c */ /* 0x0c0fe20003f46270 */
[----:B------:R-:W-:Y:S01]  /*ca40*/  VIADD R4, R22, 0x40 ;  /* 0x0000004016047836 */ /* 0x000fe20000000000 */
[----:B------:R-:W-:Y:S01]  /*ca50*/  SHF.R.S32.HI R11, RZ, 0x1f, R22 ;  /* 0x0000001fff0b7819 */ /* 0x000fe20000011416 */
[----:B------:R-:W-:Y:S01]  /*ca60*/  IMAD.WIDE.U32 R2, R9, UR6, R2 ;  /* 0x0000000609027c25 */ /* 0x000fe2000f8e0002 */
[----:B------:R-:W-:Y:S01]  /*ca70*/  ULDC.64 UR6, c[0x0][0xae8] ;  /* 0x0002ba0000067ab9 */ /* 0x000fe20000000a00 */
[----:B------:R-:W-:-:S02]  /*ca80*/  ISETP.GE.AND P1, PT, R0, R15, PT ;  /* 0x0000000f0000720c */ /* 0x000fc40003f26270 */
[----:B------:R-:W-:Y:S01]  /*ca90*/  VIADD R3, R3, UR4 ;  /* 0x0000000403037c36 */ /* 0x000fe20008000000 */
[----:B------:R-:W-:Y:S02]  /*caa0*/  UIMAD UR4, UR9, UR6, URZ ;  /* 0x00000006090472a4 */ /* 0x000fe4000f8e023f */
[----:B------:R-:W-:Y:S01]  /*cab0*/  IMAD.U32 R9, RZ, RZ, UR6 ;  /* 0x00000006ff097e24 */ /* 0x000fe2000f8e00ff */
[----:B------:R-:W-:Y:S01]  /*cac0*/  ISETP.GE.AND P0, PT, R4, R15, PT ;  /* 0x0000000f0400720c */ /* 0x000fe20003f06270 */
[----:B------:R-:W-:Y:S01]  /*cad0*/  IMAD.MOV.U32 R10, RZ, RZ, R22 ;  /* 0x000000ffff0a7224 */ /* 0x000fe200078e0016 */
[----:B------:R-:W-:Y:S02]  /*cae0*/  UIMAD UR4, UR8, UR7, UR4 ;  /* 0x00000007080472a4 */ /* 0x000fe4000f8e0204 */
[----:B------:R-:W-:-:S04]  /*caf0*/  IMAD.WIDE.U32 R8, R9, UR8, R2 ;  /* 0x0000000809087c25 */ /* 0x000fc8000f8e0002 */
[----:B------:R-:W-:-:S04]  /*cb00*/  IMAD.WIDE R10, R212, 0x80, R10 ;  /* 0x00000080d40a7825 */ /* 0x000fc800078e020a */
[----:B------:R-:W-:Y:S02]  /*cb10*/  VIADD R19, R9, UR4 ;  /* 0x0000000409137c36 */ /* 0x000fe40008000000 */
[----:B------:R-:W-:Y:S01]  /*cb20*/  VIADD R0, R22, 0x60 ;  /* 0x0000006016007836 */ /* 0x000fe20000000000 */
[----:B------:R-:W-:Y:S06]  /*cb30*/  @P2 BRA `(.L_x_296) ;  /* 0x00000000005c2947 */ /* 0x000fec0003800000 */
[C---:B------:R-:W-:Y:S01]  /*cb40*/  VIADD R2, R18.reuse, 0x40 ;  /* 0x0000004012027836 */ /* 0x040fe20000000000 */
[C---:B------:R-:W-:Y:S01]  /*cb50*/  IADD3 R3, R18.reuse, 0x80, RZ ;  /* 0x0000008012037810 */ /* 0x040fe20007ffe0ff */
[----:B------:R-:W-:Y:S01]  /*cb60*/  ULDC UR4, c[0x0][0xa8c] ;  /* 0x0002a30000047ab9 */ /* 0x000fe20000000800 */
[----:B------:R-:W-:Y:S01]  /*cb70*/  ULDC.64 UR6, c[0x0][0xad8] ;  /* 0x0002b60000067ab9 */ /* 0x000fe20000000a00 */
[----:B------:R-:W-:Y:S01]  /*cb80*/  VIADD R4, R18, 0xc0 ;  /* 0x000000c012047836 */ /* 0x000fe20000000000 */
[----:B------:R-:W-:Y:S01]  /*cb90*/  ISETP.GE.AND P4, PT, R2, UR4, PT ;  /* 0x0000000402007c0c */ /* 0x000fe2000bf86270 */
[----:B------:R-:W-:Y:S01]  /*cba0*/  IMAD R13, R11, UR6, RZ ;  /* 0x000000060b0d7c24 */ /* 0x000fe2000f8e02ff */
[----:B------:R-:W-:Y:S01]  /*cbb0*/  ISETP.GE.AND P5, PT, R3, UR4, PT ;  /* 0x0000000403007c0c */ /* 0x000fe2000bfa6270 */
[----:B------:R-:W-:Y:S01]  /*cbc0*/  IMAD.MOV.U32 R2, RZ, RZ, R8 ;  /* 0x000000ffff027224 */ /* 0x000fe200078e0008 */
[----:B------:R-:W-:Y:S01]  /*cbd0*/  ISETP.GE.AND P3, PT, R18, UR4, PT ;  /* 0x0000000412007c0c */ /* 0x000fe2000bf66270 */
[----:B------:R-:W-:Y:S01]  /*cbe0*/  IMAD.MOV.U32 R3, RZ, RZ, R19 ;  /* 0x000000ffff037224 */ /* 0x000fe200078e0013 */
[----:B------:R-:W-:Y:S01]  /*cbf0*/  ISETP.GE.AND P6, PT, R4, UR4, PT ;  /* 0x0000000404007c0c */ /* 0x000fe2000bfc6270 */
[C---:B------:R-:W-:Y:S01]  /*cc00*/  IMAD R13, R10.reuse, UR7, R13 ;  /* 0x000000070a0d7c24 */ /* 0x040fe2000f8e020d */
[----:B------:R-:W-:Y:S01]  /*cc10*/  ULDC.64 UR8, c[0x0][0x208] ;  /* 0x0000820000087ab9 */ /* 0x000fe20000000a00 */
[----:B------:R-:W-:Y:S01]  /*cc20*/  IMAD.WIDE.U32 R2, R10, UR6, R2 ;  /* 0x000000060a027c25 */ /* 0x000fe2000f8e0002 */
[----:B------:R-:W-:-:S03]  /*cc30*/  ULDC.64 UR6, c[0x0][0xa80] ;  /* 0x0002a00000067ab9 */ /* 0x000fc60000000a00 */
[----:B------:R-:W-:Y:S01]  /*cc40*/  IMAD.IADD R3, R3, 0x1, R13 ;  /* 0x0000000103037824 */ /* 0x000fe200078e020d */
[----:B------:R-:W-:-:S04]  /*cc50*/  LEA R12, P2, R2, UR6, 0x1 ;  /* 0x00000006020c7c11 */ /* 0x000fc8000f8408ff */
[----:B------:R-:W-:-:S05]  /*cc60*/  LEA.HI.X R13, R2, UR7, R3, 0x1, P2 ;  /* 0x00000007020d7c11 */ /* 0x000fca00090f0c03 */
[----:B------:R0:W-:Y:S04]  /*cc70*/  @!P3 STG.E.128 desc[UR8][R12.64], RZ ;  /* 0x000000ff0c00b986 */ /* 0x0001e8000c101d08 */
[----:B------:R0:W-:Y:S04]  /*cc80*/  @!P4 STG.E.128 desc[UR8][R12.64+0x80], RZ ;  /* 0x000080ff0c00c986 */ /* 0x0001e8000c101d08 */
[----:B------:R0:W-:Y:S04]  /*cc90*/  @!P5 STG.E.128 desc[UR8][R12.64+0x100], RZ ;  /* 0x000100ff0c00d986 */ /* 0x0001e8000c101d08 */
[----:B------:R0:W-:Y:S02]  /*cca0*/  @!P6 STG.E.128 desc[UR8][R12.64+0x180], RZ ;  /* 0x000180ff0c00e986 */ /* 0x0001e4000c101d08 */
.L_x_296:
[----:B------:R-:W-:Y:S05]  /*ccb0*/  BSYNC B1 ;  /* 0x0000000000017941 */ /* 0x000fea0003800000 */
.L_x_295:
[----:B------:R-:W-:Y:S01]  /*ccc0*/  BSSY B1, `(.L_x_297) ;  /* 0x000001c000017945 */ /* 0x000fe20003800000 */
[----:B------:R-:W-:-:S03]  /*ccd0*/  ISETP.GE.AND P2, PT, R0, R15, PT ;  /* 0x0000000f0000720c */ /* 0x000fc60003f46270 */
[----:B------:R-:W-:Y:S10]  /*cce0*/  @P1 BRA `(.L_x_298) ;  /* 0x0000000000641947 */ /* 0x000ff40003800000 */
[----:B0-----:R-:W-:Y:S01]  /*ccf0*/  IADD3 R13, P1, R10, 0x20, RZ ;  /* 0x000000200a0d7810 */ /* 0x001fe20007f3e0ff */
[C---:B------:R-:W-:Y:S01]  /*cd00*/  VIADD R3, R18.reuse, 0x80 ;  /* 0x0000008012037836 */ /* 0x040fe20000000000 */
[----:B------:R-:W-:Y:S01]  /*cd10*/  ULDC UR4, c[0x0][0xa8c] ;  /* 0x0002a30000047ab9 */ /* 0x000fe20000000800 */
[C---:B------:R-:W-:Y:S01]  /*cd20*/  VIADD R2, R18.reuse, 0x40 ;  /* 0x0000004012027836 */ /* 0x040fe20000000000 */
        /* <DEDUP_REMOVED lines=14> */
[----:B------:R-:W-:Y:S01]  /*ce10*/  LEA R12, P1, R2, UR6, 0x1 ;  /* 0x00000006020c7c11 */ /* 0x000fe2000f8208ff */
[----:B------:R-:W-:-:S05]  /*ce20*/  IMAD.IADD R3, R3, 0x1, R13 ;  /* 0x0000000103037824 */ /* 0x000fca00078e020d */
[----:B------:R-:W-:-:S05]  /*ce30*/  LEA.HI.X R13, R2, UR7, R3, 0x1, P1 ;  /* 0x00000007020d7c11 */ /* 0x000fca00088f0c03 */
[----:B------:R1:W-:Y:S04]  /*ce40*/  @!P3 STG.E.128 desc[UR8][R12.64], RZ ;  /* 0x000000ff0c00b986 */ /* 0x0003e8000c101d08 */
[----:B------:R1:W-:Y:S04]  /*ce50*/  @!P4 STG.E.128 desc[UR8][R12.64+0x80], RZ ;  /* 0x000080ff0c00c986 */ /* 0x0003e8000c101d08 */
[----:B------:R1:W-:Y:S04]  /*ce60*/  @!P5 STG.E.128 desc[UR8][R12.64+0x100], RZ ;  /* 0x000100ff0c00d986 */ /* 0x0003e8000c101d08 */
[----:B------:R1:W-:Y:S02]  /*ce70*/  @!P6 STG.E.128 desc[UR8][R12.64+0x180], RZ ;  /* 0x000180ff0c00e986 */ /* 0x0003e4000c101d08 */
.L_x_298:
[----:B------:R-:W-:Y:S05]  /*ce80*/  BSYNC B1 ;  /* 0x0000000000017941 */ /* 0x000fea0003800000 */
.L_x_297:
[----:B------:R-:W-:Y:S04]  /*ce90*/  BSSY B1, `(.L_x_299) ;  /* 0x000001b000017945 */ /* 0x000fe80003800000 */
[----:B------:R-:W-:Y:S05]  /*cea0*/  @P0 BRA `(.L_x_300) ;  /* 0x0000000000640947 */ /* 0x000fea0003800000 */
[----:B01----:R-:W-:Y:S01]  /*ceb0*/  IADD3 R13, P0, R10, 0x40, RZ ;  /* 0x000000400a0d7810 */ /* 0x003fe20007f1e0ff */
        /* <DEDUP_REMOVED lines=24> */
.L_x_300:
[----:B------:R-:W-:Y:S05]  /*d040*/  BSYNC B1 ;  /* 0x0000000000017941 */ /* 0x000fea0003800000 */
.L_x_299:
[----:B------:R-:W-:Y:S05]  /*d050*/  @P2 BRA `(.L_x_291) ;  /* 0x0000000000642947 */ /* 0x000fea0003800000 */
[----:B------:R-:W-:Y:S01]  /*d060*/  IADD3 R9, P0, R10, 0x60, RZ ;  /* 0x000000600a097810 */ /* 0x000fe20007f1e0ff */
[----:B------:R-:W-:Y:S01]  /*d070*/  VIADD R0, R18, 0x40 ;  /* 0x0000004012007836 */ /* 0x000fe20000000000 */
[----:B------:R-:W-:Y:S01]  /*d080*/  ULDC UR4, c[0x0][0xa8c] ;  /* 0x0002a30000047ab9 */ /* 0x000fe20000000800 */
[----:B------:R-:W-:Y:S01]  /*d090*/  MOV R3, R19 ;  /* 0x0000001300037202 */ /* 0x000fe20000000f00 */
[----:B------:R-:W-:Y:S01]  /*d0a0*/  ULDC.64 UR6, c[0x0][0xad8] ;  /* 0x0002b60000067ab9 */ /* 0x000fe20000000a00 */
[----:B------:R-:W-:Y:S01]  /*d0b0*/  IMAD.X R10, RZ, RZ, R11, P0 ;  /* 0x000000ffff0a7224 */ /* 0x000fe200000e060b */
[----:B------:R-:W-:Y:S01]  /*d0c0*/  ISETP.GE.AND P2, PT, R0, UR4, PT ;  /* 0x0000000400007c0c */ /* 0x000fe2000bf46270 */
[----:B------:R-:W-:Y:S01]  /*d0d0*/  IMAD.MOV.U32 R2, RZ, RZ, R8 ;  /* 0x000000ffff027224 */ /* 0x000fe200078e0008 */
[C---:B------:R-:W-:Y:S01]  /*d0e0*/  ISETP.GE.AND P1, PT, R18.reuse, UR4, PT ;  /* 0x0000000412007c0c */ /* 0x040fe2000bf26270 */
[----:B------:R-:W-:Y:S01]  /*d0f0*/  VIADD R4, R18, 0x80 ;  /* 0x0000008012047836 */ /* 0x000fe20000000000 */
[----:B------:R-:W-:Y:S01]  /*d100*/  ULDC.64 UR8, c[0x0][0x208] ;  /* 0x0000820000087ab9 */ /* 0x000fe20000000a00 */
[----:B------:R-:W-:-:S02]  /*d110*/  IMAD R10, R10, UR6, RZ ;  /* 0x000000060a0a7c24 */ /* 0x000fc4000f8e02ff */
[----:B------:R-:W-:Y:S01]  /*d120*/  VIADD R0, R18, 0xc0 ;  /* 0x000000c012007836 */ /* 0x000fe20000000000 */
[----:B------:R-:W-:Y:S01]  /*d130*/  ISETP.GE.AND P3, PT, R4, UR4, PT ;  /* 0x0000000404007c0c */ /* 0x000fe2000bf66270 */
        /* <DEDUP_REMOVED lines=11> */
.L_x_291:
[----:B------:R-:W-:Y:S05]  /*d1f0*/  BSYNC B0 ;  /* 0x0000000000007941 */ /* 0x000fea0003800000 */
.L_x_282:
[----:B------:R-:W-:Y:S02]  /*d200*/  ULDC UR4, c[0x0][0xc14] ;  /* 0x0003050000047ab9 */ /* 0x000fe40000000800 */
[----:B------:R-:W-:-:S13]  /*d210*/  ISETP.GE.AND P0, PT, R7, UR4, PT ;  /* 0x0000000407007c0c */ /* 0x000fda000bf06270 */
[----:B------:R-:W-:Y:S05]  /*d220*/  @!P0 BRA `(.L_x_301) ;  /* 0xffffff3800e48947 */ /* 0x000fea000383ffff */
[----:B------:R-:W-:Y:S05]  /*d230*/  EXIT ;  /* 0x000000000000794d */ /* 0x000fea0003800000 */
.L_x_257:
[----:B------:R-:W-:-:S08]  /*d240*/  NOP ;  /* 0x0000000000007918 */ /* 0x000fd00000000000 */
[----:B0-----:R-:W0:-:S00]  /*d250*/  USETMAXREG.DEALLOC.CTAPOOL 0x18 ;  /* 0x00000018000079c8 */ /* 0x001e0000080e0500 */
[----:B0-----:R-:W-:-:S06]  /*d260*/  LOP3.LUT R0, R0, 0x3, RZ, 0xc0, !PT ;  /* 0x0000000300007812 */ /* 0x001fcc00078ec0ff */
[----:B------:R-:W0:Y:S02]  /*d270*/  SHFL.IDX PT, R0, R0, RZ, 0x1f ;  /* 0x00001fff00007589 */ /* 0x000e2400000e0000 */
[----:B0-----:R-:W-:-:S13]  /*d280*/  ISETP.NE.AND P0, PT, R0, RZ, PT ;  /* 0x000000ff0000720c */ /* 0x001fda0003f05270 */
[----:B------:R-:W-:Y:S05]  /*d290*/  @P0 EXIT ;  /* 0x000000000000094d */ /* 0x000fea0003800000 */
[----:B------:R-:W0:Y:S01]  /*d2a0*/  S2R R2, SR_TID.X ;  /* 0x0000000000027919 */ /* 0x000e220000002100 */
[----:B------:R-:W-:Y:S01]  /*d2b0*/  LOP3.LUT R4, R4, 0xffffffdf, RZ, 0xc0, !PT ;  /* 0xffffffdf04047812 */ /* 0x000fe200078ec0ff */
[----:B------:R-:W-:Y:S01]  /*d2c0*/  ULDC UR5, c[0x0][0xc14] ;  /* 0x0003050000057ab9 */ /* 0x000fe20000000800 */
[----:B------:R-:W-:Y:S01]  /*d2d0*/  IMAD.MOV.U32 R0, RZ, RZ, RZ ;  /* 0x000000ffff007224 */ /* 0x000fe200078e00ff */
[----:B------:R-:W-:Y:S01]  /*d2e0*/  ULDC.64 UR6, c[0x0][0x208] ;  /* 0x0000820000067ab9 */ /* 0x000fe20000000a00 */
[----:B------:R-:W-:Y:S01]  /*d2f0*/  ULDC UR4, c[0x0][0xc10] ;  /* 0x0003040000047ab9 */ /* 0x000fe20000000800 */
[----:B0-----:R-:W-:-:S04]  /*d300*/  LOP3.LUT R8, R2, 0x1f, RZ, 0xc0, !PT ;  /* 0x0000001f02087812 */ /* 0x001fc800078ec0ff */
[----:B------:R-:W-:-:S13]  /*d310*/  ISETP.NE.AND P0, PT, R8, 0x1f, PT ;  /* 0x0000001f0800780c */ /* 0x000fda0003f05270 */
[----:B------:R-:W-:Y:S02]  /*d320*/  @P0 LOP3.LUT R4, R4, 0x20, RZ, 0xfc, !PT ;  /* 0x0000002004040812 */ /* 0x000fe400078efcff */
[----:B------:R-:W-:-:S13]  /*d330*/  ISETP.GE.OR P0, PT, R8, UR5, !P0 ;  /* 0x0000000508007c0c */ /* 0x000fda000c706670 */
[----:B------:R-:W0:Y:S02]  /*d340*/  @!P0 LDC.64 R2, c[0x0][0xc58] ;  /* 0x00031600ff028b82 */ /* 0x000e240000000a00 */
[----:B0-----:R-:W-:-:S05]  /*d350*/  @!P0 IMAD.WIDE.U32 R2, R8, 0x4, R2 ;  /* 0x0000000408028825 */ /* 0x001fca00078e0002 */
[----:B------:R-:W2:Y:S01]  /*d360*/  @!P0 LDG.E R0, desc[UR6][R2.64] ;  /* 0x0000000602008981 */ /* 0x000ea2000c1e1900 */
[C---:B------:R-:W-:Y:S01]  /*d370*/  ISETP.NE.AND P1, PT, R8.reuse, RZ, PT ;  /* 0x000000ff0800720c */ /* 0x040fe20003f25270 */
[----:B------:R-:W0:Y:S01]  /*d380*/  S2UR UR6, SR_CTAID.X ;  /* 0x00000000000679c3 */ /* 0x000e220000002500 */
[----:B------:R-:W-:Y:S01]  /*d390*/  ISETP.GE.U32.AND P0, PT, R8, 0x2, PT ;  /* 0x000000020800780c */ /* 0x000fe20003f06070 */
[----:B------:R-:W-:Y:S01]  /*d3a0*/  IMAD.MOV.U32 R16, RZ, RZ, RZ ;  /* 0x000000ffff107224 */ /* 0x000fe200078e00ff */
[----:B------:R-:W-:Y:S01]  /*d3b0*/  LOP3.LUT R4, R4, 0xfffffffe, RZ, 0xc0, !PT ;  /* 0xfffffffe04047812 */ /* 0x000fe200078ec0ff */
[----:B------:R-:W-:-:S08]  /*d3c0*/  IMAD.MOV.U32 R19, RZ, RZ, RZ ;  /* 0x000000ffff137224 */ /* 0x000fd000078e00ff */
[----:B------:R-:W-:-:S04]  /*d3d0*/  @P1 LOP3.LUT R4, R4, 0x1, RZ, 0xfc, !PT ;  /* 0x0000000104041812 */ /* 0x000fc800078efcff */
[----:B------:R-:W-:-:S04]  /*d3e0*/  LOP3.LUT R4, R4, 0xffffffef, RZ, 0xc0, !PT ;  /* 0xffffffef04047812 */ /* 0x000fc800078ec0ff */
[----:B------:R-:W-:-:S04]  /*d3f0*/  @P0 LOP3.LUT R4, R4, 0x10, RZ, 0xfc, !PT ;  /* 0x0000001004040812 */ /* 0x000fc800078efcff */
[----:B------:R-:W-:Y:S01]  /*d400*/  LOP3.LUT R4, R4, 0xfffffff7, RZ, 0xc0, !PT ;  /* 0xfffffff704047812 */ /* 0x000fe200078ec0ff */
[----:B--2---:R-:W1:Y:S02]  /*d410*/  SHFL.UP PT, R5, R0, 0x1, RZ ;  /* 0x0420000000057989 */ /* 0x004e6400000e00ff */
[----:B-1----:R-:W-:-:S05]  /*d420*/  SEL R5, R5, RZ, P1 ;  /* 0x000000ff05057207 */ /* 0x002fca0000800000 */
[----:B------:R-:W-:-:S05]  /*d430*/  IMAD.IADD R5, R0, 0x1, R5 ;  /* 0x0000000100057824 */ /* 0x000fca00078e0205 */
[----:B------:R-:W1:Y:S02]  /*d440*/  SHFL.UP PT, R6, R5, 0x2, RZ ;  /* 0x0440000005067989 */ /* 0x000e6400000e00ff */
[----:B-1----:R-:W-:Y:S02]  /*d450*/  SEL R6, R6, RZ, P0 ;  /* 0x000000ff06067207 */ /* 0x002fe40000000000 */
[----:B------:R-:W-:-:S03]  /*d460*/  ISETP.GE.U32.AND P0, PT, R8, 0x4, PT ;  /* 0x000000040800780c */ /* 0x000fc60003f06070 */
[----:B------:R-:W-:-:S05]  /*d470*/  IMAD.IADD R6, R5, 0x1, R6 ;  /* 0x0000000105067824 */ /* 0x000fca00078e0206 */
[----:B------:R-:W1:Y:S05]  /*d480*/  SHFL.UP PT, R7, R6, 0x4, RZ ;  /* 0x0480000006077989 */ /* 0x000e6a00000e00ff */
[----:B------:R-:W-:-:S04]  /*d490*/  @P0 LOP3.LUT R4, R4, 0x8, RZ, 0xfc, !PT ;  /* 0x0000000804040812 */ /* 0x000fc800078efcff */
[----:B------:R-:W-:Y:S02]  /*d4a0*/  LOP3.LUT R4, R4, 0xfffffffb, RZ, 0xc0, !PT ;  /* 0xfffffffb04047812 */ /* 0x000fe400078ec0ff */
[----:B-1----:R-:W-:Y:S02]  /*d4b0*/  SEL R7, R7, RZ, P0 ;  /* 0x000000ff07077207 */ /* 0x002fe40000000000 */
[----:B------:R-:W-:-:S03]  /*d4c0*/  ISETP.GE.U32.AND P0, PT, R8, 0x8, PT ;  /* 0x000000080800780c */ /* 0x000fc60003f06070 */
[----:B------:R-:W-:-:S05]  /*d4d0*/  IMAD.IADD R7, R6, 0x1, R7 ;  /* 0x0000000106077824 */ /* 0x000fca00078e0207 */
[----:B------:R-:W1:Y:S05]  /*d4e0*/  SHFL.UP PT, R2, R7, 0x8, RZ ;  /* 0x0500000007027989 */ /* 0x000e6a00000e00ff */
[----:B------:R-:W-:-:S04]  /*d4f0*/  @P0 LOP3.LUT R4, R4, 0x4, RZ, 0xfc, !PT ;  /* 0x0000000404040812 */ /* 0x000fc800078efcff */
[----:B------:R-:W-:Y:S02]  /*d500*/  LOP3.LUT R4, R4, 0xfffffffd, RZ, 0xc0, !PT ;  /* 0xfffffffd04047812 */ /* 0x000fe400078ec0ff */
[----:B-1----:R-:W-:Y:S02]  /*d510*/  SEL R2, R2, RZ, P0 ;  /* 0x000000ff02027207 */ /* 0x002fe40000000000 */
[----:B------:R-:W-:Y:S02]  /*d520*/  ISETP.GE.U32.AND P0, PT, R8, 0x10, PT ;  /* 0x000000100800780c */ /* 0x000fe40003f06070 */
[----:B------:R-:W-:-:S05]  /*d530*/  IADD3 R3, R7, R2, RZ ;  /* 0x0000000207037210 */ /* 0x000fca0007ffe0ff */
[----:B------:R-:W1:Y:S06]  /*d540*/  SHFL.UP PT, R2, R3, 0x10, RZ ;  /* 0x0600000003027989 */ /* 0x000e6c00000e00ff */
[----:B------:R-:W-:Y:S02]  /*d550*/  @P0 LOP3.LUT R4, R4, 0x2, RZ, 0xfc, !PT ;  /* 0x0000000204040812 */ /* 0x000fe400078efcff */
[----:B-1----:R-:W-:-:S05]  /*d560*/  SEL R2, R2, RZ, P0 ;  /* 0x000000ff02027207 */ /* 0x002fca0000000000 */
[----:B------:R-:W-:-:S05]  /*d570*/  IMAD.IADD R2, R3, 0x1, R2 ;  /* 0x0000000103027824 */ /* 0x000fca00078e0202 */
[----:B------:R-:W1:Y:S02]  /*d580*/  SHFL.IDX PT, R5, R2, 0x1f, 0x1f ;  /* 0x03e01f0002057f89 */ /* 0x000e6400000e0000 */
[----:B-1----:R-:W-:-:S04]  /*d590*/  IMAD R5, R5, UR4, RZ ;  /* 0x0000000405057c24 */ /* 0x002fc8000f8e02ff */
[----:B------:R-:W-:Y:S01]  /*d5a0*/  IMAD.MOV.U32 R6, RZ, RZ, R5 ;  /* 0x000000ffff067224 */ /* 0x000fe200078e0005 */
[----:B0-----:R-:W-:-:S13]  /*d5b0*/  ISETP.GT.AND P0, PT, R5, UR6, PT ;  /* 0x0000000605007c0c */ /* 0x001fda000bf04270 */
[----:B------:R-:W-:Y:S05]  /*d5c0*/  @P0 BRA `(.L_x_302) ;  /* 0x0000000000c40947 */ /* 0x000fea0003800000 */
[----:B------:R-:W-:Y:S01]  /*d5d0*/  IMAD.MOV.U32 R5, RZ, RZ, R6 ;  /* 0x000000ffff057224 */ /* 0x000fe200078e0006 */
[----:B------:R-:W-:Y:S01]  /*d5e0*/  ULDC UR5, c[0x0][0xc14] ;  /* 0x0003050000057ab9 */ /* 0x000fe20000000800 */
[----:B------:R-:W-:Y:S01]  /*d5f0*/  IMAD.MOV.U32 R19, RZ, RZ, RZ ;  /* 0x000000ffff137224 */ /* 0x000fe200078e00ff */
[----:B------:R-:W-:Y:S01]  /*d600*/  ULDC UR7, c[0x0][0xc14] ;  /* 0x0003050000077ab9 */ /* 0x000fe20000000800 */
[----:B------:R-:W-:-:S05]  /*d610*/  ULDC UR4, c[0x0][0xc10] ;  /* 0x0003040000047ab9 */ /* 0x000fca0000000800 */
.L_x_306:
[----:B------:R-:W-:Y:S02]  /*d620*/  VIADD R0, R19, 0x1f ;  /* 0x0000001f13007836 */ /* 0x000fe40000000000 */
[----:B------:R-:W-:-:S03]  /*d630*/  IMAD.U32 R19, RZ, RZ, UR7 ;  /* 0x00000007ff137e24 */ /* 0x000fc6000f8e00ff */
[----:B------:R-:W-:-:S13]  /*d640*/  ISETP.GE.AND P0, PT, R0, UR5, PT ;  /* 0x0000000500007c0c */ /* 0x000fda000bf06270 */
[----:B------:R-:W-:Y:S05]  /*d650*/  @P0 BRA `(.L_x_303) ;  /* 0x0000000400440947 */ /* 0x000fea0003800000 */
[----:B------:R-:W0:Y:S01]  /*d660*/  S2R R2, SR_TID.X ;  /* 0x0000000000027919 */ /* 0x000e220000002100 */
[----:B------:R-:W-:Y:S01]  /*d670*/  IMAD.MOV.U32 R19, RZ, RZ, R0 ;  /* 0x000000ffff137224 */ /* 0x000fe200078e0000 */
[----:B------:R-:W-:Y:S01]  /*d680*/  BSSY B0, `(.L_x_304) ;  /* 0x000000b000007945 */ /* 0x000fe20003800000 */
[----:B------:R-:W-:Y:S01]  /*d690*/  IMAD.MOV.U32 R0, RZ, RZ, RZ ;  /* 0x000000ffff007224 */ /* 0x000fe200078e00ff */
[----:B0-----:R-:W-:-:S04]  /*d6a0*/  LOP3.LUT R8, R2, 0x1f, RZ, 0xc0, !PT ;  /* 0x0000001f02087812 */ /* 0x001fc800078ec0ff */
[C---:B------:R-:W-:Y:S02]  /*d6b0*/  ISETP.NE.AND P1, PT, R8.reuse, 0x1f, PT ;  /* 0x0000001f0800780c */ /* 0x040fe40003f25270 */
[----:B------:R-:W-:-:S04]  /*d6c0*/  IADD3 R7, R8, R19, RZ ;  /* 0x0000001308077210 */ /* 0x000fc80007ffe0ff */
[----:B------:R-:W-:-:S13]  /*d6d0*/  ISETP.GE.OR P0, PT, R7, UR5, !P1 ;  /* 0x0000000507007c0c */ /* 0x000fda000cf06670 */
[----:B------:R-:W-:Y:S05]  /*d6e0*/  @P0 BRA `(.L_x_305) ;  /* 0x0000000000100947 */ /* 0x000fea0003800000 */
[----:B------:R-:W0:Y:S01]  /*d6f0*/  LDC.64 R2, c[0x0][0xc58] ;  /* 0x00031600ff027b82 */ /* 0x000e220000000a00 */
[----:B------:R-:W-:Y:S01]  /*d700*/  ULDC.64 UR8, c[0x0][0x208] ;  /* 0x0000820000087ab9 */ /* 0x000fe20000000a00 */
[----:B0-----:R-:W-:-:S05]  /*d710*/  IMAD.WIDE R2, R7, 0x4, R2 ;  /* 0x0000000407027825 */ /* 0x001fca00078e0202 */
[----:B------:R0:W5:Y:S02]  /*d720*/  LDG.E R0, desc[UR8][R2.64] ;  /* 0x0000000802007981 */ /* 0x000164000c1e1900 */
.L_x_305:
[----:B------:R-:W-:Y:S05]  /*d730*/  BSYNC B0 ;  /* 0x0000000000007941 */ /* 0x000fea0003800000 */
.L_x_304:
[----:B0----5:R-:W0:Y:S01]  /*d740*/  SHFL.UP PT, R2, R0, 0x1, RZ ;  /* 0x0420000000027989 */ /* 0x021e2200000e00ff */
[C---:B------:R-:W-:Y:S02]  /*d750*/  ISETP.NE.AND P0, PT, R8.reuse, RZ, PT ;  /* 0x000000ff0800720c */ /* 0x040fe40003f05270 */
[----:B------:R-:W-:Y:S02]  /*d760*/  ISETP.GE.U32.AND P1, PT, R8, 0x2, PT ;  /* 0x000000020800780c */ /* 0x000fe40003f26070 */
[----:B0-----:R-:W-:Y:S02]  /*d770*/  SEL R3, R2, RZ, P0 ;  /* 0x000000ff02037207 */ /* 0x001fe40000000000 */
[----:B------:R-:W-:-:S03]  /*d780*/  ISETP.GE.U32.AND P0, PT, R8, 0x4, PT ;  /* 0x000000040800780c */ /* 0x000fc60003f06070 */
[----:B------:R-:W-:-:S05]  /*d790*/  IMAD.IADD R3, R0, 0x1, R3 ;  /* 0x0000000100037824 */ /* 0x000fca00078e0203 */
[----:B------:R-:W0:Y:S02]  /*d7a0*/  SHFL.UP PT, R2, R3, 0x2, RZ ;  /* 0x0440000003027989 */ /* 0x000e2400000e00ff */
        /* <DEDUP_REMOVED lines=8> */
[----:B0-----:R-:W-:-:S05]  /*d830*/  SEL R6, R6, RZ, P1 ;  /* 0x000000ff06067207 */ /* 0x001fca0000800000 */
[----:B------:R-:W-:-:S05]  /*d840*/  IMAD.IADD R6, R7, 0x1, R6 ;  /* 0x0000000107067824 */ /* 0x000fca00078e0206 */
[----:B------:R-:W0:Y:S02]  /*d850*/  SHFL.UP PT, R8, R6, 0x10, RZ ;  /* 0x0600000006087989 */ /* 0x000e2400000e00ff */
[----:B0-----:R-:W-:-:S05]  /*d860*/  SEL R9, R8, RZ, P0 ;  /* 0x000000ff08097207 */ /* 0x001fca0000000000 */
[----:B------:R-:W-:-:S05]  /*d870*/  IMAD.IADD R9, R6, 0x1, R9 ;  /* 0x0000000106097824 */ /* 0x000fca00078e0209 */
[----:B------:R-:W0:Y:S02]  /*d880*/  SHFL.IDX PT, R3, R9, 0x1f, 0x1f ;  /* 0x03e01f0009037f89 */ /* 0x000e2400000e0000 */
[----:B0-----:R-:W-:-:S04]  /*d890*/  IMAD R6, R3, UR4, RZ ;  /* 0x0000000403067c24 */ /* 0x001fc8000f8e02ff */
[----:B------:R-:W-:-:S05]  /*d8a0*/  IMAD.IADD R5, R6, 0x1, R5 ;  /* 0x0000000106057824 */ /* 0x000fca00078e0205 */
[----:B------:R-:W-:-:S13]  /*d8b0*/  ISETP.GT.AND P0, PT, R5, UR6, PT ;  /* 0x0000000605007c0c */ /* 0x000fda000bf04270 */
[----:B------:R-:W-:Y:S05]  /*d8c0*/  @!P0 BRA `(.L_x_306) ;  /* 0xfffffffc00548947 */ /* 0x000fea000383ffff */
[----:B------:R-:W-:-:S07]  /*d8d0*/  IMAD.MOV.U32 R2, RZ, RZ, R9 ;  /* 0x000000ffff027224 */ /* 0x000fce00078e0009 */
.L_x_302:
[----:B------:R-:W-:-:S04]  /*d8e0*/  IMAD.IADD R7, R5, 0x1, -R6 ;  /* 0x0000000105077824 */ /* 0x000fc800078e0a06 */
[----:B------:R-:W-:-:S05]  /*d8f0*/  IMAD R3, R2, UR4, R7 ;  /* 0x0000000402037c24 */ /* 0x000fca000f8e0207 */
[----:B------:R-:W-:-:S13]  /*d900*/  ISETP.GT.AND P0, PT, R3, UR6, PT ;  /* 0x0000000603007c0c */ /* 0x000fda000bf04270 */
[----:B------:R-:W-:-:S04]  /*d910*/  VOTE.ANY R8, PT, !P0 ;  /* 0x0000000000087806 */ /* 0x000fc800040e0100 */
[----:B------:R-:W0:Y:S01]  /*d920*/  POPC R5, R8 ;  /* 0x0000000800057309 */ /* 0x000e220000000000 */
[----:B------:R-:W-:Y:S01]  /*d930*/  ISETP.NE.AND P0, PT, R8, RZ, PT ;  /* 0x000000ff0800720c */ /* 0x000fe20003f05270 */
[----:B0-----:R-:W0:Y:S02]  /*d940*/  SHFL.IDX PT, R0, R0, R5, 0x1f ;  /* 0x00001f0500007589 */ /* 0x001e2400000e0000 */
[----:B0-----:R-:W-:-:S04]  /*d950*/  IABS R6, R0 ;  /* 0x0000000000067213 */ /* 0x001fc80000000000 */
[----:B------:R-:W0:Y:S08]  /*d960*/  I2F.RP R9, R6 ;  /* 0x0000000600097306 */ /* 0x000e300000209400 */
[----:B0-----:R-:W0:Y:S02]  /*d970*/  MUFU.RCP R9, R9 ;  /* 0x0000000900097308 */ /* 0x001e240000001000 */
[----:B0-----:R-:W-:-:S06]  /*d980*/  IADD3 R3, R9, 0xffffffe, RZ ;  /* 0x0ffffffe09037810 */ /* 0x001fcc0007ffe0ff */
[----:B------:R-:W0:Y:S02]  /*d990*/  F2I.FTZ.U32.TRUNC.NTZ R3, R3 ;  /* 0x0000000300037305 */ /* 0x000e24000021f000 */
[----:B0-----:R-:W-:Y:S01]  /*d9a0*/  IMAD.MOV R11, RZ, RZ, -R3 ;  /* 0x000000ffff0b7224 */ /* 0x001fe200078e0a03 */
[----:B------:R-:W-:Y:S06]  /*d9b0*/  @!P0 BRA `(.L_x_307) ;  /* 0x0000000000088947 */ /* 0x000fec0003800000 */
[----:B------:R-:W-:-:S05]  /*d9c0*/  VIADD R9, R5, 0xffffffff ;  /* 0xffffffff05097836 */ /* 0x000fca0000000000 */
[----:B------:R0:W1:Y:S02]  /*d9d0*/  SHFL.IDX PT, R16, R2, R9, 0x1f ;  /* 0x00001f0902107589 */ /* 0x00006400000e0000 */
.L_x_307:
[----:B-1----:R-:W-:Y:S01]  /*d9e0*/  IMAD R16, R16, UR4, R7 ;  /* 0x0000000410107c24 */ /* 0x002fe2000f8e0207 */
[----:B------:R-:W-:Y:S01]  /*d9f0*/  IADD3 R19, R5, R19, RZ ;  /* 0x0000001305137210 */ /* 0x000fe20007ffe0ff */
[----:B------:R-:W-:Y:S02]  /*da00*/  IMAD R7, R11, R6, RZ ;  /* 0x000000060b077224 */ /* 0x000fe400078e02ff */
[----:B0-----:R-:W-:Y:S01]  /*da10*/  IMAD.MOV.U32 R2, RZ, RZ, RZ ;  /* 0x000000ffff027224 */ /* 0x001fe200078e00ff */
[----:B------:R-:W-:-:S03]  /*da20*/  IADD3 R17, -R16, UR6, RZ ;  /* 0x0000000610117c10 */ /* 0x000fc6000fffe1ff */
[----:B------:R-:W-:Y:S01]  /*da30*/  IMAD.HI.U32 R2, R3, R7, R2 ;  /* 0x0000000703027227 */ /* 0x000fe200078e0002 */
[----:B------:R-:W-:Y:S02]  /*da40*/  IABS R7, R0 ;  /* 0x0000000000077213 */ /* 0x000fe40000000000 */
[----:B------:R-:W-:-:S03]  /*da50*/  IABS R3, R17 ;  /* 0x0000001100037213 */ /* 0x000fc60000000000 */
[----:B------:R-:W-:Y:S02]  /*da60*/  IMAD.MOV R7, RZ, RZ, -R7 ;  /* 0x000000ffff077224 */ /* 0x000fe400078e0a07 */
[----:B------:R-:W-:-:S04]  /*da70*/  IMAD.HI.U32 R2, R2, R3, RZ ;  /* 0x0000000302027227 */ /* 0x000fc800078e00ff */
[----:B------:R-:W-:-:S05]  /*da80*/  IMAD R3, R2, R7, R3 ;  /* 0x0000000702037224 */ /* 0x000fca00078e0203 */
[----:B------:R-:W-:-:S13]  /*da90*/  ISETP.GT.U32.AND P0, PT, R6, R3, PT ;  /* 0x000000030600720c */ /* 0x000fda0003f04070 */
[----:B------:R-:W-:Y:S02]  /*daa0*/  @!P0 IMAD.IADD R3, R3, 0x1, -R6 ;  /* 0x0000000103038824 */ /* 0x000fe400078e0a06 */
[----:B------:R-:W-:-:S03]  /*dab0*/  @!P0 VIADD R2, R2, 0x1 ;  /* 0x0000000102028836 */ /* 0x000fc60000000000 */
[----:B------:R-:W-:Y:S02]  /*dac0*/  ISETP.GE.U32.AND P0, PT, R3, R6, PT ;  /* 0x000000060300720c */ /* 0x000fe40003f06070 */
[----:B------:R-:W-:-:S11]  /*dad0*/  LOP3.LUT R3, R17, R0, RZ, 0x3c, !PT ;  /* 0x0000000011037212 */ /* 0x000fd600078e3cff */
[----:B------:R-:W-:Y:S01]  /*dae0*/  @P0 VIADD R2, R2, 0x1 ;  /* 0x0000000102020836 */ /* 0x000fe20000000000 */
[----:B------:R-:W-:-:S13]  /*daf0*/  ISETP.GE.AND P0, PT, R3, RZ, PT ;  /* 0x000000ff0300720c */ /* 0x000fda0003f06270 */
[----:B------:R-:W-:Y:S01]  /*db00*/  @!P0 IMAD.MOV R2, RZ, RZ, -R2 ;  /* 0x000000ffff028224 */ /* 0x000fe200078e0a02 */
[----:B------:R-:W-:-:S13]  /*db10*/  ISETP.NE.AND P0, PT, R0, RZ, PT ;  /* 0x000000ff0000720c */ /* 0x000fda0003f05270 */
[----:B------:R-:W-:-:S05]  /*db20*/  @!P0 LOP3.LUT R2, RZ, R0, RZ, 0x33, !PT ;  /* 0x00000000ff028212 */ /* 0x000fca00078e33ff */
[--C-:B------:R-:W-:Y:S02]  /*db30*/  IMAD.MOV R3, RZ, RZ, -R2.reuse ;  /* 0x000000ffff037224 */ /* 0x100fe400078e0a02 */
[----:B------:R-:W-:Y:S02]  /*db40*/  IMAD.MOV.U32 R18, RZ, RZ, R2 ;  /* 0x000000ffff127224 */ /* 0x000fe400078e0002 */
[----:B------:R-:W-:Y:S01]  /*db50*/  IMAD R17, R0, R3, R17 ;  /* 0x0000000300117224 */ /* 0x000fe200078e0211 */
[----:B------:R-:W-:Y:S06]  /*db60*/  BRA `(.L_x_308) ;  /* 0x00000000000c7947 */ /* 0x000fec0003800000 */
.L_x_303:
[----:B------:R-:W-:Y:S02]  /*db70*/  IMAD.MOV.U32 R17, RZ, RZ, RZ ;  /* 0x000000ffff117224 */ /* 0x000fe400078e00ff */
[----:B------:R-:W-:Y:S02]  /*db80*/  IMAD.U32 R16, RZ, RZ, UR6 ;  /* 0x00000006ff107e24 */ /* 0x000fe4000f8e00ff */
[----:B------:R-:W-:-:S07]  /*db90*/  IMAD.MOV.U32 R18, RZ, RZ, RZ ;  /* 0x000000ffff127224 */ /* 0x000fce00078e00ff */
.L_x_308:
[----:B------:R-:W0:Y:S01]  /*dba0*/  S2R R0, SR_TID.X ;  /* 0x0000000000007919 */ /* 0x000e220000002100 */
[----:B------:R-:W-:Y:S01]  /*dbb0*/  STL [R1+0x28], RZ ;  /* 0x000028ff01007387 */ /* 0x000fe20000100800 */
[----:B0-----:R-:W-:-:S04]  /*dbc0*/  LOP3.LUT R0, R0, 0x1f, RZ, 0xc0, !PT ;  /* 0x0000001f00007812 */ /* 0x001fc800078ec0ff */
[----:B------:R-:W-:-:S13]  /*dbd0*/  ISETP.NE.AND P0, PT, R0, RZ, PT ;  /* 0x000000ff0000720c */ /* 0x000fda0003f05270 */
[----:B------:R-:W0:Y:S01]  /*dbe0*/  @!P0 S2R R3, SR_CgaCtaId ;  /* 0x0000000000038919 */ /* 0x000e220000008800 */
[----:B------:R-:W-:-:S04]  /*dbf0*/  @!P0 MOV R0, 0x400 ;  /* 0x0000040000008802 */ /* 0x000fc80000000f00 */
[----:B0-----:R-:W-:-:S05]  /*dc00*/  @!P0 LEA R0, R3, R0, 0x18 ;  /* 0x0000000003008211 */ /* 0x001fca00078ec0ff */
[----:B------:R0:W-:Y:S01]  /*dc10*/  @!P0 STS.128 [R0+0x388d0], R16 ;  /* 0x0388d01000008388 */ /* 0x0001e20000000c00 */
[----:B------:R-:W-:Y:S06]  /*dc20*/  BAR.ARV 0x5, 0x120 ;  /* 0x0144800000007b1d */ /* 0x000fec0000002000 */
[----:B------:R-:W-:Y:S01]  /*dc30*/  ISETP.GE.AND P0, PT, R19, UR5, PT ;  /* 0x0000000513007c0c */ /* 0x000fe2000bf06270 */
[----:B0-----:R-:W-:-:S05]  /*dc40*/  IMAD.MOV.U32 R0, RZ, RZ, 0x1 ;  /* 0x00000001ff007424 */ /* 0x001fca00078e00ff */
[----:B------:R0:W-:Y:S04]  /*dc50*/  STL [R1+0x8], R0 ;  /* 0x0000080001007387 */ /* 0x0001e80000100800 */
[----:B------:R0:W-:Y:S03]  /*dc60*/  STL [R1], RZ ;  /* 0x000000ff01007387 */ /* 0x0001e60000100800 */
[----:B------:R-:W-:Y:S05]  /*dc70*/  @P0 BRA `(.L_x_309) ;  /* 0x0000004400140947 */ /* 0x000fea0003800000 */
[----:B0-----:R-:W-:Y:S01]  /*dc80*/  IMAD.MOV.U32 R0, RZ, RZ, 0x1 ;  /* 0x00000001ff007424 */ /* 0x001fe200078e00ff */
[----:B------:R0:W-:Y:S01]  /*dc90*/  STL [R1], RZ ;  /* 0x000000ff01007387 */ /* 0x0001e20000100800 */
[----:B------:R-:W-:Y:S01]  /*dca0*/  ULDC UR38, c[0x0][0xc] ;  /* 0x0000030000267ab9 */ /* 0x000fe20000000800 */
[----:B------:R-:W-:Y:S02]  /*dcb0*/  ULDC.64 UR36, c[0x0][0x198] ;  /* 0x0000660000247ab9 */ /* 0x000fe40000000a00 */
[----:B------:R0:W-:Y:S04]  /*dcc0*/  STL [R1+0x8], R0 ;  /* 0x0000080001007387 */ /* 0x0001e80000100800 */
[----:B------:R0:W-:Y:S02]  /*dcd0*/  STL [R1+0x28], RZ ;  /* 0x000028ff01007387 */ /* 0x0001e40000100800 */
.L_x_375:
[----:B-1----:R-:W1:Y:S01]  /*dce0*/  LDC.64 R2, c[0x0][0xc60] ;  /* 0x00031800ff027b82 */ /* 0x002e620000000a00 */
[----:B------:R-:W-:Y:S01]  /*dcf0*/  ULDC.64 UR4, c[0x0][0x208] ;  /* 0x0000820000047ab9 */ /* 0x000fe20000000a00 */
[----:B-1----:R-:W-:-:S05]  /*dd00*/  IMAD.WIDE R2, R19, 0x4, R2 ;  /* 0x0000000413027825 */ /* 0x002fca00078e0202 */
[----:B------:R-:W2:Y:S01]  /*dd10*/  LDG.E R5, desc[UR4][R2.64] ;  /* 0x0000000402057981 */ /* 0x000ea2000c1e1900 */
[----:B------:R-:W-:Y:S05]  /*dd20*/  YIELD ;  /* 0x0000000000007946 */ /* 0x000fea0003800000 */
[----:B------:R-:W-:Y:S01]  /*dd30*/  ULDC.64 UR4, c[0x0][0xa28] ;  /* 0x00028a0000047ab9 */ /* 0x000fe20000000a00 */
[----:B0-----:R-:W-:Y:S01]  /*dd40*/  IMAD.MOV.U32 R0, RZ, RZ, RZ ;  /* 0x000000ffff007224 */ /* 0x001fe200078e00ff */
[----:B------:R-:W-:Y:S01]  /*dd50*/  ISETP.NE.U32.AND P0, PT, RZ, UR4, PT ;  /* 0x00000004ff007c0c */ /* 0x000fe2000bf05070 */
[----:B------:R-:W-:-:S03]  /*dd60*/  ULDC.64 UR6, c[0x0][0x208] ;  /* 0x0000820000067ab9 */ /* 0x000fc60000000a00 */
[----:B------:R-:W-:Y:S01]  /*dd70*/  ISETP.NE.AND.EX P0, PT, RZ, UR5, PT, P0 ;  /* 0x00000005ff007c0c */ /* 0x000fe2000bf05300 */
[----:B------:R-:W-:Y:S01]  /*dd80*/  IMAD.MOV.U32 R6, RZ, RZ, RZ ;  /* 0x000000ffff067224 */ /* 0x000fe200078e00ff */
[----:B--2---:R-:W-:Y:S01]  /*dd90*/  SHF.R.S32.HI R4, RZ, 0x1f, R5 ;  /* 0x0000001fff047819 */ /* 0x004fe20000011405 */
[----:B------:R-:W-:-:S10]  /*dda0*/  IMAD.SHL.U32 R7, R5, 0x4, RZ ;  /* 0x0000000405077824 */ /* 0x000fd400078e00ff */
[C---:B------:R-:W-:Y:S01]  /*ddb0*/  @P0 LEA R2, P1, R5.reuse, UR4, 0x2 ;  /* 0x0000000405020c11 */ /* 0x040fe2000f8210ff */
[----:B------:R-:W-:Y:S03]  /*ddc0*/  STL [R1+0x14], R5 ;  /* 0x0000140501007387 */ /* 0x000fe60000100800 */
[----:B------:R-:W-:Y:S01]  /*ddd0*/  @P0 LEA.HI.X R3, R5, UR5, R4, 0x2, P1 ;  /* 0x0000000505030c11 */ /* 0x000fe200088f1404 */
[----:B------:R-:W-:-:S04]  /*dde0*/  ULDC.64 UR4, c[0x0][0xa00] ;  /* 0x0002800000047ab9 */ /* 0x000fc80000000a00 */
[----:B------:R0:W5:Y:S01]  /*ddf0*/  @P0 LDG.E R0, desc[UR6][R2.64] ;  /* 0x0000000602000981 */ /* 0x000162000c1e1900 */
[----:B------:R-:W-:-:S04]  /*de00*/  ISETP.NE.U32.AND P0, PT, RZ, UR4, PT ;  /* 0x00000004ff007c0c */ /* 0x000fc8000bf05070 */
[----:B------:R-:W-:-:S13]  /*de10*/  ISETP.NE.AND.EX P0, PT, RZ, UR5, PT, P0 ;  /* 0x00000005ff007c0c */ /* 0x000fda000bf05300 */
[----:B0-----:R-:W-:-:S04]  /*de20*/  @P0 LEA R2, P1, R5, UR4, 0x2 ;  /* 0x0000000405020c11 */ /* 0x001fc8000f8210ff */
[----:B------:R-:W-:Y:S01]  /*de30*/  @P0 LEA.HI.X R3, R5, UR5, R4, 0x2, P1 ;  /* 0x0000000505030c11 */ /* 0x000fe200088f1404 */
[----:B------:R-:W-:-:S04]  /*de40*/  ULDC.64 UR4, c[0x0][0xa20] ;  /* 0x0002880000047ab9 */ /* 0x000fc80000000a00 */
[----:B------:R-:W2:Y:S01]  /*de50*/  @P0 LDG.E R6, desc[UR6][R2.64] ;  /* 0x0000000602060981 */ /* 0x000ea2000c1e1900 */
[----:B------:R-:W-:-:S04]  /*de60*/  ISETP.NE.U32.AND P0, PT, RZ, UR4, PT ;  /* 0x00000004ff007c0c */ /* 0x000fc8000bf05070 */
[----:B------:R-:W-:Y:S01]  /*de70*/  ISETP.NE.AND.EX P0, PT, RZ, UR5, PT, P0 ;  /* 0x00000005ff007c0c */ /* 0x000fe2000bf05300 */
[----:B--2---:R0:W-:Y:S04]  /*de80*/  STL [R1+0x2c], R6 ;  /* 0x00002c0601007387 */ /* 0x0041e80000100800 */
[----:B------:R1:W-:Y:S01]  /*de90*/  STL [R1+0x1c], R7 ;  /* 0x00001c0701007387 */ /* 0x0003e20000100800 */
[----:B0-----:R-:W-:-:S07]  /*dea0*/  SHF.L.U64.HI R6, R5, 0x2, R4 ;  /* 0x0000000205067819 */ /* 0x001fce0000010204 */
[C---:B------:R-:W-:Y:S01]  /*deb0*/  @P0 IADD3 R4, P1, R7.reuse, UR4, RZ ;  /* 0x0000000407040c10 */ /* 0x040fe2000ff3e0ff */
[----:B------:R0:W-:Y:S03]  /*dec0*/  STL [R1+0x20], R6 ;  /* 0x0000200601007387 */ /* 0x0001e60000100800 */
[C---:B------:R-:W-:Y:S01]  /*ded0*/  @P0 IADD3.X R5, R6.reuse, UR5, RZ, P1, !PT ;  /* 0x0000000506050c10 */ /* 0x040fe20008ffe4ff */
[----:B------:R-:W-:Y:S02]  /*dee0*/  ULDC.64 UR4, c[0x0][0xa08] ;  /* 0x0002820000047ab9 */ /* 0x000fe40000000a00 */
[----:B------:R-:W-:Y:S02]  /*def0*/  IADD3 R2, P1, R7, UR4, RZ ;  /* 0x0000000407027c10 */ /* 0x000fe4000ff3e0ff */
[----:B-1----:R-:W-:Y:S02]  /*df00*/  MOV R7, RZ ;  /* 0x000000ff00077202 */ /* 0x002fe40000000f00 */
[----:B------:R-:W-:-:S02]  /*df10*/  IADD3.X R3, R6, UR5, RZ, P1, !PT ;  /* 0x0000000506037c10 */ /* 0x000fc40008ffe4ff */
[----:B------:R-:W-:-:S04]  /*df20*/  ISETP.NE.U32.AND P1, PT, RZ, UR4, PT ;  /* 0x00000004ff007c0c */ /* 0x000fc8000bf25070 */
[----:B------:R-:W-:Y:S01]  /*df30*/  ISETP.NE.AND.EX P1, PT, RZ, UR5, PT, P1 ;  /* 0x00000005ff007c0c */ /* 0x000fe2000bf25310 */
[----:B------:R-:W-:Y:S02]  /*df40*/  ULDC.64 UR4, c[0x0][0x3f8] ;  /* 0x0000fe0000047ab9 */ /* 0x000fe40000000a00 */
[----:B------:R-:W-:-:S03]  /*df50*/  UISETP.NE.U32.AND UP0, UPT, UR4, URZ, UPT ;  /* 0x0000003f0400728c */ /* 0x000fc6000bf05070 */
[----:B------:R-:W-:Y:S01]  /*df60*/  ULDC UR4, c[0x0][0x404] ;  /* 0x0001010000047ab9 */ /* 0x000fe20000000800 */
[----:B------:R-:W-:-:S03]  /*df70*/  UISETP.NE.AND.EX UP0, UPT, UR5, URZ, UPT, UP0 ;  /* 0x0000003f0500728c */ /* 0x000fc6000bf05300 */
[----:B------:R-:W-:Y:S01]  /*df80*/  ULDC UR5, c[0x0][0x2e0] ;  /* 0x0000b80000057ab9 */ /* 0x000fe20000000800 */
[----:B------:R-:W-:Y:S02]  /*df90*/  USEL UR4, UR4, 0x1, UP0 ;  /* 0x0000000104047887 */ /* 0x000fe40008000000 */
[----:B------:R1:W5:Y:S02]  /*dfa0*/  @P1 LDG.E R7, desc[UR6][R2.64] ;  /* 0x0000000602071981 */ /* 0x000364000c1e1900 */
[----:B------:R-:W-:-:S06]  /*dfb0*/  UIMAD UR4, UR4, UR5, URZ ;  /* 0x00000005040472a4 */ /* 0x000fcc000f8e023f */
[----:B0-----:R-:W-:-:S06]  /*dfc0*/  IMAD.U32 R6, RZ, RZ, UR4 ;  /* 0x00000004ff067e24 */ /* 0x001fcc000f8e00ff */
[----:B------:R1:W5:Y:S01]  /*dfd0*/  @P0 LDG.E R6, desc[UR6][R4.64] ;  /* 0x0000000604060981 */ /* 0x000362000c1e1900 */
[----:B------:R-:W-:Y:S05]  /*dfe0*/  @P0 BRA `(.L_x_310) ;  /* 0x0000000000140947 */ /* 0x000fea0003800000 */
[----:B------:R-:W-:Y:S05]  /*dff0*/  @!P1 BRA `(.L_x_310) ;  /* 0x0000000000109947 */ /* 0x000fea0003800000 */
[----:B------:R-:W-:Y:S02]  /*e000*/  ULDC.64 UR4, c[0x0][0x208] ;  /* 0x0000820000047ab9 */ /* 0x000fe40000000a00 */
[----:B-----5:R-:W2:Y:S04]  /*e010*/  LDG.E R6, desc[UR4][R2.64] ;  /* 0x0000000402067981 */ /* 0x020ea8000c1e1900 */
[----:B-1----:R-:W2:Y:S02]  /*e020*/  LDG.E R5, desc[UR4][R2.64+0x4] ;  /* 0x0000040402057981 */ /* 0x002ea4000c1e1900 */
[----:B--2---:R-:W-:-:S07]  /*e030*/  IMAD.IADD R6, R5, 0x1, -R6 ;  /* 0x0000000105067824 */ /* 0x004fce00078e0a06 */
.L_x_310:
[--C-:B-1---5:R-:W-:Y:S01]  /*e040*/  IMAD.IADD R2, R6, 0x1, -R0.reuse ;  /* 0x0000000106027824 */ /* 0x122fe200078e0a00 */
[----:B------:R-:W-:Y:S01]  /*e050*/  BSSY B6, `(.L_x_311) ;  /* 0x0000368000067945 */ /* 0x000fe20003800000 */
[----:B------:R-:W-:Y:S02]  /*e060*/  IMAD.IADD R3, R7, 0x1, R0 ;  /* 0x0000000107037824 */ /* 0x000fe400078e0200 */
[C---:B------:R-:W-:Y:S01]  /*e070*/  VIADD R0, R2.reuse, 0x4f ;  /* 0x0000004f02007836 */ /* 0x040fe20000000000 */
[----:B------:R-:W-:Y:S01]  /*e080*/  STL [R1+0x24], R2 ;  /* 0x0000240201007387 */ /* 0x000fe20000100800 */
[----:B------:R-:W-:Y:S02]  /*e090*/  ISETP.GT.AND P0, PT, R2, RZ, PT ;  /* 0x000000ff0200720c */ /* 0x000fe40003f04270 */
[----:B------:R-:W-:Y:S01]  /*e0a0*/  IMAD.HI R0, R0, 0x66666667, RZ ;  /* 0x6666666700007827 */ /* 0x000fe200078e02ff */
[----:B------:R0:W-:Y:S04]  /*e0b0*/  STL [R1+0x4], R3 ;  /* 0x0000040301007387 */ /* 0x0001e80000100800 */
[----:B0-----:R-:W-:-:S04]  /*e0c0*/  SHF.R.U32.HI R3, RZ, 0x1f, R0 ;  /* 0x0000001fff037819 */ /* 0x001fc80000011600 */
[----:B------:R-:W-:-:S05]  /*e0d0*/  LEA.HI.SX32 R0, R0, R3, 0x1b ;  /* 0x0000000300007211 */ /* 0x000fca00078fdaff */
[----:B------:R0:W-:Y:S01]  /*e0e0*/  STL [R1+0x18], R0 ;  /* 0x0000180001007387 */ /* 0x0001e20000100800 */
[----:B------:R-:W-:Y:S05]  /*e0f0*/  @P0 BRA `(.L_x_312) ;  /* 0x0000000000480947 */ /* 0x000fea0003800000 */
[----:B------:R-:W1:Y:S02]  /*e100*/  S2R R2, SR_TID.X ;  /* 0x0000000000027919 */ /* 0x000e640000002100 */
[----:B-1----:R-:W-:-:S04]  /*e110*/  LOP3.LUT R2, R2, 0x1f, RZ, 0xc0, !PT ;  /* 0x0000001f02027812 */ /* 0x002fc800078ec0ff */
[----:B------:R-:W-:-:S13]  /*e120*/  ISETP.NE.AND P1, PT, R2, RZ, PT ;  /* 0x000000ff0200720c */ /* 0x000fda0003f25270 */
[----:B------:R-:W-:Y:S05]  /*e130*/  @P1 BRA `(.L_x_313) ;  /* 0x0000003400641947 */ /* 0x000fea0003800000 */
[----:B------:R-:W1:Y:S01]  /*e140*/  S2R R7, SR_LANEID ;  /* 0x0000000000077919 */ /* 0x000e620000000000 */
[----:B------:R-:W-:Y:S01]  /*e150*/  VOTEU.ANY UR4, UPT, PT ;  /* 0x0000000000047886 */ /* 0x000fe200038e0100 */
[----:B------:R-:W2:Y:S01]  /*e160*/  LDC.64 R2, c[0x0][0xc38] ;  /* 0x00030e00ff027b82 */ /* 0x000ea20000000a00 */
[----:B0-----:R-:W1:Y:S01]  /*e170*/  FLO.U32 R0, UR4 ;  /* 0x0000000400007d00 */ /* 0x001e6200080e0000 */
[----:B------:R-:W-:-:S07]  /*e180*/  ULDC.64 UR6, c[0x0][0x208] ;  /* 0x0000820000067ab9 */ /* 0x000fce0000000a00 */
[----:B------:R-:W2:Y:S01]  /*e190*/  POPC R5, UR4 ;  /* 0x0000000400057d09 */ /* 0x000ea20008000000 */
[----:B-1----:R-:W-:-:S13]  /*e1a0*/  ISETP.EQ.U32.AND P0, PT, R0, R7, PT ;  /* 0x000000070000720c */ /* 0x002fda0003f02070 */
[----:B--2---:R-:W2:Y:S01]  /*e1b0*/  @P0 ATOMG.E.ADD.STRONG.GPU PT, R3, desc[UR6][R2.64], R5 ;  /* 0x00000005020309a8 */ /* 0x004ea200081ee1c6 */
[----:B------:R-:W0:Y:S02]  /*e1c0*/  S2R R4, SR_LTMASK ;  /* 0x0000000000047919 */ /* 0x000e240000003900 */
[----:B0-----:R-:W-:-:S04]  /*e1d0*/  LOP3.LUT R4, R4, UR4, RZ, 0xc0, !PT ;  /* 0x0000000404047c12 */ /* 0x001fc8000f8ec0ff */
[----:B------:R-:W0:Y:S01]  /*e1e0*/  POPC R7, R4 ;  /* 0x0000000400077309 */ /* 0x000e220000000000 */
[----:B--2---:R-:W0:Y:S02]  /*e1f0*/  SHFL.IDX PT, R0, R3, R0, 0x1f ;  /* 0x00001f0003007589 */ /* 0x004e2400000e0000 */
[----:B0-----:R-:W-:Y:S01]  /*e200*/  IADD3 R16, R0, UR38, R7 ;  /* 0x0000002600107c10 */ /* 0x001fe2000fffe007 */
[----:B------:R-:W-:Y:S06]  /*e210*/  BRA `(.L_x_313) ;  /* 0x00000034002c7947 */ /* 0x000fec0003800000 */
.L_x_312:
[----:B------:R-:W1:Y:S01]  /*e220*/  S2R R3, SR_CgaCtaId ;  /* 0x0000000000037919 */ /* 0x000e620000008800 */
[----:B0-----:R-:W-:-:S04]  /*e230*/  MOV R0, 0x400 ;  /* 0x0000040000007802 */ /* 0x001fc80000000f00 */
[----:B-1----:R-:W-:-:S05]  /*e240*/  LEA R2, R3, R0, 0x18 ;  /* 0x0000000003027211 */ /* 0x002fca00078ec0ff */
[----:B------:R0:W-:Y:S01]  /*e250*/  STL [R1+0x10], R2 ;  /* 0x0000100201007387 */ /* 0x0001e20000100800 */
[----:B------:R-:W-:-:S05]  /*e260*/  VIADD R0, R2, 0x24400 ;  /* 0x0002440002007836 */ /* 0x000fca0000000000 */
[----:B------:R-:W-:-:S13]  /*e270*/  LOP3.LUT P0, RZ, R0, 0x3ff, RZ, 0xc0, !PT ;  /* 0x000003ff00ff7812 */ /* 0x000fda000780c0ff */
[----:B0-----:R-:W-:Y:S05]  /*e280*/  @!P0 BRA `(.L_x_314) ;  /* 0x0000000000408947 */ /* 0x001fea0003800000 */
[----:B------:R-:W-:Y:S01]  /*e290*/  MOV R2, 0x0 ;  /* 0x0000000000027802 */ /* 0x000fe20000000f00 */
[----:B------:R-:W-:Y:S01]  /*e2a0*/  ULDC.64 UR6, c[0x4][0xa8] ;  /* 0x01002a0000067ab9 */ /* 0x000fe20000000a00 */
[----:B------:R-:W-:Y:S01]  /*e2b0*/  ULDC.64 UR8, c[0x4][0xb0] ;  /* 0x01002c0000087ab9 */ /* 0x000fe20000000a00 */
[----:B------:R-:W-:Y:S01]  /*e2c0*/  ULDC.64 UR4, c[0x4][0x8] ;  /* 0x0100020000047ab9 */ /* 0x000fe20000000a00 */
[----:B------:R-:W-:Y:S01]  /*e2d0*/  IMAD.U32 R4, RZ, RZ, UR6 ;  /* 0x00000006ff047e24 */ /* 0x000fe2000f8e00ff */
[----:B------:R-:W-:Y:S01]  /*e2e0*/  MOV R7, UR9 ;  /* 0x0000000900077c02 */ /* 0x000fe20008000f00 */
[----:B------:R-:W0:Y:S01]  /*e2f0*/  LDC.64 R2, c[0x4][R2] ;  /* 0x0100000002027b82 */ /* 0x000e220000000a00 */
        /* <DEDUP_REMOVED lines=8> */
[----:B0-----:R-:W-:Y:S05]  /*e380*/  CALL.ABS.NOINC R2 ;  /* 0x0000000002007343 */ /* 0x001fea0003c00000 */
.L_x_314:
        /* <DEDUP_REMOVED lines=8> */
[----:B------:R0:W1:Y:S01]  /*e410*/  LDC.64 R2, c[0x4][R0] ;  /* 0x0100000000027b82 */ /* 0x0000620000000a00 */
        /* <DEDUP_REMOVED lines=11> */
.L_x_316:
        /* <DEDUP_REMOVED lines=16> */
.L_x_315:
[----:B------:R-:W2:Y:S01]  /*e5d0*/  LDL.LU R2, [R1+0x1c] ;  /* 0x00001c0001027983 */ /* 0x000ea20000300800 */
[----:B------:R-:W-:-:S03]  /*e5e0*/  ULDC.64 UR4, c[0x0][0x9f8] ;  /* 0x00027e0000047ab9 */ /* 0x000fc60000000a00 */
[----:B------:R-:W3:Y:S04]  /*e5f0*/  LDL.LU R0, [R1+0x20] ;  /* 0x0000200001007983 */ /* 0x000ee80000300800 */
[----:B------:R-:W4:Y:S04]  /*e600*/  LDL.LU R4, [R1+0x2c] ;  /* 0x00002c0001047983 */ /* 0x000f280000300800 */
[----:B------:R-:W4:Y:S01]  /*e610*/  LDL.LU R8, [R1+0x14] ;  /* 0x0000140001087983 */ /* 0x000f220000300800 */
[----:B------:R-:W-:Y:S01]  /*e620*/  ISETP.NE.U32.AND P0, PT, RZ, UR4, PT ;  /* 0x00000004ff007c0c */ /* 0x000fe2000bf05070 */
[----:B------:R-:W-:-:S03]  /*e630*/  ULDC.64 UR6, c[0x0][0x208] ;  /* 0x0000820000067ab9 */ /* 0x000fc60000000a00 */
[----:B------:R-:W-:Y:S01]  /*e640*/  ISETP.NE.AND.EX P0, PT, RZ, UR5, PT, P0 ;  /* 0x00000005ff007c0c */ /* 0x000fe2000bf05300 */
[----:B------:R-:W0:Y:S02]  /*e650*/  S2R R9, SR_TID.X ;  /* 0x0000000000097919 */ /* 0x000e240000002100 */
[----:B0-----:R-:W-:-:S04]  /*e660*/  LOP3.LUT R9, R9, 0x1f, RZ, 0xc0, !PT ;  /* 0x0000001f09097812 */ /* 0x001fc800078ec0ff */
[----:B------:R-:W-:-:S13]  /*e670*/  ISETP.NE.AND P6, PT, R9, RZ, PT ;  /* 0x000000ff0900720c */ /* 0x000fda0003fc5270 */
[----:B------:R-:W-:-:S05]  /*e680*/  VOTEU.ALL UP1, P6 ;  /* 0x00000000003f7886 */ /* 0x000fca0003020000 */
[----:B------:R-:W-:-:S04]  /*e690*/  @!UP1 UIADD3 UR8, UP0, UR36, 0x270, URZ ;  /* 0x0000027024089890 */ /* 0x000fc8000ff1e03f */
[----:B------:R-:W-:-:S03]  /*e6a0*/  @!UP1 UIADD3.X UR9, URZ, UR37, URZ, UP0, !UPT ;  /* 0x000000253f099290 */ /* 0x000fc600087fe43f */
[----:B------:R-:W-:Y:S01]  /*e6b0*/  VOTEU.ALL UP0, P6 ;  /* 0x00000000003f7886 */ /* 0x000fe20003000000 */
[----:B--2---:R-:W-:-:S04]  /*e6c0*/  @P0 IADD3 R2, P1, R2, UR4, RZ ;  /* 0x0000000402020c10 */ /* 0x004fc8000ff3e0ff */
[----:B---3--:R-:W-:Y:S01]  /*e6d0*/  @P0 IADD3.X R3, R0, UR5, RZ, P1, !PT ;  /* 0x0000000500030c10 */ /* 0x008fe20008ffe4ff */
[----:B------:R-:W-:Y:S01]  /*e6e0*/  ULDC.64 UR4, c[0x0][0xa00] ;  /* 0x0002800000047ab9 */ /* 0x000fe20000000a00 */
[----:B----4-:R-:W-:Y:S02]  /*e6f0*/  IMAD R17, R17, 0x80, R4 ;  /* 0x0000008011117824 */ /* 0x010fe400078e0204 */
[----:B------:R-:W0:Y:S01]  /*e700*/  LDC R4, c[0x0][0x428] ;  /* 0x00010a00ff047b82 */ /* 0x000e220000000800 */
[----:B------:R-:W-:-:S06]  /*e710*/  IMAD.MOV.U32 R0, RZ, RZ, R8 ;  /* 0x000000ffff007224 */ /* 0x000fcc00078e0008 */
[----:B------:R1:W5:Y:S01]  /*e720*/  @P0 LDG.E R0, desc[UR6][R2.64] ;  /* 0x0000000602000981 */ /* 0x000362000c1e1900 */
[----:B------:R-:W-:Y:S02]  /*e730*/  PLOP3.LUT P1, PT, P6, PT, PT, 0x8, 0x0 ;  /* 0x000000000000781c */ /* 0x000fe4000372e170 */
[----:B0-----:R-:W-:Y:S01]  /*e740*/  ISETP.NE.AND P0, PT, R4, 0x1, PT ;  /* 0x000000010400780c */ /* 0x001fe20003f05270 */
[----:B------:R-:W-:-:S12]  /*e750*/  IMAD.MOV.U32 R4, RZ, RZ, R18 ;  /* 0x000000ffff047224 */ /* 0x000fd800078e0012 */
[----:B------:R-:W0:Y:S08]  /*e760*/  @P0 LDC R7, c[0x0][0x42c] ;  /* 0x00010b00ff070b82 */ /* 0x000e300000000800 */
[----:B------:R-:W2:Y:S01]  /*e770*/  @P0 LDC R5, c[0x0][0x430] ;  /* 0x00010c00ff050b82 */ /* 0x000ea20000000800 */
[----:B0-----:R-:W-:-:S05]  /*e780*/  @P0 IMAD.HI.U32 R6, R18, R7, RZ ;  /* 0x0000000712060227 */ /* 0x001fca00078e00ff */
[----:B--2---:R-:W-:Y:S02]  /*e790*/  @P0 SHF.R.U32.HI R4, RZ, R5, R6 ;  /* 0x00000005ff040219 */ /* 0x004fe40000011606 */
[----:B------:R-:W-:-:S04]  /*e7a0*/  ISETP.NE.U32.AND P0, PT, RZ, UR4, PT ;  /* 0x00000004ff007c0c */ /* 0x000fc8000bf05070 */
[----:B------:R-:W-:-:S04]  /*e7b0*/  ISETP.NE.AND.EX P0, PT, RZ, UR5, PT, P0 ;  /* 0x00000005ff007c0c */ /* 0x000fc8000bf05300 */
[----:B-1----:R-:W-:-:S09]  /*e7c0*/  SEL R6, R8, RZ, !P0 ;  /* 0x000000ff08067207 */ /* 0x002fd20004000000 */
.L_x_317:
        /* <DEDUP_REMOVED lines=9> */
[----:B0-----:R-:W-:Y:S05]  /*e860*/  @P1 BRA.U.ANY `(.L_x_317) ;  /* 0xfffffffd00d81947 */ /* 0x001fea000393ffff */
[----:B------:R-:W0:Y:S01]  /*e870*/  S2R R2, SR_TID.X ;  /* 0x0000000000027919 */ /* 0x000e220000002100 */
[----:B------:R-:W-:Y:S01]  /*e880*/  UMOV UR4, 0x40 ;  /* 0x0000004000047882 */ /* 0x000fe20000000000 */
[----:B0-----:R-:W-:-:S04]  /*e890*/  LOP3.LUT R2, R2, 0x1f, RZ, 0xc0, !PT ;  /* 0x0000001f02027812 */ /* 0x001fc800078ec0ff */
[----:B------:R-:W-:-:S04]  /*e8a0*/  ISETP.NE.AND P2, PT, R2, RZ, PT ;  /* 0x000000ff0200720c */ /* 0x000fc80003f45270 */
[----:B------:R-:W-:-:S09]  /*e8b0*/  PLOP3.LUT P1, PT, P2, PT, PT, 0x8, 0x0 ;  /* 0x000000000000781c */ /* 0x000fd2000172e170 */
[----:B------:R-:W-:-:S05]  /*e8c0*/  VOTEU.ALL UP0, P2 ;  /* 0x00000000003f7886 */ /* 0x000fca0001000000 */
.L_x_318:
        /* <DEDUP_REMOVED lines=15> */
.L_x_319:
        /* <DEDUP_REMOVED lines=15> */
.L_x_320:
        /* <DEDUP_REMOVED lines=9> */
[----:B------:R-:W0:Y:S01]  /*eb40*/  LDC.64 R2, c[0x0][0x3f8] ;  /* 0x0000fe00ff027b82 */ /* 0x000e220000000a00 */
[----:B------:R-:W-:Y:S02]  /*eb50*/  ULDC.64 UR4, c[0x0][0xa08] ;  /* 0x0002820000047ab9 */ /* 0x000fe40000000a00 */
[----:B0-----:R-:W-:Y:S01]  /*eb60*/  LOP3.LUT P0, RZ, R2, UR4, RZ, 0xfc, !PT ;  /* 0x0000000402ff7c12 */ /* 0x001fe2000f80fcff */
[----:B------:R-:W-:-:S03]  /*eb70*/  UMOV UR4, 0xffffffff ;  /* 0xffffffff00047882 */ /* 0x000fc60000000000 */
[----:B------:R-:W-:-:S04]  /*eb80*/  LOP3.LUT P0, RZ, R3, UR5, RZ, 0xfc, P0 ;  /* 0x0000000503ff7c12 */ /* 0x000fc8000800fcff */
[----:B-----5:R-:W-:Y:S01]  /*eb90*/  SEL R5, R0, RZ, !P0 ;  /* 0x000000ff00057207 */ /* 0x020fe20004000000 */
[----:B------:R-:W-:Y:S08]  /*eba0*/  BRA.DIV UR4, `(.L_x_321) ;  /* 0x0000003a04b07947 */ /* 0x000ff0000b800000 */
.L_x_391:
[----:B------:R-:W2:Y:S01]  /*ebb0*/  LDL R7, [R1+0x18] ;  /* 0x0000180001077983 */ /* 0x000ea20000100800 */
[----:B------:R-:W-:Y:S01]  /*ebc0*/  UMOV UR4, 0xffffffff ;  /* 0xffffffff00047882 */ /* 0x000fe20000000000 */
[----:B------:R-:W-:Y:S01]  /*ebd0*/  SHF.R.S32.HI R12, RZ, 0x1f, R0 ;  /* 0x0000001fff0c7819 */ /* 0x000fe20000011400 */
[----:B--2---:R-:W-:Y:S01]  /*ebe0*/  VIADD R7, R7, 0xffffffff ;  /* 0xffffffff07077836 */ /* 0x004fe20000000000 */
[----:B------:R-:W-:Y:S06]  /*ebf0*/  BRA.DIV UR4, `(.L_x_322) ;  /* 0x0000003a04d07947 */ /* 0x000fec000b800000 */
[----:B------:R-:W-:-:S13]  /*ec00*/  ELECT P6, URZ, PT ;  /* 0x00000000003f782f */ /* 0x000fda00038c0000 */
.L_x_394:
[----:B------:R-:W-:Y:S05]  /*ec10*/  @!P6 BRA `(.L_x_323) ;  /* 0x000000040048e947 */ /* 0x000fea0003800000 */
[----:B------:R0:W-:Y:S01]  /*ec20*/  STL [R1+0xc], R7 ;  /* 0x00000c0701007387 */ /* 0x0001e20000100800 */
[----:B------:R-:W-:-:S04]  /*ec30*/  ISETP.NE.U32.AND P0, PT, R2, RZ, PT ;  /* 0x000000ff0200720c */ /* 0x000fc80003f05070 */
[----:B------:R-:W-:-:S13]  /*ec40*/  ISETP.NE.AND.EX P0, PT, R3, RZ, PT, P0 ;  /* 0x000000ff0300720c */ /* 0x000fda0003f05300 */
[----:B0-----:R-:W-:Y:S05]  /*ec50*/  @!P0 BRA `(.L_x_324) ;  /* 0x0000000000508947 */ /* 0x001fea0003800000 */
[----:B------:R-:W0:Y:S01]  /*ec60*/  LDC R10, c[0x0][0x41c] ;  /* 0x00010700ff0a7b82 */ /* 0x000e220000000800 */
[----:B------:R-:W-:Y:S01]  /*ec70*/  IMAD.MOV.U32 R5, RZ, RZ, R7 ;  /* 0x000000ffff057224 */ /* 0x000fe200078e0007 */
[----:B------:R-:W-:Y:S01]  /*ec80*/  ULDC.64 UR4, c[0x0][0x408] ;  /* 0x0001020000047ab9 */ /* 0x000fe20000000a00 */
[----:B------:R-:W-:Y:S01]  /*ec90*/  ULDC.64 UR6, c[0x0][0x208] ;  /* 0x0000820000067ab9 */ /* 0x000fe20000000a00 */
[----:B0-----:R-:W-:-:S13]  /*eca0*/  ISETP.NE.AND P0, PT, R10, 0x1, PT ;  /* 0x000000010a00780c */ /* 0x001fda0003f05270 */
[----:B------:R-:W0:Y:S02]  /*ecb0*/  @P0 LDC.64 R8, c[0x0][0x420] ;  /* 0x00010800ff080b82 */ /* 0x000e240000000a00 */
[----:B0-----:R-:W-:-:S05]  /*ecc0*/  @P0 IMAD.HI.U32 R8, R7, R8, RZ ;  /* 0x0000000807080227 */ /* 0x001fca00078e00ff */
[----:B------:R-:W-:-:S04]  /*ecd0*/  @P0 SHF.R.U32.HI R5, RZ, R9, R8 ;  /* 0x00000009ff050219 */ /* 0x000fc80000011608 */
[----:B------:R-:W-:-:S05]  /*ece0*/  IADD3 R8, -R5, RZ, RZ ;  /* 0x000000ff05087210 */ /* 0x000fca0007ffe1ff */
[----:B------:R-:W-:Y:S02]  /*ecf0*/  IMAD R9, R10, R8, R7 ;  /* 0x000000080a097224 */ /* 0x000fe400078e0207 */
[----:B------:R-:W-:-:S03]  /*ed00*/  IMAD R8, R12, UR4, RZ ;  /* 0x000000040c087c24 */ /* 0x000fc6000f8e02ff */
[----:B------:R0:W-:Y:S01]  /*ed10*/  STL [R1+0xc], R9 ;  /* 0x00000c0901007387 */ /* 0x0001e20000100800 */
[----:B------:R-:W-:Y:S02]  /*ed20*/  IMAD R10, R0, UR5, R8 ;  /* 0x00000005000a7c24 */ /* 0x000fe4000f8e0208 */
[--C-:B------:R-:W-:Y:S01]  /*ed30*/  IMAD.MOV.U32 R8, RZ, RZ, R5.reuse ;  /* 0x000000ffff087224 */ /* 0x100fe200078e0005 */
[----:B0-----:R-:W-:-:S03]  /*ed40*/  SHF.R.S32.HI R9, RZ, 0x1f, R5 ;  /* 0x0000001fff097819 */ /* 0x001fc60000011405 */
[----:B------:R-:W-:-:S04]  /*ed50*/  IMAD.WIDE.U32 R8, R0, UR4, R8 ;  /* 0x0000000400087c25 */ /* 0x000fc8000f8e0008 */
[----:B------:R-:W-:Y:S01]  /*ed60*/  IMAD.IADD R5, R9, 0x1, R10 ;  /* 0x0000000109057824 */ /* 0x000fe200078e020a */
[----:B------:R-:W-:-:S04]  /*ed70*/  LEA R10, P0, R8, R2, 0x2 ;  /* 0x00000002080a7211 */ /* 0x000fc800078010ff */
[----:B------:R-:W-:-:S05]  /*ed80*/  LEA.HI.X R11, R8, R3, R5, 0x2, P0 ;  /* 0x00000003080b7211 */ /* 0x000fca00000f1405 */
[----:B------:R0:W5:Y:S04]  /*ed90*/  LDG.E R5, desc[UR6][R10.64] ;  /* 0x000000060a057981 */ /* 0x000168000c1e1900 */
.L_x_324:
[----:B------:R-:W2:Y:S01]  /*eda0*/  LDL R8, [R1] ;  /* 0x0000000001087983 */ /* 0x000ea20000100800 */
[----:B0-----:R-:W-:-:S03]  /*edb0*/  MOV R10, 0x400 ;  /* 0x00000400000a7802 */ /* 0x001fc60000000f00 */
[----:B------:R-:W3:Y:S01]  /*edc0*/  LDL R9, [R1+0x8] ;  /* 0x0000080001097983 */ /* 0x000ee20000100800 */
[----:B------:R-:W0:Y:S02]  /*edd0*/  S2R R11, SR_CgaCtaId ;  /* 0x00000000000b7919 */ /* 0x000e240000008800 */
[----:B0-----:R-:W-:-:S05]  /*ede0*/  LEA R10, R11, R10, 0x18 ;  /* 0x0000000a0b0a7211 */ /* 0x001fca00078ec0ff */
[----:B--2---:R-:W-:Y:S01]  /*edf0*/  IMAD R8, R8, 0x8, R10 ;  /* 0x0000000808087824 */ /* 0x004fe200078e020a */
[----:B---3--:R-:W-:-:S04]  /*ee00*/  SHF.L.U32 R9, R9, 0x1f, RZ ;  /* 0x0000001f09097819 */ /* 0x008fc800000006ff */
[----:B------:R-:W0:Y:S02]  /*ee10*/  SYNCS.PHASECHK.TRANS64.TRYWAIT P0, [R8+URZ+0x38840], R9 ;  /* 0x03884009080075a7 */ /* 0x000e24000800017f */
[----:B0-----:R-:W-:Y:S05]  /*ee20*/  @!P0 BRA `(.L_x_325) ;  /* 0x0000003800648947 */ /* 0x001fea0003800000 */
.L_x_395:
[----:B------:R-:W1:Y:S02]  /*ee30*/  S2R R10, SR_TID.X ;  /* 0x00000000000a7919 */ /* 0x000e640000002100 */
[----:B-1----:R-:W-:-:S04]  /*ee40*/  LOP3.LUT R10, R10, 0x7f, RZ, 0xc0, !PT ;  /* 0x0000007f0a0a7812 */ /* 0x002fc800078ec0ff */
[----:B------:R-:W-:-:S13]  /*ee50*/  ISETP.NE.AND P0, PT, R10, RZ, PT ;  /* 0x000000ff0a00720c */ /* 0x000fda0003f05270 */
[----:B------:R-:W-:Y:S05]  /*ee60*/  @P0 BRA `(.L_x_326) ;  /* 0x00000000001c0947 */ /* 0x000fea0003800000 */
[----:B------:R-:W1:Y:S01]  /*ee70*/  S2R R10, SR_TID.X ;  /* 0x00000000000a7919 */ /* 0x000e620000002100 */
[----:B0-----:R-:W-:-:S04]  /*ee80*/  IMAD.MOV.U32 R9, RZ, RZ, 0xa000 ;  /* 0x0000a000ff097424 */ /* 0x001fc800078e00ff */
[----:B------:R2:W-:Y:S01]  /*ee90*/  SYNCS.ARRIVE.TRANS64 RZ, [R8+URZ+0x38830], R9 ;  /* 0x0388300908ff79a7 */ /* 0x0005e2000800003f */
[----:B-1----:R-:W-:-:S04]  /*eea0*/  LOP3.LUT R10, R10, 0x1f, RZ, 0xc0, !PT ;  /* 0x0000001f0a0a7812 */ /* 0x002fc800078ec0ff */
[----:B------:R-:W-:-:S13]  /*eeb0*/  ISETP.NE.AND P1, PT, R10, RZ, PT ;  /* 0x000000ff0a00720c */ /* 0x000fda0003f25270 */
[----:B--2---:R-:W-:Y:S05]  /*eec0*/  @!P1 BRA `(.L_x_326) ;  /* 0x0000000000049947 */ /* 0x004fea0003800000 */
[----:B------:R-:W-:Y:S01]  /*eed0*/  BPT.TRAP 0x1 ;  /* 0x000000040000795c */ /* 0x000fe20000300000 */
.L_x_326:
[----:B------:R-:W2:Y:S01]  /*eee0*/  LDL R11, [R1] ;  /* 0x00000000010b7983 */ /* 0x000ea20000100800 */
[----:B------:R-:W-:-:S03]  /*eef0*/  MOV R13, 0x400 ;  /* 0x00000400000d7802 */ /* 0x000fc60000000f00 */
[----:B------:R-:W3:Y:S04]  /*ef00*/  LDL R10, [R1+0xc] ;  /* 0x00000c00010a7983 */ /* 0x000ee80000100800 */
[----:B0-----:R-:W4:Y:S01]  /*ef10*/  LDL R9, [R1+0x4] ;  /* 0x0000040001097983 */ /* 0x001f220000100800 */
[----:B------:R-:W0:Y:S01]  /*ef20*/  S2R R14, SR_CgaCtaId ;  /* 0x00000000000e7919 */ /* 0x000e220000008800 */
[----:B------:R-:W-:Y:S01]  /*ef30*/  R2UR UR9, R8 ;  /* 0x00000000080972ca */ /* 0x000fe200000e0000 */
[----:B------:R-:W-:Y:S01]  /*ef40*/  UIADD3 UR4, UP0, UR36, 0x370, URZ ;  /* 0x0000037024047890 */ /* 0x000fe2000ff1e03f */
[----:B------:R-:W-:Y:S02]  /*ef50*/  R2UR UR12, R4 ;  /* 0x00000000040c72ca */ /* 0x000fe400000e0000 */
[----:B-----5:R-:W-:-:S02]  /*ef60*/  R2UR UR13, R5 ;  /* 0x00000000050d72ca */ /* 0x020fc400000e0000 */
[----:B0-----:R-:W-:-:S07]  /*ef70*/  LEA R13, R14, R13, 0x18 ;  /* 0x0000000d0e0d7211 */ /* 0x001fce00078ec0ff */
[----:B------:R-:W-:Y:S01]  /*ef80*/  UIADD3 UR9, UR9, 0x38830, URZ ;  /* 0x0003883009097890 */ /* 0x000fe2000fffe03f */
[----:B------:R-:W-:Y:S01]  /*ef90*/  UMOV UR10, URZ ;  /* 0x0000003f000a7c82 */ /* 0x000fe20008000000 */
[----:B------:R-:W-:Y:S01]  /*efa0*/  UMOV UR6, 0x0 ;  /* 0x0000000000067882 */ /* 0x000fe20000000000 */
[----:B------:R-:W-:Y:S01]  /*efb0*/  UMOV UR7, 0x14f00000 ;  /* 0x14f0000000077882 */ /* 0x000fe20000000000 */
[----:B------:R-:W-:Y:S01]  /*efc0*/  UMOV UR16, 0x40 ;  /* 0x0000004000107882 */ /* 0x000fe20000000000 */
[----:B--2---:R-:W-:Y:S01]  /*efd0*/  IMAD R8, R11, 0xa000, R13 ;  /* 0x0000a0000b087824 */ /* 0x004fe200078e020d */
[----:B---3--:R-:W-:-:S04]  /*efe0*/  R2UR UR11, R10 ;  /* 0x000000000a0b72ca */ /* 0x008fc800000e0000 */
[----:B------:R-:W-:Y:S02]  /*eff0*/  R2UR UR14, R8 ;  /* 0x00000000080e72ca */ /* 0x000fe400000e0000 */
[----:B----4-:R-:W-:-:S11]  /*f000*/  R2UR UR5, R9 ;  /* 0x00000000090572ca */ /* 0x010fd600000e0000 */
[----:B------:R-:W-:Y:S02]  /*f010*/  UIADD3 UR8, UR14, 0x24400, URZ ;  /* 0x000244000e087890 */ /* 0x000fe4000fffe03f */
[----:B------:R-:W-:Y:S02]  /*f020*/  UIMAD UR11, UR11, 0x50, UR5 ;  /* 0x000000500b0b78a4 */ /* 0x000fe4000f8e0205 */
[----:B------:R-:W-:Y:S02]  /*f030*/  UIADD3.X UR5, URZ, UR37, URZ, UP0, !UPT ;  /* 0x000000253f057290 */ /* 0x000fe400087fe43f */
[----:B------:R-:W-:Y:S02]  /*f040*/  UIADD3 UR15, UR14, 0x26c00, URZ ;  /* 0x00026c000e0f7890 */ /* 0x000fe4000fffe03f */
[----:B------:R-:W-:Y:S02]  /*f050*/  UIADD3 UR17, UR14, 0x29400, URZ ;  /* 0x000294000e117890 */ /* 0x000fe4000fffe03f */
[----:B------:R-:W-:-:S03]  /*f060*/  UIADD3 UR18, UR14, 0x2bc00, URZ ;  /* 0x0002bc000e127890 */ /* 0x000fc6000fffe03f */
[----:B------:R0:W-:Y:S01]  /*f070*/  UTMALDG.4D [UR8], [UR4], desc[UR6] ;  /* 0x00000608040075b4 */ /* 0x0001e20008019000 */
[----:B------:R-:W-:Y:S01]  /*f080*/  UMOV UR14, 0x80 ;  /* 0x00000080000e7882 */ /* 0x000fe20000000000 */
[----:B0-----:R-:W-:Y:S01]  /*f090*/  UMOV UR8, UR15 ;  /* 0x0000000f00087c82 */ /* 0x001fe20008000000 */
[----:B------:R-:W-:Y:S02]  /*f0a0*/  UMOV UR10, UR16 ;  /* 0x00000010000a7c82 */ /* 0x000fe40008000000 */
[----:B------:R0:W-:Y:S02]  /*f0b0*/  UTMALDG.4D [UR8], [UR4], desc[UR6] ;  /* 0x00000608040075b4 */ /* 0x0001e40008019000 */
[----:B0-----:R-:W-:Y:S01]  /*f0c0*/  UMOV UR8, UR17 ;  /* 0x0000001100087c82 */ /* 0x001fe20008000000 */
[----:B------:R-:W-:Y:S01]  /*f0d0*/  UMOV UR10, UR14 ;  /* 0x0000000e000a7c82 */ /* 0x000fe20008000000 */
[----:B------:R-:W-:Y:S01]  /*f0e0*/  UMOV UR14, 0xc0 ;  /* 0x000000c0000e7882 */ /* 0x000fe20000000000 */
[----:B------:R0:W-:Y:S02]  /*f0f0*/  UTMALDG.4D [UR8], [UR4], desc[UR6] ;  /* 0x00000608040075b4 */ /* 0x0001e40008019000 */
[----:B0-----:R-:W-:Y:S01]  /*f100*/  UMOV UR8, UR18 ;  /* 0x0000001200087c82 */ /* 0x001fe20008000000 */
[----:B------:R-:W-:-:S02]  /*f110*/  UMOV UR10, UR14 ;  /* 0x0000000e000a7c82 */ /* 0x000fc40008000000 */
[----:B------:R0:W-:Y:S02]  /*f120*/  UTMALDG.4D [UR8], [UR4], desc[UR6] ;  /* 0x00000608040075b4 */ /* 0x0001e40008019000 */
[----:B0-----:R-:W-:Y:S01]  /*f130*/  NOP ;  /* 0x0000000000007918 */ /* 0x001fe20000000000 */
.L_x_323:
[----:B------:R-:W2:Y:S01]  /*f140*/  LDL.LU R11, [R1+0x28] ;  /* 0x00002800010b7983 */ /* 0x000ea20000300800 */
[----:B------:R-:W-:Y:S01]  /*f150*/  MOV R9, 0x400 ;  /* 0x0000040000097802 */ /* 0x000fe20000000f00 */
[----:B------:R-:W-:Y:S05]  /*f160*/  WARPSYNC.ALL ;  /* 0x0000000000007948 */ /* 0x000fea0003800000 */
[----:B------:R-:W0:Y:S01]  /*f170*/  S2R R10, SR_CgaCtaId ;  /* 0x00000000000a7919 */ /* 0x000e220000008800 */
[----:B------:R-:W-:-:S13]  /*f180*/  ELECT P0, URZ, PT ;  /* 0x00000000003f782f */ /* 0x000fda0003800000 */
[----:B------:R-:W-:Y:S01]  /*f190*/  @P0 R2UR UR13, R6 ;  /* 0x00000000060d02ca */ /* 0x000fe200000e0000 */
[----:B------:R-:W-:Y:S01]  /*f1a0*/  UIADD3 UR4, UP0, UR36, 0x270, URZ ;  /* 0x0000027024047890 */ /* 0x000fe2000ff1e03f */
[----:B------:R-:W-:Y:S01]  /*f1b0*/  @P0 R2UR UR12, R18 ;  /* 0x00000000120c02ca */ /* 0x000fe200000e0000 */
[----:B------:R-:W-:Y:S01]  /*f1c0*/  UMOV UR6, 0x0 ;  /* 0x0000000000067882 */ /* 0x000fe20000000000 */
[C---:B------:R-:W-:Y:S01]  /*f1d0*/  @P0 R2UR UR11, R17.reuse ;  /* 0x00000000110b02ca */ /* 0x040fe200000e0000 */
[----:B------:R-:W-:Y:S01]  /*f1e0*/  UIADD3.X UR5, URZ, UR37, URZ, UP0, !UPT ;  /* 0x000000253f057290 */ /* 0x000fe200087fe43f */
[----:B------:R-:W-:Y:S01]  /*f1f0*/  @P0 R2UR UR21, R6 ;  /* 0x00000000061502ca */ /* 0x000fe200000e0000 */
[----:B------:R-:W-:Y:S01]  /*f200*/  UMOV UR7, 0x12f00000 ;  /* 0x12f0000000077882 */ /* 0x000fe20000000000 */
[----:B------:R-:W-:Y:S01]  /*f210*/  UMOV UR10, URZ ;  /* 0x0000003f000a7c82 */ /* 0x000fe20008000000 */
[----:B------:R-:W-:Y:S01]  /*f220*/  @P0 R2UR UR20, R18 ;  /* 0x00000000121402ca */ /* 0x000fe200000e0000 */
[----:B------:R-:W-:Y:S01]  /*f230*/  UMOV UR14, 0x0 ;  /* 0x00000000000e7882 */ /* 0x000fe20000000000 */
[----:B------:R-:W-:Y:S01]  /*f240*/  @P0 R2UR UR19, R17 ;  /* 0x00000000111302ca */ /* 0x000fe200000e0000 */
[----:B------:R-:W-:Y:S01]  /*f250*/  @P0 IMAD.MOV.U32 R8, RZ, RZ, 0x10000 ;  /* 0x00010000ff080424 */ /* 0x000fe200078e00ff */
[----:B------:R-:W-:Y:S01]  /*f260*/  UMOV UR15, 0x12f00000 ;  /* 0x12f00000000f7882 */ /* 0x000fe20000000000 */
[----:B------:R-:W-:Y:S01]  /*f270*/  UMOV UR18, 0x40 ;  /* 0x0000004000127882 */ /* 0x000fe20000000000 */
[----:B------:R-:W-:Y:S01]  /*f280*/  UMOV UR22, 0x0 ;  /* 0x0000000000167882 */ /* 0x000fe20000000000 */
[----:B------:R-:W-:Y:S01]  /*f290*/  UMOV UR23, 0x12f00000 ;  /* 0x12f0000000177882 */ /* 0x000fe20000000000 */
[----:B------:R-:W-:Y:S01]  /*f2a0*/  BSSY B0, `(.L_x_327) ;  /* 0x0000021000007945 */ /* 0x000fe20003800000 */
[----:B0-----:R-:W-:Y:S01]  /*f2b0*/  LEA R9, R10, R9, 0x18 ;  /* 0x000000090a097211 */ /* 0x001fe200078ec0ff */
[----:B------:R-:W-:Y:S03]  /*f2c0*/  BAR.SYNC.DEFER_BLOCKING 0x8, 0x120 ;  /* 0x0204800000007b1d */ /* 0x000fe60000010000 */
[----:B------:R-:W-:-:S13]  /*f2d0*/  R2UR UR24, R9 ;  /* 0x00000000091872ca */ /* 0x000fda00000e0000 */
[----:B------:R-:W-:Y:S02]  /*f2e0*/  UIADD3 UR8, UR24, 0x14400, URZ ;  /* 0x0001440018087890 */ /* 0x000fe4000fffe03f */
[----:B------:R-:W-:Y:S02]  /*f2f0*/  UIADD3 UR9, UR24, 0x38800, URZ ;  /* 0x0003880018097890 */ /* 0x000fe4000fffe03f */
[----:B------:R-:W-:Y:S01]  /*f300*/  UIADD3 UR16, UR24, 0x18400, URZ ;  /* 0x0001840018107890 */ /* 0x000fe2000fffe03f */
[----:B------:R0:W-:Y:S04]  /*f310*/  @P0 SYNCS.ARRIVE.TRANS64 RZ, [R9+URZ+0x38800], R8 ;  /* 0x0388000809ff09a7 */ /* 0x0001e8000800003f */
[----:B------:R-:W-:Y:S02]  /*f320*/  UMOV UR17, UR9 ;  /* 0x0000000900117c82 */ /* 0x000fe40008000000 */
[----:B------:R1:W-:Y:S02]  /*f330*/  UTMALDG.4D [UR8], [UR4], desc[UR6] ;  /* 0x00000608040075b4 */ /* 0x0003e40008019000 */
[----:B------:R-:W-:Y:S01]  /*f340*/  UTMALDG.4D [UR16], [UR4], desc[UR14] ;  /* 0x00000e10040075b4 */ /* 0x000fe20008019000 */
[----:B-1----:R-:W-:Y:S01]  /*f350*/  @P0 R2UR UR13, R6 ;  /* 0x00000000060d02ca */ /* 0x002fe200000e0000 */
[----:B------:R-:W-:Y:S01]  /*f360*/  UIADD3 UR8, UR24, 0x1c400, URZ ;  /* 0x0001c40018087890 */ /* 0x000fe2000fffe03f */
[----:B------:R-:W-:Y:S01]  /*f370*/  @P0 R2UR UR12, R18 ;  /* 0x00000000120c02ca */ /* 0x000fe200000e0000 */
[----:B------:R-:W-:Y:S01]  /*f380*/  UMOV UR10, 0x80 ;  /* 0x00000080000a7882 */ /* 0x000fe20000000000 */
[----:B------:R-:W-:Y:S01]  /*f390*/  @P0 R2UR UR11, R17 ;  /* 0x00000000110b02ca */ /* 0x000fe200000e0000 */
[----:B------:R-:W-:Y:S01]  /*f3a0*/  UMOV UR6, 0x0 ;  /* 0x0000000000067882 */ /* 0x000fe20000000000 */
[----:B------:R-:W-:-:S11]  /*f3b0*/  UMOV UR7, 0x12f00000 ;  /* 0x12f0000000077882 */ /* 0x000fd60000000000 */
[----:B------:R1:W-:Y:S02]  /*f3c0*/  UTMALDG.4D [UR8], [UR4], desc[UR22] ;  /* 0x00001608040075b4 */ /* 0x0003e40008019000 */
[----:B-1----:R-:W-:Y:S01]  /*f3d0*/  @P0 R2UR UR13, R6 ;  /* 0x00000000060d02ca */ /* 0x002fe200000e0000 */
[----:B------:R-:W-:Y:S01]  /*f3e0*/  UIADD3 UR8, UR24, 0x20400, URZ ;  /* 0x0002040018087890 */ /* 0x000fe2000fffe03f */
[----:B------:R-:W-:Y:S01]  /*f3f0*/  @P0 R2UR UR12, R18 ;  /* 0x00000000120c02ca */ /* 0x000fe200000e0000 */
[----:B------:R-:W-:Y:S01]  /*f400*/  UMOV UR10, 0xc0 ;  /* 0x000000c0000a7882 */ /* 0x000fe20000000000 */
[----:B------:R-:W-:-:S13]  /*f410*/  @P0 R2UR UR11, R17 ;  /* 0x00000000110b02ca */ /* 0x000fda00000e0000 */
[----:B------:R0:W-:Y:S01]  /*f420*/  UTMALDG.4D [UR8], [UR4], desc[UR6] ;  /* 0x00000608040075b4 */ /* 0x0001e20008019000 */
[----:B--2---:R-:W-:-:S05]  /*f430*/  VIADD R11, R11, 0x1 ;  /* 0x000000010b0b7836 */ /* 0x004fca0000000000 */
[----:B------:R-:W-:Y:S01]  /*f440*/  LEA.HI R6, R11, R11, RZ, 0x1 ;  /* 0x0000000b0b067211 */ /* 0x000fe200078f08ff */
[----:B------:R0:W-:Y:S03]  /*f450*/  STL [R1+0x28], R11 ;  /* 0x0000280b01007387 */ /* 0x0001e60000100800 */
[----:B------:R-:W-:-:S05]  /*f460*/  LOP3.LUT R6, R6, 0xfffffffe, RZ, 0xc0, !PT ;  /* 0xfffffffe06067812 */ /* 0x000fca00078ec0ff */
[----:B------:R-:W-:-:S05]  /*f470*/  IMAD.IADD R6, R11, 0x1, -R6 ;  /* 0x000000010b067824 */ /* 0x000fca00078e0a06 */
[----:B------:R-:W-:-:S04]  /*f480*/  SHF.L.U32 R6, R6, 0x1f, RZ ;  /* 0x0000001f06067819 */ /* 0x000fc800000006ff */
[----:B------:R-:W1:Y:S02]  /*f490*/  SYNCS.PHASECHK.TRANS64.TRYWAIT P0, [R9+URZ+0x38820], R6 ;  /* 0x03882006090075a7 */ /* 0x000e64000800017f */
[----:B01----:R-:W-:Y:S05]  /*f4a0*/  @!P0 BRA `(.L_x_328) ;  /* 0x0000003000d88947 */ /* 0x003fea0003800000 */
.L_x_396:
[----:B------:R-:W-:Y:S05]  /*f4b0*/  BSYNC B0 ;  /* 0x0000000000007941 */ /* 0x000fea0003800000 */
.L_x_327:
[----:B0-----:R-:W2:Y:S01]  /*f4c0*/  LDL.LU R8, [R1+0x24] ;  /* 0x0000240001087983 */ /* 0x001ea20000300800 */
[----:B------:R-:W-:Y:S01]  /*f4d0*/  BSSY B0, `(.L_x_329) ;  /* 0x00001c6000007945 */ /* 0x000fe20003800000 */
[----:B--2---:R-:W-:-:S13]  /*f4e0*/  ISETP.GE.AND P0, PT, R8, 0x51, PT ;  /* 0x000000510800780c */ /* 0x004fda0003f06270 */
[----:B------:R-:W-:Y:S05]  /*f4f0*/  @!P0 BRA `(.L_x_330) ;  /* 0x0000001c000c8947 */ /* 0x000fea0003800000 */
[----:B------:R-:W2:Y:S01]  /*f500*/  LDL R8, [R1+0x18] ;  /* 0x0000180001087983 */ /* 0x000ea20000100800 */
[----:B------:R-:W-:Y:S01]  /*f510*/  IMAD.MOV.U32 R6, RZ, RZ, 0x1 ;  /* 0x00000001ff067424 */ /* 0x000fe200078e00ff */
[----:B------:R-:W-:Y:S01]  /*f520*/  BSSY B1, `(.L_x_331) ;  /* 0x000009e000017945 */ /* 0x000fe20003800000 */
[----:B--2---:R-:W-:-:S05]  /*f530*/  IMAD.MOV R14, RZ, RZ, -R8 ;  /* 0x000000ffff0e7224 */ /* 0x004fca00078e0a08 */
[----:B------:R-:W-:-:S04]  /*f540*/  VIADDMNMX R14, R14, R6, 0xffffffff, !PT ;  /* 0xffffffff0e0e7446 */ /* 0x000fc80007800106 */
[----:B------:R-:W-:-:S04]  /*f550*/  IADD3 R6, R8, R14, RZ ;  /* 0x0000000e08067210 */ /* 0x000fc80007ffe0ff */
[----:B------:R-:W-:-:S04]  /*f560*/  LOP3.LUT R6, R6, 0x1, RZ, 0xc0, !PT ;  /* 0x0000000106067812 */ /* 0x000fc800078ec0ff */
[----:B------:R-:W-:Y:S01]  /*f570*/  ISETP.NE.U32.AND P0, PT, R6, 0x1, PT ;  /* 0x000000010600780c */ /* 0x000fe20003f05070 */
[----:B------:R-:W-:-:S12]  /*f580*/  VIADD R6, R8, 0xfffffffe ;  /* 0xfffffffe08067836 */ /* 0x000fd80000000000 */
[----:B------:R-:W-:Y:S05]  /*f590*/  @P0 BRA `(.L_x_332) ;  /* 0x0000000800580947 */ /* 0x000fea0003800000 */
[----:B------:R-:W2:Y:S04]  /*f5a0*/  LDL R9, [R1] ;  /* 0x0000000001097983 */ /* 0x000ea80000100800 */
[----:B------:R-:W3:Y:S01]  /*f5b0*/  LDL R8, [R1+0x8] ;  /* 0x0000080001087983 */ /* 0x000ee20000100800 */
[----:B------:R-:W-:Y:S01]  /*f5c0*/  BSSY B2, `(.L_x_333) ;  /* 0x000008f000027945 */ /* 0x000fe20003800000 */
[----:B--2---:R-:W-:-:S05]  /*f5d0*/  VIADD R13, R9, 0x1 ;  /* 0x00000001090d7836 */ /* 0x004fca0000000000 */
[----:B------:R-:W-:-:S04]  /*f5e0*/  ISETP.NE.AND P0, PT, R13, 0x2, PT ;  /* 0x000000020d00780c */ /* 0x000fc80003f05270 */
[----:B------:R-:W-:Y:S02]  /*f5f0*/  SEL R15, RZ, 0x1, P0 ;  /* 0x00000001ff0f7807 */ /* 0x000fe40000000000 */
[----:B------:R-:W-:Y:S02]  /*f600*/  SEL R13, R13, RZ, P0 ;  /* 0x000000ff0d0d7207 */ /* 0x000fe40000000000 */
[----:B---3--:R-:W-:Y:S01]  /*f610*/  LOP3.LUT R15, R8, R15, RZ, 0x3c, !PT ;  /* 0x0000000f080f7212 */ /* 0x008fe200078e3cff */
[----:B------:R-:W-:Y:S06]  /*f620*/  @!P6 BRA `(.L_x_334) ;  /* 0x000000080020e947 */ /* 0x000fec0003800000 */
[----:B------:R-:W-:Y:S01]  /*f630*/  ISETP.NE.U32.AND P0, PT, R2, RZ, PT ;  /* 0x000000ff0200720c */ /* 0x000fe20003f05070 */
[----:B------:R-:W-:-:S03]  /*f640*/  IMAD.MOV.U32 R8, RZ, RZ, R5 ;  /* 0x000000ffff087224 */ /* 0x000fc600078e0005 */
[----:B------:R-:W-:-:S13]  /*f650*/  ISETP.NE.AND.EX P0, PT, R3, RZ, PT, P0 ;  /* 0x000000ff0300720c */ /* 0x000fda0003f05300 */
[----:B------:R-:W-:Y:S05]  /*f660*/  @!P0 BRA `(.L_x_335) ;  /* 0x0000000000488947 */ /* 0x000fea0003800000 */
[----:B------:R-:W0:Y:S01]  /*f670*/  LDC R18, c[0x0][0x41c] ;  /* 0x00010700ff127b82 */ /* 0x000e220000000800 */
[----:B------:R-:W-:Y:S01]  /*f680*/  ULDC.64 UR4, c[0x0][0x408] ;  /* 0x0001020000047ab9 */ /* 0x000fe20000000a00 */
[----:B------:R-:W-:Y:S01]  /*f690*/  ULDC.64 UR6, c[0x0][0x208] ;  /* 0x0000820000067ab9 */ /* 0x000fe20000000a00 */
[----:B0-----:R-:W-:-:S13]  /*f6a0*/  ISETP.NE.AND P0, PT, R18, 0x1, PT ;  /* 0x000000011200780c */ /* 0x001fda0003f05270 */
[----:B------:R-:W0:Y:S02]  /*f6b0*/  @P0 LDC.64 R8, c[0x0][0x420] ;  /* 0x00010800ff080b82 */ /* 0x000e240000000a00 */
[----:B0-----:R-:W-:-:S04]  /*f6c0*/  @P0 IMAD.HI.U32 R10, R6, R8, RZ ;  /* 0x00000008060a0227 */ /* 0x001fc800078e00ff */
[----:B------:R-:W-:Y:S01]  /*f6d0*/  IMAD.MOV.U32 R8, RZ, RZ, R6 ;  /* 0x000000ffff087224 */ /* 0x000fe200078e0006 */
[----:B------:R-:W-:Y:S01]  /*f6e0*/  @P0 SHF.R.U32.HI R8, RZ, R9, R10 ;  /* 0x00000009ff080219 */ /* 0x000fe2000001160a */
[----:B------:R-:W-:-:S03]  /*f6f0*/  IMAD R10, R12, UR4, RZ ;  /* 0x000000040c0a7c24 */ /* 0x000fc6000f8e02ff */
[----:B------:R-:W-:Y:S01]  /*f700*/  SHF.R.S32.HI R9, RZ, 0x1f, R8 ;  /* 0x0000001fff097819 */ /* 0x000fe20000011408 */
[C---:B------:R-:W-:Y:S02]  /*f710*/  IMAD R17, R0.reuse, UR5, R10 ;  /* 0x0000000500117c24 */ /* 0x040fe4000f8e020a */
[----:B------:R-:W-:-:S04]  /*f720*/  IMAD.WIDE.U32 R10, R0, UR4, R8 ;  /* 0x00000004000a7c25 */ /* 0x000fc8000f8e0008 */
[----:B------:R-:W-:Y:S01]  /*f730*/  IMAD.IADD R17, R17, 0x1, R11 ;  /* 0x0000000111117824 */ /* 0x000fe200078e020b */
[----:B------:R-:W-:Y:S01]  /*f740*/  LEA R2, P0, R10, R2, 0x2 ;  /* 0x000000020a027211 */ /* 0x000fe200078010ff */
[----:B------:R-:W-:-:S03]  /*f750*/  IMAD.MOV R8, RZ, RZ, -R8 ;  /* 0x000000ffff087224 */ /* 0x000fc600078e0a08 */
[----:B------:R-:W-:Y:S01]  /*f760*/  LEA.HI.X R3, R10, R3, R17, 0x2, P0 ;  /* 0x000000030a037211 */ /* 0x000fe200000f1411 */
[----:B------:R-:W-:-:S04]  /*f770*/  IMAD R6, R18, R8, R6 ;  /* 0x0000000812067224 */ /* 0x000fc800078e0206 */
[----:B------:R0:W5:Y:S04]  /*f780*/  LDG.E R8, desc[UR6][R2.64] ;  /* 0x0000000602087981 */ /* 0x000168000c1e1900 */
.L_x_335:
[----:B0-----:R-:W0:Y:S01]  /*f790*/  S2R R3, SR_CgaCtaId ;  /* 0x0000000000037919 */ /* 0x001e220000008800 */
[----:B------:R-:W-:-:S04]  /*f7a0*/  MOV R2, 0x400 ;  /* 0x0000040000027802 */ /* 0x000fc80000000f00 */
[----:B0-----:R-:W-:Y:S02]  /*f7b0*/  LEA R2, R3, R2, 0x18 ;  /* 0x0000000203027211 */ /* 0x001fe400078ec0ff */
[----:B------:R-:W-:-:S03]  /*f7c0*/  SHF.L.U32 R3, R15, 0x1f, RZ ;  /* 0x0000001f0f037819 */ /* 0x000fc600000006ff */
[----:B------:R-:W-:-:S04]  /*f7d0*/  IMAD R2, R13, 0x8, R2 ;  /* 0x000000080d027824 */ /* 0x000fc800078e0202 */
[----:B------:R-:W0:Y:S02]  /*f7e0*/  SYNCS.PHASECHK.TRANS64.TRYWAIT P0, [R2+URZ+0x38840], R3 ;  /* 0x03884003020075a7 */ /* 0x000e24000800017f */
[----:B0-----:R-:W-:Y:S05]  /*f7f0*/  @!P0 BRA `(.L_x_336) ;  /* 0x0000003000248947 */ /* 0x001fea0003800000 */
.L_x_397:
        /* <DEDUP_REMOVED lines=11> */
.L_x_337:
[----:B------:R-:W2:Y:S04]  /*f8b0*/  LDL R17, [R1+0x4] ;  /* 0x0000040001117983 */ /* 0x000ea80000100800 */
[----:B------:R-:W3:Y:S01]  /*f8c0*/  LDL.LU R11, [R1+0x8] ;  /* 0x00000800010b7983 */ /* 0x000ee20000300800 */
[----:B0-----:R-:W-:-:S03]  /*f8d0*/  MOV R3, 0x400 ;  /* 0x0000040000037802 */ /* 0x001fc60000000f00 */
[----:B------:R-:W4:Y:S01]  /*f8e0*/  LDL R9, [R1] ;  /* 0x0000000001097983 */ /* 0x000f220000100800 */
[----:B------:R-:W0:Y:S01]  /*f8f0*/  S2R R10, SR_CgaCtaId ;  /* 0x00000000000a7919 */ /* 0x000e220000008800 */
[----:B------:R-:W-:Y:S02]  /*f900*/  R2UR UR9, R2 ;  /* 0x00000000020972ca */ /* 0x000fe400000e0000 */
[----:B------:R-:W-:Y:S01]  /*f910*/  R2UR UR11, R6 ;  /* 0x00000000060b72ca */ /* 0x000fe200000e0000 */
[----:B------:R-:W-:Y:S01]  /*f920*/  UIADD3 UR4, UP0, UR36, 0x370, URZ ;  /* 0x0000037024047890 */ /* 0x000fe2000ff1e03f */
[----:B------:R-:W-:Y:S02]  /*f930*/  R2UR UR12, R4 ;  /* 0x00000000040c72ca */ /* 0x000fe400000e0000 */
[----:B-----5:R-:W-:Y:S02]  /*f940*/  R2UR UR13, R8 ;  /* 0x00000000080d72ca */ /* 0x020fe400000e0000 */
[----:B0-----:R-:W-:-:S05]  /*f950*/  LEA R3, R10, R3, 0x18 ;  /* 0x000000030a037211 */ /* 0x001fca00078ec0ff */
        /* <DEDUP_REMOVED lines=11> */
[----:B------:R-:W-:Y:S01]  /*fa10*/  VIADD R3, R3, 0x38800 ;  /* 0x0003880003037836 */ /* 0x000fe20000000000 */
[----:B------:R-:W-:Y:S01]  /*fa20*/  UMOV UR18, 0x80 ;  /* 0x0000008000127882 */ /* 0x000fe20000000000 */
[----:B------:R-:W-:Y:S01]  /*fa30*/  UMOV UR19, 0xc0 ;  /* 0x000000c000137882 */ /* 0x000fe20000000000 */
[----:B--2---:R-:W-:-:S13]  /*fa40*/  R2UR UR5, R17 ;  /* 0x00000000110572ca */ /* 0x004fda00000e0000 */
[----:B------:R-:W-:Y:S02]  /*fa50*/  UIMAD UR11, UR11, 0x50, UR5 ;  /* 0x000000500b0b78a4 */ /* 0x000fe4000f8e0205 */
[----:B------:R-:W-:Y:S01]  /*fa60*/  UIADD3.X UR5, URZ, UR37, URZ, UP0, !UPT ;  /* 0x000000253f057290 */ /* 0x000fe200087fe43f */
[----:B---3--:R-:W-:Y:S02]  /*fa70*/  SHF.L.U32 R2, R11, 0x1f, RZ ;  /* 0x0000001f0b027819 */ /* 0x008fe400000006ff */
[----:B----4-:R-:W-:-:S06]  /*fa80*/  LEA R3, R9, R3, 0x3 ;  /* 0x0000000309037211 */ /* 0x010fcc00078e18ff */
[----:B------:R0:W-:Y:S02]  /*fa90*/  UTMALDG.4D [UR8], [UR4], desc[UR6] ;  /* 0x00000608040075b4 */ /* 0x0001e40008019000 */
[----:B0-----:R-:W-:Y:S01]  /*faa0*/  UMOV UR8, UR15 ;  /* 0x0000000f00087c82 */ /* 0x001fe20008000000 */
[----:B------:R-:W-:Y:S02]  /*fab0*/  UMOV UR10, UR17 ;  /* 0x00000011000a7c82 */ /* 0x000fe40008000000 */
[----:B------:R0:W-:Y:S02]  /*fac0*/  UTMALDG.4D [UR8], [UR4], desc[UR6] ;  /* 0x00000608040075b4 */ /* 0x0001e40008019000 */
[----:B0-----:R-:W-:Y:S01]  /*fad0*/  UMOV UR8, UR16 ;  /* 0x0000001000087c82 */ /* 0x001fe20008000000 */
[----:B------:R-:W-:Y:S02]  /*fae0*/  UMOV UR10, UR18 ;  /* 0x00000012000a7c82 */ /* 0x000fe40008000000 */
[----:B------:R0:W-:Y:S02]  /*faf0*/  UTMALDG.4D [UR8], [UR4], desc[UR6] ;  /* 0x00000608040075b4 */ /* 0x0001e40008019000 */
[----:B0-----:R-:W-:Y:S01]  /*fb00*/  UMOV UR8, UR14 ;  /* 0x0000000e00087c82 */ /* 0x001fe20008000000 */
[----:B------:R-:W-:-:S02]  /*fb10*/  UMOV UR10, UR19 ;  /* 0x00000013000a7c82 */ /* 0x000fc40008000000 */
[----:B------:R0:W-:Y:S01]  /*fb20*/  UTMALDG.4D [UR8], [UR4], desc[UR6] ;  /* 0x00000608040075b4 */ /* 0x0001e20008019000 */
[----:B------:R-:W1:Y:S02]  /*fb30*/  SYNCS.PHASECHK.TRANS64.TRYWAIT P0, [R3+URZ+0x60], R2 ;  /* 0x00006002030075a7 */ /* 0x000e64000800017f */
[----:B01----:R-:W-:Y:S05]  /*fb40*/  @!P0 BRA `(.L_x_338) ;  /* 0x0000002c00648947 */ /* 0x003fea0003800000 */
.L_x_398:
[----:B------:R-:W-:Y:S05]  /*fb50*/  @P1 BRA `(.L_x_339) ;  /* 0x0000000000301947 */ /* 0x000fea0003800000 */
[----:B------:R-:W1:Y:S01]  /*fb60*/  S2R R9, SR_TID.X ;  /* 0x0000000000097919 */ /* 0x000e620000002100 */
[----:B------:R-:W-:Y:S01]  /*fb70*/  MOV R10, 0x400 ;  /* 0x00000400000a7802 */ /* 0x000fe20000000f00 */
[----:B------:R-:W2:Y:S01]  /*fb80*/  S2R R11, SR_CgaCtaId ;  /* 0x00000000000b7919 */ /* 0x000ea20000008800 */
[----:B-1----:R-:W-:Y:S02]  /*fb90*/  LOP3.LUT R17, R9, 0x1f, RZ, 0xc0, !PT ;  /* 0x0000001f09117812 */ /* 0x002fe400078ec0ff */
[----:B------:R-:W3:Y:S02]  /*fba0*/  LDL R9, [R1] ;  /* 0x0000000001097983 */ /* 0x000ee40000100800 */
[----:B------:R-:W-:Y:S02]  /*fbb0*/  ISETP.NE.AND P0, PT, R17, RZ, PT ;  /* 0x000000ff1100720c */ /* 0x000fe40003f05270 */
[----:B--2---:R-:W-:Y:S01]  /*fbc0*/  LEA R10, R11, R10, 0x18 ;  /* 0x0000000a0b0a7211 */ /* 0x004fe200078ec0ff */
[----:B0-----:R-:W-:-:S04]  /*fbd0*/  IMAD.MOV.U32 R3, RZ, RZ, 0xa000 ;  /* 0x0000a000ff037424 */ /* 0x001fc800078e00ff */
[----:B---3--:R-:W-:-:S04]  /*fbe0*/  IMAD R2, R9, 0x8, R10 ;  /* 0x0000000809027824 */ /* 0x008fc800078e020a */
[----:B------:R1:W-:Y:S02]  /*fbf0*/  SYNCS.ARRIVE.TRANS64 RZ, [R2+URZ+0x38850], R3 ;  /* 0x0388500302ff79a7 */ /* 0x0003e4000800003f */
[----:B------:R-:W-:Y:S05]  /*fc00*/  @!P0 BRA `(.L_x_339) ;  /* 0x0000000000048947 */ /* 0x000fea0003800000 */
[----:B------:R-:W-:Y:S01]  /*fc10*/  BPT.TRAP 0x1 ;  /* 0x000000040000795c */ /* 0x000fe20000300000 */
.L_x_339:
[----:B01----:R-:W2:Y:S01]  /*fc20*/  LDL.LU R2, [R1+0xc] ;  /* 0x00000c0001027983 */ /* 0x003ea20000300800 */
[----:B------:R-:W-:-:S03]  /*fc30*/  MOV R10, 0x400 ;  /* 0x00000400000a7802 */ /* 0x000fc60000000f00 */
[----:B------:R-:W3:Y:S04]  /*fc40*/  LDL.LU R9, [R1] ;  /* 0x0000000001097983 */ /* 0x000ee80000300800 */
[----:B------:R-:W4:Y:S01]  /*fc50*/  LDL R3, [R1+0x4] ;  /* 0x0000040001037983 */ /* 0x000f220000100800 */
[----:B------:R-:W0:Y:S01]  /*fc60*/  S2R R11, SR_CgaCtaId ;  /* 0x00000000000b7919 */ /* 0x000e220000008800 */
[----:B------:R-:W-:Y:S01]  /*fc70*/  R2UR UR13, R5 ;  /* 0x00000000050d72ca */ /* 0x000fe200000e0000 */
[----:B------:R-:W-:Y:S01]  /*fc80*/  UIADD3 UR4, UP0, UR36, 0x470, URZ ;  /* 0x0000047024047890 */ /* 0x000fe2000ff1e03f */
[----:B------:R-:W-:Y:S02]  /*fc90*/  R2UR UR12, R4 ;  /* 0x00000000040c72ca */ /* 0x000fe400000e0000 */
[----:B0-----:R-:W-:Y:S01]  /*fca0*/  LEA R10, R11, R10, 0x18 ;  /* 0x0000000a0b0a7211 */ /* 0x001fe200078ec0ff */
[----:B------:R-:W-:Y:S01]  /*fcb0*/  UMOV UR10, URZ ;  /* 0x0000003f000a7c82 */ /* 0x000fe20008000000 */
[----:B------:R-:W-:Y:S01]  /*fcc0*/  UMOV UR6, 0x0 ;  /* 0x0000000000067882 */ /* 0x000fe20000000000 */
[----:B------:R-:W-:Y:S01]  /*fcd0*/  UMOV UR7, 0x14f00000 ;  /* 0x14f0000000077882 */ /* 0x000fe20000000000 */
[----:B------:R-:W-:Y:S01]  /*fce0*/  UMOV UR17, 0x40 ;  /* 0x0000004000117882 */ /* 0x000fe20000000000 */
[----:B------:R0:W-:Y:S01]  /*fcf0*/  STL [R1+0xc], R6 ;  /* 0x00000c0601007387 */ /* 0x0001e20000100800 */
[----:B------:R-:W-:Y:S01]  /*fd00*/  IMAD.MOV.U32 R5, RZ, RZ, R8 ;  /* 0x000000ffff057224 */ /* 0x000fe200078e0008 */
[----:B--2---:R-:W-:Y:S01]  /*fd10*/  R2UR UR11, R2 ;  /* 0x00000000020b72ca */ /* 0x004fe200000e0000 */
[----:B---3--:R-:W-:-:S05]  /*fd20*/  IMAD R2, R9, 0x8, R10 ;  /* 0x0000000809027824 */ /* 0x008fca00078e020a */
[----:B------:R-:W-:Y:S01]  /*fd30*/  R2UR UR9, R2 ;  /* 0x00000000020972ca */ /* 0x000fe200000e0000 */
[----:B------:R-:W-:Y:S01]  /*fd40*/  IMAD R2, R9, 0xa000, R10 ;  /* 0x0000a00009027824 */ /* 0x000fe200078e020a */
[----:B----4-:R-:W-:-:S04]  /*fd50*/  R2UR UR5, R3 ;  /* 0x00000000030572ca */ /* 0x010fc800000e0000 */
[----:B------:R-:W-:-:S07]  /*fd60*/  R2UR UR16, R2 ;  /* 0x00000000021072ca */ /* 0x000fce00000e0000 */
[----:B------:R-:W-:Y:S02]  /*fd70*/  UIADD3 UR9, UR9, 0x38850, URZ ;  /* 0x0003885009097890 */ /* 0x000fe4000fffe03f */
[----:B------:R-:W-:Y:S02]  /*fd80*/  UIMAD UR11, UR11, 0x50, UR5 ;  /* 0x000000500b0b78a4 */ /* 0x000fe4000f8e0205 */
[----:B------:R-:W-:Y:S02]  /*fd90*/  UIADD3.X UR5, URZ, UR37, URZ, UP0, !UPT ;  /* 0x000000253f057290 */ /* 0x000fe400087fe43f */
[----:B------:R-:W-:Y:S02]  /*fda0*/  UIADD3 UR8, UR16, 0x400, URZ ;  /* 0x0000040010087890 */ /* 0x000fe4000fffe03f */
[----:B------:R-:W-:Y:S02]  /*fdb0*/  UIADD3 UR14, UR16, 0x2c00, URZ ;  /* 0x00002c00100e7890 */ /* 0x000fe4000fffe03f */
[----:B------:R-:W-:-:S02]  /*fdc0*/  UIADD3 UR15, UR16, 0x5400, URZ ;  /* 0x00005400100f7890 */ /* 0x000fc4000fffe03f */
[----:B------:R-:W-:-:S03]  /*fdd0*/  UIADD3 UR16, UR16, 0x7c00, URZ ;  /* 0x00007c0010107890 */ /* 0x000fc6000fffe03f */
        /* <DEDUP_REMOVED lines=12> */
[----:B0-----:R-:W-:Y:S01]  /*fea0*/  NOP ;  /* 0x0000000000007918 */ /* 0x001fe20000000000 */
.L_x_334:
[----:B------:R-:W-:Y:S05]  /*feb0*/  BSYNC B2 ;  /* 0x0000000000027941 */ /* 0x000fea0003800000 */
.L_x_333:
[----:B------:R-:W2:Y:S04]  /*fec0*/  LDL.LU R2, [R1+0x18] ;  /* 0x0000180001027983 */ /* 0x000ea80000300800 */
[----:B------:R0:W-:Y:S04]  /*fed0*/  STL [R1], R13 ;  /* 0x0000000d01007387 */ /* 0x0001e80000100800 */
[----:B------:R0:W-:Y:S02]  /*fee0*/  STL [R1+0x8], R15 ;  /* 0x0000080f01007387 */ /* 0x0001e40000100800 */
[----:B0-2---:R-:W-:-:S07]  /*fef0*/  VIADD R6, R2, 0xfffffffd ;  /* 0xfffffffd02067836 */ /* 0x005fce0000000000 */
.L_x_332:
[----:B------:R-:W-:Y:S05]  /*ff00*/  BSYNC B1 ;  /* 0x0000000000017941 */ /* 0x000fea0003800000 */
.L_x_331:
[----:B------:R-:W-:-:S05]  /*ff10*/  IMAD.MOV R14, RZ, RZ, -R14 ;  /* 0x000000ffff0e7224 */ /* 0x000fca00078e0a0e */
[----:B------:R-:W-:-:S13]  /*ff20*/  ISETP.NE.AND P0, PT, R7, R14, PT ;  /* 0x0000000e0700720c */ /* 0x000fda0003f05270 */
[----:B------:R-:W-:Y:S05]  /*ff30*/  @!P0 BRA `(.L_x_330) ;  /* 0x00000010007c8947 */ /* 0x000fea0003800000 */
[----:B------:R-:W-:-:S07]  /*ff40*/  IMAD.MOV.U32 R10, RZ, RZ, R5 ;  /* 0x000000ffff0a7224 */ /* 0x000fce00078e0005 */
.L_x_354:
[----:B------:R-:W2:Y:S04]  /*ff50*/  LDL R3, [R1] ;  /* 0x0000000001037983 */ /* 0x000ea80000100800 */
[----:B------:R-:W3:Y:S01]  /*ff60*/  LDL R2, [R1+0x8] ;  /* 0x0000080001027983 */ /* 0x000ee20000100800 */
[----:B------:R-:W-:Y:S05]  /*ff70*/  YIELD ;  /* 0x0000000000007946 */ /* 0x000fea0003800000 */
[----:B------:R-:W-:Y:S01]  /*ff80*/  BSSY B1, `(.L_x_340) ;  /* 0x000008a000017945 */ /* 0x000fe20003800000 */
[----:B--2---:R-:W-:-:S05]  /*ff90*/  VIADD R7, R3, 0x1 ;  /* 0x0000000103077836 */ /* 0x004fca0000000000 */
[----:B------:R-:W-:-:S04]  /*ffa0*/  ISETP.NE.AND P0, PT, R7, 0x2, PT ;  /* 0x000000020700780c */ /* 0x000fc80003f05270 */
[----:B------:R-:W-:Y:S02]  /*ffb0*/  SEL R8, RZ, 0x1, P0 ;  /* 0x00000001ff087807 */ /* 0x000fe40000000000 */
[----:B------:R-:W-:Y:S02]  /*ffc0*/  SEL R7, R7, RZ, P0 ;  /* 0x000000ff07077207 */ /* 0x000fe40000000000 */
[----:B---3--:R-:W-:Y:S01]  /*ffd0*/  LOP3.LUT R8, R2, R8, RZ, 0x3c, !PT ;  /* 0x0000000802087212 */ /* 0x008fe200078e3cff */
[----:B0-----:R-:W-:Y:S06]  /*ffe0*/  @!P6 BRA `(.L_x_341) ;  /* 0x00000008000ce947 */ /* 0x001fec0003800000 */
[----:B------:R-:W-:Y:S01]  /*fff0*/  ULDC.64 UR4, c[0x0][0x3f8] ;  /* 0x0000fe0000047ab9 */ /* 0x000fe20000000a00 */
[----:B------:R-:W-:Y:S01]  /*10000*/  IMAD.MOV.U32 R9, RZ, RZ, R6 ;  /* 0x000000ffff097224 */ /* 0x000fe200078e0006 */
[----:B------:R-:W-:-:S04]  /*10010*/  ISETP.NE.U32.AND P0, PT, RZ, UR4, PT ;  /* 0x00000004ff007c0c */ /* 0x000fc8000bf05070 */
[----:B------:R-:W-:-:S13]  /*10020*/  ISETP.NE.AND.EX P0, PT, RZ, UR5, PT, P0 ;  /* 0x00000005ff007c0c */ /* 0x000fda000bf05300 */
[----:B------:R-:W-:Y:S05]  /*10030*/  @!P0 BRA `(.L_x_342) ;  /* 0x0000000000488947 */ /* 0x000fea0003800000 */
[----:B------:R-:W0:Y:S01]  /*10040*/  LDC R9, c[0x0][0x41c] ;  /* 0x00010700ff097b82 */ /* 0x000e220000000800 */
[----:B------:R-:W-:Y:S01]  /*10050*/  ULDC.64 UR6, c[0x0][0x408] ;  /* 0x0001020000067ab9 */ /* 0x000fe20000000a00 */
[----:B------:R-:W-:Y:S01]  /*10060*/  ULDC.64 UR8, c[0x0][0x208] ;  /* 0x0000820000087ab9 */ /* 0x000fe20000000a00 */
[----:B0-----:R-:W-:-:S13]  /*10070*/  ISETP.NE.AND P0, PT, R9, 0x1, PT ;  /* 0x000000010900780c */ /* 0x001fda0003f05270 */
[----:B------:R-:W0:Y:S02]  /*10080*/  @P0 LDC.64 R2, c[0x0][0x420] ;  /* 0x00010800ff020b82 */ /* 0x000e240000000a00 */
[----:B0-----:R-:W-:Y:S01]  /*10090*/  @P0 IMAD.HI.U32 R10, R6, R2, RZ ;  /* 0x00000002060a0227 */ /* 0x001fe200078e00ff */
[----:B------:R-:W-:-:S04]  /*100a0*/  MOV R2, R6 ;  /* 0x0000000600027202 */ /* 0x000fc80000000f00 */
[----:B------:R-:W-:Y:S01]  /*100b0*/  @P0 SHF.R.U32.HI R2, RZ, R3, R10 ;  /* 0x00000003ff020219 */ /* 0x000fe2000001160a */
[----:B------:R-:W-:-:S04]  /*100c0*/  IMAD R10, R12, UR6, RZ ;  /* 0x000000060c0a7c24 */ /* 0x000fc8000f8e02ff */
[----:B------:R-:W-:Y:S02]  /*100d0*/  IMAD.MOV R3, RZ, RZ, -R2 ;  /* 0x000000ffff037224 */ /* 0x000fe400078e0a02 */
[----:B------:R-:W-:Y:S02]  /*100e0*/  IMAD R10, R0, UR7, R10 ;  /* 0x00000007000a7c24 */ /* 0x000fe4000f8e020a */
[----:B------:R-:W-:Y:S01]  /*100f0*/  IMAD R9, R9, R3, R6 ;  /* 0x0000000309097224 */ /* 0x000fe200078e0206 */
[----:B------:R-:W-:-:S03]  /*10100*/  SHF.R.S32.HI R3, RZ, 0x1f, R2 ;  /* 0x0000001fff037819 */ /* 0x000fc60000011402 */
[----:B------:R-:W-:-:S04]  /*10110*/  IMAD.WIDE.U32 R2, R0, UR6, R2 ;  /* 0x0000000600027c25 */ /* 0x000fc8000f8e0002 */
[----:B------:R-:W-:Y:S01]  /*10120*/  IMAD.IADD R3, R10, 0x1, R3 ;  /* 0x000000010a037824 */ /* 0x000fe200078e0203 */
[----:B------:R-:W-:-:S04]  /*10130*/  LEA R10, P0, R2, UR4, 0x2 ;  /* 0x00000004020a7c11 */ /* 0x000fc8000f8010ff */
[----:B------:R-:W-:-:S05]  /*10140*/  LEA.HI.X R11, R2, UR5, R3, 0x2, P0 ;  /* 0x00000005020b7c11 */ /* 0x000fca00080f1403 */
[----:B------:R0:W5:Y:S04]  /*10150*/  LDG.E R10, desc[UR8][R10.64] ;  /* 0x000000080a0a7981 */ /* 0x000168000c1e1900 */
.L_x_342:
[----:B------:R-:W1:Y:S01]  /*10160*/  S2R R3, SR_CgaCtaId ;  /* 0x0000000000037919 */ /* 0x000e620000008800 */
[----:B------:R-:W-:-:S04]  /*10170*/  MOV R2, 0x400 ;  /* 0x0000040000027802 */ /* 0x000fc80000000f00 */
[----:B-1----:R-:W-:Y:S02]  /*10180*/  LEA R2, R3, R2, 0x18 ;  /* 0x0000000203027211 */ /* 0x002fe400078ec0ff */
[----:B------:R-:W-:-:S03]  /*10190*/  SHF.L.U32 R3, R8, 0x1f, RZ ;  /* 0x0000001f08037819 */ /* 0x000fc600000006ff */
[----:B------:R-:W-:-:S04]  /*101a0*/  IMAD R2, R7, 0x8, R2 ;  /* 0x0000000807027824 */ /* 0x000fc800078e0202 */
[----:B------:R-:W1:Y:S02]  /*101b0*/  SYNCS.PHASECHK.TRANS64.TRYWAIT P0, [R2+URZ+0x38840], R3 ;  /* 0x03884003020075a7 */ /* 0x000e64000800017f */
[----:B-1----:R-:W-:Y:S05]  /*101c0*/  @!P0 BRA `(.L_x_343) ;  /* 0x0000002400d88947 */ /* 0x002fea0003800000 */
.L_x_399:
[----:B0-----:R-:W0:Y:S02]  /*101d0*/  S2R R11, SR_TID.X ;  /* 0x00000000000b7919 */ /* 0x001e240000002100 */
[----:B0-----:R-:W-:-:S04]  /*101e0*/  LOP3.LUT R11, R11, 0x7f, RZ, 0xc0, !PT ;  /* 0x0000007f0b0b7812 */ /* 0x001fc800078ec0ff */
[----:B------:R-:W-:-:S13]  /*101f0*/  ISETP.NE.AND P0, PT, R11, RZ, PT ;  /* 0x000000ff0b00720c */ /* 0x000fda0003f05270 */
[----:B------:R-:W-:Y:S05]  /*10200*/  @P0 BRA `(.L_x_344) ;  /* 0x00000000001c0947 */ /* 0x000fea0003800000 */
[----:B------:R-:W0:Y:S01]  /*10210*/  S2R R11, SR_TID.X ;  /* 0x00000000000b7919 */ /* 0x000e220000002100 */
[----:B-1----:R-:W-:-:S04]  /*10220*/  IMAD.MOV.U32 R3, RZ, RZ, 0xa000 ;  /* 0x0000a000ff037424 */ /* 0x002fc800078e00ff */
[----:B------:R2:W-:Y:S01]  /*10230*/  SYNCS.ARRIVE.TRANS64 RZ, [R2+URZ+0x38830], R3 ;  /* 0x0388300302ff79a7 */ /* 0x0005e2000800003f */
[----:B0-----:R-:W-:-:S04]  /*10240*/  LOP3.LUT R11, R11, 0x1f, RZ, 0xc0, !PT ;  /* 0x0000001f0b0b7812 */ /* 0x001fc800078ec0ff */
[----:B------:R-:W-:-:S13]  /*10250*/  ISETP.NE.AND P1, PT, R11, RZ, PT ;  /* 0x000000ff0b00720c */ /* 0x000fda0003f25270 */
[----:B--2---:R-:W-:Y:S05]  /*10260*/  @!P1 BRA `(.L_x_344) ;  /* 0x0000000000049947 */ /* 0x004fea0003800000 */
[----:B------:R-:W-:Y:S01]  /*10270*/  BPT.TRAP 0x1 ;  /* 0x000000040000795c */ /* 0x000fe20000300000 */
.L_x_344:
[----:B------:R-:W2:Y:S04]  /*10280*/  LDL R15, [R1+0x4] ;  /* 0x00000400010f7983 */ /* 0x000ea80000100800 */
[----:B-1----:R-:W3:Y:S01]  /*10290*/  LDL.LU R3, [R1+0x8] ;  /* 0x0000080001037983 */ /* 0x002ee20000300800 */
[----:B------:R-:W-:-:S03]  /*102a0*/  MOV R13, 0x400 ;  /* 0x00000400000d7802 */ /* 0x000fc60000000f00 */
        /* <DEDUP_REMOVED lines=25> */
[----:B---3--:R-:W-:Y:S01]  /*10440*/  SHF.L.U32 R3, R3, 0x1f, RZ ;  /* 0x0000001f03037819 */ /* 0x008fe200000006ff */
[----:B----4-:R-:W-:-:S07]  /*10450*/  IMAD R2, R11, 0x8, R2 ;  /* 0x000000080b027824 */ /* 0x010fce00078e0202 */
        /* <DEDUP_REMOVED lines=12> */
.L_x_400:
        /* <DEDUP_REMOVED lines=8> */
.L_x_346:
[----:B------:R-:W2:Y:S01]  /*105a0*/  LDL.LU R15, [R1+0xc] ;  /* 0x00000c00010f7983 */ /* 0x000ea20000300800 */
[----:B------:R-:W-:-:S03]  /*105b0*/  MOV R13, 0x400 ;  /* 0x00000400000d7802 */ /* 0x000fc60000000f00 */
[----:B0-----:R-:W3:Y:S04]  /*105c0*/  LDL.LU R3, [R1] ;  /* 0x0000000001037983 */ /* 0x001ee80000300800 */
[----:B------:R-:W4:Y:S01]  /*105d0*/  LDL R11, [R1+0x4] ;  /* 0x00000400010b7983 */ /* 0x000f220000100800 */
[----:B------:R-:W0:Y:S01]  /*105e0*/  S2R R14, SR_CgaCtaId ;  /* 0x00000000000e7919 */ /* 0x000e220000008800 */
[----:B------:R-:W-:Y:S01]  /*105f0*/  R2UR UR9, R2 ;  /* 0x00000000020972ca */ /* 0x000fe200000e0000 */
[----:B------:R-:W-:Y:S01]  /*10600*/  UIADD3 UR4, UP0, UR36, 0x470, URZ ;  /* 0x0000047024047890 */ /* 0x000fe2000ff1e03f */
[----:B------:R-:W-:Y:S02]  /*10610*/  R2UR UR13, R5 ;  /* 0x00000000050d72ca */ /* 0x000fe400000e0000 */
[----:B------:R-:W-:-:S02]  /*10620*/  R2UR UR12, R4 ;  /* 0x00000000040c72ca */ /* 0x000fc400000e0000 */
[----:B0-----:R-:W-:-:S07]  /*10630*/  LEA R13, R14, R13, 0x18 ;  /* 0x0000000d0e0d7211 */ /* 0x001fce00078ec0ff */
[----:B------:R-:W-:Y:S01]  /*10640*/  UIADD3 UR9, UR9, 0x50, URZ ;  /* 0x0000005009097890 */ /* 0x000fe2000fffe03f */
[----:B------:R-:W-:Y:S01]  /*10650*/  UMOV UR10, URZ ;  /* 0x0000003f000a7c82 */ /* 0x000fe20008000000 */
[----:B------:R-:W-:Y:S01]  /*10660*/  UMOV UR6, 0x0 ;  /* 0x0000000000067882 */ /* 0x000fe20000000000 */
[----:B------:R-:W-:Y:S01]  /*10670*/  UMOV UR7, 0x14f00000 ;  /* 0x14f0000000077882 */ /* 0x000fe20000000000 */
[----:B------:R-:W-:Y:S01]  /*10680*/  UMOV UR17, 0x40 ;  /* 0x0000004000117882 */ /* 0x000fe20000000000 */
[----:B------:R0:W-:Y:S01]  /*10690*/  STL [R1+0xc], R9 ;  /* 0x00000c0901007387 */ /* 0x0001e20000100800 */
[----:B------:R-:W-:Y:S01]  /*106a0*/  IMAD.MOV.U32 R5, RZ, RZ, R10 ;  /* 0x000000ffff057224 */ /* 0x000fe200078e000a */
[----:B--2---:R-:W-:Y:S01]  /*106b0*/  R2UR UR11, R15 ;  /* 0x000000000f0b72ca */ /* 0x004fe200000e0000 */
[----:B---3--:R-:W-:Y:S01]  /*106c0*/  IMAD R3, R3, 0xa000, R13 ;  /* 0x0000a00003037824 */ /* 0x008fe200078e020d */
[----:B----4-:R-:W-:-:S04]  /*106d0*/  R2UR UR5, R11 ;  /* 0x000000000b0572ca */ /* 0x010fc800000e0000 */
[----:B------:R-:W-:-:S09]  /*106e0*/  R2UR UR14, R3 ;  /* 0x00000000030e72ca */ /* 0x000fd200000e0000 */
[----:B------:R-:W-:-:S04]  /*106f0*/  UIMAD UR11, UR11, 0x50, UR5 ;  /* 0x000000500b0b78a4 */ /* 0x000fc8000f8e0205 */
[----:B------:R-:W-:Y:S02]  /*10700*/  UIADD3 UR8, UR14, 0x400, URZ ;  /* 0x000004000e087890 */ /* 0x000fe4000fffe03f */
[----:B------:R-:W-:Y:S02]  /*10710*/  UIADD3.X UR5, URZ, UR37, URZ, UP0, !UPT ;  /* 0x000000253f057290 */ /* 0x000fe400087fe43f */
[----:B------:R-:W-:Y:S02]  /*10720*/  UIADD3 UR15, UR14, 0x2c00, URZ ;  /* 0x00002c000e0f7890 */ /* 0x000fe4000fffe03f */
[----:B------:R-:W-:Y:S02]  /*10730*/  UIADD3 UR16, UR14, 0x5400, URZ ;  /* 0x000054000e107890 */ /* 0x000fe4000fffe03f */
        /* <DEDUP_REMOVED lines=14> */
.L_x_341:
[----:B------:R-:W-:Y:S05]  /*10820*/  BSYNC B1 ;  /* 0x0000000000017941 */ /* 0x000fea0003800000 */
.L_x_340:
[----:B------:R-:W-:Y:S01]  /*10830*/  VIADD R2, R7, 0x1 ;  /* 0x0000000107027836 */ /* 0x000fe20000000000 */
[----:B------:R-:W-:Y:S04]  /*10840*/  BSSY B1, `(.L_x_347) ;  /* 0x000008a000017945 */ /* 0x000fe80003800000 */
[----:B------:R-:W-:-:S04]  /*10850*/  ISETP.NE.AND P0, PT, R2, 0x2, PT ;  /* 0x000000020200780c */ /* 0x000fc80003f05270 */
[----:B------:R-:W-:Y:S02]  /*10860*/  SEL R3, RZ, 0x1, P0 ;  /* 0x00000001ff037807 */ /* 0x000fe40000000000 */
[----:B------:R-:W-:Y:S02]  /*10870*/  SEL R14, R2, RZ, P0 ;  /* 0x000000ff020e7207 */ /* 0x000fe40000000000 */
[----:B------:R-:W-:-:S05]  /*10880*/  LOP3.LUT R13, R8, R3, RZ, 0x3c, !PT ;  /* 0x00000003080d7212 */ /* 0x000fca00078e3cff */
[----:B------:R0:W-:Y:S04]  /*10890*/  STL [R1+0x8], R13 ;  /* 0x0000080d01007387 */ /* 0x0001e80000100800 */
[----:B------:R0:W-:Y:S01]  /*108a0*/  STL [R1], R14 ;  /* 0x0000000e01007387 */ /* 0x0001e20000100800 */
[----:B------:R-:W-:Y:S05]  /*108b0*/  @!P6 BRA `(.L_x_348) ;  /* 0x000000080008e947 */ /* 0x000fea0003800000 */
[----:B------:R-:W-:Y:S01]  /*108c0*/  ULDC.64 UR4, c[0x0][0x3f8] ;  /* 0x0000fe0000047ab9 */ /* 0x000fe20000000a00 */
[----:B------:R-:W-:Y:S02]  /*108d0*/  IADD3 R9, R6, -0x1, RZ ;  /* 0xffffffff06097810 */ /* 0x000fe40007ffe0ff */
[----:B------:R-:W-:-:S04]  /*108e0*/  ISETP.NE.U32.AND P0, PT, RZ, UR4, PT ;  /* 0x00000004ff007c0c */ /* 0x000fc8000bf05070 */
[----:B------:R-:W-:-:S13]  /*108f0*/  ISETP.NE.AND.EX P0, PT, RZ, UR5, PT, P0 ;  /* 0x00000005ff007c0c */ /* 0x000fda000bf05300 */
[----:B------:R-:W-:Y:S05]  /*10900*/  @!P0 BRA `(.L_x_349) ;  /* 0x0000000000488947 */ /* 0x000fea0003800000 */
        /* <DEDUP_REMOVED lines=18> */
.L_x_349:
[----:B------:R-:W2:Y:S01]  /*10a30*/  S2R R3, SR_CgaCtaId ;  /* 0x0000000000037919 */ /* 0x000ea20000008800 */
[----:B------:R-:W-:-:S04]  /*10a40*/  MOV R2, 0x400 ;  /* 0x0000040000027802 */ /* 0x000fc80000000f00 */
[----:B--2---:R-:W-:Y:S02]  /*10a50*/  LEA R2, R3, R2, 0x18 ;  /* 0x0000000203027211 */ /* 0x004fe400078ec0ff */
[----:B------:R-:W-:-:S03]  /*10a60*/  SHF.L.U32 R3, R13, 0x1f, RZ ;  /* 0x0000001f0d037819 */ /* 0x000fc600000006ff */
[----:B------:R-:W-:-:S04]  /*10a70*/  IMAD R2, R14, 0x8, R2 ;  /* 0x000000080e027824 */ /* 0x000fc800078e0202 */
[----:B------:R-:W2:Y:S02]  /*10a80*/  SYNCS.PHASECHK.TRANS64.TRYWAIT P0, [R2+URZ+0x38840], R3 ;  /* 0x03884003020075a7 */ /* 0x000ea4000800017f */
[----:B--2---:R-:W-:Y:S05]  /*10a90*/  @!P0 BRA `(.L_x_350) ;  /* 0x0000001c00cc8947 */ /* 0x004fea0003800000 */
.L_x_401:
        /* <DEDUP_REMOVED lines=11> */
.L_x_351:
[----:B0-----:R-:W3:Y:S01]  /*10b50*/  LDL R13, [R1] ;  /* 0x00000000010d7983 */ /* 0x001ee20000100800 */
[----:B------:R-:W-:-:S03]  /*10b60*/  MOV R14, 0x400 ;  /* 0x00000400000e7802 */ /* 0x000fc60000000f00 */
[----:B------:R-:W4:Y:S01]  /*10b70*/  LDL R11, [R1+0x4] ;  /* 0x00000400010b7983 */ /* 0x000f220000100800 */
[----:B------:R-:W0:Y:S01]  /*10b80*/  S2R R15, SR_CgaCtaId ;  /* 0x00000000000f7919 */ /* 0x000e220000008800 */
[----:B------:R-:W-:Y:S01]  /*10b90*/  R2UR UR11, R9 ;  /* 0x00000000090b72ca */ /* 0x000fe200000e0000 */
[----:B------:R-:W-:Y:S01]  /*10ba0*/  UIADD3 UR4, UP0, UR36, 0x370, URZ ;  /* 0x0000037024047890 */ /* 0x000fe2000ff1e03f */
[----:B------:R-:W-:Y:S02]  /*10bb0*/  R2UR UR12, R4 ;  /* 0x00000000040c72ca */ /* 0x000fe400000e0000 */
[----:B0-----:R-:W-:-:S05]  /*10bc0*/  LEA R14, R15, R14, 0x18 ;  /* 0x0000000e0f0e7211 */ /* 0x001fca00078ec0ff */
[----:B--2---:R-:W-:Y:S01]  /*10bd0*/  VIADD R2, R14, 0x38800 ;  /* 0x000388000e027836 */ /* 0x004fe20000000000 */
[----:B-----5:R-:W-:Y:S01]  /*10be0*/  R2UR UR13, R10 ;  /* 0x000000000a0d72ca */ /* 0x020fe200000e0000 */
[----:B------:R-:W-:Y:S01]  /*10bf0*/  UMOV UR10, URZ ;  /* 0x0000003f000a7c82 */ /* 0x000fe20008000000 */
[----:B------:R-:W-:Y:S01]  /*10c00*/  UMOV UR6, 0x0 ;  /* 0x0000000000067882 */ /* 0x000fe20000000000 */
[----:B------:R-:W-:Y:S01]  /*10c10*/  UMOV UR7, 0x14f00000 ;  /* 0x14f0000000077882 */ /* 0x000fe20000000000 */
[----:B------:R-:W-:Y:S01]  /*10c20*/  UMOV UR17, 0x40 ;  /* 0x0000004000117882 */ /* 0x000fe20000000000 */
[----:B------:R-:W-:Y:S01]  /*10c30*/  UMOV UR18, 0x80 ;  /* 0x0000008000127882 */ /* 0x000fe20000000000 */
[----:B------:R-:W-:Y:S01]  /*10c40*/  UMOV UR19, 0xc0 ;  /* 0x000000c000137882 */ /* 0x000fe20000000000 */
[----:B------:R-:W-:Y:S01]  /*10c50*/  SHF.L.U32 R8, R8, 0x1f, RZ ;  /* 0x0000001f08087819 */ /* 0x000fe200000006ff */
        /* <DEDUP_REMOVED lines=12> */
[----:B------:R0:W-:Y:S01]  /*10d20*/  UTMALDG.4D [UR8], [UR4], desc[UR6] ;  /* 0x00000608040075b4 */ /* 0x0001e20008019000 */
[----:B------:R-:W-:Y:S01]  /*10d30*/  IMAD R2, R7, 0x8, R2 ;  /* 0x0000000807027824 */ /* 0x000fe200078e0202 */
        /* <DEDUP_REMOVED lines=11> */
.L_x_402:
[----:B------:R-:W-:Y:S05]  /*10df0*/  @P0 BRA `(.L_x_353) ;  /* 0x00000000001c0947 */ /* 0x000fea0003800000 */
[----:B------:R-:W1:Y:S02]  /*10e00*/  S2R R3, SR_TID.X ;  /* 0x0000000000037919 */ /* 0x000e640000002100 */
[----:B-1----:R-:W-:-:S04]  /*10e10*/  LOP3.LUT R3, R3, 0x1f, RZ, 0xc0, !PT ;  /* 0x0000001f03037812 */ /* 0x002fc800078ec0ff */
[----:B------:R-:W-:Y:S01]  /*10e20*/  ISETP.NE.AND P1, PT, R3, RZ, PT ;  /* 0x000000ff0300720c */ /* 0x000fe20003f25270 */
[----:B------:R-:W-:-:S04]  /*10e30*/  IMAD.MOV.U32 R3, RZ, RZ, 0xa000 ;  /* 0x0000a000ff037424 */ /* 0x000fc800078e00ff */
[----:B------:R1:W-:Y:S08]  /*10e40*/  SYNCS.ARRIVE.TRANS64 RZ, [R2+URZ+0x50], R3 ;  /* 0x0000500302ff79a7 */ /* 0x0003f0000800003f */
[----:B------:R-:W-:Y:S05]  /*10e50*/  @!P1 BRA `(.L_x_353) ;  /* 0x0000000000049947 */ /* 0x000fea0003800000 */
[----:B------:R-:W-:Y:S01]  /*10e60*/  BPT.TRAP 0x1 ;  /* 0x000000040000795c */ /* 0x000fe20000300000 */
.L_x_353:
[----:B------:R-:W2:Y:S01]  /*10e70*/  LDL.LU R13, [R1+0xc] ;  /* 0x00000c00010d7983 */ /* 0x000ea20000300800 */
[----:B0-----:R-:W-:-:S03]  /*10e80*/  MOV R8, 0x400 ;  /* 0x0000040000087802 */ /* 0x001fc60000000f00 */
[----:B-1----:R-:W3:Y:S01]  /*10e90*/  LDL R3, [R1+0x4] ;  /* 0x0000040001037983 */ /* 0x002ee20000100800 */
[----:B------:R-:W0:Y:S01]  /*10ea0*/  S2R R11, SR_CgaCtaId ;  /* 0x00000000000b7919 */ /* 0x000e220000008800 */
[----:B------:R-:W-:Y:S01]  /*10eb0*/  R2UR UR9, R2 ;  /* 0x00000000020972ca */ /* 0x000fe200000e0000 */
[----:B------:R-:W-:Y:S01]  /*10ec0*/  UIADD3 UR4, UP0, UR36, 0x470, URZ ;  /* 0x0000047024047890 */ /* 0x000fe2000ff1e03f */
[----:B------:R-:W-:Y:S02]  /*10ed0*/  R2UR UR13, R5 ;  /* 0x00000000050d72ca */ /* 0x000fe400000e0000 */
[----:B------:R-:W-:Y:S02]  /*10ee0*/  R2UR UR12, R4 ;  /* 0x00000000040c72ca */ /* 0x000fe400000e0000 */
        /* <DEDUP_REMOVED lines=12> */
[----:B------:R1:W-:Y:S01]  /*10fb0*/  STL [R1+0xc], R9 ;  /* 0x00000c0901007387 */ /* 0x0003e20000100800 */
[----:B------:R-:W-:Y:S02]  /*10fc0*/  MOV R5, R10 ;  /* 0x0000000a00057202 */ /* 0x000fe40000000f00 */
[----:B--2---:R-:W-:-:S02]  /*10fd0*/  R2UR UR11, R13 ;  /* 0x000000000d0b72ca */ /* 0x004fc400000e0000 */
[----:B---3--:R-:W-:-:S13]  /*10fe0*/  R2UR UR5, R3 ;  /* 0x00000000030572ca */ /* 0x008fda00000e0000 */
[----:B------:R-:W-:Y:S02]  /*10ff0*/  UIMAD UR11, UR11, 0x50, UR5 ;  /* 0x000000500b0b78a4 */ /* 0x000fe4000f8e0205 */
[----:B------:R-:W-:-:S09]  /*11000*/  UIADD3.X UR5, URZ, UR37, URZ, UP0, !UPT ;  /* 0x000000253f057290 */ /* 0x000fd200087fe43f */
[----:B------:R0:W-:Y:S02]  /*11010*/  UTMALDG.4D [UR8], [UR4], desc[UR6] ;  /* 0x00000608040075b4 */ /* 0x0001e40008019000 */
[----:B0-----:R-:W-:Y:S01]  /*11020*/  UMOV UR8, UR14 ;  /* 0x0000000e00087c82 */ /* 0x001fe20008000000 */
[----:B------:R-:W-:Y:S01]  /*11030*/  UMOV UR10, UR17 ;  /* 0x00000011000a7c82 */ /* 0x000fe20008000000 */
[----:B------:R-:W-:Y:S01]  /*11040*/  UMOV UR14, 0x80 ;  /* 0x00000080000e7882 */ /* 0x000fe20000000000 */
        /* <DEDUP_REMOVED lines=8> */
[----:B-1----:R-:W-:Y:S01]  /*110d0*/  NOP ;  /* 0x0000000000007918 */ /* 0x002fe20000000000 */
.L_x_348:
[----:B------:R-:W-:Y:S05]  /*110e0*/  BSYNC B1 ;  /* 0x0000000000017941 */ /* 0x000fea0003800000 */
.L_x_347:
[C---:B------:R-:W-:Y:S01]  /*110f0*/  ISETP.GT.AND P0, PT, R6.reuse, 0x1, PT ;  /* 0x000000010600780c */ /* 0x040fe20003f04270 */
[----:B------:R-:W-:-:S04]  /*11100*/  VIADD R2, R6, 0xfffffffe ;  /* 0xfffffffe06027836 */ /* 0x000fc80000000000 */
[----:B------:R-:W-:-:S08]  /*11110*/  IMAD.MOV.U32 R6, RZ, RZ, R2 ;  /* 0x000000ffff067224 */ /* 0x000fd000078e0002 */
[----:B------:R-:W-:Y:S05]  /*11120*/  @P0 BRA `(.L_x_354) ;  /* 0xffffffec00880947 */ /* 0x000fea000383ffff */
.L_x_330:
[----:B------:R-:W-:Y:S05]  /*11130*/  BSYNC B0 ;  /* 0x0000000000007941 */ /* 0x000fea0003800000 */
.L_x_329:
[----:B------:R-:W1:Y:S01]  /*11140*/  S2R R2, SR_TID.X ;  /* 0x0000000000027919 */ /* 0x000e620000002100 */
[----:B------:R-:W-:Y:S01]  /*11150*/  BSSY B0, `(.L_x_355) ;  /* 0x0000011000007945 */ /* 0x000fe20003800000 */
[----:B-1----:R-:W-:-:S04]  /*11160*/  LOP3.LUT R2, R2, 0x1f, RZ, 0xc0, !PT ;  /* 0x0000001f02027812 */ /* 0x002fc800078ec0ff */
[----:B------:R-:W-:-:S13]  /*11170*/  ISETP.NE.AND P0, PT, R2, RZ, PT ;  /* 0x000000ff0200720c */ /* 0x000fda0003f05270 */
[----:B------:R-:W-:Y:S05]  /*11180*/  @P0 BRA `(.L_x_356) ;  /* 0x0000000000340947 */ /* 0x000fea0003800000 */
[----:B------:R-:W1:Y:S01]  /*11190*/  S2R R9, SR_LANEID ;  /* 0x0000000000097919 */ /* 0x000e620000000000 */
[----:B------:R-:W-:Y:S01]  /*111a0*/  VOTEU.ANY UR4, UPT, PT ;  /* 0x0000000000047886 */ /* 0x000fe200038e0100 */
[----:B------:R-:W2:Y:S01]  /*111b0*/  LDC.64 R2, c[0x0][0xc38] ;  /* 0x00030e00ff027b82 */ /* 0x000ea20000000a00 */
[----:B------:R-:W1:Y:S01]  /*111c0*/  FLO.U32 R0, UR4 ;  /* 0x0000000400007d00 */ /* 0x000e6200080e0000 */
[----:B------:R-:W-:-:S07]  /*111d0*/  ULDC.64 UR6, c[0x0][0x208] ;  /* 0x0000820000067ab9 */ /* 0x000fce0000000a00 */
[----:B------:R-:W2:Y:S01]  /*111e0*/  POPC R7, UR4 ;  /* 0x0000000400077d09 */ /* 0x000ea20008000000 */
[----:B-1----:R-:W-:-:S13]  /*111f0*/  ISETP.EQ.U32.AND P0, PT, R0, R9, PT ;  /* 0x000000090000720c */ /* 0x002fda0003f02070 */
[----:B--2---:R-:W2:Y:S01]  /*11200*/  @P0 ATOMG.E.ADD.STRONG.GPU PT, R3, desc[UR6][R2.64], R7 ;  /* 0x00000007020309a8 */ /* 0x004ea200081ee1c6 */
[----:B------:R-:W1:Y:S02]  /*11210*/  S2R R6, SR_LTMASK ;  /* 0x0000000000067919 */ /* 0x000e640000003900 */
[----:B-1----:R-:W-:-:S04]  /*11220*/  LOP3.LUT R6, R6, UR4, RZ, 0xc0, !PT ;  /* 0x0000000406067c12 */ /* 0x002fc8000f8ec0ff */
[----:B------:R-:W1:Y:S01]  /*11230*/  POPC R9, R6 ;  /* 0x0000000600097309 */ /* 0x000e620000000000 */
[----:B--2---:R-:W1:Y:S02]  /*11240*/  SHFL.IDX PT, R0, R3, R0, 0x1f ;  /* 0x00001f0003007589 */ /* 0x004e6400000e0000 */
[----:B-1----:R-:W-:-:S07]  /*11250*/  IADD3 R16, R0, UR38, R9 ;  /* 0x0000002600107c10 */ /* 0x002fce000fffe009 */
.L_x_356:
[----:B------:R-:W-:Y:S05]  /*11260*/  BSYNC B0 ;  /* 0x0000000000007941 */ /* 0x000fea0003800000 */
.L_x_355:
[----:B------:R-:W-:Y:S04]  /*11270*/  BSSY B0, `(.L_x_357) ;  /* 0x000003c000007945 */ /* 0x000fe80003800000 */
[----:B------:R-:W-:Y:S05]  /*11280*/  @!P6 BRA `(.L_x_358) ;  /* 0x0000000000e8e947 */ /* 0x000fea0003800000 */
[----:B------:R-:W2:Y:S01]  /*11290*/  LDL R2, [R1] ;  /* 0x0000000001027983 */ /* 0x000ea20000100800 */
[----:B------:R-:W-:-:S03]  /*112a0*/  MOV R3, 0x400 ;  /* 0x0000040000037802 */ /* 0x000fc60000000f00 */
[----:B------:R-:W3:Y:S01]  /*112b0*/  LDL R0, [R1+0x8] ;  /* 0x0000080001007983 */ /* 0x000ee20000100800 */
[----:B------:R-:W1:Y:S02]  /*112c0*/  S2R R6, SR_CgaCtaId ;  /* 0x0000000000067919 */ /* 0x000e640000008800 */
[----:B-1----:R-:W-:-:S05]  /*112d0*/  LEA R3, R6, R3, 0x18 ;  /* 0x0000000306037211 */ /* 0x002fca00078ec0ff */
[----:B--2---:R-:W-:Y:S01]  /*112e0*/  IMAD R3, R2, 0x8, R3 ;  /* 0x0000000802037824 */ /* 0x004fe200078e0203 */
[----:B---3--:R-:W-:-:S04]  /*112f0*/  SHF.L.U32 R0, R0, 0x1f, RZ ;  /* 0x0000001f00007819 */ /* 0x008fc800000006ff */
[----:B------:R-:W1:Y:S02]  /*11300*/  SYNCS.PHASECHK.TRANS64.TRYWAIT P0, [R3+URZ+0x38860], R0 ;  /* 0x03886000030075a7 */ /* 0x000e64000800017f */
[----:B-1----:R-:W-:Y:S05]  /*11310*/  @!P0 BRA `(.L_x_359) ;  /* 0x0000001400d48947 */ /* 0x002fea0003800000 */
.L_x_403:
[----:B------:R-:W2:Y:S02]  /*11320*/  S2R R2, SR_TID.X ;  /* 0x0000000000027919 */ /* 0x000ea40000002100 */
[----:B--2---:R-:W-:-:S04]  /*11330*/  LOP3.LUT R2, R2, 0x7f, RZ, 0xc0, !PT ;  /* 0x0000007f02027812 */ /* 0x004fc800078ec0ff */
[----:B------:R-:W-:-:S13]  /*11340*/  ISETP.NE.AND P0, PT, R2, RZ, PT ;  /* 0x000000ff0200720c */ /* 0x000fda0003f05270 */
[----:B------:R-:W-:Y:S05]  /*11350*/  @P0 BRA `(.L_x_360) ;  /* 0x00000000001c0947 */ /* 0x000fea0003800000 */
[----:B------:R-:W2:Y:S01]  /*11360*/  S2R R2, SR_TID.X ;  /* 0x0000000000027919 */ /* 0x000ea20000002100 */
[----:B-1----:R-:W-:-:S04]  /*11370*/  IMAD.MOV.U32 R0, RZ, RZ, 0xa000 ;  /* 0x0000a000ff007424 */ /* 0x002fc800078e00ff */
[----:B------:R3:W-:Y:S01]  /*11380*/  SYNCS.ARRIVE.TRANS64 RZ, [R3+URZ+0x38850], R0 ;  /* 0x0388500003ff79a7 */ /* 0x0007e2000800003f */
[----:B--2---:R-:W-:-:S04]  /*11390*/  LOP3.LUT R2, R2, 0x1f, RZ, 0xc0, !PT ;  /* 0x0000001f02027812 */ /* 0x004fc800078ec0ff */
[----:B------:R-:W-:-:S13]  /*113a0*/  ISETP.NE.AND P1, PT, R2, RZ, PT ;  /* 0x000000ff0200720c */ /* 0x000fda0003f25270 */
[----:B---3--:R-:W-:Y:S05]  /*113b0*/  @!P1 BRA `(.L_x_360) ;  /* 0x0000000000049947 */ /* 0x008fea0003800000 */
[----:B------:R-:W-:Y:S01]  /*113c0*/  BPT.TRAP 0x1 ;  /* 0x000000040000795c */ /* 0x000fe20000300000 */
.L_x_360:
[----:B-1----:R-:W2:Y:S01]  /*113d0*/  LDL R0, [R1] ;  /* 0x0000000001007983 */ /* 0x002ea20000100800 */
[----:B------:R-:W-:-:S03]  /*113e0*/  MOV R7, 0x400 ;  /* 0x0000040000077802 */ /* 0x000fc60000000f00 */
[----:B------:R-:W3:Y:S04]  /*113f0*/  LDL.LU R6, [R1+0x4] ;  /* 0x0000040001067983 */ /* 0x000ee80000300800 */
[----:B------:R-:W4:Y:S01]  /*11400*/  LDL R2, [R1+0xc] ;  /* 0x00000c0001027983 */ /* 0x000f220000100800 */
[----:B------:R-:W1:Y:S01]  /*11410*/  S2R R8, SR_CgaCtaId ;  /* 0x0000000000087919 */ /* 0x000e620000008800 */
[----:B------:R-:W-:Y:S01]  /*11420*/  R2UR UR9, R3 ;  /* 0x00000000030972ca */ /* 0x000fe200000e0000 */
[----:B------:R-:W-:Y:S01]  /*11430*/  UIADD3 UR4, UP0, UR36, 0x470, URZ ;  /* 0x0000047024047890 */ /* 0x000fe2000ff1e03f */
[----:B------:R-:W-:Y:S02]  /*11440*/  R2UR UR12, R4 ;  /* 0x00000000040c72ca */ /* 0x000fe400000e0000 */
[----:B------:R-:W-:-:S02]  /*11450*/  R2UR UR13, R5 ;  /* 0x00000000050d72ca */ /* 0x000fc400000e0000 */
[----:B-1----:R-:W-:-:S07]  /*11460*/  LEA R7, R8, R7, 0x18 ;  /* 0x0000000708077211 */ /* 0x002fce00078ec0ff */
        /* <DEDUP_REMOVED lines=27> */
[----:B-1----:R-:W-:Y:S01]  /*11620*/  NOP ;  /* 0x0000000000007918 */ /* 0x002fe20000000000 */
.L_x_358:
[----:B------:R-:W-:Y:S05]  /*11630*/  BSYNC B0 ;  /* 0x0000000000007941 */ /* 0x000fea0003800000 */
.L_x_357:
[----:B------:R-:W2:Y:S04]  /*11640*/  LDL.LU R0, [R1] ;  /* 0x0000000001007983 */ /* 0x000ea80000300800 */
[----:B------:R-:W3:Y:S01]  /*11650*/  LDL.LU R3, [R1+0x8] ;  /* 0x0000080001037983 */ /* 0x000ee20000300800 */
[----:B--2---:R-:W-:-:S05]  /*11660*/  VIADD R0, R0, 0x1 ;  /* 0x0000000100007836 */ /* 0x004fca0000000000 */
[----:B------:R-:W-:-:S04]  /*11670*/  ISETP.NE.AND P0, PT, R0, 0x2, PT ;  /* 0x000000020000780c */ /* 0x000fc80003f05270 */
[----:B------:R-:W-:Y:S02]  /*11680*/  SEL R2, RZ, 0x1, P0 ;  /* 0x00000001ff027807 */ /* 0x000fe40000000000 */
[----:B------:R-:W-:Y:S02]  /*11690*/  SEL R0, R0, RZ, P0 ;  /* 0x000000ff00007207 */ /* 0x000fe40000000000 */
[----:B---3--:R-:W-:-:S05]  /*116a0*/  LOP3.LUT R3, R3, R2, RZ, 0x3c, !PT ;  /* 0x0000000203037212 */ /* 0x008fca00078e3cff */
[----:B------:R1:W-:Y:S04]  /*116b0*/  STL [R1+0x8], R3 ;  /* 0x0000080301007387 */ /* 0x0003e80000100800 */
[----:B------:R1:W-:Y:S02]  /*116c0*/  STL [R1], R0 ;  /* 0x0000000001007387 */ /* 0x0003e40000100800 */
.L_x_313:
[----:B------:R-:W-:Y:S05]  /*116d0*/  BSYNC B6 ;  /* 0x0000000000067941 */ /* 0x000fea0003800000 */
.L_x_311:
[----:B------:R-:W-:-:S03]  /*116e0*/  UMOV UR4, 0xffffffff ;  /* 0xffffffff00047882 */ /* 0x000fc60000000000 */
[----:B------:R-:W-:Y:S05]  /*116f0*/  BRA.DIV UR4, `(.L_x_361) ;  /* 0x0000001204f07947 */ /* 0x000fea000b800000 */
[----:B------:R2:W3:Y:S04]  /*11700*/  SHFL.IDX PT, R4, R16, RZ, 0x1f ;  /* 0x00001fff10047589 */ /* 0x0004e800000e0000 */
[----:B------:R2:W4:Y:S02]  /*11710*/  SHFL.IDX PT, R5, R16, 0x1, 0x1f ;  /* 0x00201f0010057f89 */ /* 0x00052400000e0000 */
.L_x_407:
[----:B01----:R-:W0:Y:S01]  /*11720*/  S2R R0, SR_TID.X ;  /* 0x0000000000007919 */ /* 0x003e220000002100 */
[----:B------:R-:W-:Y:S01]  /*11730*/  ULDC UR4, c[0x0][0xc14] ;  /* 0x0003050000047ab9 */ /* 0x000fe20000000800 */
[----:B------:R-:W-:Y:S01]  /*11740*/  BSSY B0, `(.L_x_362) ;  /* 0x000000c000007945 */ /* 0x000fe20003800000 */
[----:B------:R-:W-:Y:S01]  /*11750*/  IMAD.MOV.U32 R3, RZ, RZ, RZ ;  /* 0x000000ffff037224 */ /* 0x000fe200078e00ff */
[----:B0-----:R-:W-:Y:S01]  /*11760*/  LOP3.LUT R9, R0, 0x1f, RZ, 0xc0, !PT ;  /* 0x0000001f00097812 */ /* 0x001fe200078ec0ff */
[----:B------:R-:W-:-:S03]  /*11770*/  IMAD.U32 R0, RZ, RZ, UR4 ;  /* 0x00000004ff007e24 */ /* 0x000fc6000f8e00ff */
[C---:B------:R-:W-:Y:S01]  /*11780*/  ISETP.NE.AND P0, PT, R9.reuse, 0x1f, PT ;  /* 0x0000001f0900780c */ /* 0x040fe20003f05270 */
[----:B------:R-:W-:-:S05]  /*11790*/  IMAD.IADD R7, R9, 0x1, R19 ;  /* 0x0000000109077824 */ /* 0x000fca00078e0213 */
[----:B------:R-:W-:-:S13]  /*117a0*/  ISETP.GE.OR P0, PT, R7, R0, !P0 ;  /* 0x000000000700720c */ /* 0x000fda0004706670 */
[----:B------:R-:W-:Y:S05]  /*117b0*/  @P0 BRA `(.L_x_363) ;  /* 0x0000000000100947 */ /* 0x000fea0003800000 */
[----:B------:R-:W0:Y:S01]  /*117c0*/  LDC.64 R2, c[0x0][0xc58] ;  /* 0x00031600ff027b82 */ /* 0x000e220000000a00 */
[----:B------:R-:W-:Y:S01]  /*117d0*/  ULDC.64 UR4, c[0x0][0x208] ;  /* 0x0000820000047ab9 */ /* 0x000fe20000000a00 */
[----:B0-----:R-:W-:-:S06]  /*117e0*/  IMAD.WIDE R2, R7, 0x4, R2 ;  /* 0x0000000407027825 */ /* 0x001fcc00078e0202 */
[----:B------:R0:W5:Y:S02]  /*117f0*/  LDG.E R3, desc[UR4][R2.64] ;  /* 0x0000000402037981 */ /* 0x000164000c1e1900 */
.L_x_363:
[----:B------:R-:W-:Y:S05]  /*11800*/  BSYNC B0 ;  /* 0x0000000000007941 */ /* 0x000fea0003800000 */
.L_x_362:
[----:B------:R-:W-:-:S03]  /*11810*/  UMOV UR4, 0xffffffff ;  /* 0xffffffff00047882 */ /* 0x000fc60000000000 */
[----:B------:R-:W-:Y:S05]  /*11820*/  BRA.DIV UR4, `(.L_x_364) ;  /* 0x0000001204f07947 */ /* 0x000fea000b800000 */
[----:B-----5:R-:W1:Y:S01]  /*11830*/  SHFL.UP PT, R14, R3, 0x1, RZ ;  /* 0x04200000030e7989 */ /* 0x020e6200000e00ff */
[C---:B------:R-:W-:Y:S02]  /*11840*/  ISETP.NE.AND P0, PT, R9.reuse, RZ, PT ;  /* 0x000000ff0900720c */ /* 0x040fe40003f05270 */
[C---:B------:R-:W-:Y:S02]  /*11850*/  ISETP.GE.U32.AND P1, PT, R9.reuse, 0x2, PT ;  /* 0x000000020900780c */ /* 0x040fe40003f26070 */
[----:B-1----:R-:W-:Y:S02]  /*11860*/  SEL R14, R14, RZ, P0 ;  /* 0x000000ff0e0e7207 */ /* 0x002fe40000000000 */
[----:B------:R-:W-:-:S03]  /*11870*/  ISETP.GE.U32.AND P0, PT, R9, 0x4, PT ;  /* 0x000000040900780c */ /* 0x000fc60003f06070 */
[----:B------:R-:W-:-:S05]  /*11880*/  IMAD.IADD R13, R3, 0x1, R14 ;  /* 0x00000001030d7824 */ /* 0x000fca00078e020e */
[----:B------:R-:W1:Y:S02]  /*11890*/  SHFL.UP PT, R14, R13, 0x2, RZ ;  /* 0x044000000d0e7989 */ /* 0x000e6400000e00ff */
[----:B-1----:R-:W-:Y:S02]  /*118a0*/  SEL R6, R14, RZ, P1 ;  /* 0x000000ff0e067207 */ /* 0x002fe40000800000 */
[----:B------:R-:W-:Y:S02]  /*118b0*/  ISETP.GE.U32.AND P1, PT, R9, 0x8, PT ;  /* 0x000000080900780c */ /* 0x000fe40003f26070 */
[----:B------:R-:W-:-:S05]  /*118c0*/  IADD3 R6, R13, R6, RZ ;  /* 0x000000060d067210 */ /* 0x000fca0007ffe0ff */
[----:B------:R-:W1:Y:S02]  /*118d0*/  SHFL.UP PT, R14, R6, 0x4, RZ ;  /* 0x04800000060e7989 */ /* 0x000e6400000e00ff */
[----:B-1----:R-:W-:Y:S02]  /*118e0*/  SEL R7, R14, RZ, P0 ;  /* 0x000000ff0e077207 */ /* 0x002fe40000000000 */
[----:B------:R-:W-:-:S03]  /*118f0*/  ISETP.GE.U32.AND P0, PT, R9, 0x10, PT ;  /* 0x000000100900780c */ /* 0x000fc60003f06070 */
[----:B------:R-:W-:-:S05]  /*11900*/  IMAD.IADD R7, R6, 0x1, R7 ;  /* 0x0000000106077824 */ /* 0x000fca00078e0207 */
[----:B------:R-:W1:Y:S02]  /*11910*/  SHFL.UP PT, R14, R7, 0x8, RZ ;  /* 0x05000000070e7989 */ /* 0x000e6400000e00ff */
[----:B-1----:R-:W-:-:S05]  /*11920*/  SEL R8, R14, RZ, P1 ;  /* 0x000000ff0e087207 */ /* 0x002fca0000800000 */
[----:B------:R-:W-:-:S05]  /*11930*/  IMAD.IADD R8, R7, 0x1, R8 ;  /* 0x0000000107087824 */ /* 0x000fca00078e0208 */
[----:B------:R-:W1:Y:S02]  /*11940*/  SHFL.UP PT, R14, R8, 0x10, RZ ;  /* 0x06000000080e7989 */ /* 0x000e6400000e00ff */
[----:B-1----:R-:W-:-:S05]  /*11950*/  SEL R9, R14, RZ, P0 ;  /* 0x000000ff0e097207 */ /* 0x002fca0000000000 */
[----:B0-----:R-:W-:-:S05]  /*11960*/  IMAD.IADD R2, R8, 0x1, R9 ;  /* 0x0000000108027824 */ /* 0x001fca00078e0209 */
[----:B------:R0:W1:Y:S02]  /*11970*/  SHFL.IDX PT, R14, R2, 0x1f, 0x1f ;  /* 0x03e01f00020e7f89 */ /* 0x00006400000e0000 */
.L_x_415:
[----:B------:R-:W-:Y:S02]  /*11980*/  ULDC UR4, c[0x0][0xc10] ;  /* 0x0003040000047ab9 */ /* 0x000fe40000000800 */
[----:B--2---:R-:W-:-:S04]  /*11990*/  IMAD.U32 R16, RZ, RZ, UR4 ;  /* 0x00000004ff107e24 */ /* 0x004fc8000f8e00ff */
[----:B-1----:R-:W-:-:S04]  /*119a0*/  IMAD R6, R14, R16, RZ ;  /* 0x000000100e067224 */ /* 0x002fc800078e02ff */
[----:B----4-:R-:W-:-:S05]  /*119b0*/  IMAD.IADD R5, R5, 0x1, R6 ;  /* 0x0000000105057824 */ /* 0x010fca00078e0206 */
[----:B---3--:R-:W-:-:S13]  /*119c0*/  ISETP.GT.AND P0, PT, R5, R4, PT ;  /* 0x000000040500720c */ /* 0x008fda0003f04270 */
[----:B------:R-:W-:Y:S05]  /*119d0*/  @P0 BRA `(.L_x_365) ;  /* 0x0000000000b80947 */ /* 0x000fea0003800000 */
[----:B------:R-:W1:Y:S02]  /*119e0*/  LDC R0, c[0x0][0xc14] ;  /* 0x00030500ff007b82 */ /* 0x000e640000000800 */
.L_x_370:
[----:B------:R-:W-:-:S05]  /*119f0*/  VIADD R19, R19, 0x1f ;  /* 0x0000001f13137836 */ /* 0x000fca0000000000 */
[----:B-1----:R-:W-:-:S13]  /*11a00*/  ISETP.GE.AND P0, PT, R19, R0, PT ;  /* 0x000000001300720c */ /* 0x002fda0003f06270 */
[----:B------:R-:W-:Y:S05]  /*11a10*/  @P0 BRA `(.L_x_366) ;  /* 0x0000000400600947 */ /* 0x000fea0003800000 */
[----:B0-----:R-:W0:Y:S01]  /*11a20*/  S2R R2, SR_TID.X ;  /* 0x0000000000027919 */ /* 0x001e220000002100 */
[----:B------:R-:W-:Y:S01]  /*11a30*/  BSSY B0, `(.L_x_367) ;  /* 0x000000b000007945 */ /* 0x000fe20003800000 */
[----:B------:R-:W-:Y:S01]  /*11a40*/  IMAD.MOV.U32 R3, RZ, RZ, RZ ;  /* 0x000000ffff037224 */ /* 0x000fe200078e00ff */
[----:B0-----:R-:W-:-:S04]  /*11a50*/  LOP3.LUT R8, R2, 0x1f, RZ, 0xc0, !PT ;  /* 0x0000001f02087812 */ /* 0x001fc800078ec0ff */
        /* <DEDUP_REMOVED lines=8> */
.L_x_368:
[----:B------:R-:W-:Y:S05]  /*11ae0*/  BSYNC B0 ;  /* 0x0000000000007941 */ /* 0x000fea0003800000 */
.L_x_367:
[----:B------:R-:W-:-:S03]  /*11af0*/  UMOV UR4, 0xffffffff ;  /* 0xffffffff00047882 */ /* 0x000fc60000000000 */
[----:B------:R-:W-:Y:S05]  /*11b00*/  BRA.DIV UR4, `(.L_x_369) ;  /* 0x0000001604087947 */ /* 0x000fea000b800000 */
[----:B-----5:R-:W1:Y:S01]  /*11b10*/  SHFL.UP PT, R14, R3, 0x1, RZ ;  /* 0x04200000030e7989 */ /* 0x020e6200000e00ff */
[C---:B------:R-:W-:Y:S02]  /*11b20*/  ISETP.NE.AND P0, PT, R8.reuse, RZ, PT ;  /* 0x000000ff0800720c */ /* 0x040fe40003f05270 */
[----:B------:R-:W-:Y:S02]  /*11b30*/  ISETP.GE.U32.AND P1, PT, R8, 0x2, PT ;  /* 0x000000020800780c */ /* 0x000fe40003f26070 */
[----:B-1----:R-:W-:Y:S02]  /*11b40*/  SEL R14, R14, RZ, P0 ;  /* 0x000000ff0e0e7207 */ /* 0x002fe40000000000 */
[----:B------:R-:W-:-:S03]  /*11b50*/  ISETP.GE.U32.AND P0, PT, R8, 0x4, PT ;  /* 0x000000040800780c */ /* 0x000fc60003f06070 */
[----:B------:R-:W-:-:S05]  /*11b60*/  IMAD.IADD R13, R3, 0x1, R14 ;  /* 0x00000001030d7824 */ /* 0x000fca00078e020e */
[----:B------:R-:W0:Y:S02]  /*11b70*/  SHFL.UP PT, R14, R13, 0x2, RZ ;  /* 0x044000000d0e7989 */ /* 0x000e2400000e00ff */
[----:B0-----:R-:W-:Y:S02]  /*11b80*/  SEL R2, R14, RZ, P1 ;  /* 0x000000ff0e027207 */ /* 0x001fe40000800000 */
[----:B------:R-:W-:Y:S02]  /*11b90*/  ISETP.GE.U32.AND P1, PT, R8, 0x8, PT ;  /* 0x000000080800780c */ /* 0x000fe40003f26070 */
[----:B------:R-:W-:-:S05]  /*11ba0*/  IADD3 R2, R13, R2, RZ ;  /* 0x000000020d027210 */ /* 0x000fca0007ffe0ff */
        /* <DEDUP_REMOVED lines=10> */
[----:B------:R0:W1:Y:S02]  /*11c50*/  SHFL.IDX PT, R14, R2, 0x1f, 0x1f ;  /* 0x03e01f00020e7f89 */ /* 0x00006400000e0000 */
.L_x_423:
[----:B------:R-:W-:Y:S02]  /*11c60*/  ULDC UR4, c[0x0][0xc10] ;  /* 0x0003040000047ab9 */ /* 0x000fe40000000800 */
[----:B------:R-:W-:-:S04]  /*11c70*/  IMAD.U32 R16, RZ, RZ, UR4 ;  /* 0x00000004ff107e24 */ /* 0x000fc8000f8e00ff */
[----:B-1----:R-:W-:-:S04]  /*11c80*/  IMAD R6, R14, R16, RZ ;  /* 0x000000100e067224 */ /* 0x002fc800078e02ff */
[----:B------:R-:W-:-:S05]  /*11c90*/  IMAD.IADD R5, R6, 0x1, R5 ;  /* 0x0000000106057824 */ /* 0x000fca00078e0205 */
[----:B------:R-:W-:-:S13]  /*11ca0*/  ISETP.GT.AND P0, PT, R5, R4, PT ;  /* 0x000000040500720c */ /* 0x000fda0003f04270 */
[----:B------:R-:W-:Y:S05]  /*11cb0*/  @!P0 BRA `(.L_x_370) ;  /* 0xfffffffc004c8947 */ /* 0x000fea000383ffff */
.L_x_365:
[----:B------:R-:W-:Y:S01]  /*11cc0*/  IMAD.IADD R6, R5, 0x1, -R6 ;  /* 0x0000000105067824 */ /* 0x000fe200078e0a06 */
[----:B------:R-:W-:-:S03]  /*11cd0*/  UMOV UR4, 0xffffffff ;  /* 0xffffffff00047882 */ /* 0x000fc60000000000 */
[----:B------:R-:W-:-:S05]  /*11ce0*/  IMAD R5, R2, R16, R6 ;  /* 0x0000001002057224 */ /* 0x000fca00078e0206 */
[----:B------:R-:W-:Y:S01]  /*11cf0*/  ISETP.GT.AND P6, PT, R5, R4, PT ;  /* 0x000000040500720c */ /* 0x000fe20003fc4270 */
[----:B------:R-:W-:-:S12]  /*11d00*/  BRA.DIV UR4, `(.L_x_371) ;  /* 0x0000001604587947 */ /* 0x000fd8000b800000 */
[----:B------:R-:W-:-:S04]  /*11d10*/  VOTE.ANY R7, PT, !P6 ;  /* 0x0000000000077806 */ /* 0x000fc800070e0100 */
[----:B------:R-:W1:Y:S02]  /*11d20*/  POPC R5, R7 ;  /* 0x0000000700057309 */ /* 0x000e640000000000 */
[----:B-1----:R1:W2:Y:S02]  /*11d30*/  SHFL.IDX PT, R17, R3, R5, 0x1f ;  /* 0x00001f0503117589 */ /* 0x0022a400000e0000 */
.L_x_427:
[----:B------:R-:W-:Y:S01]  /*11d40*/  ISETP.NE.AND P0, PT, R7, RZ, PT ;  /* 0x000000ff0700720c */ /* 0x000fe20003f05270 */
[----:B------:R-:W-:-:S12]  /*11d50*/  IMAD.MOV.U32 R14, RZ, RZ, RZ ;  /* 0x000000ffff0e7224 */ /* 0x000fd800078e00ff */
[----:B------:R-:W-:Y:S05]  /*11d60*/  @!P0 BRA `(.L_x_372) ;  /* 0x0000000000108947 */ /* 0x000fea0003800000 */
[----:B------:R-:W-:Y:S01]  /*11d70*/  UMOV UR4, 0xffffffff ;  /* 0xffffffff00047882 */ /* 0x000fe20000000000 */
[----:B------:R-:W-:Y:S02]  /*11d80*/  VIADD R12, R5, 0xffffffff ;  /* 0xffffffff050c7836 */ /* 0x000fe40000000000 */
[----:B------:R-:W-:Y:S05]  /*11d90*/  BRA.DIV UR4, `(.L_x_373) ;  /* 0x00000016047c7947 */ /* 0x000fea000b800000 */
[----:B------:R3:W4:Y:S02]  /*11da0*/  SHFL.IDX PT, R14, R2, R12, 0x1f ;  /* 0x00001f0c020e7589 */ /* 0x00072400000e0000 */
.L_x_372:
[-C--:B--2---:R-:W-:Y:S01]  /*11db0*/  IABS R7, R17.reuse ;  /* 0x0000001100077213 */ /* 0x084fe20000000000 */
[----:B----4-:R-:W-:Y:S01]  /*11dc0*/  IMAD R16, R14, R16, R6 ;  /* 0x000000100e107224 */ /* 0x010fe200078e0206 */
[----:B------:R-:W-:Y:S01]  /*11dd0*/  IABS R6, R17 ;  /* 0x0000001100067213 */ /* 0x000fe20000000000 */
[----:B------:R-:W-:Y:S01]  /*11de0*/  IMAD.IADD R19, R5, 0x1, R19 ;  /* 0x0000000105137824 */ /* 0x000fe200078e0213 */
[----:B------:R-:W2:Y:S03]  /*11df0*/  I2F.RP R8, R7 ;  /* 0x0000000700087306 */ /* 0x000ea60000209400 */
[----:B------:R-:W-:-:S05]  /*11e00*/  IMAD.MOV R6, RZ, RZ, -R6 ;  /* 0x000000ffff067224 */ /* 0x000fca00078e0a06 */
[----:B--2---:R-:W2:Y:S02]  /*11e10*/  MUFU.RCP R8, R8 ;  /* 0x0000000800087308 */ /* 0x004ea40000001000 */
[----:B--2---:R-:W-:-:S06]  /*11e20*/  VIADD R9, R8, 0xffffffe ;  /* 0x0ffffffe08097836 */ /* 0x004fcc0000000000 */
[----:B-1----:R-:W0:Y:S02]  /*11e30*/  F2I.FTZ.U32.TRUNC.NTZ R3, R9 ;  /* 0x0000000900037305 */ /* 0x002e24000021f000 */
[----:B0--3--:R-:W-:-:S05]  /*11e40*/  IADD3 R2, RZ, -R3, RZ ;  /* 0x80000003ff027210 */ /* 0x009fca0007ffe0ff */
[----:B------:R-:W-:Y:S02]  /*11e50*/  IMAD R11, R2, R7, RZ ;  /* 0x00000007020b7224 */ /* 0x000fe400078e02ff */
[----:B------:R-:W-:-:S04]  /*11e60*/  IMAD.MOV.U32 R2, RZ, RZ, RZ ;  /* 0x000000ffff027224 */ /* 0x000fc800078e00ff */
[----:B------:R-:W-:-:S04]  /*11e70*/  IMAD.HI.U32 R3, R3, R11, R2 ;  /* 0x0000000b03037227 */ /* 0x000fc800078e0002 */
[----:B------:R-:W-:-:S05]  /*11e80*/  IMAD.IADD R2, R4, 0x1, -R16 ;  /* 0x0000000104027824 */ /* 0x000fca00078e0a10 */
[----:B------:R-:W-:-:S05]  /*11e90*/  IABS R4, R2 ;  /* 0x0000000200047213 */ /* 0x000fca0000000000 */
        /* <DEDUP_REMOVED lines=11> */
[----:B------:R-:W-:-:S04]  /*11f50*/  @!P0 LOP3.LUT R3, RZ, R17, RZ, 0x33, !PT ;  /* 0x00000011ff038212 */ /* 0x000fc800078e33ff */
[----:B------:R-:W-:Y:S01]  /*11f60*/  MOV R18, R3 ;  /* 0x0000000300127202 */ /* 0x000fe20000000f00 */
[----:B------:R-:W-:-:S04]  /*11f70*/  IMAD.MOV R4, RZ, RZ, -R3 ;  /* 0x000000ffff047224 */ /* 0x000fc800078e0a03 */
[----:B------:R-:W-:Y:S01]  /*11f80*/  IMAD R17, R17, R4, R2 ;  /* 0x0000000411117224 */ /* 0x000fe200078e0202 */
[----:B------:R-:W-:Y:S06]  /*11f90*/  BRA `(.L_x_374) ;  /* 0x00000000001c7947 */ /* 0x000fec0003800000 */
.L_x_366:
[----:B------:R-:W-:Y:S01]  /*11fa0*/  UMOV UR4, URZ ;  /* 0x0000003f00047c82 */ /* 0x000fe20008000000 */
[----:B------:R-:W-:Y:S01]  /*11fb0*/  UMOV UR5, URZ ;  /* 0x0000003f00057c82 */ /* 0x000fe20008000000 */
[----:B------:R-:W-:Y:S01]  /*11fc0*/  ULDC UR6, c[0x0][0xc14] ;  /* 0x0003050000067ab9 */ /* 0x000fe20000000800 */
[----:B------:R-:W-:Y:S02]  /*11fd0*/  IMAD.MOV.U32 R16, RZ, RZ, R4 ;  /* 0x000000ffff107224 */ /* 0x000fe400078e0004 */
[----:B------:R-:W-:Y:S02]  /*11fe0*/  IMAD.U32 R17, RZ, RZ, UR4 ;  /* 0x00000004ff117e24 */ /* 0x000fe4000f8e00ff */
[----:B------:R-:W-:Y:S02]  /*11ff0*/  IMAD.U32 R18, RZ, RZ, UR5 ;  /* 0x00000005ff127e24 */ /* 0x000fe4000f8e00ff */
[----:B------:R-:W-:-:S07]  /*12000*/  IMAD.U32 R19, RZ, RZ, UR6 ;  /* 0x00000006ff137e24 */ /* 0x000fce000f8e00ff */
.L_x_374:
[----:B0-----:R-:W0:Y:S01]  /*12010*/  S2R R2, SR_TID.X ;  /* 0x0000000000027919 */ /* 0x001e220000002100 */
[----:B------:R-:W-:Y:S05]  /*12020*/  WARPSYNC.ALL ;  /* 0x0000000000007948 */ /* 0x000fea0003800000 */
[----:B------:R-:W-:Y:S01]  /*12030*/  BAR.SYNC.DEFER_BLOCKING 0x4, 0x120 ;  /* 0x0104800000007b1d */ /* 0x000fe20000010000 */
[----:B0-----:R-:W-:-:S04]  /*12040*/  LOP3.LUT R2, R2, 0x1f, RZ, 0xc0, !PT ;  /* 0x0000001f02027812 */ /* 0x001fc800078ec0ff */
[----:B------:R-:W-:-:S13]  /*12050*/  ISETP.NE.AND P0, PT, R2, RZ, PT ;  /* 0x000000ff0200720c */ /* 0x000fda0003f05270 */
[----:B------:R-:W0:Y:S01]  /*12060*/  @!P0 S2R R3, SR_CgaCtaId ;  /* 0x0000000000038919 */ /* 0x000e220000008800 */
[----:B------:R-:W-:-:S04]  /*12070*/  @!P0 MOV R2, 0x400 ;  /* 0x0000040000028802 */ /* 0x000fc80000000f00 */
[----:B0-----:R-:W-:-:S05]  /*12080*/  @!P0 LEA R2, R3, R2, 0x18 ;  /* 0x0000000203028211 */ /* 0x001fca00078ec0ff */
[----:B------:R1:W-:Y:S01]  /*12090*/  @!P0 STS.128 [R2+0x388d0], R16 ;  /* 0x0388d01002008388 */ /* 0x0003e20000000c00 */
[----:B------:R-:W-:Y:S06]  /*120a0*/  BAR.ARV 0x5, 0x120 ;  /* 0x0144800000007b1d */ /* 0x000fec0000002000 */
[----:B------:R-:W-:-:S13]  /*120b0*/  ISETP.GE.AND P0, PT, R19, R0, PT ;  /* 0x000000001300720c */ /* 0x000fda0003f06270 */
[----:B------:R-:W-:Y:S05]  /*120c0*/  @!P0 BRA `(.L_x_375) ;  /* 0xffffffbc00048947 */ /* 0x000fea000383ffff */
.L_x_309:
[----:B0-----:R-:W2:Y:S01]  /*120d0*/  LDL.LU R0, [R1+0x28] ;  /* 0x0000280001007983 */ /* 0x001ea20000300800 */
[----:B------:R-:W-:Y:S01]  /*120e0*/  BSSY B0, `(.L_x_376) ;  /* 0x000000b000007945 */ /* 0x000fe20003800000 */
[----:B------:R-:W0:Y:S01]  /*120f0*/  S2R R5, SR_CgaCtaId ;  /* 0x0000000000057919 */ /* 0x000e220000008800 */
[----:B--2---:R-:W-:-:S05]  /*12100*/  VIADD R0, R0, 0x1 ;  /* 0x0000000100007836 */ /* 0x004fca0000000000 */
[----:B-1----:R-:W-:-:S04]  /*12110*/  LEA.HI R2, R0, R0, RZ, 0x1 ;  /* 0x0000000000027211 */ /* 0x002fc800078f08ff */
[----:B------:R-:W-:-:S05]  /*12120*/  LOP3.LUT R3, R2, 0xfffffffe, RZ, 0xc0, !PT ;  /* 0xfffffffe02037812 */ /* 0x000fca00078ec0ff */
[----:B------:R-:W-:Y:S01]  /*12130*/  IMAD.IADD R3, R0, 0x1, -R3 ;  /* 0x0000000100037824 */ /* 0x000fe200078e0a03 */
[----:B------:R-:W-:-:S04]  /*12140*/  MOV R0, 0x400 ;  /* 0x0000040000007802 */ /* 0x000fc80000000f00 */
[----:B0-----:R-:W-:Y:S02]  /*12150*/  LEA R0, R5, R0, 0x18 ;  /* 0x0000000005007211 */ /* 0x001fe400078ec0ff */
[----:B------:R-:W-:-:S04]  /*12160*/  SHF.L.U32 R3, R3, 0x1f, RZ ;  /* 0x0000001f03037819 */ /* 0x000fc800000006ff */
[----:B------:R-:W0:Y:S02]  /*12170*/  SYNCS.PHASECHK.TRANS64.TRYWAIT P0, [R0+URZ+0x38820], R3 ;  /* 0x03882003000075a7 */ /* 0x000e24000800017f */
[----:B0-----:R-:W-:Y:S05]  /*12180*/  @!P0 BRA `(.L_x_377) ;  /* 0x0000001000a48947 */ /* 0x001fea0003800000 */
.L_x_430:
[----:B------:R-:W-:Y:S05]  /*12190*/  BSYNC B0 ;  /* 0x0000000000007941 */ /* 0x000fea0003800000 */
.L_x_376:
[----:B------:R-:W-:-:S03]  /*121a0*/  UMOV UR4, 0xffffffff ;  /* 0xffffffff00047882 */ /* 0x000fc60000000000 */
[----:B------:R-:W-:Y:S05]  /*121b0*/  BRA.DIV UR4, `(.L_x_378) ;  /* 0x0000001204ac7947 */ /* 0x000fea000b800000 */
[----:B------:R-:W1:Y:S02]  /*121c0*/  S2R R2, SR_TID.X ;  /* 0x0000000000027919 */ /* 0x000e640000002100 */
[----:B-1----:R-:W-:-:S04]  /*121d0*/  SHF.R.U32.HI R2, RZ, 0x5, R2 ;  /* 0x00000005ff027819 */ /* 0x002fc80000011602 */
[----:B------:R-:W-:-:S05]  /*121e0*/  LOP3.LUT R2, R2, 0x3, RZ, 0xc0, !PT ;  /* 0x0000000302027812 */ /* 0x000fca00078ec0ff */
[----:B------:R1:W2:Y:S02]  /*121f0*/  SHFL.IDX PT, R14, R2, RZ, 0x1f ;  /* 0x00001fff020e7589 */ /* 0x0002a400000e0000 */
.L_x_433:
[----:B--2---:R-:W-:Y:S01]  /*12200*/  ISETP.NE.AND P0, PT, R14, RZ, PT ;  /* 0x000000ff0e00720c */ /* 0x004fe20003f05270 */
[----:B------:R-:W-:-:S12]  /*12210*/  BSSY B0, `(.L_x_379) ;  /* 0x0000029000007945 */ /* 0x000fd80003800000 */
[----:B------:R-:W-:Y:S05]  /*12220*/  @P0 BRA `(.L_x_380) ;  /* 0x00000000009c0947 */ /* 0x000fea0003800000 */
[----:B------:R-:W-:-:S03]  /*12230*/  UMOV UR4, 0xffffffff ;  /* 0xffffffff00047882 */ /* 0x000fc60000000000 */
[----:B------:R-:W-:Y:S05]  /*12240*/  BRA.DIV UR4, `(.L_x_381) ;  /* 0x0000001204bc7947 */ /* 0x000fea000b800000 */
[----:B------:R-:W-:-:S13]  /*12250*/  ELECT P6, URZ, PT ;  /* 0x00000000003f782f */ /* 0x000fda00038c0000 */
.L_x_436:
[----:B------:R-:W-:Y:S05]  /*12260*/  @!P6 BRA `(.L_x_380) ;  /* 0x00000000008ce947 */ /* 0x000fea0003800000 */
[----:B-1----:R-:W2:Y:S02]  /*12270*/  LDL R2, [R1+0x30] ;  /* 0x0000300001027983 */ /* 0x002ea40000100800 */
[----:B--2---:R-:W-:-:S13]  /*12280*/  R2UR UR4, R2 ;  /* 0x00000000020472ca */ /* 0x004fda00000e0000 */
[----:B------:R-:W-:-:S06]  /*12290*/  ULOP3.LUT UR4, UR4, 0x2, URZ, 0xfc, !UPT ;  /* 0x0000000204047892 */ /* 0x000fcc000f8efc3f */
[----:B------:R-:W-:-:S05]  /*122a0*/  IMAD.U32 R2, RZ, RZ, UR4 ;  /* 0x00000004ff027e24 */ /* 0x000fca000f8e00ff */
[----:B------:R-:W-:-:S13]  /*122b0*/  ISETP.NE.AND P2, PT, R2, 0x3, PT ;  /* 0x000000030200780c */ /* 0x000fda0003f45270 */
[----:B------:R-:W-:Y:S05]  /*122c0*/  @!P2 BRA `(.L_x_382) ;  /* 0x000000000004a947 */ /* 0x000fea0003800000 */
[----:B------:R-:W-:Y:S01]  /*122d0*/  BPT.TRAP 0x1 ;  /* 0x000000040000795c */ /* 0x000fe20000300000 */
.L_x_382:
[----:B0-----:R-:W2:Y:S04]  /*122e0*/  LDL R3, [R1] ;  /* 0x0000000001037983 */ /* 0x001ea80000100800 */
[----:B------:R-:W3:Y:S01]  /*122f0*/  LDL.LU R7, [R1+0x8] ;  /* 0x0000080001077983 */ /* 0x000ee20000300800 */
[----:B------:R-:W-:-:S04]  /*12300*/  VIADD R2, R0, 0x38840 ;  /* 0x0003884000027836 */ /* 0x000fc80000000000 */
[C---:B--2---:R-:W-:Y:S01]  /*12310*/  IMAD R6, R3.reuse, 0x8, R2 ;  /* 0x0000000803067824 */ /* 0x044fe200078e0202 */
[----:B------:R-:W-:Y:S02]  /*12320*/  IADD3 R3, R3, 0x1, RZ ;  /* 0x0000000103037810 */ /* 0x000fe40007ffe0ff */
[----:B---3--:R-:W-:Y:S02]  /*12330*/  SHF.L.U32 R5, R7, 0x1f, RZ ;  /* 0x0000001f07057819 */ /* 0x008fe400000006ff */
[C---:B------:R-:W-:Y:S02]  /*12340*/  ISETP.NE.AND P1, PT, R3.reuse, 0x2, PT ;  /* 0x000000020300780c */ /* 0x040fe40003f25270 */
[----:B------:R-:W0:Y:S02]  /*12350*/  SYNCS.PHASECHK.TRANS64.TRYWAIT P0, [R6+URZ], R5 ;  /* 0x00000005060075a7 */ /* 0x000e24000800017f */
[----:B------:R-:W-:Y:S02]  /*12360*/  SEL R4, RZ, 0x1, P1 ;  /* 0x00000001ff047807 */ /* 0x000fe40000800000 */
[----:B------:R-:W-:-:S02]  /*12370*/  SEL R3, R3, RZ, P1 ;  /* 0x000000ff03037207 */ /* 0x000fc40000800000 */
[----:B------:R-:W-:-:S03]  /*12380*/  LOP3.LUT R4, R7, R4, RZ, 0x3c, !PT ;  /* 0x0000000407047212 */ /* 0x000fc600078e3cff */
[----:B------:R-:W-:Y:S01]  /*12390*/  IMAD R7, R3, 0x8, R2 ;  /* 0x0000000803077824 */ /* 0x000fe200078e0202 */
[----:B------:R-:W-:Y:S01]  /*123a0*/  SHF.L.U32 R2, R4, 0x1f, RZ ;  /* 0x0000001f04027819 */ /* 0x000fe200000006ff */
[----:B0-----:R-:W-:Y:S06]  /*123b0*/  @!P0 BRA `(.L_x_383) ;  /* 0x0000001000808947 */ /* 0x001fec0003800000 */
.L_x_437:
[----:B------:R-:W1:Y:S02]  /*123c0*/  SYNCS.PHASECHK.TRANS64.TRYWAIT P0, [R7+URZ], R2 ;  /* 0x00000002070075a7 */ /* 0x000e64000800017f */
[----:B-1----:R-:W-:Y:S05]  /*123d0*/  @!P0 BRA `(.L_x_384) ;  /* 0x00000010008c8947 */ /* 0x002fea0003800000 */
.L_x_438:
[----:B------:R-:W-:Y:S05]  /*123e0*/  @!P2 BRA `(.L_x_385) ;  /* 0x000000000004a947 */ /* 0x000fea0003800000 */
[----:B------:R-:W-:Y:S01]  /*123f0*/  BPT.TRAP 0x1 ;  /* 0x000000040000795c */ /* 0x000fe20000300000 */
.L_x_385:
[----:B------:R-:W2:Y:S01]  /*12400*/  LDL.LU R4, [R1] ;  /* 0x0000000001047983 */ /* 0x000ea20000300800 */
[----:B------:R-:W-:-:S04]  /*12410*/  VIADD R0, R0, 0x38860 ;  /* 0x0003886000007836 */ /* 0x000fc80000000000 */
[----:B--2---:R-:W-:-:S04]  /*12420*/  IMAD R4, R4, 0x8, R0 ;  /* 0x0000000804047824 */ /* 0x004fc800078e0200 */
[----:B------:R-:W2:Y:S02]  /*12430*/  SYNCS.PHASECHK.TRANS64.TRYWAIT P0, [R4+URZ], R5 ;  /* 0x00000005040075a7 */ /* 0x000ea4000800017f */
[----:B--2---:R-:W-:Y:S05]  /*12440*/  @!P0 BRA `(.L_x_386) ;  /* 0x0000001000848947 */ /* 0x004fea0003800000 */
.L_x_439:
[----:B------:R-:W-:-:S07]  /*12450*/  IMAD R3, R3, 0x8, R0 ;  /* 0x0000000803037824 */ /* 0x000fce00078e0200 */
.L_x_387:
[----:B---3--:R3:W4:Y:S02]  /*12460*/  SYNCS.PHASECHK.TRANS64.TRYWAIT P0, [R3+URZ], R2 ;  /* 0x00000002030075a7 */ /* 0x008724000800017f */
[----:B----4-:R-:W-:Y:S05]  /*12470*/  @!P0 NANOSLEEP.SYNCS 0x989680 ;  /* 0x009896800000895d */ /* 0x010fea0003900000 */
[----:B------:R-:W4:Y:S02]  /*12480*/  @!P0 SYNCS.PHASECHK.TRANS64 P0, [R3+URZ], R2 ;  /* 0x00000002030085a7 */ /* 0x000f24000800007f */
[----:B----4-:R-:W-:Y:S05]  /*12490*/  @!P0 BRA `(.L_x_387) ;  /* 0xfffffffc00f08947 */ /* 0x010fea000383ffff */
.L_x_380:
[----:B------:R-:W-:Y:S05]  /*124a0*/  BSYNC B0 ;  /* 0x0000000000007941 */ /* 0x000fea0003800000 */
.L_x_379:
[----:B------:R-:W-:Y:S05]  /*124b0*/  EXIT ;  /* 0x000000000000794d */ /* 0x000fea0003800000 */
.L_x_263:
[----:B0-----:R0:W1:Y:S02]  /*124c0*/  SYNCS.PHASECHK.TRANS64.TRYWAIT P1, [R5+URZ+0x38800], R0 ;  /* 0x03880000050075a7 */ /* 0x001064000802017f */
[----:B-1----:R-:W-:Y:S05]  /*124d0*/  @!P1 NANOSLEEP.SYNCS 0x989680 ;  /* 0x009896800000995d */ /* 0x002fea0003900000 */
[----:B------:R-:W1:Y:S02]  /*124e0*/  @!P1 SYNCS.PHASECHK.TRANS64 P1, [R5+URZ+0x38800], R0 ;  /* 0x03880000050095a7 */ /* 0x000e64000802007f */
[----:B-1----:R-:W-:Y:S05]  /*124f0*/  @!P1 BRA `(.L_x_263) ;  /* 0xfffffffc00f09947 */ /* 0x002fea000383ffff */
[----:B------:R-:W-:Y:S05]  /*12500*/  BRA `(.L_x_388) ;  /* 0xfffffef000f07947 */ /* 0x000fea000383ffff */
.L_x_267:
[----:B-1----:R1:W2:Y:S02]  /*12510*/  SYNCS.PHASECHK.TRANS64.TRYWAIT P2, [R0+URZ+0x38830], R3 ;  /* 0x03883003000075a7 */ /* 0x0022a4000804017f */
[----:B--2---:R-:W-:Y:S05]  /*12520*/  @!P2 NANOSLEEP.SYNCS 0x989680 ;  /* 0x009896800000a95d */ /* 0x004fea0003900000 */
[----:B------:R-:W2:Y:S02]  /*12530*/  @!P2 SYNCS.PHASECHK.TRANS64 P2, [R0+URZ+0x38830], R3 ;  /* 0x038830030000a5a7 */ /* 0x000ea4000804007f */
[----:B--2---:R-:W-:Y:S05]  /*12540*/  @!P2 BRA `(.L_x_267) ;  /* 0xfffffffc00f0a947 */ /* 0x004fea000383ffff */
[----:B------:R-:W-:Y:S05]  /*12550*/  BRA `(.L_x_266) ;  /* 0xfffffef400147947 */ /* 0x000fea000383ffff */
.L_x_272:
[----:B-1----:R-:W-:-:S04]  /*12560*/  IMAD.U32 R4, RZ, RZ, UR61 ;  /* 0x0000003dff047e24 */ /* 0x002fc8000f8e00ff */
[----:B------:R1:W2:Y:S03]  /*12570*/  SYNCS.PHASECHK.TRANS64.TRYWAIT P2, [R4+URZ+0x38830], R3 ;  /* 0x03883003040075a7 */ /* 0x0002a6000804017f */
[----:B--2---:R-:W-:Y:S05]  /*12580*/  @!P2 NANOSLEEP.SYNCS 0x989680 ;  /* 0x009896800000a95d */ /* 0x004fea0003900000 */
[----:B------:R-:W2:Y:S02]  /*12590*/  @!P2 SYNCS.PHASECHK.TRANS64 P2, [R4+URZ+0x38830], R3 ;  /* 0x038830030400a5a7 */ /* 0x000ea4000804007f */
[----:B--2---:R-:W-:Y:S05]  /*125a0*/  @!P2 BRA `(.L_x_272) ;  /* 0xfffffffc00eca947 */ /* 0x004fea000383ffff */
[----:B------:R-:W-:Y:S05]  /*125b0*/  BRA `(.L_x_271) ;  /* 0xffffff30008c7947 */ /* 0x000fea000383ffff */
.L_x_276:
[----:B01----:R-:W-:-:S04]  /*125c0*/  IMAD.U32 R3, RZ, RZ, UR4 ;  /* 0x00000004ff037e24 */ /* 0x003fc8000f8e00ff */
[----:B------:R0:W1:Y:S03]  /*125d0*/  SYNCS.PHASECHK.TRANS64.TRYWAIT P2, [R3+URZ+0x38850], R0 ;  /* 0x03885000030075a7 */ /* 0x000066000804017f */
[----:B-1----:R-:W-:Y:S05]  /*125e0*/  @!P2 NANOSLEEP.SYNCS 0x989680 ;  /* 0x009896800000a95d */ /* 0x002fea0003900000 */
[----:B------:R-:W1:Y:S02]  /*125f0*/  @!P2 SYNCS.PHASECHK.TRANS64 P2, [R3+URZ+0x38850], R0 ;  /* 0x038850000300a5a7 */ /* 0x000e64000804007f */
[----:B-1----:R-:W-:Y:S05]  /*12600*/  @!P2 BRA `(.L_x_276) ;  /* 0xfffffffc00eca947 */ /* 0x002fea000383ffff */
[----:B------:R-:W-:Y:S05]  /*12610*/  BRA `(.L_x_275) ;  /* 0xffffff5800ac7947 */ /* 0x000fea000383ffff */
.L_x_281:
[----:B-1----:R1:W2:Y:S02]  /*12620*/  SYNCS.PHASECHK.TRANS64.TRYWAIT P0, [R11+URZ+0x38850], R0 ;  /* 0x038850000b0075a7 */ /* 0x0022a4000800017f */
[----:B--2---:R-:W-:Y:S05]  /*12630*/  @!P0 NANOSLEEP.SYNCS 0x989680 ;  /* 0x009896800000895d */ /* 0x004fea0003900000 */
[----:B------:R-:W2:Y:S02]  /*12640*/  @!P0 SYNCS.PHASECHK.TRANS64 P0, [R11+URZ+0x38850], R0 ;  /* 0x038850000b0085a7 */ /* 0x000ea4000800007f */
[----:B--2---:R-:W-:Y:S05]  /*12650*/  @!P0 BRA `(.L_x_281) ;  /* 0xfffffffc00f08947 */ /* 0x004fea000383ffff */
[----:B------:R-:W-:Y:S05]  /*12660*/  BRA `(.L_x_280) ;  /* 0xffffff7000a47947 */ /* 0x000fea000383ffff */
.L_x_321:
[----:B------:R-:W0:Y:S01]  /*12670*/  S2R R7, SR_TID.X ;  /* 0x0000000000077919 */ /* 0x000e220000002100 */
[----:B------:R-:W-:Y:S01]  /*12680*/  BSSY B0, `(.L_x_389) ;  /* 0x000000a000007945 */ /* 0x000fe20003800000 */
[----:B------:R-:W-:Y:S01]  /*12690*/  IMAD.MOV.U32 R12, RZ, RZ, RZ ;  /* 0x000000ffff0c7224 */ /* 0x000fe200078e00ff */
[----:B------:R-:W-:Y:S01]  /*126a0*/  MOV R15, 0xffffffff ;  /* 0xffffffff000f7802 */ /* 0x000fe20000000f00 */
[----:B------:R-:W-:Y:S01]  /*126b0*/  IMAD.MOV.U32 R11, RZ, RZ, 0x1f ;  /* 0x0000001fff0b7424 */ /* 0x000fe200078e00ff */
[----:B0-----:R-:W-:-:S04]  /*126c0*/  SHF.R.U32.HI R7, RZ, 0x5, R7 ;  /* 0x00000005ff077819 */ /* 0x001fc80000011607 */
[----:B------:R-:W-:-:S05]  /*126d0*/  LOP3.LUT R7, R7, 0x3, RZ, 0xc0, !PT ;  /* 0x0000000307077812 */ /* 0x000fca00078ec0ff */
[----:B------:R-:W-:-:S07]  /*126e0*/  IMAD.MOV.U32 R13, RZ, RZ, R7 ;  /* 0x000000ffff0d7224 */ /* 0x000fce00078e0007 */
[----:B------:R-:W-:Y:S05]  /*126f0*/  WARPSYNC.COLLECTIVE R15, `(.L_x_390) ;  /* 0x000000000f087348 */ /* 0x000fea0003c00000 */
[----:B------:R0:W1:Y:S02]  /*12700*/  SHFL.IDX P6, R14, R13, R12, R11 ;  /* 0x0000000c0d0e7389 */ /* 0x00006400000c000b */
[----:B01----:R-:W-:Y:S01]  /*12710*/  ENDCOLLECTIVE ;  /* 0x000000000000791b */ /* 0x003fe20003800000 */
.L_x_390:
[----:B------:R-:W-:Y:S05]  /*12720*/  BSYNC B0 ;  /* 0x0000000000007941 */ /* 0x000fea0003800000 */
.L_x_389:
[----:B------:R-:W-:Y:S05]  /*12730*/  BRA `(.L_x_391) ;  /* 0xffffffc4001c7947 */ /* 0x000fea000383ffff */
.L_x_322:
[----:B------:R-:W-:Y:S01]  /*12740*/  BSSY B0, `(.L_x_392) ;  /* 0x0000006000007945 */ /* 0x000fe20003800000 */
[----:B------:R-:W-:-:S07]  /*12750*/  IMAD.MOV.U32 R15, RZ, RZ, -0x1 ;  /* 0xffffffffff0f7424 */ /* 0x000fce00078e00ff */
[----:B------:R-:W-:Y:S05]  /*12760*/  WARPSYNC.COLLECTIVE R15, `(.L_x_393) ;  /* 0x000000000f0c7348 */ /* 0x000fea0003c00000 */
[----:B------:R-:W-:Y:S02]  /*12770*/  ELECT P6, UR62, PT ;  /* 0x00000000003e782f */ /* 0x000fe400038c0000 */
[----:B------:R-:W-:Y:S01]  /*12780*/  MOV R14, UR62 ;  /* 0x0000003e000e7c02 */ /* 0x000fe20008000f00 */
[----:B------:R-:W-:Y:S10]  /*12790*/  ENDCOLLECTIVE ;  /* 0x000000000000791b */ /* 0x000ff40003800000 */
.L_x_393:
[----:B------:R-:W-:Y:S05]  /*127a0*/  BSYNC B0 ;  /* 0x0000000000007941 */ /* 0x000fea0003800000 */
.L_x_392:
[----:B------:R-:W-:Y:S05]  /*127b0*/  BRA `(.L_x_394) ;  /* 0xffffffc400147947 */ /* 0x000fea000383ffff */
.L_x_325:
[----:B0-----:R0:W1:Y:S02]  /*127c0*/  SYNCS.PHASECHK.TRANS64.TRYWAIT P0, [R8+URZ+0x38840], R9 ;  /* 0x03884009080075a7 */ /* 0x001064000800017f */
[----:B-1----:R-:W-:Y:S05]  /*127d0*/  @!P0 NANOSLEEP.SYNCS 0x989680 ;  /* 0x009896800000895d */ /* 0x002fea0003900000 */
[----:B------:R-:W1:Y:S02]  /*127e0*/  @!P0 SYNCS.PHASECHK.TRANS64 P0, [R8+URZ+0x38840], R9 ;  /* 0x03884009080085a7 */ /* 0x000e64000800007f */
[----:B-1----:R-:W-:Y:S05]  /*127f0*/  @!P0 BRA `(.L_x_325) ;  /* 0xfffffffc00f08947 */ /* 0x002fea000383ffff */
[----:B------:R-:W-:Y:S05]  /*12800*/  BRA `(.L_x_395) ;  /* 0xffffffc400887947 */ /* 0x000fea000383ffff */
.L_x_328:
[----:B0-----:R-:W0:Y:S01]  /*12810*/  S2R R9, SR_CgaCtaId ;  /* 0x0000000000097919 */ /* 0x001e220000008800 */
[----:B------:R-:W-:-:S04]  /*12820*/  MOV R8, 0x400 ;  /* 0x0000040000087802 */ /* 0x000fc80000000f00 */
[----:B0-----:R-:W-:-:S04]  /*12830*/  LEA R8, R9, R8, 0x18 ;  /* 0x0000000809087211 */ /* 0x001fc800078ec0ff */
[----:B------:R0:W1:Y:S03]  /*12840*/  SYNCS.PHASECHK.TRANS64.TRYWAIT P0, [R8+URZ+0x38820], R6 ;  /* 0x03882006080075a7 */ /* 0x000066000800017f */
[----:B-1----:R-:W-:Y:S05]  /*12850*/  @!P0 NANOSLEEP.SYNCS 0x989680 ;  /* 0x009896800000895d */ /* 0x002fea0003900000 */
[----:B------:R-:W1:Y:S02]  /*12860*/  @!P0 SYNCS.PHASECHK.TRANS64 P0, [R8+URZ+0x38820], R6 ;  /* 0x03882006080085a7 */ /* 0x000e64000800007f */
[----:B-1----:R-:W-:Y:S05]  /*12870*/  @!P0 BRA `(.L_x_328) ;  /* 0xfffffffc00e48947 */ /* 0x002fea000383ffff */
[----:B------:R-:W-:Y:S05]  /*12880*/  BRA `(.L_x_396) ;  /* 0xffffffcc00087947 */ /* 0x000fea000383ffff */
.L_x_336:
[----:B0-----:R0:W1:Y:S02]  /*12890*/  SYNCS.PHASECHK.TRANS64.TRYWAIT P0, [R2+URZ+0x38840], R3 ;  /* 0x03884003020075a7 */ /* 0x001064000800017f */
[----:B-1----:R-:W-:Y:S05]  /*128a0*/  @!P0 NANOSLEEP.SYNCS 0x989680 ;  /* 0x009896800000895d */ /* 0x002fea0003900000 */
[----:B------:R-:W1:Y:S02]  /*128b0*/  @!P0 SYNCS.PHASECHK.TRANS64 P0, [R2+URZ+0x38840], R3 ;  /* 0x03884003020085a7 */ /* 0x000e64000800007f */
[----:B-1----:R-:W-:Y:S05]  /*128c0*/  @!P0 BRA `(.L_x_336) ;  /* 0xfffffffc00f08947 */ /* 0x002fea000383ffff */
[----:B------:R-:W-:Y:S05]  /*128d0*/  BRA `(.L_x_397) ;  /* 0xffffffcc00c87947 */ /* 0x000fea000383ffff */
.L_x_338:
[----:B0-----:R0:W1:Y:S02]  /*128e0*/  SYNCS.PHASECHK.TRANS64.TRYWAIT P0, [R3+URZ+0x60], R2 ;  /* 0x00006002030075a7 */ /* 0x001064000800017f */
[----:B-1----:R-:W-:Y:S05]  /*128f0*/  @!P0 NANOSLEEP.SYNCS 0x989680 ;  /* 0x009896800000895d */ /* 0x002fea0003900000 */
[----:B------:R-:W1:Y:S02]  /*12900*/  @!P0 SYNCS.PHASECHK.TRANS64 P0, [R3+URZ+0x60], R2 ;  /* 0x00006002030085a7 */ /* 0x000e64000800007f */
[----:B-1----:R-:W-:Y:S05]  /*12910*/  @!P0 BRA `(.L_x_338) ;  /* 0xfffffffc00f08947 */ /* 0x002fea000383ffff */
[----:B------:R-:W-:Y:S05]  /*12920*/  BRA `(.L_x_398) ;  /* 0xffffffd000887947 */ /* 0x000fea000383ffff */
.L_x_343:
[----:B-1----:R1:W2:Y:S02]  /*12930*/  SYNCS.PHASECHK.TRANS64.TRYWAIT P0, [R2+URZ+0x38840], R3 ;  /* 0x03884003020075a7 */ /* 0x0022a4000800017f */
[----:B--2---:R-:W-:Y:S05]  /*12940*/  @!P0 NANOSLEEP.SYNCS 0x989680 ;  /* 0x009896800000895d */ /* 0x004fea0003900000 */
[----:B------:R-:W2:Y:S02]  /*12950*/  @!P0 SYNCS.PHASECHK.TRANS64 P0, [R2+URZ+0x38840], R3 ;  /* 0x03884003020085a7 */ /* 0x000ea4000800007f */
[----:B--2---:R-:W-:Y:S05]  /*12960*/  @!P0 BRA `(.L_x_343) ;  /* 0xfffffffc00f08947 */ /* 0x004fea000383ffff */
[----:B------:R-:W-:Y:S05]  /*12970*/  BRA `(.L_x_399) ;  /* 0xffffffd800147947 */ /* 0x000fea000383ffff */
.L_x_345:
[----:B0-----:R0:W1:Y:S02]  /*12980*/  SYNCS.PHASECHK.TRANS64.TRYWAIT P1, [R2+URZ+0x60], R3 ;  /* 0x00006003020075a7 */ /* 0x001064000802017f */
[----:B-1----:R-:W-:Y:S05]  /*12990*/  @!P1 NANOSLEEP.SYNCS 0x989680 ;  /* 0x009896800000995d */ /* 0x002fea0003900000 */
[----:B------:R-:W1:Y:S02]  /*129a0*/  @!P1 SYNCS.PHASECHK.TRANS64 P1, [R2+URZ+0x60], R3 ;  /* 0x00006003020095a7 */ /* 0x000e64000802007f */
[----:B-1----:R-:W-:Y:S05]  /*129b0*/  @!P1 BRA `(.L_x_345) ;  /* 0xfffffffc00f09947 */ /* 0x002fea000383ffff */
[----:B------:R-:W-:Y:S05]  /*129c0*/  BRA `(.L_x_400) ;  /* 0xffffffd800d47947 */ /* 0x000fea000383ffff */
.L_x_350:
[----:B--2---:R2:W3:Y:S02]  /*129d0*/  SYNCS.PHASECHK.TRANS64.TRYWAIT P0, [R2+URZ+0x38840], R3 ;  /* 0x03884003020075a7 */ /* 0x0044e4000800017f */
[----:B---3--:R-:W-:Y:S05]  /*129e0*/  @!P0 NANOSLEEP.SYNCS 0x989680 ;  /* 0x009896800000895d */ /* 0x008fea0003900000 */
[----:B------:R-:W3:Y:S02]  /*129f0*/  @!P0 SYNCS.PHASECHK.TRANS64 P0, [R2+URZ+0x38840], R3 ;  /* 0x03884003020085a7 */ /* 0x000ee4000800007f */
[----:B---3--:R-:W-:Y:S05]  /*12a00*/  @!P0 BRA `(.L_x_350) ;  /* 0xfffffffc00f08947 */ /* 0x008fea000383ffff */
[----:B------:R-:W-:Y:S05]  /*12a10*/  BRA `(.L_x_401) ;  /* 0xffffffe000207947 */ /* 0x000fea000383ffff */
.L_x_352:
[----:B0-----:R0:W1:Y:S02]  /*12a20*/  SYNCS.PHASECHK.TRANS64.TRYWAIT P1, [R2+URZ+0x60], R8 ;  /* 0x00006008020075a7 */ /* 0x001064000802017f */
[----:B-1----:R-:W-:Y:S05]  /*12a30*/  @!P1 NANOSLEEP.SYNCS 0x989680 ;  /* 0x009896800000995d */ /* 0x002fea0003900000 */
[----:B------:R-:W1:Y:S02]  /*12a40*/  @!P1 SYNCS.PHASECHK.TRANS64 P1, [R2+URZ+0x60], R8 ;  /* 0x00006008020095a7 */ /* 0x000e64000802007f */
[----:B-1----:R-:W-:Y:S05]  /*12a50*/  @!P1 BRA `(.L_x_352) ;  /* 0xfffffffc00f09947 */ /* 0x002fea000383ffff */
[----:B------:R-:W-:Y:S05]  /*12a60*/  BRA `(.L_x_402) ;  /* 0xffffffe000e07947 */ /* 0x000fea000383ffff */
.L_x_359:
[----:B-1----:R1:W2:Y:S02]  /*12a70*/  SYNCS.PHASECHK.TRANS64.TRYWAIT P0, [R3+URZ+0x38860], R0 ;  /* 0x03886000030075a7 */ /* 0x0022a4000800017f */
[----:B--2---:R-:W-:Y:S05]  /*12a80*/  @!P0 NANOSLEEP.SYNCS 0x989680 ;  /* 0x009896800000895d */ /* 0x004fea0003900000 */
[----:B------:R-:W2:Y:S02]  /*12a90*/  @!P0 SYNCS.PHASECHK.TRANS64 P0, [R3+URZ+0x38860], R0 ;  /* 0x03886000030085a7 */ /* 0x000ea4000800007f */
[----:B--2---:R-:W-:Y:S05]  /*12aa0*/  @!P0 BRA `(.L_x_359) ;  /* 0xfffffffc00f08947 */ /* 0x004fea000383ffff */
[----:B------:R-:W-:Y:S05]  /*12ab0*/  BRA `(.L_x_403) ;  /* 0xffffffe800187947 */ /* 0x000fea000383ffff */
.L_x_361:
[----:B------:R-:W-:Y:S01]  /*12ac0*/  BSSY B0, `(.L_x_404) ;  /* 0x0000008000007945 */ /* 0x000fe20003800000 */
[----:B0-----:R-:W-:Y:S02]  /*12ad0*/  IMAD.MOV.U32 R13, RZ, RZ, R16 ;  /* 0x000000ffff0d7224 */ /* 0x001fe400078e0010 */
[----:B------:R-:W-:Y:S02]  /*12ae0*/  IMAD.MOV.U32 R12, RZ, RZ, RZ ;  /* 0x000000ffff0c7224 */ /* 0x000fe400078e00ff */
[----:B------:R-:W-:Y:S02]  /*12af0*/  IMAD.MOV.U32 R11, RZ, RZ, 0x1f ;  /* 0x0000001fff0b7424 */ /* 0x000fe400078e00ff */
[----:B------:R-:W-:-:S07]  /*12b00*/  IMAD.MOV.U32 R15, RZ, RZ, -0x1 ;  /* 0xffffffffff0f7424 */ /* 0x000fce00078e00ff */
[----:B-1----:R-:W-:Y:S05]  /*12b10*/  WARPSYNC.COLLECTIVE R15, `(.L_x_405) ;  /* 0x000000000f087348 */ /* 0x002fea0003c00000 */
[----:B------:R0:W2:Y:S02]  /*12b20*/  SHFL.IDX P6, R14, R13, R12, R11 ;  /* 0x0000000c0d0e7389 */ /* 0x0000a400000c000b */
[----:B012---:R-:W-:Y:S01]  /*12b30*/  ENDCOLLECTIVE ;  /* 0x000000000000791b */ /* 0x007fe20003800000 */
.L_x_405:
[----:B------:R-:W-:Y:S05]  /*12b40*/  BSYNC B0 ;  /* 0x0000000000007941 */ /* 0x000fea0003800000 */
.L_x_404:
[----:B------:R-:W-:Y:S01]  /*12b50*/  IMAD.MOV.U32 R13, RZ, RZ, R16 ;  /* 0x000000ffff0d7224 */ /* 0x000fe200078e0010 */
[----:B------:R-:W-:Y:S01]  /*12b60*/  MOV R15, 0xffffffff ;  /* 0xffffffff000f7802 */ /* 0x000fe20000000f00 */
[----:B------:R-:W-:Y:S02]  /*12b70*/  IMAD.MOV.U32 R12, RZ, RZ, 0x1 ;  /* 0x00000001ff0c7424 */ /* 0x000fe400078e00ff */
[----:B------:R-:W-:Y:S02]  /*12b80*/  IMAD.MOV.U32 R11, RZ, RZ, 0x1f ;  /* 0x0000001fff0b7424 */ /* 0x000fe400078e00ff */
[----:B------:R-:W-:-:S07]  /*12b90*/  IMAD.MOV.U32 R4, RZ, RZ, R14 ;  /* 0x000000ffff047224 */ /* 0x000fce00078e000e */
[----:B------:R-:W-:Y:S05]  /*12ba0*/  WARPSYNC.COLLECTIVE R15, `(.L_x_406) ;  /* 0x000000000f087348 */ /* 0x000fea0003c00000 */
[----:B------:R0:W1:Y:S02]  /*12bb0*/  SHFL.IDX P6, R14, R13, R12, R11 ;  /* 0x0000000c0d0e7389 */ /* 0x00006400000c000b */
[----:B01----:R-:W-:Y:S01]  /*12bc0*/  ENDCOLLECTIVE ;  /* 0x000000000000791b */ /* 0x003fe20003800000 */
.L_x_406:
[----:B------:R-:W-:Y:S01]  /*12bd0*/  IMAD.MOV.U32 R5, RZ, RZ, R14 ;  /* 0x000000ffff057224 */ /* 0x000fe200078e000e */
[----:B------:R-:W-:Y:S06]  /*12be0*/  BRA `(.L_x_407) ;  /* 0xffffffe800cc7947 */ /* 0x000fec000383ffff */
.L_x_364:
[----:B------:R-:W-:Y:S01]  /*12bf0*/  BSSY B0, `(.L_x_408) ;  /* 0x0000008000007945 */ /* 0x000fe20003800000 */
[----:B-----5:R-:W-:Y:S02]  /*12c00*/  IMAD.MOV.U32 R13, RZ, RZ, R3 ;  /* 0x000000ffff0d7224 */ /* 0x020fe400078e0003 */
[----:B------:R-:W-:Y:S02]  /*12c10*/  IMAD.MOV.U32 R12, RZ, RZ, 0x1 ;  /* 0x00000001ff0c7424 */ /* 0x000fe400078e00ff */
[----:B------:R-:W-:Y:S02]  /*12c20*/  IMAD.MOV.U32 R11, RZ, RZ, RZ ;  /* 0x000000ffff0b7224 */ /* 0x000fe400078e00ff */
[----:B------:R-:W-:-:S07]  /*12c30*/  IMAD.MOV.U32 R15, RZ, RZ, -0x1 ;  /* 0xffffffffff0f7424 */ /* 0x000fce00078e00ff */
[----:B0-234-:R-:W-:Y:S05]  /*12c40*/  WARPSYNC.COLLECTIVE R15, `(.L_x_409) ;  /* 0x000000000f087348 */ /* 0x01dfea0003c00000 */
[----:B------:R1:W0:Y:S02]  /*12c50*/  SHFL.UP P6, R14, R13, R12, R11 ;  /* 0x0400000c0d0e7389 */ /* 0x00022400000c000b */
[----:B01234-:R-:W-:Y:S01]  /*12c60*/  ENDCOLLECTIVE ;  /* 0x000000000000791b */ /* 0x01ffe20003800000 */
.L_x_409:
[----:B------:R-:W-:Y:S05]  /*12c70*/  BSYNC B0 ;  /* 0x0000000000007941 */ /* 0x000fea0003800000 */
.L_x_408:
[C---:B------:R-:W-:Y:S01]  /*12c80*/  ISETP.NE.AND P0, PT, R9.reuse, RZ, PT ;  /* 0x000000ff0900720c */ /* 0x040fe20003f05270 */
[----:B------:R-:W-:Y:S02]  /*12c90*/  IMAD.MOV.U32 R12, RZ, RZ, 0x2 ;  /* 0x00000002ff0c7424 */ /* 0x000fe400078e00ff */
[----:B------:R-:W-:Y:S01]  /*12ca0*/  IMAD.MOV.U32 R11, RZ, RZ, RZ ;  /* 0x000000ffff0b7224 */ /* 0x000fe200078e00ff */
[----:B------:R-:W-:Y:S01]  /*12cb0*/  SEL R14, R14, RZ, P0 ;  /* 0x000000ff0e0e7207 */ /* 0x000fe20000000000 */
[----:B------:R-:W-:Y:S01]  /*12cc0*/  IMAD.MOV.U32 R15, RZ, RZ, -0x1 ;  /* 0xffffffffff0f7424 */ /* 0x000fe200078e00ff */
[----:B------:R-:W-:-:S03]  /*12cd0*/  ISETP.GE.U32.AND P0, PT, R9, 0x2, PT ;  /* 0x000000020900780c */ /* 0x000fc60003f06070 */
[----:B------:R-:W-:-:S10]  /*12ce0*/  IMAD.IADD R13, R3, 0x1, R14 ;  /* 0x00000001030d7824 */ /* 0x000fd400078e020e */
[----:B------:R-:W-:Y:S05]  /*12cf0*/  WARPSYNC.COLLECTIVE R15, `(.L_x_410) ;  /* 0x000000000f087348 */ /* 0x000fea0003c00000 */
[----:B------:R0:W1:Y:S02]  /*12d00*/  SHFL.UP P6, R14, R13, R12, R11 ;  /* 0x0400000c0d0e7389 */ /* 0x00006400000c000b */
[----:B01----:R-:W-:Y:S01]  /*12d10*/  ENDCOLLECTIVE ;  /* 0x000000000000791b */ /* 0x003fe20003800000 */
.L_x_410:
[----:B------:R-:W-:Y:S01]  /*12d20*/  IMAD.MOV.U32 R12, RZ, RZ, 0x4 ;  /* 0x00000004ff0c7424 */ /* 0x000fe200078e00ff */
[----:B------:R-:W-:Y:S02]  /*12d30*/  SEL R6, R14, RZ, P0 ;  /* 0x000000ff0e067207 */ /* 0x000fe40000000000 */
[----:B------:R-:W-:Y:S02]  /*12d40*/  ISETP.GE.U32.AND P0, PT, R9, 0x4, PT ;  /* 0x000000040900780c */ /* 0x000fe40003f06070 */
[----:B------:R-:W-:-:S05]  /*12d50*/  IADD3 R6, R13, R6, RZ ;  /* 0x000000060d067210 */ /* 0x000fca0007ffe0ff */
[----:B------:R-:W-:-:S07]  /*12d60*/  IMAD.MOV.U32 R13, RZ, RZ, R6 ;  /* 0x000000ffff0d7224 */ /* 0x000fce00078e0006 */
[----:B------:R-:W-:Y:S05]  /*12d70*/  WARPSYNC.COLLECTIVE R15, `(.L_x_411) ;  /* 0x000000000f087348 */ /* 0x000fea0003c00000 */
[----:B------:R0:W1:Y:S02]  /*12d80*/  SHFL.UP P6, R14, R13, R12, R11 ;  /* 0x0400000c0d0e7389 */ /* 0x00006400000c000b */
[----:B01----:R-:W-:Y:S01]  /*12d90*/  ENDCOLLECTIVE ;  /* 0x000000000000791b */ /* 0x003fe20003800000 */
.L_x_411:
[----:B------:R-:W-:Y:S01]  /*12da0*/  IMAD.MOV.U32 R12, RZ, RZ, 0x8 ;  /* 0x00000008ff0c7424 */ /* 0x000fe200078e00ff */
[----:B------:R-:W-:Y:S02]  /*12db0*/  SEL R7, R14, RZ, P0 ;  /* 0x000000ff0e077207 */ /* 0x000fe40000000000 */
[----:B------:R-:W-:-:S03]  /*12dc0*/  ISETP.GE.U32.AND P0, PT, R9, 0x8, PT ;  /* 0x000000080900780c */ /* 0x000fc60003f06070 */
[----:B------:R-:W-:-:S04]  /*12dd0*/  IMAD.IADD R7, R6, 0x1, R7 ;  /* 0x0000000106077824 */ /* 0x000fc800078e0207 */
[----:B------:R-:W-:-:S07]  /*12de0*/  IMAD.MOV.U32 R13, RZ, RZ, R7 ;  /* 0x000000ffff0d7224 */ /* 0x000fce00078e0007 */
[----:B------:R-:W-:Y:S05]  /*12df0*/  WARPSYNC.COLLECTIVE R15, `(.L_x_412) ;  /* 0x000000000f087348 */ /* 0x000fea0003c00000 */
[----:B------:R0:W1:Y:S02]  /*12e00*/  SHFL.UP P6, R14, R13, R12, R11 ;  /* 0x0400000c0d0e7389 */ /* 0x00006400000c000b */
[----:B01----:R-:W-:Y:S01]  /*12e10*/  ENDCOLLECTIVE ;  /* 0x000000000000791b */ /* 0x003fe20003800000 */
.L_x_412:
        /* <DEDUP_REMOVED lines=8> */
.L_x_413:
[----:B------:R-:W-:Y:S02]  /*12ea0*/  IMAD.MOV.U32 R12, RZ, RZ, 0x1f ;  /* 0x0000001fff0c7424 */ /* 0x000fe400078e00ff */
[----:B------:R-:W-:Y:S01]  /*12eb0*/  IMAD.MOV.U32 R11, RZ, RZ, 0x1f ;  /* 0x0000001fff0b7424 */ /* 0x000fe200078e00ff */
[----:B------:R-:W-:-:S05]  /*12ec0*/  SEL R7, R14, RZ, P0 ;  /* 0x000000ff0e077207 */ /* 0x000fca0000000000 */
[----:B------:R-:W-:-:S05]  /*12ed0*/  IMAD.IADD R2, R8, 0x1, R7 ;  /* 0x0000000108027824 */ /* 0x000fca00078e0207 */
[----:B------:R-:W-:-:S07]  /*12ee0*/  MOV R13, R2 ;  /* 0x00000002000d7202 */ /* 0x000fce0000000f00 */
[----:B------:R-:W-:Y:S05]  /*12ef0*/  WARPSYNC.COLLECTIVE R15, `(.L_x_414) ;  /* 0x000000000f087348 */ /* 0x000fea0003c00000 */
[----:B------:R0:W1:Y:S02]  /*12f00*/  SHFL.IDX P6, R14, R13, R12, R11 ;  /* 0x0000000c0d0e7389 */ /* 0x00006400000c000b */
[----:B01----:R-:W-:Y:S01]  /*12f10*/  ENDCOLLECTIVE ;  /* 0x000000000000791b */ /* 0x003fe20003800000 */
.L_x_414:
[----:B------:R-:W-:Y:S05]  /*12f20*/  BRA `(.L_x_415) ;  /* 0xffffffe800947947 */ /* 0x000fea000383ffff */
.L_x_369:
[----:B------:R-:W-:Y:S01]  /*12f30*/  BSSY B0, `(.L_x_416) ;  /* 0x0000008000007945 */ /* 0x000fe20003800000 */
[----:B-----5:R-:W-:Y:S02]  /*12f40*/  IMAD.MOV.U32 R13, RZ, RZ, R3 ;  /* 0x000000ffff0d7224 */ /* 0x020fe400078e0003 */
[----:B------:R-:W-:Y:S02]  /*12f50*/  IMAD.MOV.U32 R12, RZ, RZ, 0x1 ;  /* 0x00000001ff0c7424 */ /* 0x000fe400078e00ff */
[----:B------:R-:W-:Y:S02]  /*12f60*/  IMAD.MOV.U32 R11, RZ, RZ, RZ ;  /* 0x000000ffff0b7224 */ /* 0x000fe400078e00ff */
[----:B------:R-:W-:-:S07]  /*12f70*/  IMAD.MOV.U32 R15, RZ, RZ, -0x1 ;  /* 0xffffffffff0f7424 */ /* 0x000fce00078e00ff */
[----:B0-----:R-:W-:Y:S05]  /*12f80*/  WARPSYNC.COLLECTIVE R15, `(.L_x_417) ;  /* 0x000000000f087348 */ /* 0x001fea0003c00000 */
[----:B------:R1:W2:Y:S02]  /*12f90*/  SHFL.UP P6, R14, R13, R12, R11 ;  /* 0x0400000c0d0e7389 */ /* 0x0002a400000c000b */
[----:B012---:R-:W-:Y:S01]  /*12fa0*/  ENDCOLLECTIVE ;  /* 0x000000000000791b */ /* 0x007fe20003800000 */
.L_x_417:
[----:B------:R-:W-:Y:S05]  /*12fb0*/  BSYNC B0 ;  /* 0x0000000000007941 */ /* 0x000fea0003800000 */
.L_x_416:
[----:B------:R-:W-:Y:S01]  /*12fc0*/  ISETP.NE.AND P0, PT, R8, RZ, PT ;  /* 0x000000ff0800720c */ /* 0x000fe20003f05270 */
[----:B------:R-:W-:Y:S01]  /*12fd0*/  IMAD.MOV.U32 R12, RZ, RZ, 0x2 ;  /* 0x00000002ff0c7424 */ /* 0x000fe200078e00ff */
[----:B------:R-:W-:Y:S01]  /*12fe0*/  MOV R15, 0xffffffff ;  /* 0xffffffff000f7802 */ /* 0x000fe20000000f00 */
[----:B------:R-:W-:Y:S01]  /*12ff0*/  IMAD.MOV.U32 R11, RZ, RZ, RZ ;  /* 0x000000ffff0b7224 */ /* 0x000fe200078e00ff */
[----:B------:R-:W-:Y:S02]  /*13000*/  SEL R14, R14, RZ, P0 ;  /* 0x000000ff0e0e7207 */ /* 0x000fe40000000000 */
[----:B------:R-:W-:-:S03]  /*13010*/  ISETP.GE.U32.AND P0, PT, R8, 0x2, PT ;  /* 0x000000020800780c */ /* 0x000fc60003f06070 */
[----:B------:R-:W-:-:S10]  /*13020*/  IMAD.IADD R13, R3, 0x1, R14 ;  /* 0x00000001030d7824 */ /* 0x000fd400078e020e */
[----:B------:R-:W-:Y:S05]  /*13030*/  WARPSYNC.COLLECTIVE R15, `(.L_x_418) ;  /* 0x000000000f087348 */ /* 0x000fea0003c00000 */
[----:B------:R0:W1:Y:S02]  /*13040*/  SHFL.UP P6, R14, R13, R12, R11 ;  /* 0x0400000c0d0e7389 */ /* 0x00006400000c000b */
[----:B01----:R-:W-:Y:S01]  /*13050*/  ENDCOLLECTIVE ;  /* 0x000000000000791b */ /* 0x003fe20003800000 */
.L_x_418:
        /* <DEDUP_REMOVED lines=8> */
.L_x_419:
        /* <DEDUP_REMOVED lines=8> */
.L_x_420:
        /* <DEDUP_REMOVED lines=8> */
.L_x_421:
[----:B------:R-:W-:Y:S02]  /*131e0*/  IMAD.MOV.U32 R12, RZ, RZ, 0x1f ;  /* 0x0000001fff0c7424 */ /* 0x000fe400078e00ff */
[----:B------:R-:W-:Y:S01]  /*131f0*/  IMAD.MOV.U32 R11, RZ, RZ, 0x1f ;  /* 0x0000001fff0b7424 */ /* 0x000fe200078e00ff */
[----:B------:R-:W-:-:S04]  /*13200*/  SEL R2, R14, RZ, P0 ;  /* 0x000000ff0e027207 */ /* 0x000fc80000000000 */
[----:B------:R-:W-:-:S05]  /*13210*/  IADD3 R2, R7, R2, RZ ;  /* 0x0000000207027210 */ /* 0x000fca0007ffe0ff */
[----:B------:R-:W-:-:S07]  /*13220*/  IMAD.MOV.U32 R13, RZ, RZ, R2 ;  /* 0x000000ffff0d7224 */ /* 0x000fce00078e0002 */
[----:B------:R-:W-:Y:S05]  /*13230*/  WARPSYNC.COLLECTIVE R15, `(.L_x_422) ;  /* 0x000000000f087348 */ /* 0x000fea0003c00000 */
[----:B------:R0:W1:Y:S02]  /*13240*/  SHFL.IDX P6, R14, R13, R12, R11 ;  /* 0x0000000c0d0e7389 */ /* 0x00006400000c000b */
[----:B01----:R-:W-:Y:S01]  /*13250*/  ENDCOLLECTIVE ;  /* 0x000000000000791b */ /* 0x003fe20003800000 */
.L_x_422:
[----:B------:R-:W-:Y:S05]  /*13260*/  BRA `(.L_x_423) ;  /* 0xffffffe8007c7947 */ /* 0x000fea000383ffff */
.L_x_371:
[----:B------:R-:W-:Y:S01]  /*13270*/  BSSY B0, `(.L_x_424) ;  /* 0x0000006000007945 */ /* 0x000fe20003800000 */
[----:B------:R-:W-:Y:S01]  /*13280*/  PLOP3.LUT P6, PT, P6, PT, PT, 0x8, 0x0 ;  /* 0x000000000000781c */ /* 0x000fe200037ce170 */
[----:B------:R-:W-:-:S12]  /*13290*/  IMAD.MOV.U32 R15, RZ, RZ, -0x1 ;  /* 0xffffffffff0f7424 */ /* 0x000fd800078e00ff */
[----:B0-----:R-:W-:Y:S05]  /*132a0*/  WARPSYNC.COLLECTIVE R15, `(.L_x_425) ;  /* 0x000000000f087348 */ /* 0x001fea0003c00000 */
[----:B------:R-:W-:Y:S01]  /*132b0*/  VOTE.ANY R14, PT, P6 ;  /* 0x00000000000e7806 */ /* 0x000fe200030e0100 */
[----:B0-----:R-:W-:Y:S06]  /*132c0*/  ENDCOLLECTIVE ;  /* 0x000000000000791b */ /* 0x001fec0003800000 */
.L_x_425:
[----:B------:R-:W-:Y:S05]  /*132d0*/  BSYNC B0 ;  /* 0x0000000000007941 */ /* 0x000fea0003800000 */
.L_x_424:
[----:B------:R-:W-:Y:S02]  /*132e0*/  IMAD.MOV.U32 R7, RZ, RZ, R14 ;  /* 0x000000ffff077224 */ /* 0x000fe400078e000e */
[----:B------:R-:W-:Y:S02]  /*132f0*/  IMAD.MOV.U32 R13, RZ, RZ, R3 ;  /* 0x000000ffff0d7224 */ /* 0x000fe400078e0003 */
[----:B------:R-:W0:Y:S01]  /*13300*/  POPC R5, R7 ;  /* 0x0000000700057309 */ /* 0x000e220000000000 */
[----:B------:R-:W-:Y:S02]  /*13310*/  IMAD.MOV.U32 R11, RZ, RZ, 0x1f ;  /* 0x0000001fff0b7424 */ /* 0x000fe400078e00ff */
[----:B------:R-:W-:Y:S02]  /*13320*/  IMAD.MOV.U32 R15, RZ, RZ, -0x1 ;  /* 0xffffffffff0f7424 */ /* 0x000fe400078e00ff */
[----:B0-----:R-:W-:-:S07]  /*13330*/  IMAD.MOV.U32 R12, RZ, RZ, R5 ;  /* 0x000000ffff0c7224 */ /* 0x001fce00078e0005 */
[----:B------:R-:W-:Y:S05]  /*13340*/  WARPSYNC.COLLECTIVE R15, `(.L_x_426) ;  /* 0x000000000f087348 */ /* 0x000fea0003c00000 */
[----:B------:R0:W1:Y:S02]  /*13350*/  SHFL.IDX P6, R14, R13, R12, R11 ;  /* 0x0000000c0d0e7389 */ /* 0x00006400000c000b */
[----:B01----:R-:W-:Y:S01]  /*13360*/  ENDCOLLECTIVE ;  /* 0x000000000000791b */ /* 0x003fe20003800000 */
.L_x_426:
[----:B------:R-:W-:Y:S01]  /*13370*/  MOV R17, R14 ;  /* 0x0000000e00117202 */ /* 0x000fe20000000f00 */
[----:B------:R-:W-:Y:S06]  /*13380*/  BRA `(.L_x_427) ;  /* 0xffffffe8006c7947 */ /* 0x000fec000383ffff */
.L_x_373:
[----:B------:R-:W-:Y:S01]  /*13390*/  BSSY B0, `(.L_x_428) ;  /* 0x0000007000007945 */ /* 0x000fe20003800000 */
[----:B------:R-:W-:Y:S02]  /*133a0*/  IMAD.MOV.U32 R13, RZ, RZ, R2 ;  /* 0x000000ffff0d7224 */ /* 0x000fe400078e0002 */
[----:B------:R-:W-:Y:S02]  /*133b0*/  IMAD.MOV.U32 R11, RZ, RZ, 0x1f ;  /* 0x0000001fff0b7424 */ /* 0x000fe400078e00ff */
[----:B------:R-:W-:-:S07]  /*133c0*/  IMAD.MOV.U32 R15, RZ, RZ, -0x1 ;  /* 0xffffffffff0f7424 */ /* 0x000fce00078e00ff */
[----:B012---:R-:W-:Y:S05]  /*133d0*/  WARPSYNC.COLLECTIVE R15, `(.L_x_429) ;  /* 0x000000000f087348 */ /* 0x007fea0003c00000 */
[----:B------:R3:W4:Y:S02]  /*133e0*/  SHFL.IDX P6, R14, R13, R12, R11 ;  /* 0x0000000c0d0e7389 */ /* 0x00072400000c000b */
[----:B01234-:R-:W-:Y:S01]  /*133f0*/  ENDCOLLECTIVE ;  /* 0x000000000000791b */ /* 0x01ffe20003800000 */
.L_x_429:
[----:B------:R-:W-:Y:S05]  /*13400*/  BSYNC B0 ;  /* 0x0000000000007941 */ /* 0x000fea0003800000 */
.L_x_428:
[----:B------:R-:W-:Y:S05]  /*13410*/  BRA `(.L_x_372) ;  /* 0xffffffe800647947 */ /* 0x000fea000383ffff */
.L_x_377:
[----:B0-----:R0:W1:Y:S02]  /*13420*/  SYNCS.PHASECHK.TRANS64.TRYWAIT P0, [R0+URZ+0x38820], R3 ;  /* 0x03882003000075a7 */ /* 0x001064000800017f */
[----:B-1----:R-:W-:Y:S05]  /*13430*/  @!P0 NANOSLEEP.SYNCS 0x989680 ;  /* 0x009896800000895d */ /* 0x002fea0003900000 */
[----:B------:R-:W1:Y:S02]  /*13440*/  @!P0 SYNCS.PHASECHK.TRANS64 P0, [R0+URZ+0x38820], R3 ;  /* 0x03882003000085a7 */ /* 0x000e64000800007f */
[----:B-1----:R-:W-:Y:S05]  /*13450*/  @!P0 BRA `(.L_x_377) ;  /* 0xfffffffc00f08947 */ /* 0x002fea000383ffff */
[----:B------:R-:W-:Y:S05]  /*13460*/  BRA `(.L_x_430) ;  /* 0xffffffec00487947 */ /* 0x000fea000383ffff */
.L_x_378:
[----:B------:R-:W1:Y:S01]  /*13470*/  S2R R2, SR_TID.X ;  /* 0x0000000000027919 */ /* 0x000e620000002100 */
[----:B------:R-:W-:Y:S01]  /*13480*/  BSSY B0, `(.L_x_431) ;  /* 0x000000a000007945 */ /* 0x000fe20003800000 */
[----:B------:R-:W-:Y:S02]  /*13490*/  IMAD.MOV.U32 R12, RZ, RZ, RZ ;  /* 0x000000ffff0c7224 */ /* 0x000fe400078e00ff */
[----:B------:R-:W-:Y:S02]  /*134a0*/  IMAD.MOV.U32 R11, RZ, RZ, 0x1f ;  /* 0x0000001fff0b7424 */ /* 0x000fe400078e00ff */
[----:B------:R-:W-:Y:S01]  /*134b0*/  IMAD.MOV.U32 R15, RZ, RZ, -0x1 ;  /* 0xffffffffff0f7424 */ /* 0x000fe200078e00ff */
[----:B-1----:R-:W-:-:S04]  /*134c0*/  SHF.R.U32.HI R2, RZ, 0x5, R2 ;  /* 0x00000005ff027819 */ /* 0x002fc80000011602 */
[----:B------:R-:W-:-:S05]  /*134d0*/  LOP3.LUT R2, R2, 0x3, RZ, 0xc0, !PT ;  /* 0x0000000302027812 */ /* 0x000fca00078ec0ff */
[----:B------:R-:W-:-:S07]  /*134e0*/  IMAD.MOV.U32 R13, RZ, RZ, R2 ;  /* 0x000000ffff0d7224 */ /* 0x000fce00078e0002 */
[----:B0-----:R-:W-:Y:S05]  /*134f0*/  WARPSYNC.COLLECTIVE R15, `(.L_x_432) ;  /* 0x000000000f087348 */ /* 0x001fea0003c00000 */
[----:B------:R1:W2:Y:S02]  /*13500*/  SHFL.IDX P6, R14, R13, R12, R11 ;  /* 0x0000000c0d0e7389 */ /* 0x0002a400000c000b */
[----:B012---:R-:W-:Y:S01]  /*13510*/  ENDCOLLECTIVE ;  /* 0x000000000000791b */ /* 0x007fe20003800000 */
.L_x_432:
[----:B------:R-:W-:Y:S05]  /*13520*/  BSYNC B0 ;  /* 0x0000000000007941 */ /* 0x000fea0003800000 */
.L_x_431:
[----:B------:R-:W-:Y:S05]  /*13530*/  BRA `(.L_x_433) ;  /* 0xffffffec00307947 */ /* 0x000fea000383ffff */
.L_x_381:
[----:B------:R-:W-:Y:S01]  /*13540*/  BSSY B1, `(.L_x_434) ;  /* 0x0000006000017945 */ /* 0x000fe20003800000 */
[----:B------:R-:W-:-:S07]  /*13550*/  IMAD.MOV.U32 R15, RZ, RZ, -0x1 ;  /* 0xffffffffff0f7424 */ /* 0x000fce00078e00ff */
[----:B01----:R-:W-:Y:S05]  /*13560*/  WARPSYNC.COLLECTIVE R15, `(.L_x_435) ;  /* 0x000000000f0c7348 */ /* 0x003fea0003c00000 */
[----:B------:R-:W-:Y:S02]  /*13570*/  ELECT P6, UR62, PT ;  /* 0x00000000003e782f */ /* 0x000fe400038c0000 */
[----:B------:R-:W-:Y:S01]  /*13580*/  MOV R14, UR62 ;  /* 0x0000003e000e7c02 */ /* 0x000fe20008000f00 */
[----:B01----:R-:W-:Y:S10]  /*13590*/  ENDCOLLECTIVE ;  /* 0x000000000000791b */ /* 0x003ff40003800000 */
.L_x_435:
[----:B------:R-:W-:Y:S05]  /*135a0*/  BSYNC B1 ;  /* 0x0000000000017941 */ /* 0x000fea0003800000 */
.L_x_434:
[----:B------:R-:W-:Y:S05]  /*135b0*/  BRA `(.L_x_436) ;  /* 0xffffffec00287947 */ /* 0x000fea000383ffff */
.L_x_383:
[----:B0-----:R0:W1:Y:S02]  /*135c0*/  SYNCS.PHASECHK.TRANS64.TRYWAIT P0, [R6+URZ], R5 ;  /* 0x00000005060075a7 */ /* 0x001064000800017f */
[----:B-1----:R-:W-:Y:S05]  /*135d0*/  @!P0 NANOSLEEP.SYNCS 0x989680 ;  /* 0x009896800000895d */ /* 0x002fea0003900000 */
[----:B------:R-:W1:Y:S02]  /*135e0*/  @!P0 SYNCS.PHASECHK.TRANS64 P0, [R6+URZ], R5 ;  /* 0x00000005060085a7 */ /* 0x000e64000800007f */
[----:B-1----:R-:W-:Y:S05]  /*135f0*/  @!P0 BRA `(.L_x_383) ;  /* 0xfffffffc00f08947 */ /* 0x002fea000383ffff */
[----:B------:R-:W-:Y:S05]  /*13600*/  BRA `(.L_x_437) ;  /* 0xffffffec006c7947 */ /* 0x000fea000383ffff */
.L_x_384:
[----:B-1----:R1:W2:Y:S02]  /*13610*/  SYNCS.PHASECHK.TRANS64.TRYWAIT P0, [R7+URZ], R2 ;  /* 0x00000002070075a7 */ /* 0x0022a4000800017f */
[----:B--2---:R-:W-:Y:S05]  /*13620*/  @!P0 NANOSLEEP.SYNCS 0x989680 ;  /* 0x009896800000895d */ /* 0x004fea0003900000 */
[----:B------:R-:W2:Y:S02]  /*13630*/  @!P0 SYNCS.PHASECHK.TRANS64 P0, [R7+URZ], R2 ;  /* 0x00000002070085a7 */ /* 0x000ea4000800007f */
[----:B--2---:R-:W-:Y:S05]  /*13640*/  @!P0 BRA `(.L_x_384) ;  /* 0xfffffffc00f08947 */ /* 0x004fea000383ffff */
[----:B------:R-:W-:Y:S05]  /*13650*/  BRA `(.L_x_438) ;  /* 0xffffffec00607947 */ /* 0x000fea000383ffff */
.L_x_386:
[----:B--2---:R2:W3:Y:S02]  /*13660*/  SYNCS.PHASECHK.TRANS64.TRYWAIT P0, [R4+URZ], R5 ;  /* 0x00000005040075a7 */ /* 0x0044e4000800017f */
[----:B---3--:R-:W-:Y:S05]  /*13670*/  @!P0 NANOSLEEP.SYNCS 0x989680 ;  /* 0x009896800000895d */ /* 0x008fea0003900000 */
[----:B------:R-:W3:Y:S02]  /*13680*/  @!P0 SYNCS.PHASECHK.TRANS64 P0, [R4+URZ], R5 ;  /* 0x00000005040085a7 */ /* 0x000ee4000800007f */
[----:B---3--:R-:W-:Y:S05]  /*13690*/  @!P0 BRA `(.L_x_386) ;  /* 0xfffffffc00f08947 */ /* 0x008fea000383ffff */
[----:B------:R-:W-:Y:S05]  /*136a0*/  BRA `(.L_x_439) ;  /* 0xffffffec00687947 */ /* 0x000fea000383ffff */
.L_x_440:
        /* <DEDUP_REMOVED lines=13> */
.L_x_2839:


//--------------------- .text._ZN7cutlass13device_kernelIN5flash11enable_sm90INS1_16FlashAttnFwdSm90INS1_25CollectiveMainloopFwdSm90ILi2EN4cute5tupleIJNS5_1CILi1EEES8_S8_EEENS6_IJNS7_ILi128EEENS7_ILi80EEENS7_ILi256EEEEEELi256ENS_10bfloat16_tEfNS_4arch4Sm90ELb0ELb0ELb0ELb1ELb0ELb1ELb0ELb1ELb1ELb0ELb0ELb0EEENS1_21CollectiveEpilogueFwdINS6_IJSA_SC_SB_EEES9_SE_SG_Li256ELb1ELb0ELb0ELb0EEENS1_36VarlenDynamicPersistentTileSchedulerILi128ELi80ELi256ELi32ELb0ELb0ELb1ELb0ELb1ELb1EEEEEEEEEvNT_6ParamsE --------------------------
	.section	.text._ZN7cutlass13device_kernelIN5flash11enable_sm90INS1_16FlashAttnFwdSm90INS1_25CollectiveMainloopFwdSm90ILi2EN4cute5tupleIJNS5_1CILi1EEES8_S8_EEENS6_IJNS7_ILi128EEENS7_ILi80EEENS7_ILi256EEEEEELi256ENS_10bfloat16_tEfNS_4arch4Sm90ELb0ELb0ELb0ELb1ELb0ELb1ELb0ELb1ELb1ELb0ELb0ELb0EEENS1_21CollectiveEpilogueFwdINS6_IJSA_SC_SB_EEES9_SE_SG_Li256ELb1ELb0ELb0ELb0EEENS1_36VarlenDynamicPersistentTileSchedulerILi128ELi80ELi256ELi32ELb0ELb0ELb1ELb0ELb1ELb1EEEEEEEEEvNT_6ParamsE,"ax",@progbits
	.align	128
.text._ZN7cutlass13device_kernelIN5flash11enable_sm90INS1_16FlashAttnFwdSm90INS1_25CollectiveMainloopFwdSm90ILi2EN4cute5tupleIJNS5_1CILi1EEES8_S8_EEENS6_IJNS7_ILi128EEENS7_ILi80EEENS7_ILi256EEEEEELi256ENS_10bfloat16_tEfNS_4arch4Sm90ELb0ELb0ELb0ELb1ELb0ELb1ELb0ELb1ELb1ELb0ELb0ELb0EEENS1_21CollectiveEpilogueFwdINS6_IJSA_SC_SB_EEES9_SE_SG_Li256ELb1ELb0ELb0ELb0EEENS1_36VarlenDynamicPersistentTileSchedulerILi128ELi80ELi256ELi32ELb0ELb0ELb1ELb0ELb1ELb1EEEEEEEEEvNT_6ParamsE:
        .type           _ZN7cutlass13device_kernelIN5flash11enable_sm90INS1_16FlashAttnFwdSm90INS1_25CollectiveMainloopFwdSm90ILi2EN4cute5tupleIJNS5_1CILi1EEES8_S8_EEENS6_IJNS7_ILi128EEENS7_ILi80EEENS7_ILi256EEEEEELi256ENS_10bfloat16_tEfNS_4arch4Sm90ELb0ELb0ELb0ELb1ELb0ELb1ELb0ELb1ELb1ELb0ELb0ELb0EEENS1_21CollectiveEpilogueFwdINS6_IJSA_SC_SB_EEES9_SE_SG_Li256ELb1ELb0ELb0ELb0EEENS1_36VarlenDynamicPersistentTileSchedulerILi128ELi80ELi256ELi32ELb0ELb0ELb1ELb0ELb1ELb1EEEEEEEEEvNT_6ParamsE,@function
        .size           _ZN7cutlass13device_kernelIN5flash11enable_sm90INS1_16FlashAttnFwdSm90INS1_25CollectiveMainloopFwdSm90ILi2EN4cute5tupleIJNS5_1CILi1EEES8_S8_EEENS6_IJNS7_ILi128EEENS7_ILi80EEENS7_ILi256EEEEEELi256ENS_10bfloat16_tEfNS_4arch4Sm90ELb0ELb0ELb0ELb1ELb0ELb1ELb0ELb1ELb1ELb0ELb0ELb0EEENS1_21CollectiveEpilogueFwdINS6_IJSA_SC_SB_EEES9_SE_SG_Li256ELb1ELb0ELb0ELb0EEENS1_36VarlenDynamicPersistentTileSchedulerILi128ELi80ELi256ELi32ELb0ELb0ELb1ELb0ELb1ELb1EEEEEEEEEvNT_6ParamsE,(.L_x_2840 - _ZN7cutlass13device_kernelIN5flash11enable_sm90INS1_16FlashAttnFwdSm90INS1_25CollectiveMainloopFwdSm90ILi2EN4cute5tupleIJNS5_1CILi1EEES8_S8_EEENS6_IJNS7_ILi128EEENS7_ILi80EEENS7_ILi256EEEEEELi256ENS_10bfloat16_tEfNS_4arch4Sm90ELb0ELb0ELb0ELb1ELb0ELb1ELb0ELb1ELb1ELb0ELb0ELb0EEENS1_21CollectiveEpilogueFwdINS6_IJSA_SC_SB_EEES9_SE_SG_Li256ELb1ELb0ELb0ELb0EEENS1_36VarlenDynamicPersistentTileSchedulerILi128ELi80ELi256ELi32ELb0ELb0ELb1ELb0ELb1ELb1EEEEEEEEEvNT_6ParamsE)
        .other          _ZN7cutlass13device_kernelIN5flash11enable_sm90INS1_16FlashAttnFwdSm90INS1_25CollectiveMainloopFwdSm90ILi2EN4cute5tupleIJNS5_1CILi1EEES8_S8_EEENS6_IJNS7_ILi128EEENS7_ILi80EEENS7_ILi256EEEEEELi256ENS_10bfloat16_tEfNS_4arch4Sm90ELb0ELb0ELb0ELb1ELb0ELb1ELb0ELb1ELb1ELb0ELb0ELb0EEENS1_21CollectiveEpilogueFwdINS6_IJSA_SC_SB_EEES9_SE_SG_Li256ELb1ELb0ELb0ELb0EEENS1_36VarlenDynamicPersistentTileSchedulerILi128ELi80ELi256ELi32ELb0ELb0ELb1ELb0ELb1ELb1EEEEEEEEEvNT_6ParamsE,@"STO_CUDA_ENTRY STV_DEFAULT"
_ZN7cutlass13device_kernelIN5flash11enable_sm90INS1_16FlashAttnFwdSm90INS1_25CollectiveMainloopFwdSm90ILi2EN4cute5tupleIJNS5_1CILi1EEES8_S8_EEENS6_IJNS7_ILi128EEENS7_ILi80EEENS7_ILi256EEEEEELi256ENS_10bfloat16_tEfNS_4arch4Sm90ELb0ELb0ELb0ELb1ELb0ELb1ELb0ELb1ELb1ELb0ELb0ELb0EEENS1_21CollectiveEpilogueFwdINS6_IJSA_SC_SB_EEES9_SE_SG_Li256ELb1ELb0ELb0ELb0EEENS1_36VarlenDynamicPersistentTileSchedulerILi128ELi80ELi256ELi32ELb0ELb0ELb1ELb0ELb1ELb1EEEEEEEEEvNT_6ParamsE:
[----:B------:R-:W0:Y:S02]  /*0000*/  LDC R1, c[0x0][0x28] ;  /* 0x00000a00ff017b82 */ /* 0x000e240000000800 */
[----:B0-----:R-:W-:Y:S01]  /*0010*/  VIADD R1, R1, 0xffffff60 ;  /* 0xffffff6001017836 */ /* 0x001fe20000000000 */
[----:B------:R-:W0:Y:S01]  /*0020*/  S2R R3, SR_TID.X ;  /* 0x0000000000037919 */ /* 0x000e220000002100 */
[----:B------:R-:W-:Y:S01]  /*0030*/  ELECT P0, URZ, PT ;  /* 0x00000000003f782f */ /* 0x000fe20003800000 */
[----:B------:R-:W-:Y:S01]  /*0040*/  BSSY B0, `(.L_x_441) ;  /* 0x0000016000007945 */ /* 0x000fe20003800000 */
[----:B0-----:R-:W-:-:S05]  /*0050*/  SHF.R.U32.HI R0, RZ, 0x5, R3 ;  /* 0x00000005ff007819 */ /* 0x001fca0000011603 */
[----:B------:R-:W0:Y:S02]  /*0060*/  SHFL.IDX PT, R2, R0, RZ, 0x1f ;  /* 0x00001fff00027589 */ /* 0x000e2400000e0000 */
[----:B0-----:R-:W-:-:S13]  /*0070*/  ISETP.EQ.AND P0, PT, R2, RZ, P0 ;  /* 0x000000ff0200720c */ /* 0x001fda0000702270 */
[----:B------:R-:W-:Y:S05]  /*0080*/  @!P0 BRA `(.L_x_442) ;  /* 0x0000000000448947 */ /* 0x000fea0003800000 */
[----:B------:R-:W-:Y:S02]  /*0090*/  ULDC.64 UR4, c[0x0][0x198] ;  /* 0x0000660000047ab9 */ /* 0x000fe40000000a00 */
[----:B------:R-:W-:Y:S02]  /*00a0*/  UIADD3 UR6, UP0, UR4, 0x270, URZ ;  /* 0x0000027004067890 */ /* 0x000fe4000ff1e03f */
[----:B------:R-:W-:Y:S02]  /*00b0*/  UIADD3 UR8, UP1, UR4, 0x370, URZ ;  /* 0x0000037004087890 */ /* 0x000fe4000ff3e03f */
[----:B------:R-:W-:Y:S02]  /*00c0*/  UIADD3 UR10, UP2, UR4, 0x470, URZ ;  /* 0x00000470040a7890 */ /* 0x000fe4000ff5e03f */
[----:B------:R-:W-:Y:S02]  /*00d0*/  UIADD3 UR12, UP3, UR4, 0x570, URZ ;  /* 0x00000570040c7890 */ /* 0x000fe4000ff7e03f */
[----:B------:R-:W-:-:S02]  /*00e0*/  UIADD3 UR4, UP4, UR4, 0x670, URZ ;  /* 0x0000067004047890 */ /* 0x000fc4000ff9e03f */
[----:B------:R-:W-:Y:S02]  /*00f0*/  UIADD3.X UR7, URZ, UR5, URZ, UP0, !UPT ;  /* 0x000000053f077290 */ /* 0x000fe400087fe43f */
[----:B------:R-:W-:Y:S02]  /*0100*/  UIADD3.X UR9, URZ, UR5, URZ, UP1, !UPT ;  /* 0x000000053f097290 */ /* 0x000fe40008ffe43f */
[----:B------:R-:W-:Y:S02]  /*0110*/  UIADD3.X UR11, URZ, UR5, URZ, UP2, !UPT ;  /* 0x000000053f0b7290 */ /* 0x000fe400097fe43f */
[----:B------:R-:W-:Y:S02]  /*0120*/  UIADD3.X UR13, URZ, UR5, URZ, UP3, !UPT ;  /* 0x000000053f0d7290 */ /* 0x000fe40009ffe43f */
[----:B------:R-:W-:Y:S01]  /*0130*/  UIADD3.X UR5, URZ, UR5, URZ, UP4, !UPT ;  /* 0x000000053f057290 */ /* 0x000fe2000a7fe43f */
[----:B------:R0:W-:Y:S02]  /*0140*/  UTMACCTL.PF [UR6] ;  /* 0x00000000060079b9 */ /* 0x0001e40008040000 */
[----:B------:R0:W-:Y:S02]  /*0150*/  UTMACCTL.PF [UR8] ;  /* 0x00000000080079b9 */ /* 0x0001e40008040000 */
[----:B------:R0:W-:Y:S02]  /*0160*/  UTMACCTL.PF [UR10] ;  /* 0x000000000a0079b9 */ /* 0x0001e40008040000 */
[----:B------:R0:W-:Y:S02]  /*0170*/  UTMACCTL.PF [UR12] ;  /* 0x000000000c0079b9 */ /* 0x0001e40008040000 */
[----:B------:R0:W-:Y:S02]  /*0180*/  UTMACCTL.PF [UR4] ;  /* 0x00000000040079b9 */ /* 0x0001e40008040000 */
[----:B0-----:R-:W-:Y:S01]  /*0190*/  NOP ;  /* 0x0000000000007918 */ /* 0x001fe20000000000 */
.L_x_442:
[----:B------:R-:W-:Y:S05]  /*01a0*/  BSYNC B0 ;  /* 0x0000000000007941 */ /* 0x000fea0003800000 */
.L_x_441:
[----:B------:R-:W-:Y:S01]  /*01b0*/  VOTEU.ANY UP0, P0 ;  /* 0x00000000003f7886 */ /* 0x000fe20000000100 */
[----:B------:R-:W0:Y:S01]  /*01c0*/  SHFL.IDX PT, R2, R0, RZ, 0x1f ;  /* 0x00001fff00027589 */ /* 0x000e2200000e0000 */
[----:B------:R-:W-:Y:S01]  /*01d0*/  UMOV UR4, 0x1 ;  /* 0x0000000100047882 */ /* 0x000fe20000000000 */
[----:B------:R-:W-:Y:S01]  /*01e0*/  UMOV UR7, 0x100 ;  /* 0x0000010000077882 */ /* 0x000fe20000000000 */
[----:B------:R-:W-:Y:S01]  /*01f0*/  VOTEU.ANY UP1, P0 ;  /* 0x00000000003f7886 */ /* 0x000fe20000020100 */
[----:B------:R-:W1:Y:S01]  /*0200*/  @UP0 S2UR UR8, SR_CgaCtaId ;  /* 0x00000000000809c3 */ /* 0x000e620000008800 */
[----:B------:R-:W-:Y:S01]  /*0210*/  @UP0 UMOV UR6, 0x400 ;  /* 0x0000040000060882 */ /* 0x000fe20000000000 */
[----:B------:R-:W-:-:S04]  /*0220*/  @UP0 UIADD3 UR4, -UR4, 0x100000, URZ ;  /* 0x0010000004040890 */ /* 0x000fc8000fffe13f */
[----:B------:R-:W-:Y:S02]  /*0230*/  @UP0 USHF.L.U32 UR5, UR4, 0xb, URZ ;  /* 0x0000000b04050899 */ /* 0x000fe4000800063f */
[----:B------:R-:W-:Y:S01]  /*0240*/  @UP0 USHF.L.U32 UR4, UR4, 0x1, URZ ;  /* 0x0000000104040899 */ /* 0x000fe2000800063f */
[----:B0-----:R-:W-:Y:S02]  /*0250*/  ISETP.NE.AND P1, PT, R2, RZ, PT ;  /* 0x000000ff0200720c */ /* 0x001fe40003f25270 */
[----:B------:R-:W-:Y:S01]  /*0260*/  SHF.R.U32.HI R2, RZ, 0x7, R3 ;  /* 0x00000007ff027819 */ /* 0x000fe20000011603 */
[----:B-1----:R-:W-:Y:S02]  /*0270*/  @UP0 ULEA UR8, UR8, UR6, 0x18 ;  /* 0x0000000608080291 */ /* 0x002fe4000f8ec03f */
[----:B------:R-:W-:-:S04]  /*0280*/  @UP0 UIADD3 UR6, -UR7, 0x100000, URZ ;  /* 0x0010000007060890 */ /* 0x000fc8000fffe13f */
[----:B------:R-:W-:Y:S02]  /*0290*/  @UP0 USHF.L.U32 UR7, UR6, 0xb, URZ ;  /* 0x0000000b06070899 */ /* 0x000fe4000800063f */
[----:B------:R-:W-:Y:S01]  /*02a0*/  @UP0 USHF.L.U32 UR6, UR6, 0x1, URZ ;  /* 0x0000000106060899 */ /* 0x000fe2000800063f */
[----:B------:R-:W-:Y:S01]  /*02b0*/  VOTEU.ANY UP0, P0 ;  /* 0x00000000003f7886 */ /* 0x000fe20000000100 */
[----:B------:R-:W0:Y:S04]  /*02c0*/  SHFL.IDX PT, R2, R2, RZ, 0x1f ;  /* 0x00001fff02027589 */ /* 0x000e2800000e0000 */
[----:B------:R-:W1:Y:S02]  /*02d0*/  FENCE.VIEW.ASYNC.S ;  /* 0x00000000000073c6 */ /* 0x000e640000000000 */
[----:B-1----:R1:W2:Y:S04]  /*02e0*/  @UP0 SYNCS.EXCH.64 URZ, [UR8+0x38800], UR4 ;  /* 0x03880004083f05b2 */ /* 0x0022a80008000100 */
        /* <DEDUP_REMOVED lines=16> */
[----:B------:R4:W0:Y:S01]  /*03f0*/  SYNCS.EXCH.64 URZ, [UR8+0x38840], UR4 ;  /* 0x03884004083f75b2 */ /* 0x0008220008000100 */
[----:B------:R4:W0:Y:S01]  /*0400*/  SYNCS.EXCH.64 URZ, [UR8+0x38838], UR6 ;  /* 0x03883806083f75b2 */ /* 0x0008220008000100 */
[----:B------:R4:W0:Y:S02]  /*0410*/  SYNCS.EXCH.64 URZ, [UR8+0x38848], UR4 ;  /* 0x03884804083f75b2 */ /* 0x0008240008000100 */
[----:B----4-:R-:W-:Y:S01]  /*0420*/  NOP ;  /* 0x0000000000007918 */ /* 0x010fe20000000000 */
.L_x_443:
[----:B------:R-:W4:Y:S01]  /*0430*/  SHFL.IDX PT, R4, R0, RZ, 0x1f ;  /* 0x00001fff00047589 */ /* 0x000f2200000e0000 */
[----:B------:R-:W-:Y:S01]  /*0440*/  NOP ;  /* 0x0000000000007918 */ /* 0x000fe20000000000 */
[----:B----4-:R-:W-:-:S13]  /*0450*/  ISETP.NE.AND P0, PT, R4, RZ, PT ;  /* 0x000000ff0400720c */ /* 0x010fda0003f05270 */
        /* <DEDUP_REMOVED lines=19> */
.L_x_444:
[----:B------:R-:W4:Y:S01]  /*0590*/  SHFL.IDX PT, R4, R0, RZ, 0x1f ;  /* 0x00001fff00047589 */ /* 0x000f2200000e0000 */
[----:B------:R-:W-:Y:S01]  /*05a0*/  NOP ;  /* 0x0000000000007918 */ /* 0x000fe20000000000 */
[----:B----4-:R-:W-:-:S13]  /*05b0*/  ISETP.NE.AND P0, PT, R4, RZ, PT ;  /* 0x000000ff0400720c */ /* 0x010fda0003f05270 */
[----:B------:R-:W-:Y:S05]  /*05c0*/  @P0 BRA `(.L_x_445) ;  /* 0x0000000000380947 */ /* 0x000fea0003800000 */
[----:B-1----:R-:W1:Y:S01]  /*05d0*/  S2UR UR5, SR_CgaCtaId ;  /* 0x00000000000579c3 */ /* 0x002e620000008800 */
[----:B------:R-:W-:Y:S01]  /*05e0*/  UMOV UR4, 0x400 ;  /* 0x0000040000047882 */ /* 0x000fe20000000000 */
[----:B------:R-:W-:Y:S01]  /*05f0*/  UMOV UR7, 0x1 ;  /* 0x0000000100077882 */ /* 0x000fe20000000000 */
[----:B------:R-:W-:Y:S01]  /*0600*/  ELECT P0, URZ, PT ;  /* 0x00000000003f782f */ /* 0x000fe20003800000 */
[----:B-1----:R-:W-:Y:S02]  /*0610*/  ULEA UR6, UR5, UR4, 0x18 ;  /* 0x0000000405067291 */ /* 0x002fe4000f8ec03f */
[----:B------:R-:W-:-:S04]  /*0620*/  UIADD3 UR4, -UR7, 0x100000, URZ ;  /* 0x0010000007047890 */ /* 0x000fc8000fffe13f */
[----:B------:R-:W-:Y:S02]  /*0630*/  USHF.L.U32 UR5, UR4, 0xb, URZ ;  /* 0x0000000b04057899 */ /* 0x000fe4000800063f */
[----:B------:R-:W-:Y:S01]  /*0640*/  USHF.L.U32 UR4, UR4, 0x1, URZ ;  /* 0x0000000104047899 */ /* 0x000fe2000800063f */
[----:B------:R-:W1:Y:S11]  /*0650*/  FENCE.VIEW.ASYNC.S ;  /* 0x00000000000073c6 */ /* 0x000e760000000000 */
[----:B-1----:R4:W1:Y:S01]  /*0660*/  SYNCS.EXCH.64 URZ, [UR6+0x38870], UR4 ;  /* 0x03887004063f75b2 */ /* 0x0028620008000100 */
[----:B------:R4:W0:Y:S01]  /*0670*/  SYNCS.EXCH.64 URZ, [UR6+0x38880], UR4 ;  /* 0x03888004063f75b2 */ /* 0x0008220008000100 */
[----:B------:R4:W0:Y:S01]  /*0680*/  SYNCS.EXCH.64 URZ, [UR6+0x38878], UR4 ;  /* 0x03887804063f75b2 */ /* 0x0008220008000100 */
[----:B------:R4:W0:Y:S02]  /*0690*/  SYNCS.EXCH.64 URZ, [UR6+0x38888], UR4 ;  /* 0x03888804063f75b2 */ /* 0x0008240008000100 */
[----:B----4-:R-:W-:Y:S01]  /*06a0*/  NOP ;  /* 0x0000000000007918 */ /* 0x010fe20000000000 */
.L_x_445:
        /* <DEDUP_REMOVED lines=22> */
.L_x_446:
        /* <DEDUP_REMOVED lines=22> */
.L_x_447:
[----:B0-----:R-:W-:Y:S01]  /*0970*/  ISETP.NE.AND P0, PT, R2, RZ, PT ;  /* 0x000000ff0200720c */ /* 0x001fe20003f05270 */
[----:B------:R-:W-:Y:S01]  /*0980*/  IMAD.MOV.U32 R2, RZ, RZ, 0x1 ;  /* 0x00000001ff027424 */ /* 0x000fe200078e00ff */
[----:B------:R-:W-:Y:S01]  /*0990*/  NOP ;  /* 0x0000000000007918 */ /* 0x000fe20000000000 */
[----:B------:R-:W-:Y:S03]  /*09a0*/  BSSY B7, `(.L_x_448) ;  /* 0x00024cd000077945 */ /* 0x000fe60003800000 */
[----:B------:R-:W-:-:S05]  /*09b0*/  SEL R2, R2, 0x2, !P0 ;  /* 0x0000000202027807 */ /* 0x000fca0004000000 */
[----:B------:R0:W-:Y:S01]  /*09c0*/  STL [R1+0x3c], R2 ;  /* 0x00003c0201007387 */ /* 0x0001e20000100800 */
[----:B-123--:R-:W-:Y:S06]  /*09d0*/  BAR.SYNC.DEFER_BLOCKING 0x0 ;  /* 0x0000000000007b1d */ /* 0x00efec0000010000 */
[----:B------:R-:W-:Y:S05]  /*09e0*/  @!P0 BRA `(.L_x_449) ;  /* 0x000001e800548947 */ /* 0x000fea0003800000 */
.L_x_450:
        /* <DEDUP_REMOVED lines=8> */
[----:B-1----:R-:W-:-:S06]  /*0a70*/  ULEA UR4, UR5, UR4, 0x18 ;  /* 0x0000000405047291 */ /* 0x002fcc000f8ec03f */
[----:B------:R-:W-:Y:S01]  /*0a80*/  IMAD.U32 R16, RZ, RZ, UR4 ;  /* 0x00000004ff107e24 */ /* 0x000fe2000f8e00ff */
[----:B------:R-:W-:-:S04]  /*0a90*/  ULDC UR4, c[0x0][0xc14] ;  /* 0x0003050000047ab9 */ /* 0x000fc80000000800 */
[----:B------:R-:W1:Y:S01]  /*0aa0*/  LDS.128 R148, [R16+0x388d0] ;  /* 0x0388d00010947984 */ /* 0x000e620000000c00 */
[----:B------:R-:W-:Y:S06]  /*0ab0*/  BAR.ARV 0x4, 0x120 ;  /* 0x0104800000007b1d */ /* 0x000fec0000002000 */
[----:B-1----:R-:W-:-:S13]  /*0ac0*/  ISETP.GE.AND P0, PT, R151, UR4, PT ;  /* 0x0000000497007c0c */ /* 0x002fda000bf06270 */
[----:B------:R-:W-:Y:S05]  /*0ad0*/  @P0 BRA `(.L_x_451) ;  /* 0x0000024800e40947 */ /* 0x000fea0003800000 */
[----:B------:R-:W-:-:S05]  /*0ae0*/  VIADD R0, R3, 0xffffff80 ;  /* 0xffffff8003007836 */ /* 0x000fca0000000000 */
[----:B------:R-:W-:-:S04]  /*0af0*/  SHF.R.S32.HI R3, RZ, 0x1f, R0 ;  /* 0x0000001fff037819 */ /* 0x000fc80000011400 */
[CC--:B0-----:R-:W-:Y:S02]  /*0b00*/  LEA.HI R2, R3.reuse, R0.reuse, RZ, 0x7 ;  /* 0x0000000003027211 */ /* 0x0c1fe400078f38ff */
[CC--:B------:R-:W-:Y:S02]  /*0b10*/  LEA.HI R18, R3.reuse, R0.reuse, RZ, 0x3 ;  /* 0x0000000003127211 */ /* 0x0c0fe400078f18ff */
[----:B------:R-:W-:Y:S02]  /*0b20*/  LOP3.LUT R5, R2, 0xffffff80, RZ, 0xc0, !PT ;  /* 0xffffff8002057812 */ /* 0x000fe400078ec0ff */
[----:B------:R-:W-:-:S03]  /*0b30*/  LEA.HI R4, R3, R0, RZ, 0x4 ;  /* 0x0000000003047211 */ /* 0x000fc600078f20ff */
[----:B------:R-:W-:Y:S01]  /*0b40*/  IMAD.IADD R12, R0, 0x1, -R5 ;  /* 0x00000001000c7824 */ /* 0x000fe200078e0a05 */
[----:B------:R-:W-:Y:S02]  /*0b50*/  LEA.HI R5, R3, R0, RZ, 0x5 ;  /* 0x0000000003057211 */ /* 0x000fe400078f28ff */
[----:B------:R-:W-:Y:S02]  /*0b60*/  SHF.R.S32.HI R7, RZ, 0x4, R4 ;  /* 0x00000004ff077819 */ /* 0x000fe40000011404 */
[----:B------:R-:W-:Y:S01]  /*0b70*/  SHF.R.S32.HI R8, RZ, 0x1f, R12 ;  /* 0x0000001fff087819 */ /* 0x000fe2000001140c */
[----:B------:R0:W-:Y:S01]  /*0b80*/  STL [R1+0x78], R12 ;  /* 0x0000780c01007387 */ /* 0x0001e20000100800 */
[----:B------:R-:W-:Y:S01]  /*0b90*/  IMAD.SHL.U32 R6, R5, 0x20, RZ ;  /* 0x0000002005067824 */ /* 0x000fe200078e00ff */
[----:B------:R-:W-:Y:S02]  /*0ba0*/  LOP3.LUT R5, R4, 0x3fffff0, RZ, 0xc0, !PT ;  /* 0x03fffff004057812 */ /* 0x000fe400078ec0ff */
[----:B------:R-:W-:-:S02]  /*0bb0*/  LEA.HI R9, R8, R12, RZ, 0x2 ;  /* 0x0000000c08097211 */ /* 0x000fc400078f10ff */
[----:B------:R-:W-:Y:S01]  /*0bc0*/  LEA.HI R8, R8, R12, RZ, 0x5 ;  /* 0x0000000c08087211 */ /* 0x000fe200078f28ff */
[----:B------:R-:W-:Y:S01]  /*0bd0*/  IMAD.IADD R5, R0, 0x1, -R5 ;  /* 0x0000000100057824 */ /* 0x000fe200078e0a05 */
[--C-:B------:R-:W-:Y:S02]  /*0be0*/  SHF.R.S32.HI R10, RZ, 0x2, R9.reuse ;  /* 0x00000002ff0a7819 */ /* 0x100fe40000011409 */
[----:B------:R-:W-:Y:S02]  /*0bf0*/  SHF.R.S32.HI R11, RZ, 0x1f, R9 ;  /* 0x0000001fff0b7819 */ /* 0x000fe40000011409 */
[----:B------:R-:W-:Y:S02]  /*0c00*/  LOP3.LUT R9, R18, 0xfffffff8, RZ, 0xc0, !PT ;  /* 0xfffffff812097812 */ /* 0x000fe400078ec0ff */
[----:B------:R-:W-:Y:S02]  /*0c10*/  LEA.HI R11, R11, R10, RZ, 0x3 ;  /* 0x0000000a0b0b7211 */ /* 0x000fe400078f18ff */
[----:B------:R-:W-:Y:S01]  /*0c20*/  LEA.HI R4, R4, R7, RZ, 0x1 ;  /* 0x0000000704047211 */ /* 0x000fe200078f08ff */
[----:B------:R-:W-:Y:S01]  /*0c30*/  IMAD.IADD R220, R0, 0x1, -R9 ;  /* 0x0000000100dc7824 */ /* 0x000fe200078e0a09 */
[----:B------:R-:W-:Y:S01]  /*0c40*/  LOP3.LUT R11, R11, 0xfffffff8, RZ, 0xc0, !PT ;  /* 0xfffffff80b0b7812 */ /* 0x000fe200078ec0ff */
[----:B------:R-:W2:Y:S01]  /*0c50*/  LDL.LU R9, [R1+0x3c] ;  /* 0x00003c0001097983 */ /* 0x000ea20000300800 */
[----:B------:R-:W-:Y:S01]  /*0c60*/  SHF.R.S32.HI R18, RZ, 0x3, R18 ;  /* 0x00000003ff127819 */ /* 0x000fe20000011412 */
[----:B------:R-:W-:Y:S01]  /*0c70*/  IMAD.SHL.U32 R22, R220, 0x4, RZ ;  /* 0x00000004dc167824 */ /* 0x000fe200078e00ff */
[----:B------:R-:W-:Y:S01]  /*0c80*/  SHF.R.S32.HI R8, RZ, 0x5, R8 ;  /* 0x00000005ff087819 */ /* 0x000fe20000011408 */
[----:B------:R-:W-:Y:S01]  /*0c90*/  IMAD.IADD R11, R10, 0x1, -R11 ;  /* 0x000000010a0b7824 */ /* 0x000fe200078e0a0b */
[----:B------:R-:W-:Y:S01]  /*0ca0*/  LOP3.LUT R4, R4, 0x1ffffffe, RZ, 0xc0, !PT ;  /* 0x1ffffffe04047812 */ /* 0x000fe200078ec0ff */
[----:B------:R-:W-:Y:S01]  /*0cb0*/  VIADD R214, R22, 0x40 ;  /* 0x0000004016d67836 */ /* 0x000fe20000000000 */
[----:B------:R-:W-:Y:S01]  /*0cc0*/  LOP3.LUT R6, R6, 0xfffffc00, RZ, 0xc0, !PT ;  /* 0xfffffc0006067812 */ /* 0x000fe200078ec0ff */
[----:B------:R-:W-:Y:S01]  /*0cd0*/  VIADD R13, R18, 0x60 ;  /* 0x00000060120d7836 */ /* 0x000fe20000000000 */
[----:B0-----:R-:W-:Y:S01]  /*0ce0*/  SHF.R.S32.HI R12, RZ, 0x7, R2 ;  /* 0x00000007ff0c7819 */ /* 0x001fe20000011402 */
[----:B------:R-:W-:-:S02]  /*0cf0*/  IMAD R11, R8, 0x10, R11 ;  /* 0x00000010080b7824 */ /* 0x000fc400078e020b */
[----:B------:R-:W-:Y:S01]  /*0d00*/  IMAD.IADD R213, R22, 0x1, R214 ;  /* 0x0000000116d57824 */ /* 0x000fe200078e02d6 */
[----:B------:R-:W-:Y:S01]  /*0d10*/  SHF.R.S32.HI R8, RZ, 0x1f, R13 ;  /* 0x0000001fff087819 */ /* 0x000fe2000001140d */
[----:B------:R-:W-:Y:S01]  /*0d20*/  IMAD.IADD R4, R7, 0x1, -R4 ;  /* 0x0000000107047824 */ /* 0x000fe200078e0a04 */
[----:B------:R-:W-:Y:S01]  /*0d30*/  LEA.HI R2, R2, R12, RZ, 0x1 ;  /* 0x0000000c02027211 */ /* 0x000fe200078f08ff */
[----:B------:R-:W-:Y:S01]  /*0d40*/  IMAD.SHL.U32 R7, R13, 0x40, RZ ;  /* 0x000000400d077824 */ /* 0x000fe200078e00ff */
[----:B------:R-:W-:Y:S01]  /*0d50*/  LEA.HI R8, R8, R13, RZ, 0x3 ;  /* 0x0000000d08087211 */ /* 0x000fe200078f18ff */
[----:B------:R-:W-:Y:S01]  /*0d60*/  IMAD R5, R5, 0x40, R6 ;  /* 0x0000004005057824 */ /* 0x000fe200078e0206 */
[----:B------:R-:W-:Y:S01]  /*0d70*/  SHF.R.S32.HI R6, RZ, 0x1f, R213 ;  /* 0x0000001fff067819 */ /* 0x000fe200000114d5 */
[----:B------:R-:W-:Y:S01]  /*0d80*/  STL [R1+0x90], R12 ;  /* 0x0000900c01007387 */ /* 0x000fe20000100800 */
[----:B------:R-:W-:Y:S02]  /*0d90*/  LOP3.LUT R2, R2, 0x3fffffe, RZ, 0xc0, !PT ;  /* 0x03fffffe02027812 */ /* 0x000fe400078ec0ff */
[----:B------:R-:W-:Y:S01]  /*0da0*/  LEA.HI R0, R3, R0, RZ, 0x6 ;  /* 0x0000000003007211 */ /* 0x000fe200078f30ff */
[----:B------:R0:W-:Y:S01]  /*0db0*/  STL [R1+0x7c], R13 ;  /* 0x00007c0d01007387 */ /* 0x0001e20000100800 */
[----:B------:R-:W-:Y:S01]  /*0dc0*/  SHF.L.U32 R8, R8, 0x6, RZ ;  /* 0x0000000608087819 */ /* 0x000fe200000006ff */
[----:B------:R-:W-:-:S02]  /*0dd0*/  IMAD.IADD R2, R12, 0x1, -R2 ;  /* 0x000000010c027824 */ /* 0x000fc400078e0a02 */
[----:B------:R-:W-:Y:S01]  /*0de0*/  IMAD.SHL.U32 R0, R0, 0x8, RZ ;  /* 0x0000000800007824 */ /* 0x000fe200078e00ff */
[----:B------:R-:W-:Y:S01]  /*0df0*/  LOP3.LUT R8, R8, 0xfffffe00, RZ, 0xc0, !PT ;  /* 0xfffffe0008087812 */ /* 0x000fe200078ec0ff */
[----:B------:R-:W-:Y:S01]  /*0e00*/  VIADD R217, R18, 0x20 ;  /* 0x0000002012d97836 */ /* 0x000fe20000000000 */
[----:B0-----:R-:W-:Y:S02]  /*0e10*/  LOP3.LUT R13, R7, 0x1c0, RZ, 0xc0, !PT ;  /* 0x000001c0070d7812 */ /* 0x001fe400078ec0ff */
[CC--:B------:R-:W-:Y:S02]  /*0e20*/  LEA.HI R7, R6.reuse, R213.reuse, RZ, 0x6 ;  /* 0x000000d506077211 */ /* 0x0c0fe400078f30ff */
[----:B------:R-:W-:Y:S01]  /*0e30*/  LEA.HI R6, R6, R213, RZ, 0x3 ;  /* 0x000000d506067211 */ /* 0x000fe200078f18ff */
[----:B------:R-:W-:Y:S01]  /*0e40*/  IMAD.SHL.U32 R235, R18, 0x40, RZ ;  /* 0x0000004012eb7824 */ /* 0x000fe200078e00ff */
[----:B------:R-:W-:Y:S01]  /*0e50*/  SHF.R.U32.HI R10, RZ, 0x3, R13 ;  /* 0x00000003ff0a7819 */ /* 0x000fe2000001160d */
[----:B------:R-:W-:Y:S01]  /*0e60*/  IMAD.SHL.U32 R7, R7, 0x80, RZ ;  /* 0x0000008007077824 */ /* 0x000fe200078e00ff */
[----:B------:R-:W-:Y:S01]  /*0e70*/  LOP3.LUT R6, R13, 0x38, R6, 0xf8, !PT ;  /* 0x000000380d067812 */ /* 0x000fe200078ef806 */
[----:B------:R-:W-:Y:S01]  /*0e80*/  IMAD R3, R4, 0x8, R5 ;  /* 0x0000000804037824 */ /* 0x000fe200078e0205 */
[----:B------:R-:W-:Y:S01]  /*0e90*/  STL [R1+0x80], R13 ;  /* 0x0000800d01007387 */ /* 0x000fe20000100800 */
[----:B------:R-:W-:Y:S01]  /*0ea0*/  IMAD R2, R2, 0x40, R11 ;  /* 0x0000004002027824 */ /* 0x000fe200078e020b */
[----:B------:R-:W-:Y:S01]  /*0eb0*/  LOP3.LUT R237, R0, 0xfffffe00, RZ, 0xc0, !PT ;  /* 0xfffffe0000ed7812 */ /* 0x000fe200078ec0ff */
[----:B------:R-:W-:Y:S01]  /*0ec0*/  IMAD.SHL.U32 R212, R220, 0x8, RZ ;  /* 0x00000008dcd47824 */ /* 0x000fe200078e00ff */
[----:B------:R-:W-:Y:S01]  /*0ed0*/  STL [R1+0x84], R10 ;  /* 0x0000840a01007387 */ /* 0x000fe20000100800 */
[----:B------:R-:W-:-:S02]  /*0ee0*/  SHF.R.S32.HI R0, RZ, 0x1f, R217 ;  /* 0x0000001fff007819 */ /* 0x000fc400000114d9 */
[----:B------:R-:W-:Y:S01]  /*0ef0*/  LOP3.LUT R235, R235, 0x1c0, RZ, 0xc0, !PT ;  /* 0x000001c0ebeb7812 */ /* 0x000fe200078ec0ff */
[----:B------:R-:W-:Y:S01]  /*0f00*/  STL [R1+0x88], R8 ;  /* 0x0000880801007387 */ /* 0x000fe20000100800 */
[----:B------:R-:W-:Y:S01]  /*0f10*/  LOP3.LUT R7, R7, 0xffffe000, RZ, 0xc0, !PT ;  /* 0xffffe00007077812 */ /* 0x000fe200078ec0ff */
[----:B------:R-:W-:Y:S01]  /*0f20*/  VIADD R218, R18, 0x40 ;  /* 0x0000004012da7836 */ /* 0x000fe20000000000 */
[----:B------:R-:W-:Y:S01]  /*0f30*/  LOP3.LUT R6, R6, R10, RZ, 0x3c, !PT ;  /* 0x0000000a06067212 */ /* 0x000fe200078e3cff */
[----:B------:R-:W-:Y:S01]  /*0f40*/  STL [R1+0x98], R3 ;  /* 0x0000980301007387 */ /* 0x000fe20000100800 */
[----:B------:R-:W-:-:S03]  /*0f50*/  SHF.R.U32.HI R236, RZ, 0x3, R235 ;  /* 0x00000003ffec7819 */ /* 0x000fc600000116eb */
[----:B------:R0:W-:Y:S01]  /*0f60*/  STL [R1+0x94], R2 ;  /* 0x0000940201007387 */ /* 0x0001e20000100800 */
[----:B------:R-:W-:Y:S01]  /*0f70*/  IADD3 R6, R6, R7, R8 ;  /* 0x0000000706067210 */ /* 0x000fe20007ffe008 */
[----:B------:R-:W-:Y:S01]  /*0f80*/  VIADD R4, R16, 0x14400 ;  /* 0x0001440010047836 */ /* 0x000fe20000000000 */
[----:B------:R-:W-:Y:S02]  /*0f90*/  SHF.R.S32.HI R7, RZ, 0x1f, R217 ;  /* 0x0000001fff077819 */ /* 0x000fe400000114d9 */
[----:B------:R-:W-:Y:S02]  /*0fa0*/  SHF.R.S32.HI R5, RZ, 0x1f, R218 ;  /* 0x0000001fff057819 */ /* 0x000fe400000114da */
[----:B0-----:R-:W-:Y:S02]  /*0fb0*/  LEA.HI R2, R0, R217, RZ, 0x3 ;  /* 0x000000d900027211 */ /* 0x001fe400078f18ff */
[----:B------:R-:W-:Y:S01]  /*0fc0*/  LOP3.LUT R0, R235, 0x38, R212, 0xf8, !PT ;  /* 0x00000038eb007812 */ /* 0x000fe200078ef8d4 */
[----:B------:R-:W-:Y:S03]  /*0fd0*/  STL [R1+0x70], RZ ;  /* 0x000070ff01007387 */ /* 0x000fe60000100800 */
[----:B------:R-:W-:Y:S01]  /*0fe0*/  LOP3.LUT R0, R237, R0, R236, 0xf6, !PT ;  /* 0x00000000ed007212 */ /* 0x000fe200078ef6ec */
[----:B------:R-:W-:Y:S04]  /*0ff0*/  STL [R1+0x6c], R4 ;  /* 0x00006c0401007387 */ /* 0x000fe80000100800 */
[----:B------:R-:W-:Y:S04]  /*1000*/  STL [R1+0x60], R7 ;  /* 0x0000600701007387 */ /* 0x000fe80000100800 */
[----:B------:R-:W-:Y:S04]  /*1010*/  STL [R1+0x5c], R5 ;  /* 0x00005c0501007387 */ /* 0x000fe80000100800 */
[----:B------:R0:W-:Y:S02]  /*1020*/  STL [R1+0x58], R0 ;  /* 0x0000580001007387 */ /* 0x0001e40000100800 */
[----:B0-----:R-:W-:-:S05]  /*1030*/  IMAD R0, R6, 0x2, R4 ;  /* 0x0000000206007824 */ /* 0x001fca00078e0204 */
[----:B------:R0:W-:Y:S01]  /*1040*/  STL [R1+0x8c], R0 ;  /* 0x00008c0001007387 */ /* 0x0001e20000100800 */
[----:B------:R-:W-:Y:S01]  /*1050*/  SHF.R.S32.HI R3, RZ, 0x1f, R218 ;  /* 0x0000001fff037819 */ /* 0x000fe200000114da */
[----:B------:R-:W-:Y:S02]  /*1060*/  IMAD.SHL.U32 R229, R217, 0x40, RZ ;  /* 0x00000040d9e57824 */ /* 0x000fe400078e00ff */
[----:B------:R-:W-:Y:S01]  /*1070*/  IMAD.SHL.U32 R228, R218, 0x40, RZ ;  /* 0x00000040dae47824 */ /* 0x000fe200078e00ff */
[----:B------:R-:W-:Y:S01]  /*1080*/  LEA.HI R3, R3, R218, RZ, 0x3 ;  /* 0x000000da03037211 */ /* 0x000fe200078f18ff */
[----:B------:R-:W-:Y:S01]  /*1090*/  IMAD.SHL.U32 R2, R2, 0x40, RZ ;  /* 0x0000004002027824 */ /* 0x000fe200078e00ff */
[----:B------:R-:W-:Y:S02]  /*10a0*/  LOP3.LUT R229, R229, 0x1c0, RZ, 0xc0, !PT ;  /* 0x000001c0e5e57812 */ /* 0x000fe400078ec0ff */
[----:B------:R-:W-:Y:S01]  /*10b0*/  LOP3.LUT R228, R228, 0x1c0, RZ, 0xc0, !PT ;  /* 0x000001c0e4e47812 */ /* 0x000fe200078ec0ff */
[----:B------:R-:W-:Y:S01]  /*10c0*/  IMAD.SHL.U32 R3, R3, 0x40, RZ ;  /* 0x0000004003037824 */ /* 0x000fe200078e00ff */
[----:B------:R-:W-:Y:S01]  /*10d0*/  CS2R R224, SRZ ;  /* 0x0000000000e07805 */ /* 0x000fe2000001ff00 */
[----:B------:R-:W-:Y:S01]  /*10e0*/  IMAD.MOV.U32 R219, RZ, RZ, RZ ;  /* 0x000000ffffdb7224 */ /* 0x000fe200078e00ff */
[----:B------:R-:W-:Y:S01]  /*10f0*/  IADD3 R226, R212, 0xc0, RZ ;  /* 0x000000c0d4e27810 */ /* 0x000fe20007ffe0ff */
[----:B------:R-:W-:Y:S01]  /*1100*/  IMAD.MOV.U32 R17, RZ, RZ, RZ ;  /* 0x000000ffff117224 */ /* 0x000fe200078e00ff */
[----:B------:R-:W-:Y:S01]  /*1110*/  SHF.R.U32.HI R232, RZ, 0x3, R229 ;  /* 0x00000003ffe87819 */ /* 0x000fe200000116e5 */
[C---:B------:R-:W-:Y:S01]  /*1120*/  VIADD R215, R22.reuse, 0x20 ;  /* 0x0000002016d77836 */ /* 0x040fe20000000000 */
[----:B------:R-:W-:Y:S01]  /*1130*/  SHF.R.U32.HI R230, RZ, 0x3, R228 ;  /* 0x00000003ffe67819 */ /* 0x000fe200000116e4 */
[----:B------:R-:W-:Y:S01]  /*1140*/  VIADD R216, R22, 0x60 ;  /* 0x0000006016d87836 */ /* 0x000fe20000000000 */
[----:B------:R-:W-:Y:S01]  /*1150*/  LOP3.LUT R233, R2, 0xfffffe00, RZ, 0xc0, !PT ;  /* 0xfffffe0002e97812 */ /* 0x000fe200078ec0ff */
[----:B------:R-:W-:Y:S01]  /*1160*/  VIADD R227, R212, 0x80 ;  /* 0x00000080d4e37836 */ /* 0x000fe20000000000 */
[----:B------:R-:W-:-:S02]  /*1170*/  LOP3.LUT R231, R3, 0xfffffe00, RZ, 0xc0, !PT ;  /* 0xfffffe0003e77812 */ /* 0x000fc400078ec0ff */
[----:B0-2---:R-:W-:-:S07]  /*1180*/  LOP3.LUT R221, R9, 0x1, RZ, 0xfc, !PT ;  /* 0x0000000109dd7812 */ /* 0x005fce00078efcff */
.L_x_682:
[----:B0-----:R-:W0:Y:S01]  /*1190*/  LDC.64 R2, c[0x0][0xc60] ;  /* 0x00031800ff027b82 */ /* 0x001e220000000a00 */
[----:B------:R-:W-:Y:S01]  /*11a0*/  ULDC.64 UR10, c[0x0][0x208] ;  /* 0x00008200000a7ab9 */ /* 0x000fe20000000a00 */
[----:B------:R-:W-:Y:S01]  /*11b0*/  ULDC.64 UR4, c[0x0][0xa28] ;  /* 0x00028a0000047ab9 */ /* 0x000fe20000000a00 */
[----:B------:R-:W-:Y:S01]  /*11c0*/  ULDC.64 UR8, c[0x0][0xa18] ;  /* 0x0002860000087ab9 */ /* 0x000fe20000000a00 */
[----:B------:R-:W-:Y:S01]  /*11d0*/  ULDC.64 UR6, c[0x0][0xa08] ;  /* 0x0002820000067ab9 */ /* 0x000fe20000000a00 */
[----:B0-----:R-:W-:-:S05]  /*11e0*/  IMAD.WIDE R2, R151, 0x4, R2 ;  /* 0x0000000497027825 */ /* 0x001fca00078e0202 */
[----:B--2345:R-:W2:Y:S01]  /*11f0*/  LDG.E R8, desc[UR10][R2.64] ;  /* 0x0000000a02087981 */ /* 0x03cea2000c1e1900 */
[----:B------:R-:W-:Y:S01]  /*1200*/  ISETP.NE.U32.AND P2, PT, RZ, UR4, PT ;  /* 0x00000004ff007c0c */ /* 0x000fe2000bf45070 */
[----:B------:R-:W-:Y:S01]  /*1210*/  IMAD.MOV.U32 R26, RZ, RZ, RZ ;  /* 0x000000ffff1a7224 */ /* 0x000fe200078e00ff */
[----:B------:R-:W-:Y:S02]  /*1220*/  ISETP.NE.U32.AND P1, PT, RZ, UR8, PT ;  /* 0x00000008ff007c0c */ /* 0x000fe4000bf25070 */
[----:B------:R-:W-:Y:S02]  /*1230*/  ISETP.NE.AND.EX P2, PT, RZ, UR5, PT, P2 ;  /* 0x00000005ff007c0c */ /* 0x000fe4000bf45320 */
[----:B------:R-:W-:Y:S02]  /*1240*/  ISETP.NE.AND.EX P1, PT, RZ, UR9, PT, P1 ;  /* 0x00000009ff007c0c */ /* 0x000fe4000bf25310 */
[----:B------:R-:W-:-:S04]  /*1250*/  ISETP.NE.U32.AND P0, PT, RZ, UR6, PT ;  /* 0x00000006ff007c0c */ /* 0x000fc8000bf05070 */
[----:B------:R-:W-:Y:S02]  /*1260*/  ISETP.NE.AND.EX P0, PT, RZ, UR7, PT, P0 ;  /* 0x00000007ff007c0c */ /* 0x000fe4000bf05300 */
[----:B--2---:R-:W-:Y:S01]  /*1270*/  SHF.R.S32.HI R0, RZ, 0x1f, R8 ;  /* 0x0000001fff007819 */ /* 0x004fe20000011408 */
[----:B------:R0:W-:Y:S02]  /*1280*/  STL [R1+0x64], R8 ;  /* 0x0000640801007387 */ /* 0x0001e40000100800 */
[C---:B------:R-:W-:Y:S01]  /*1290*/  @P2 LEA R2, P3, R8.reuse, UR4, 0x2 ;  /* 0x0000000408022c11 */ /* 0x040fe2000f8610ff */
[----:B------:R-:W-:Y:S01]  /*12a0*/  ULDC UR4, c[0x0][0x288] ;  /* 0x0000a20000047ab9 */ /* 0x000fe20000000800 */
[C-C-:B------:R-:W-:Y:S01]  /*12b0*/  SHF.L.U64.HI R29, R8.reuse, 0x2, R0.reuse ;  /* 0x00000002081d7819 */ /* 0x140fe20000010200 */
[----:B------:R0:W-:Y:S01]  /*12c0*/  STL [R1+0x74], R149 ;  /* 0x0000749501007387 */ /* 0x0001e20000100800 */
[----:B------:R-:W-:Y:S01]  /*12d0*/  @P2 LEA.HI.X R3, R8, UR5, R0, 0x2, P3 ;  /* 0x0000000508032c11 */ /* 0x000fe200098f1400 */
[----:B------:R-:W-:-:S02]  /*12e0*/  IMAD.MOV.U32 R0, RZ, RZ, RZ ;  /* 0x000000ffff007224 */ /* 0x000fc400078e00ff */
[----:B------:R0:W-:Y:S01]  /*12f0*/  STL [R1+0x68], R150 ;  /* 0x0000689601007387 */ /* 0x0001e20000100800 */
[----:B------:R-:W-:Y:S02]  /*1300*/  IMAD.SHL.U32 R28, R8, 0x4, RZ ;  /* 0x00000004081c7824 */ /* 0x000fe400078e00ff */
[----:B------:R-:W-:Y:S01]  /*1310*/  IMAD.U32 R151, RZ, RZ, UR4 ;  /* 0x00000004ff977e24 */ /* 0x000fe2000f8e00ff */
[----:B------:R-:W-:Y:S01]  /*1320*/  ULDC.64 UR4, c[0x0][0x3f8] ;  /* 0x0000fe0000047ab9 */ /* 0x000fe20000000a00 */
[----:B------:R0:W5:Y:S01]  /*1330*/  @P2 LDG.E R0, desc[UR10][R2.64] ;  /* 0x0000000a02002981 */ /* 0x000162000c1e1900 */
[----:B------:R-:W-:Y:S01]  /*1340*/  UISETP.NE.U32.AND UP0, UPT, UR4, URZ, UPT ;  /* 0x0000003f0400728c */ /* 0x000fe2000bf05070 */
[C---:B------:R-:W-:Y:S02]  /*1350*/  @P1 IADD3 R4, P2, R28.reuse, UR8, RZ ;  /* 0x000000081c041c10 */ /* 0x040fe4000ff5e0ff */
[----:B------:R-:W-:Y:S01]  /*1360*/  IADD3 R6, P4, R28, UR6, RZ ;  /* 0x000000061c067c10 */ /* 0x000fe2000ff9e0ff */
[----:B------:R-:W-:Y:S01]  /*1370*/  UISETP.NE.AND.EX UP0, UPT, UR5, URZ, UPT, UP0 ;  /* 0x0000003f0500728c */ /* 0x000fe2000bf05300 */
[C---:B------:R-:W-:Y:S01]  /*1380*/  @P1 IADD3.X R5, R29.reuse, UR9, RZ, P2, !PT ;  /* 0x000000091d051c10 */ /* 0x040fe200097fe4ff */
[----:B------:R-:W-:Y:S01]  /*1390*/  ULDC UR4, c[0x0][0x404] ;  /* 0x0001010000047ab9 */ /* 0x000fe20000000800 */
[----:B------:R-:W-:Y:S01]  /*13a0*/  ULDC.64 UR8, c[0x0][0xa20] ;  /* 0x0002880000087ab9 */ /* 0x000fe20000000a00 */
[----:B------:R-:W-:Y:S01]  /*13b0*/  IADD3.X R7, R29, UR7, RZ, P4, !PT ;  /* 0x000000071d077c10 */ /* 0x000fe2000a7fe4ff */
[----:B------:R-:W-:Y:S01]  /*13c0*/  USEL UR4, UR4, 0x1, UP0 ;  /* 0x0000000104047887 */ /* 0x000fe20008000000 */
[----:B------:R-:W-:Y:S01]  /*13d0*/  ISETP.NE.U32.AND P2, PT, RZ, UR8, PT ;  /* 0x00000008ff007c0c */ /* 0x000fe2000bf45070 */
[----:B------:R-:W-:Y:S01]  /*13e0*/  ULDC UR5, c[0x0][0x2e0] ;  /* 0x0000b80000057ab9 */ /* 0x000fe20000000800 */
[----:B------:R0:W5:Y:S01]  /*13f0*/  @P1 LDG.E R151, desc[UR10][R4.64] ;  /* 0x0000000a04971981 */ /* 0x000162000c1e1900 */
[----:B------:R-:W-:Y:S01]  /*1400*/  UIMAD UR4, UR4, UR5, URZ ;  /* 0x00000005040472a4 */ /* 0x000fe2000f8e023f */
[----:B------:R-:W-:-:S02]  /*1410*/  ISETP.NE.AND.EX P2, PT, RZ, UR9, PT, P2 ;  /* 0x00000009ff007c0c */ /* 0x000fc4000bf45320 */
[----:B------:R0:W5:Y:S01]  /*1420*/  @P0 LDG.E R26, desc[UR10][R6.64] ;  /* 0x0000000a061a0981 */ /* 0x000162000c1e1900 */
[----:B------:R-:W-:Y:S01]  /*1430*/  ULDC UR5, c[0x0][0x338] ;  /* 0x0000ce0000057ab9 */ /* 0x000fe20000000800 */
[----:B------:R-:W-:Y:S01]  /*1440*/  IMAD.MOV.U32 R25, RZ, RZ, R8 ;  /* 0x000000ffff197224 */ /* 0x000fe200078e0008 */
[----:B------:R-:W-:Y:S08]  /*1450*/  @P1 BRA `(.L_x_452) ;  /* 0x0000000000281947 */ /* 0x000ff00003800000 */
[----:B------:R-:W-:Y:S02]  /*1460*/  ULDC.64 UR6, c[0x0][0xa00] ;  /* 0x0002800000067ab9 */ /* 0x000fe40000000a00 */
[----:B------:R-:W-:-:S04]  /*1470*/  ISETP.NE.U32.AND P1, PT, RZ, UR6, PT ;  /* 0x00000006ff007c0c */ /* 0x000fc8000bf25070 */
[----:B------:R-:W-:-:S13]  /*1480*/  ISETP.NE.AND.EX P1, PT, RZ, UR7, PT, P1 ;  /* 0x00000007ff007c0c */ /* 0x000fda000bf25310 */
[----:B------:R-:W-:Y:S05]  /*1490*/  @!P1 BRA `(.L_x_452) ;  /* 0x0000000000189947 */ /* 0x000fea0003800000 */
[----:B0-----:R-:W0:Y:S01]  /*14a0*/  LDC.64 R2, c[0x0][0xa00] ;  /* 0x00028000ff027b82 */ /* 0x001e220000000a00 */
[----:B------:R-:W-:Y:S01]  /*14b0*/  ULDC.64 UR6, c[0x0][0x208] ;  /* 0x0000820000067ab9 */ /* 0x000fe20000000a00 */
[----:B0-----:R-:W-:-:S05]  /*14c0*/  IMAD.WIDE R2, R25, 0x4, R2 ;  /* 0x0000000419027825 */ /* 0x001fca00078e0202 */
[----:B-----5:R-:W2:Y:S04]  /*14d0*/  LDG.E R151, desc[UR6][R2.64] ;  /* 0x0000000602977981 */ /* 0x020ea8000c1e1900 */
[----:B------:R-:W2:Y:S02]  /*14e0*/  LDG.E R4, desc[UR6][R2.64+0x4] ;  /* 0x0000040602047981 */ /* 0x000ea4000c1e1900 */
[----:B--2---:R-:W-:-:S07]  /*14f0*/  IMAD.IADD R151, R4, 0x1, -R151 ;  /* 0x0000000104977824 */ /* 0x004fce00078e0a97 */
.L_x_452:
[----:B0-----:R-:W-:Y:S02]  /*1500*/  IMAD.U32 R2, RZ, RZ, UR5 ;  /* 0x00000005ff027e24 */ /* 0x001fe4000f8e00ff */
[----:B------:R-:W-:Y:S01]  /*1510*/  IMAD.U32 R27, RZ, RZ, UR4 ;  /* 0x00000004ff1b7e24 */ /* 0x000fe2000f8e00ff */
[----:B------:R-:W-:Y:S06]  /*1520*/  @!P2 BRA `(.L_x_453) ;  /* 0x000000000014a947 */ /* 0x000fec0003800000 */
[----:B------:R-:W-:Y:S01]  /*1530*/  IADD3 R4, P0, R28, UR8, RZ ;  /* 0x000000081c047c10 */ /* 0x000fe2000ff1e0ff */
[----:B------:R-:W-:-:S03]  /*1540*/  ULDC.64 UR4, c[0x0][0x208] ;  /* 0x0000820000047ab9 */ /* 0x000fc60000000a00 */
[----:B------:R-:W-:-:S05]  /*1550*/  IADD3.X R5, R29, UR9, RZ, P0, !PT ;  /* 0x000000091d057c10 */ /* 0x000fca00087fe4ff */
[----:B------:R0:W5:Y:S01]  /*1560*/  LDG.E R27, desc[UR4][R4.64] ;  /* 0x00000004041b7981 */ /* 0x000162000c1e1900 */
[----:B------:R-:W-:Y:S05]  /*1570*/  BRA `(.L_x_454) ;  /* 0x0000000000147947 */ /* 0x000fea0003800000 */
.L_x_453:
[----:B------:R-:W-:Y:S05]  /*1580*/  @!P0 BRA `(.L_x_454) ;  /* 0x0000000000108947 */ /* 0x000fea0003800000 */
[----:B------:R-:W-:Y:S02]  /*1590*/  ULDC.64 UR4, c[0x0][0x208] ;  /* 0x0000820000047ab9 */ /* 0x000fe40000000a00 */
[----:B------:R-:W2:Y:S04]  /*15a0*/  LDG.E R4, desc[UR4][R6.64] ;  /* 0x0000000406047981 */ /* 0x000ea8000c1e1900 */
[----:B------:R-:W2:Y:S02]  /*15b0*/  LDG.E R27, desc[UR4][R6.64+0x4] ;  /* 0x00000404061b7981 */ /* 0x000ea4000c1e1900 */
[----:B--2---:R-:W-:-:S07]  /*15c0*/  IMAD.IADD R27, R27, 0x1, -R4 ;  /* 0x000000011b1b7824 */ /* 0x004fce00078e0a04 */
.L_x_454:
[----:B------:R-:W-:Y:S01]  /*15d0*/  ULDC.64 UR4, c[0x0][0xa10] ;  /* 0x0002840000047ab9 */ /* 0x000fe20000000a00 */
[----:B------:R-:W-:Y:S01]  /*15e0*/  ULDC.64 UR6, c[0x0][0x208] ;  /* 0x0000820000067ab9 */ /* 0x000fe20000000a00 */
[----:B------:R-:W-:-:S04]  /*15f0*/  ISETP.NE.U32.AND P0, PT, RZ, UR4, PT ;  /* 0x00000004ff007c0c */ /* 0x000fc8000bf05070 */
[----:B------:R-:W-:Y:S01]  /*1600*/  ISETP.NE.AND.EX P0, PT, RZ, UR5, PT, P0 ;  /* 0x00000005ff007c0c */ /* 0x000fe2000bf05300 */
[----:B-----5:R-:W-:Y:S01]  /*1610*/  IMAD.IADD R9, R27, 0x1, -R0 ;  /* 0x000000011b097824 */ /* 0x020fe200078e0a00 */
[----:B------:R-:W-:-:S11]  /*1620*/  ULDC.64 UR4, c[0x0][0xa30] ;  /* 0x00028c0000047ab9 */ /* 0x000fd60000000a00 */
[----:B0-----:R-:W0:Y:S02]  /*1630*/  @P0 LDC.64 R4, c[0x0][0xa10] ;  /* 0x00028400ff040b82 */ /* 0x001e240000000a00 */
[----:B0-----:R-:W-:-:S05]  /*1640*/  @P0 IMAD.WIDE R4, R25, 0x4, R4 ;  /* 0x0000000419040825 */ /* 0x001fca00078e0204 */
[----:B------:R-:W2:Y:S04]  /*1650*/  @P0 LDG.E R3, desc[UR6][R4.64] ;  /* 0x0000000604030981 */ /* 0x000ea8000c1e1900 */
[----:B------:R0:W2:Y:S01]  /*1660*/  @P0 LDG.E R8, desc[UR6][R4.64+0x4] ;  /* 0x0000040604080981 */ /* 0x0000a2000c1e1900 */
[----:B------:R-:W-:Y:S01]  /*1670*/  ISETP.NE.U32.AND P1, PT, RZ, UR4, PT ;  /* 0x00000004ff007c0c */ /* 0x000fe2000bf25070 */
[----:B------:R-:W-:-:S03]  /*1680*/  IMAD.MOV.U32 R147, RZ, RZ, R27 ;  /* 0x000000ffff937224 */ /* 0x000fc600078e001b */
[----:B------:R-:W-:Y:S02]  /*1690*/  ISETP.NE.AND.EX P1, PT, RZ, UR5, PT, P1 ;  /* 0x00000005ff007c0c */ /* 0x000fe4000bf25310 */
[----:B0-----:R-:W-:-:S04]  /*16a0*/  IADD3 R4, -R9, RZ, RZ ;  /* 0x000000ff09047210 */ /* 0x001fc80007ffe1ff */
[----:B------:R-:W-:-:S07]  /*16b0*/  VIMNMX R4, RZ, R4, !PT ;  /* 0x00000004ff047248 */ /* 0x000fce0007fe0100 */
[----:B------:R-:W-:-:S04]  /*16c0*/  @P1 IADD3 R6, P2, R28, UR4, RZ ;  /* 0x000000041c061c10 */ /* 0x000fc8000ff5e0ff */
[----:B------:R-:W-:Y:S02]  /*16d0*/  @P1 IADD3.X R7, R29, UR5, RZ, P2, !PT ;  /* 0x000000051d071c10 */ /* 0x000fe400097fe4ff */
[----:B------:R-:W-:-:S03]  /*16e0*/  PLOP3.LUT P2, PT, PT, PT, PT, 0x80, 0x0 ;  /* 0x000000000000781c */ /* 0x000fc60003f4f070 */
[----:B------:R0:W5:Y:S01]  /*16f0*/  @P1 LDG.E R147, desc[UR6][R6.64] ;  /* 0x0000000606931981 */ /* 0x000162000c1e1900 */
[----:B--2---:R-:W-:-:S04]  /*1700*/  @P0 IMAD.IADD R2, R8, 0x1, -R3 ;  /* 0x0000000108020824 */ /* 0x004fc800078e0a03 */
[----:B------:R-:W-:-:S04]  /*1710*/  IMAD.IADD R148, R9, 0x1, R2 ;  /* 0x0000000109947824 */ /* 0x000fc800078e0202 */
[----:B------:R-:W-:-:S04]  /*1720*/  VIADD R0, R148, 0x4f ;  /* 0x0000004f94007836 */ /* 0x000fc80000000000 */
[----:B------:R-:W-:-:S05]  /*1730*/  IMAD.HI R0, R0, 0x66666667, RZ ;  /* 0x6666666700007827 */ /* 0x000fca00078e02ff */
[----:B------:R-:W-:-:S04]  /*1740*/  SHF.R.U32.HI R3, RZ, 0x1f, R0 ;  /* 0x0000001fff037819 */ /* 0x000fc80000011600 */
[----:B------:R-:W-:-:S05]  /*1750*/  LEA.HI.SX32 R180, R0, R3, 0x1b ;  /* 0x0000000300b47211 */ /* 0x000fca00078fdaff */
[----:B------:R-:W-:-:S05]  /*1760*/  IMAD R3, R180, 0x50, -R9 ;  /* 0x00000050b4037824 */ /* 0x000fca00078e0a09 */
[----:B------:R-:W-:-:S04]  /*1770*/  VIMNMX R3, R3, R2, PT ;  /* 0x0000000203037248 */ /* 0x000fc80003fe0100 */
[----:B------:R-:W-:Y:S01]  /*1780*/  ISETP.GT.AND P0, PT, R3, R4, PT ;  /* 0x000000040300720c */ /* 0x000fe20003f04270 */
[----:B------:R-:W-:-:S05]  /*1790*/  IMAD.WIDE.U32 R4, R4, -0x33333333, RZ ;  /* 0xcccccccd04047825 */ /* 0x000fca00078e00ff */
[----:B------:R-:W-:-:S05]  /*17a0*/  SHF.R.U32.HI R121, RZ, 0x6, R5 ;  /* 0x00000006ff797819 */ /* 0x000fca0000011605 */
[----:B------:R-:W-:Y:S02]  /*17b0*/  IMAD.MOV.U32 R24, RZ, RZ, R121 ;  /* 0x000000ffff187224 */ /* 0x000fe400078e0079 */
[----:B------:R-:W-:-:S04]  /*17c0*/  @P0 VIADD R0, R3, 0x4f ;  /* 0x0000004f03000836 */ /* 0x000fc80000000000 */
[----:B------:R-:W-:-:S05]  /*17d0*/  @P0 IMAD.HI R0, R0, 0x66666667, RZ ;  /* 0x6666666700000827 */ /* 0x000fca00078e02ff */
[----:B------:R-:W-:-:S04]  /*17e0*/  @P0 SHF.R.U32.HI R3, RZ, 0x1f, R0 ;  /* 0x0000001fff030819 */ /* 0x000fc80000011600 */
[----:B------:R-:W-:-:S04]  /*17f0*/  @P0 LEA.HI.SX32 R24, R0, R3, 0x1b ;  /* 0x0000000300180211 */ /* 0x000fc800078fdaff */
[----:B------:R-:W-:-:S13]  /*1800*/  ISETP.GT.AND P0, PT, R24, R121, PT ;  /* 0x000000791800720c */ /* 0x000fda0003f04270 */
[----:B0-----:R-:W-:Y:S05]  /*1810*/  @!P0 BRA `(.L_x_455) ;  /* 0x0000009000ec8947 */ /* 0x001fea0003800000 */
[----:B------:R-:W-:Y:S01]  /*1820*/  VIADD R0, R16, 0x24400 ;  /* 0x0002440010007836 */ /* 0x000fe20000000000 */
[----:B------:R-:W-:Y:S04]  /*1830*/  BSSY B6, `(.L_x_456) ;  /* 0x0000013000067945 */ /* 0x000fe80003800000 */
[----:B------:R-:W-:-:S13]  /*1840*/  LOP3.LUT P0, RZ, R0, 0x3ff, RZ, 0xc0, !PT ;  /* 0x000003ff00ff7812 */ /* 0x000fda000780c0ff */
[----:B------:R-:W-:Y:S05]  /*1850*/  @!P0 BRA `(.L_x_457) ;  /* 0x0000000000408947 */ /* 0x000fea0003800000 */
[----:B------:R-:W-:Y:S01]  /*1860*/  MOV R0, 0x0 ;  /* 0x0000000000007802 */ /* 0x000fe20000000f00 */
[----:B------:R-:W-:Y:S01]  /*1870*/  ULDC.64 UR4, c[0x4][0xa8] ;  /* 0x01002a0000047ab9 */ /* 0x000fe20000000a00 */
[----:B------:R-:W-:Y:S01]  /*1880*/  ULDC.64 UR6, c[0x4][0x18] ;  /* 0x0100060000067ab9 */ /* 0x000fe20000000a00 */
[----:B------:R-:W-:Y:S01]  /*1890*/  IMAD.U32 R4, RZ, RZ, UR4 ;  /* 0x00000004ff047e24 */ /* 0x000fe2000f8e00ff */
[----:B------:R0:W1:Y:S01]  /*18a0*/  LDC.64 R14, c[0x4][R0] ;  /* 0x01000000000e7b82 */ /* 0x0000620000000a00 */
[----:B------:R-:W-:Y:S01]  /*18b0*/  IMAD.U32 R5, RZ, RZ, UR5 ;  /* 0x00000005ff057e24 */ /* 0x000fe2000f8e00ff */
[----:B------:R-:W-:Y:S01]  /*18c0*/  ULDC.64 UR4, c[0x4][0xb0] ;  /* 0x01002c0000047ab9 */ /* 0x000fe20000000a00 */
        /* <DEDUP_REMOVED lines=8> */
[----:B-1---5:R-:W-:Y:S05]  /*1950*/  CALL.ABS.NOINC R14 ;  /* 0x000000000e007343 */ /* 0x022fea0003c00000 */
.L_x_457:
[----:B------:R-:W-:Y:S05]  /*1960*/  BSYNC B6 ;  /* 0x0000000000067941 */ /* 0x000fea0003800000 */
.L_x_456:
        /* <DEDUP_REMOVED lines=20> */
.L_x_459:
[----:B------:R-:W-:Y:S05]  /*1ab0*/  BSYNC B6 ;  /* 0x0000000000067941 */ /* 0x000fea0003800000 */
.L_x_458:
[----:B------:R-:W-:Y:S01]  /*1ac0*/  ULDC.64 UR4, c[0x0][0x9f8] ;  /* 0x00027e0000047ab9 */ /* 0x000fe20000000a00 */
[----:B------:R-:W-:Y:S01]  /*1ad0*/  ULDC.64 UR6, c[0x0][0x208] ;  /* 0x0000820000067ab9 */ /* 0x000fe20000000a00 */
[----:B------:R-:W-:Y:S01]  /*1ae0*/  ISETP.NE.U32.AND P0, PT, RZ, UR4, PT ;  /* 0x00000004ff007c0c */ /* 0x000fe2000bf05070 */
[----:B------:R-:W0:Y:S08]  /*1af0*/  LDC R0, c[0x0][0x428] ;  /* 0x00010a00ff007b82 */ /* 0x000e300000000800 */
[----:B------:R-:W1:Y:S01]  /*1b00*/  LDC.64 R98, c[0x0][0x2f0] ;  /* 0x0000bc00ff627b82 */ /* 0x000e620000000a00 */
[----:B------:R-:W-:Y:S01]  /*1b10*/  ISETP.NE.AND.EX P0, PT, RZ, UR5, PT, P0 ;  /* 0x00000005ff007c0c */ /* 0x000fe2000bf05300 */
[----:B------:R-:W-:Y:S01]  /*1b20*/  IMAD.IADD R113, R26, 0x1, R27 ;  /* 0x000000011a717824 */ /* 0x000fe200078e021b */
[----:B------:R-:W-:-:S05]  /*1b30*/  ULDC.64 UR8, c[0x0][0x320] ;  /* 0x0000c80000087ab9 */ /* 0x000fca0000000a00 */
[----:B------:R-:W2:Y:S06]  /*1b40*/  LDC.64 R104, c[0x0][0x3e8] ;  /* 0x0000fa00ff687b82 */ /* 0x000eac0000000a00 */
[----:B------:R-:W-:Y:S02]  /*1b50*/  @P0 IADD3 R4, P1, R28, UR4, RZ ;  /* 0x000000041c040c10 */ /* 0x000fe4000ff3e0ff */
[----:B------:R-:W3:Y:S02]  /*1b60*/  LDC R120, c[0x0][0x3d4] ;  /* 0x0000f500ff787b82 */ /* 0x000ee40000000800 */
[----:B------:R-:W-:Y:S01]  /*1b70*/  @P0 IADD3.X R5, R29, UR5, RZ, P1, !PT ;  /* 0x000000051d050c10 */ /* 0x000fe20008ffe4ff */
[----:B------:R-:W-:-:S04]  /*1b80*/  ULDC.64 UR4, c[0x0][0x2f8] ;  /* 0x0000be0000047ab9 */ /* 0x000fc80000000a00 */
[----:B------:R4:W3:Y:S01]  /*1b90*/  @P0 LDG.E R25, desc[UR6][R4.64] ;  /* 0x0000000604190981 */ /* 0x0008e2000c1e1900 */
[----:B0-----:R-:W-:Y:S01]  /*1ba0*/  ISETP.NE.AND P0, PT, R0, 0x1, PT ;  /* 0x000000010000780c */ /* 0x001fe20003f05270 */
[----:B------:R-:W-:Y:S01]  /*1bb0*/  ULDC UR6, c[0x0][0x2e4] ;  /* 0x0000b90000067ab9 */ /* 0x000fe20000000800 */
[----:B------:R-:W-:Y:S01]  /*1bc0*/  SHF.R.S32.HI R11, RZ, 0x1f, R113 ;  /* 0x0000001fff0b7819 */ /* 0x000fe20000011471 */
[----:B------:R-:W0:Y:S01]  /*1bd0*/  LDC.64 R110, c[0x0][0x3d8] ;  /* 0x0000f600ff6e7b82 */ /* 0x000e220000000a00 */
[----:B------:R-:W-:Y:S01]  /*1be0*/  ISETP.GE.AND P1, PT, R213, UR6, PT ;  /* 0x00000006d5007c0c */ /* 0x000fe2000bf26270 */
[----:B-1----:R-:W-:Y:S01]  /*1bf0*/  IMAD.SHL.U32 R130, R98, 0x20, RZ ;  /* 0x0000002062827824 */ /* 0x002fe200078e00ff */
[----:B------:R-:W-:Y:S01]  /*1c00*/  SHF.R.S32.HI R117, RZ, 0x1f, R18 ;  /* 0x0000001fff757819 */ /* 0x000fe20000011412 */
[-C--:B------:R-:W-:Y:S01]  /*1c10*/  IMAD R6, R11, R98.reuse, RZ ;  /* 0x000000620b067224 */ /* 0x080fe200078e02ff */
[----:B------:R-:W-:Y:S01]  /*1c20*/  SHF.R.S32.HI R23, RZ, 0x1f, R22 ;  /* 0x0000001fff177819 */ /* 0x000fe20000011416 */
[----:B----4-:R-:W-:Y:S01]  /*1c30*/  IMAD.WIDE.U32 R4, R113, R98, RZ ;  /* 0x0000006271047225 */ /* 0x010fe200078e00ff */
[----:B------:R-:W-:-:S02]  /*1c40*/  ISETP.GE.AND P2, PT, R226, UR6, PT ;  /* 0x00000006e2007c0c */ /* 0x000fc4000bf46270 */
[C---:B------:R-:W-:Y:S01]  /*1c50*/  IADD3 R112, P3, R18.reuse, R113, RZ ;  /* 0x0000007112707210 */ /* 0x040fe20007f7e0ff */
[----:B------:R-:W1:Y:S01]  /*1c60*/  @P0 LDC R3, c[0x0][0x42c] ;  /* 0x00010b00ff030b82 */ /* 0x000e620000000800 */
[----:B--2---:R-:W-:Y:S01]  /*1c70*/  IMAD.WIDE.U32 R100, R18, R104, R22 ;  /* 0x0000006812647225 */ /* 0x004fe200078e0016 */
[C-C-:B------:R-:W-:Y:S02]  /*1c80*/  SHF.L.U64.HI R129, R98.reuse, 0x5, R99.reuse ;  /* 0x0000000562817819 */ /* 0x140fe40000010263 */
[C---:B------:R-:W-:Y:S01]  /*1c90*/  SHF.L.U64.HI R131, R98.reuse, 0x6, R99 ;  /* 0x0000000662837819 */ /* 0x040fe20000010263 */
[----:B------:R-:W-:Y:S01]  /*1ca0*/  IMAD.SHL.U32 R132, R98, 0x40, RZ ;  /* 0x0000004062847824 */ /* 0x000fe200078e00ff */
[C-C-:B------:R-:W-:Y:S01]  /*1cb0*/  SHF.L.U64.HI R34, R104.reuse, 0x5, R105.reuse ;  /* 0x0000000568227819 */ /* 0x140fe20000010269 */
[C---:B------:R-:W-:Y:S01]  /*1cc0*/  IMAD.SHL.U32 R32, R104.reuse, 0x20, RZ ;  /* 0x0000002068207824 */ /* 0x040fe200078e00ff */
[----:B------:R-:W2:Y:S01]  /*1cd0*/  @P0 LDC R7, c[0x0][0x430] ;  /* 0x00010c00ff070b82 */ /* 0x000ea20000000800 */
[C---:B------:R-:W-:Y:S01]  /*1ce0*/  SHF.L.U64.HI R33, R104.reuse, 0x6, R105 ;  /* 0x0000000668217819 */ /* 0x040fe20000010269 */
[----:B------:R-:W-:-:S02]  /*1cf0*/  IMAD.SHL.U32 R31, R104, 0x40, RZ ;  /* 0x00000040681f7824 */ /* 0x000fc400078e00ff */
[----:B0-----:R-:W-:Y:S01]  /*1d00*/  IMAD.WIDE.U32 R106, R18, R110, R22 ;  /* 0x0000006e126a7225 */ /* 0x001fe200078e0016 */
[C-C-:B------:R-:W-:Y:S02]  /*1d10*/  SHF.L.U64.HI R30, R110.reuse, 0x5, R111.reuse ;  /* 0x000000056e1e7819 */ /* 0x140fe4000001026f */
[C---:B------:R-:W-:Y:S01]  /*1d20*/  SHF.L.U64.HI R29, R110.reuse, 0x6, R111 ;  /* 0x000000066e1d7819 */ /* 0x040fe2000001026f */
[----:B------:R-:W-:Y:S02]  /*1d30*/  IMAD R127, R111, 0x50, RZ ;  /* 0x000000506f7f7824 */ /* 0x000fe400078e02ff */
[C---:B------:R-:W-:Y:S02]  /*1d40*/  IMAD.SHL.U32 R28, R110.reuse, 0x20, RZ ;  /* 0x000000206e1c7824 */ /* 0x040fe400078e00ff */
[----:B------:R-:W-:Y:S02]  /*1d50*/  IMAD.SHL.U32 R27, R110, 0x40, RZ ;  /* 0x000000406e1b7824 */ /* 0x000fe400078e00ff */
[----:B-1----:R-:W-:-:S04]  /*1d60*/  @P0 IMAD.HI.U32 R0, R150, R3, RZ ;  /* 0x0000000396000227 */ /* 0x002fc800078e00ff */
[----:B------:R-:W-:Y:S02]  /*1d70*/  IMAD R3, R113, R99, R6 ;  /* 0x0000006371037224 */ /* 0x000fe400078e0206 */
[----:B------:R-:W-:Y:S01]  /*1d80*/  IMAD.X R113, R11, 0x1, R117, P3 ;  /* 0x000000010b717824 */ /* 0x000fe200018e0675 */
[----:B--2---:R-:W-:Y:S01]  /*1d90*/  @P0 SHF.R.U32.HI R150, RZ, R7, R0 ;  /* 0x00000007ff960219 */ /* 0x004fe20000011600 */
[----:B------:R-:W-:Y:S01]  /*1da0*/  IMAD.IADD R5, R5, 0x1, R3 ;  /* 0x0000000105057824 */ /* 0x000fe200078e0203 */
[----:B------:R-:W-:Y:S02]  /*1db0*/  SEL R3, RZ, 0xffffffff, P1 ;  /* 0xffffffffff037807 */ /* 0x000fe40000800000 */
[----:B------:R-:W-:Y:S01]  /*1dc0*/  SHF.R.S32.HI R6, RZ, 0x1f, R150 ;  /* 0x0000001fff067819 */ /* 0x000fe20000011496 */
[----:B------:R-:W-:Y:S01]  /*1dd0*/  IMAD.WIDE.U32 R4, R150, UR4, R4 ;  /* 0x0000000496047c25 */ /* 0x000fe2000f8e0004 */
[----:B------:R-:W-:Y:S02]  /*1de0*/  ISETP.GE.AND P0, PT, R212, UR6, PT ;  /* 0x00000006d4007c0c */ /* 0x000fe4000bf06270 */
[----:B---3--:R-:W-:Y:S01]  /*1df0*/  ISETP.GE.AND P1, PT, R213, R120, PT ;  /* 0x00000078d500720c */ /* 0x008fe20003f26270 */
[----:B------:R-:W-:Y:S01]  /*1e00*/  IMAD R7, R6, UR4, RZ ;  /* 0x0000000406077c24 */ /* 0x000fe2000f8e02ff */
[----:B------:R-:W-:Y:S01]  /*1e10*/  SEL R0, RZ, 0x1, P0 ;  /* 0x00000001ff007807 */ /* 0x000fe20000000000 */
[----:B------:R-:W-:Y:S01]  /*1e20*/  IMAD.SHL.U32 R3, R3, 0x2, RZ ;  /* 0x0000000203037824 */ /* 0x000fe200078e00ff */
[----:B------:R-:W-:Y:S01]  /*1e30*/  ISETP.GE.AND P0, PT, R227, UR6, PT ;  /* 0x00000006e3007c0c */ /* 0x000fe2000bf06270 */
[----:B------:R-:W-:Y:S01]  /*1e40*/  IMAD R7, R150, UR5, R7 ;  /* 0x0000000596077c24 */ /* 0x000fe2000f8e0207 */
[----:B------:R-:W-:Y:S01]  /*1e50*/  ULDC.64 UR4, c[0x0][0xa08] ;  /* 0x0002820000047ab9 */ /* 0x000fe20000000a00 */
[----:B------:R-:W-:Y:S01]  /*1e60*/  IMAD.MOV.U32 R38, RZ, RZ, R4 ;  /* 0x000000ffff267224 */ /* 0x000fe200078e0004 */
[----:B------:R-:W-:Y:S01]  /*1e70*/  LOP3.LUT R0, R3, 0x2, R0, 0xe2, !PT ;  /* 0x0000000203007812 */ /* 0x000fe200078ee200 */
[----:B------:R-:W-:Y:S01]  /*1e80*/  IMAD.IADD R39, R5, 0x1, R7 ;  /* 0x0000000105277824 */ /* 0x000fe200078e0207 */
[----:B------:R-:W-:Y:S01]  /*1e90*/  SEL R3, RZ, 0x4, P0 ;  /* 0x00000004ff037807 */ /* 0x000fe20000000000 */
[----:B------:R-:W-:Y:S01]  /*1ea0*/  IMAD R7, R6, UR8, RZ ;  /* 0x0000000806077c24 */ /* 0x000fe2000f8e02ff */
[----:B------:R-:W-:Y:S01]  /*1eb0*/  ISETP.NE.U32.AND P0, PT, RZ, UR4, PT ;  /* 0x00000004ff007c0c */ /* 0x000fe2000bf05070 */
[C---:B------:R-:W-:Y:S01]  /*1ec0*/  IMAD R6, R117.reuse, R104, RZ ;  /* 0x0000006875067224 */ /* 0x040fe200078e02ff */
[----:B------:R-:W-:Y:S01]  /*1ed0*/  LOP3.LUT R3, R0, R3, RZ, 0xfc, !PT ;  /* 0x0000000300037212 */ /* 0x000fe200078efcff */
[----:B------:R-:W-:Y:S01]  /*1ee0*/  IMAD R21, R150, UR9, R7 ;  /* 0x0000000996157c24 */ /* 0x000fe2000f8e0207 */
[----:B------:R-:W-:Y:S01]  /*1ef0*/  ISETP.NE.AND.EX P0, PT, RZ, UR5, PT, P0 ;  /* 0x00000005ff007c0c */ /* 0x000fe2000bf05300 */
[----:B------:R-:W-:Y:S01]  /*1f00*/  ULDC.64 UR4, c[0x0][0x300] ;  /* 0x0000c00000047ab9 */ /* 0x000fe20000000a00 */
[--C-:B------:R-:W-:Y:S01]  /*1f10*/  SHF.R.S32.HI R5, RZ, 0x1f, R212.reuse ;  /* 0x0000001fff057819 */ /* 0x100fe200000114d4 */
[----:B------:R-:W-:Y:S01]  /*1f20*/  IMAD R7, R117, R98, RZ ;  /* 0x0000006275077224 */ /* 0x000fe200078e02ff */
[----:B------:R-:W-:Y:S01]  /*1f30*/  LOP3.LUT R26, R3, 0x1, RZ, 0xc0, !PT ;  /* 0x00000001031a7812 */ /* 0x000fe200078ec0ff */
[----:B------:R-:W-:-:S02]  /*1f40*/  IMAD.MOV.U32 R4, RZ, RZ, R212 ;  /* 0x000000ffff047224 */ /* 0x000fc400078e00d4 */
[C---:B------:R-:W-:Y:S02]  /*1f50*/  IMAD R15, R18.reuse, R105, R6 ;  /* 0x00000069120f7224 */ /* 0x040fe400078e0206 */
[C---:B------:R-:W-:Y:S02]  /*1f60*/  IMAD R35, R18.reuse, R99, R7 ;  /* 0x0000006312237224 */ /* 0x040fe400078e0207 */
[----:B------:R-:W-:-:S04]  /*1f70*/  IMAD.WIDE.U32 R6, R18, R98, R4 ;  /* 0x0000006212067225 */ /* 0x000fc800078e0004 */
[----:B------:R-:W-:Y:S02]  /*1f80*/  IMAD.WIDE.U32 R8, R150, UR8, R4 ;  /* 0x0000000896087c25 */ /* 0x000fe4000f8e0004 */
[----:B------:R-:W0:Y:S02]  /*1f90*/  S2R R150, SR_TID.X ;  /* 0x0000000000967919 */ /* 0x000e240000002100 */
[----:B------:R-:W-:Y:S02]  /*1fa0*/  IMAD.IADD R9, R9, 0x1, R21 ;  /* 0x0000000109097824 */ /* 0x000fe400078e0215 */
[----:B------:R-:W-:-:S04]  /*1fb0*/  IMAD.WIDE.U32 R102, R18, R104, R4 ;  /* 0x0000006812667225 */ /* 0x000fc800078e0004 */
[----:B------:R-:W-:Y:S01]  /*1fc0*/  IMAD.WIDE.U32 R108, R18, R110, R4 ;  /* 0x0000006e126c7225 */ /* 0x000fe200078e0004 */
[----:B------:R-:W-:-:S03]  /*1fd0*/  SEL R4, R120, RZ, P1 ;  /* 0x000000ff78047207 */ /* 0x000fc60000800000 */
[----:B------:R-:W-:Y:S02]  /*1fe0*/  IMAD.IADD R101, R101, 0x1, R15 ;  /* 0x0000000165657824 */ /* 0x000fe400078e020f */
[----:B------:R-:W-:Y:S02]  /*1ff0*/  IMAD.IADD R103, R15, 0x1, R103 ;  /* 0x000000010f677824 */ /* 0x000fe400078e0267 */
[----:B-----5:R-:W-:-:S04]  /*2000*/  IMAD.WIDE.U32 R100, R147, R104, R100 ;  /* 0x0000006893647225 */ /* 0x020fc800078e0064 */
[----:B------:R-:W-:Y:S01]  /*2010*/  IMAD.WIDE.U32 R102, R147, R104, R102 ;  /* 0x0000006893667225 */ /* 0x000fe200078e0066 */
[----:B0-----:R-:W-:Y:S02]  /*2020*/  LEA.HI R150, R150, 0x8, RZ, 0x19 ;  /* 0x0000000896967811 */ /* 0x001fe400078fc8ff */
[----:B------:R-:W-:Y:S02]  /*2030*/  SHF.R.S32.HI R0, RZ, 0x1f, R25 ;  /* 0x0000001fff007819 */ /* 0x000fe40000011419 */
[----:B------:R-:W-:Y:S02]  /*2040*/  SEL R13, R25, RZ, !P0 ;  /* 0x000000ff190d7207 */ /* 0x000fe40004000000 */
[----:B------:R-:W-:-:S03]  /*2050*/  SEL R0, R0, RZ, !P0 ;  /* 0x000000ff00007207 */ /* 0x000fc60004000000 */
[----:B------:R-:W-:-:S04]  /*2060*/  IMAD.WIDE.U32 R38, R13, UR4, R38 ;  /* 0x000000040d267c25 */ /* 0x000fc8000f8e0026 */
[----:B------:R-:W-:Y:S01]  /*2070*/  IMAD R10, R0, UR4, RZ ;  /* 0x00000004000a7c24 */ /* 0x000fe2000f8e02ff */
[----:B------:R-:W-:Y:S01]  /*2080*/  IADD3 R36, P0, R38, R6, RZ ;  /* 0x0000000626247210 */ /* 0x000fe20007f1e0ff */
[----:B------:R-:W-:Y:S02]  /*2090*/  IMAD.IADD R6, R213, 0x1, R4 ;  /* 0x00000001d5067824 */ /* 0x000fe400078e0204 */
[----:B------:R-:W-:Y:S01]  /*20a0*/  IMAD R37, R13, UR5, R10 ;  /* 0x000000050d257c24 */ /* 0x000fe2000f8e020a */
[----:B------:R-:W-:Y:S02]  /*20b0*/  ULDC.64 UR4, c[0x0][0x328] ;  /* 0x0000ca0000047ab9 */ /* 0x000fe40000000a00 */
[----:B------:R-:W-:Y:S02]  /*20c0*/  IMAD R0, R0, UR4, RZ ;  /* 0x0000000400007c24 */ /* 0x000fe4000f8e02ff */
[----:B------:R-:W-:Y:S02]  /*20d0*/  IMAD.IADD R37, R39, 0x1, R37 ;  /* 0x0000000127257824 */ /* 0x000fe400078e0225 */
[----:B------:R-:W-:-:S02]  /*20e0*/  IMAD R41, R13, UR5, R0 ;  /* 0x000000050d297c24 */ /* 0x000fc4000f8e0200 */
[----:B------:R-:W-:Y:S01]  /*20f0*/  IMAD R0, R117, R110, RZ ;  /* 0x0000006e75007224 */ /* 0x000fe200078e02ff */
[----:B------:R-:W-:Y:S01]  /*2100*/  IADD3.X R35, R37, R7, R35, P0, !PT ;  /* 0x0000000725237210 */ /* 0x000fe200007fe423 */
[----:B------:R-:W-:Y:S01]  /*2110*/  IMAD.WIDE.U32 R96, R13, UR4, R8 ;  /* 0x000000040d607c25 */ /* 0x000fe2000f8e0008 */
[----:B------:R-:W-:-:S03]  /*2120*/  ISETP.GE.AND P0, PT, R212, R120, PT ;  /* 0x00000078d400720c */ /* 0x000fc60003f06270 */
[----:B------:R-:W-:Y:S01]  /*2130*/  IMAD R9, R18, R111, R0 ;  /* 0x0000006f12097224 */ /* 0x000fe200078e0200 */
[C---:B------:R-:W-:Y:S01]  /*2140*/  SEL R7, R120.reuse, RZ, P0 ;  /* 0x000000ff78077207 */ /* 0x040fe20000000000 */
[----:B------:R-:W-:Y:S02]  /*2150*/  IMAD.SHL.U32 R120, R120, 0x2, RZ ;  /* 0x0000000278787824 */ /* 0x000fe400078e00ff */
[----:B------:R-:W-:Y:S01]  /*2160*/  IMAD.IADD R107, R107, 0x1, R9 ;  /* 0x000000016b6b7824 */ /* 0x000fe200078e0209 */
[----:B------:R-:W-:Y:S01]  /*2170*/  IADD3 R109, R9, R109, RZ ;  /* 0x0000006d096d7210 */ /* 0x000fe20007ffe0ff */
[----:B------:R-:W-:Y:S01]  /*2180*/  IMAD.IADD R7, R212, 0x1, R7 ;  /* 0x00000001d4077824 */ /* 0x000fe200078e0207 */
[----:B------:R-:W-:Y:S01]  /*2190*/  SHF.R.S32.HI R9, RZ, 0x1f, R6 ;  /* 0x0000001fff097819 */ /* 0x000fe20000011406 */
[----:B------:R-:W-:-:S03]  /*21a0*/  IMAD.WIDE.U32 R106, R147, R110, R106 ;  /* 0x0000006e936a7225 */ /* 0x000fc600078e006a */
[----:B------:R-:W-:Y:S01]  /*21b0*/  SHF.R.S32.HI R0, RZ, 0x1f, R7 ;  /* 0x0000001fff007819 */ /* 0x000fe20000011407 */
[----:B------:R-:W-:Y:S01]  /*21c0*/  IMAD.WIDE.U32 R108, R147, R110, R108 ;  /* 0x0000006e936c7225 */ /* 0x000fe200078e006c */
[----:B------:R-:W-:Y:S02]  /*21d0*/  LEA.HI R8, R9, R6, RZ, 0x3 ;  /* 0x0000000609087211 */ /* 0x000fe400078f18ff */
[CC--:B------:R-:W-:Y:S02]  /*21e0*/  LEA.HI R5, R0.reuse, R7.reuse, RZ, 0x6 ;  /* 0x0000000700057211 */ /* 0x0c0fe400078f30ff */
[----:B------:R-:W-:Y:S02]  /*21f0*/  LEA.HI R4, R0, R7, RZ, 0x3 ;  /* 0x0000000700047211 */ /* 0x000fe400078f18ff */
[----:B------:R-:W-:Y:S02]  /*2200*/  SHF.R.S32.HI R0, RZ, 0x6, R5 ;  /* 0x00000006ff007819 */ /* 0x000fe40000011405 */
[----:B------:R-:W-:-:S02]  /*2210*/  LOP3.LUT R5, R235, 0x38, R4, 0xf8, !PT ;  /* 0x00000038eb057812 */ /* 0x000fc400078ef804 */
[----:B------:R-:W-:Y:S01]  /*2220*/  LEA.HI R6, R9, R6, RZ, 0x6 ;  /* 0x0000000609067211 */ /* 0x000fe200078f30ff */
[C---:B------:R-:W-:Y:S01]  /*2230*/  IMAD R144, R0.reuse, 0x1400, R237 ;  /* 0x0000140000907824 */ /* 0x040fe200078e02ed */
[-C--:B------:R-:W-:Y:S01]  /*2240*/  LOP3.LUT R5, R5, R236.reuse, RZ, 0x3c, !PT ;  /* 0x000000ec05057212 */ /* 0x080fe200078e3cff */
[C---:B------:R-:W-:Y:S01]  /*2250*/  IMAD R142, R0.reuse, 0x1400, R233 ;  /* 0x00001400008e7824 */ /* 0x040fe200078e02e9 */
[----:B------:R-:W-:Y:S01]  /*2260*/  SHF.R.S32.HI R6, RZ, 0x6, R6 ;  /* 0x00000006ff067819 */ /* 0x000fe20000011406 */
[----:B------:R-:W-:Y:S01]  /*2270*/  IMAD R140, R0, 0x1400, R231 ;  /* 0x00001400008c7824 */ /* 0x000fe200078e02e7 */
[----:B------:R-:W-:Y:S01]  /*2280*/  LOP3.LUT R7, R229, 0x38, R4, 0xf8, !PT ;  /* 0x00000038e5077812 */ /* 0x000fe200078ef804 */
[----:B------:R-:W-:Y:S01]  /*2290*/  IMAD.IADD R144, R144, 0x1, R5 ;  /* 0x0000000190907824 */ /* 0x000fe200078e0205 */
[----:B------:R-:W-:Y:S01]  /*22a0*/  LOP3.LUT R5, R235, 0x38, R8, 0xf8, !PT ;  /* 0x00000038eb057812 */ /* 0x000fe200078ef808 */
[----:B------:R-:W-:Y:S01]  /*22b0*/  IMAD R143, R6, 0x1400, R237 ;  /* 0x00001400068f7824 */ /* 0x000fe200078e02ed */
[----:B------:R-:W-:Y:S01]  /*22c0*/  LOP3.LUT R9, R228, 0x38, R4, 0xf8, !PT ;  /* 0x00000038e4097812 */ /* 0x000fe200078ef804 */
[C---:B------:R-:W-:Y:S01]  /*22d0*/  IMAD R141, R6.reuse, 0x1400, R233 ;  /* 0x00001400068d7824 */ /* 0x040fe200078e02e9 */
[----:B------:R-:W-:Y:S01]  /*22e0*/  LOP3.LUT R0, R5, R236, RZ, 0x3c, !PT ;  /* 0x000000ec05007212 */ /* 0x000fe200078e3cff */
[----:B------:R-:W-:Y:S01]  /*22f0*/  IMAD R133, R6, 0x1400, R231 ;  /* 0x0000140006857824 */ /* 0x000fe200078e02e7 */
[----:B------:R-:W-:-:S02]  /*2300*/  SHF.R.S32.HI R5, RZ, 0x1f, R147 ;  /* 0x0000001fff057819 */ /* 0x000fc40000011493 */
[----:B------:R-:W-:Y:S01]  /*2310*/  LOP3.LUT R7, R7, R232, RZ, 0x3c, !PT ;  /* 0x000000e807077212 */ /* 0x000fe200078e3cff */
[----:B------:R-:W-:Y:S01]  /*2320*/  IMAD.IADD R143, R143, 0x1, R0 ;  /* 0x000000018f8f7824 */ /* 0x000fe200078e0200 */
[----:B------:R-:W-:Y:S01]  /*2330*/  LOP3.LUT R9, R9, R230, RZ, 0x3c, !PT ;  /* 0x000000e609097212 */ /* 0x000fe200078e3cff */
[----:B------:R-:W-:Y:S01]  /*2340*/  IMAD R0, R5, R104, RZ ;  /* 0x0000006805007224 */ /* 0x000fe200078e02ff */
[----:B------:R-:W-:Y:S01]  /*2350*/  LOP3.LUT R13, R4, 0xfffffff8, RZ, 0xc0, !PT ;  /* 0xfffffff8040d7812 */ /* 0x000fe200078ec0ff */
[----:B------:R-:W-:Y:S01]  /*2360*/  IMAD.IADD R142, R142, 0x1, R7 ;  /* 0x000000018e8e7824 */ /* 0x000fe200078e0207 */
[----:B------:R-:W-:Y:S01]  /*2370*/  LOP3.LUT R7, R229, 0x38, R8, 0xf8, !PT ;  /* 0x00000038e5077812 */ /* 0x000fe200078ef808 */
[----:B------:R-:W-:Y:S01]  /*2380*/  IMAD R21, R147, R105, R0 ;  /* 0x0000006993157224 */ /* 0x000fe200078e0200 */
[----:B------:R-:W-:Y:S01]  /*2390*/  LOP3.LUT R11, R8, 0xfffffff8, RZ, 0xc0, !PT ;  /* 0xfffffff8080b7812 */ /* 0x000fe200078ec0ff */
[----:B------:R-:W-:Y:S01]  /*23a0*/  IMAD R0, R5, R110, RZ ;  /* 0x0000006e05007224 */ /* 0x000fe200078e02ff */
[----:B------:R-:W-:Y:S01]  /*23b0*/  LOP3.LUT R6, R7, R232, RZ, 0x3c, !PT ;  /* 0x000000e807067212 */ /* 0x000fe200078e3cff */
[----:B------:R-:W-:Y:S01]  /*23c0*/  IMAD.IADD R140, R140, 0x1, R9 ;  /* 0x000000018c8c7824 */ /* 0x000fe200078e0209 */
[----:B------:R-:W-:Y:S01]  /*23d0*/  LOP3.LUT R9, R228, 0x38, R8, 0xf8, !PT ;  /* 0x00000038e4097812 */ /* 0x000fe200078ef808 */
[----:B------:R-:W-:Y:S01]  /*23e0*/  IMAD R15, R147, R111, R0 ;  /* 0x0000006f930f7224 */ /* 0x000fe200078e0200 */
[----:B------:R-:W-:Y:S01]  /*23f0*/  SEL R0, RZ, 0x8, P2 ;  /* 0x00000008ff007807 */ /* 0x000fe20001000000 */
[----:B------:R-:W-:Y:S01]  /*2400*/  IMAD R7, R99, 0x50, RZ ;  /* 0x0000005063077824 */ /* 0x000fe200078e02ff */
[----:B------:R-:W-:Y:S01]  /*2410*/  LOP3.LUT R10, R9, R230, RZ, 0x3c, !PT ;  /* 0x000000e6090a7212 */ /* 0x000fe200078e3cff */
[----:B------:R-:W-:Y:S01]  /*2420*/  IMAD R9, R105, 0x50, RZ ;  /* 0x0000005069097824 */ /* 0x000fe200078e02ff */
[----:B------:R-:W-:Y:S01]  /*2430*/  LOP3.LUT R0, R3, R0, RZ, 0xfc, !PT ;  /* 0x0000000003007212 */ /* 0x000fe200078efcff */
[----:B------:R-:W-:Y:S01]  /*2440*/  IMAD.WIDE.U32 R98, R98, 0x50, RZ ;  /* 0x0000005062627825 */ /* 0x000fe200078e00ff */
[----:B------:R-:W-:-:S02]  /*2450*/  IADD3 R25, R101, R21, RZ ;  /* 0x0000001565197210 */ /* 0x000fc40007ffe0ff */
[----:B------:R-:W-:Y:S01]  /*2460*/  SHF.R.S32.HI R12, RZ, 0x3, R8 ;  /* 0x00000003ff0c7819 */ /* 0x000fe20000011408 */
[----:B------:R-:W-:Y:S01]  /*2470*/  IMAD.WIDE.U32 R104, R104, 0x50, RZ ;  /* 0x0000005068687825 */ /* 0x000fe200078e00ff */
[----:B------:R-:W-:Y:S02]  /*2480*/  SHF.R.S32.HI R14, RZ, 0x3, R4 ;  /* 0x00000003ff0e7819 */ /* 0x000fe40000011404 */
[----:B------:R-:W-:Y:S01]  /*2490*/  LOP3.LUT R8, R0, 0x8, RZ, 0xc0, !PT ;  /* 0x0000000800087812 */ /* 0x000fe200078ec0ff */
[----:B------:R-:W-:-:S04]  /*24a0*/  IMAD.WIDE.U32 R110, R110, 0x50, RZ ;  /* 0x000000506e6e7825 */ /* 0x000fc800078e00ff */
[----:B------:R-:W-:Y:S01]  /*24b0*/  IMAD.IADD R141, R141, 0x1, R6 ;  /* 0x000000018d8d7824 */ /* 0x000fe200078e0206 */
[----:B------:R-:W-:Y:S01]  /*24c0*/  SHF.R.S32.HI R6, RZ, 0x1f, R11 ;  /* 0x0000001fff067819 */ /* 0x000fe2000001140b */
[----:B------:R-:W-:Y:S01]  /*24d0*/  IMAD.IADD R133, R133, 0x1, R10 ;  /* 0x0000000185857824 */ /* 0x000fe200078e020a */
[C---:B------:R-:W-:Y:S01]  /*24e0*/  LOP3.LUT R10, R0.reuse, 0x2, RZ, 0xc0, !PT ;  /* 0x00000002000a7812 */ /* 0x040fe200078ec0ff */
[----:B------:R-:W-:Y:S01]  /*24f0*/  IMAD.IADD R126, R99, 0x1, R7 ;  /* 0x00000001637e7824 */ /* 0x000fe200078e0207 */
[----:B------:R-:W-:Y:S01]  /*2500*/  SHF.R.S32.HI R7, RZ, 0x1f, R13 ;  /* 0x0000001fff077819 */ /* 0x000fe2000001140d */
[----:B------:R-:W-:Y:S01]  /*2510*/  IMAD.IADD R128, R105, 0x1, R9 ;  /* 0x0000000169807824 */ /* 0x000fe200078e0209 */
[----:B------:R-:W-:Y:S01]  /*2520*/  LOP3.LUT R9, R0, 0x4, RZ, 0xc0, !PT ;  /* 0x0000000400097812 */ /* 0x000fe200078ec0ff */
[----:B------:R-:W-:Y:S02]  /*2530*/  IMAD.IADD R20, R107, 0x1, R15 ;  /* 0x000000016b147824 */ /* 0x000fe400078e020f */
[----:B------:R-:W-:-:S02]  /*2540*/  IMAD.IADD R127, R111, 0x1, R127 ;  /* 0x000000016f7f7824 */ /* 0x000fc400078e027f */
[----:B------:R-:W-:Y:S02]  /*2550*/  IMAD.IADD R21, R21, 0x1, R103 ;  /* 0x0000000115157824 */ /* 0x000fe400078e0267 */
[----:B------:R-:W-:Y:S02]  /*2560*/  IMAD.IADD R15, R15, 0x1, R109 ;  /* 0x000000010f0f7824 */ /* 0x000fe400078e026d */
[----:B------:R-:W-:-:S07]  /*2570*/  IMAD.IADD R5, R97, 0x1, R41 ;  /* 0x0000000161057824 */ /* 0x000fce00078e0229 */
.L_x_567:
[----:B---3--:R-:W2:Y:S01]  /*2580*/  LDL R43, [R1+0x58] ;  /* 0x00005800012b7983 */ /* 0x008ea20000100800 */
[----:B------:R-:W0:Y:S01]  /*2590*/  LDC.64 R118, c[0x0][0x2d8] ;  /* 0x0000b600ff767b82 */ /* 0x000e220000000a00 */
[----:B------:R-:W-:Y:S01]  /*25a0*/  VIADD R45, R24, 0xffffffff ;  /* 0xffffffff182d7836 */ /* 0x000fe20000000000 */
[----:B------:R-:W-:Y:S05]  /*25b0*/  YIELD ;  /* 0x0000000000007946 */ /* 0x000fea0003800000 */
[----:B------:R-:W-:Y:S01]  /*25c0*/  SHF.R.S32.HI R42, RZ, 0x1f, R45 ;  /* 0x0000001fff2a7819 */ /* 0x000fe2000001142d */
[----:B-1----:R-:W1:Y:S01]  /*25d0*/  LDC R116, c[0x0][0x3d4] ;  /* 0x0000f500ff747b82 */ /* 0x002e620000000800 */
[-C--:B------:R-:W-:Y:S01]  /*25e0*/  IMAD R3, R126, R45.reuse, RZ ;  /* 0x0000002d7e037224 */ /* 0x080fe200078e02ff */
[----:B------:R-:W-:Y:S01]  /*25f0*/  BSSY B0, `(.L_x_460) ;  /* 0x00007e2000007945 */ /* 0x000fe20003800000 */
[----:B------:R-:W-:-:S04]  /*2600*/  IMAD.WIDE.U32 R124, R98, R45, RZ ;  /* 0x0000002d627c7225 */ /* 0x000fc800078e00ff */
[----:B------:R-:W-:Y:S01]  /*2610*/  IMAD R3, R42, R98, R3 ;  /* 0x000000622a037224 */ /* 0x000fe200078e0203 */
[CC--:B------:R-:W-:Y:S02]  /*2620*/  IADD3 R40, P2, R36.reuse, R124.reuse, RZ ;  /* 0x0000007c24287210 */ /* 0x0c0fe40007f5e0ff */
[CC--:B------:R-:W-:Y:S01]  /*2630*/  IADD3 R0, P3, P4, R36.reuse, R124.reuse, R132 ;  /* 0x0000007c24007210 */ /* 0x0c0fe20007c7e084 */
[----:B------:R-:W-:Y:S01]  /*2640*/  IMAD.IADD R92, R125, 0x1, R3 ;  /* 0x000000017d5c7824 */ /* 0x000fe200078e0203 */
[----:B------:R-:W-:-:S03]  /*2650*/  IADD3 R4, P5, P6, R36, R124, R130 ;  /* 0x0000007c24047210 */ /* 0x000fc60007ebe082 */
[----:B------:R-:W-:Y:S01]  /*2660*/  IMAD.X R41, R92, 0x1, R35, P2 ;  /* 0x000000015c297824 */ /* 0x000fe200010e0623 */
[C---:B0-----:R-:W-:Y:S02]  /*2670*/  LEA R52, P2, R0.reuse, R118, 0x1 ;  /* 0x0000007600347211 */ /* 0x041fe400078408ff */
[CC--:B------:R-:W-:Y:S02]  /*2680*/  IADD3.X R3, R35.reuse, R92.reuse, R131, P3, P4 ;  /* 0x0000005c23037210 */ /* 0x0c0fe40001fe8483 */
[----:B------:R-:W-:Y:S02]  /*2690*/  IADD3.X R24, R35, R92, R129, P5, P6 ;  /* 0x0000005c23187210 */ /* 0x000fe40002fec481 */
[----:B------:R-:W-:Y:S02]  /*26a0*/  LEA.HI.X R53, R0, R119, R3, 0x1, P2 ;  /* 0x0000007700357211 */ /* 0x000fe400010f0c03 */
[----:B-1----:R-:W-:Y:S02]  /*26b0*/  ISETP.GE.AND P2, PT, R116, 0x1, PT ;  /* 0x000000017400780c */ /* 0x002fe40003f46270 */
[----:B------:R-:W-:-:S02]  /*26c0*/  LEA R54, P5, R4, R118, 0x1 ;  /* 0x0000007604367211 */ /* 0x000fc400078a08ff */
[----:B------:R-:W-:Y:S02]  /*26d0*/  LEA R60, P6, R40, R118, 0x1 ;  /* 0x00000076283c7211 */ /* 0x000fe400078c08ff */
[----:B------:R-:W-:Y:S02]  /*26e0*/  ISETP.GT.AND P3, PT, R45, R121, PT ;  /* 0x000000792d00720c */ /* 0x000fe40003f64270 */
[-C--:B------:R-:W-:Y:S01]  /*26f0*/  LEA.HI.X R55, R4, R119.reuse, R24, 0x1, P5 ;  /* 0x0000007704377211 */ /* 0x080fe200028f0c18 */
[----:B------:R-:W-:Y:S01]  /*2700*/  IMAD.MOV.U32 R24, RZ, RZ, R45 ;  /* 0x000000ffff187224 */ /* 0x000fe200078e002d */
[----:B------:R-:W-:Y:S02]  /*2710*/  LEA.HI.X R61, R40, R119, R41, 0x1, P6 ;  /* 0x00000077283d7211 */ /* 0x000fe400030f0c29 */
[----:B------:R-:W-:Y:S01]  /*2720*/  P2R R114, PR, RZ, 0x8 ;  /* 0x00000008ff727803 */ /* 0x000fe20000000000 */
[----:B--2---:R-:W-:-:S04]  /*2730*/  IMAD R3, R17, 0x5000, R43 ;  /* 0x0000500011037824 */ /* 0x004fc800078e022b */
[----:B------:R-:W-:Y:S01]  /*2740*/  IMAD R4, R3, 0x2, R16 ;  /* 0x0000000203047824 */ /* 0x000fe200078e0210 */
[----:B------:R-:W-:Y:S06]  /*2750*/  @!P2 BRA `(.L_x_461) ;  /* 0x00000078003ca947 */ /* 0x000fec0003800000 */
[----:B------:R-:W-:Y:S01]  /*2760*/  ULDC.U8 UR4, c[0x0][0x3f0] ;  /* 0x0000fc0000047ab9 */ /* 0x000fe20000000000 */
[-C--:B------:R-:W-:Y:S01]  /*2770*/  IMAD R3, R127, R45.reuse, RZ ;  /* 0x0000002d7f037224 */ /* 0x080fe200078e02ff */
[----:B------:R-:W-:Y:S01]  /*2780*/  ISETP.NE.AND P2, PT, RZ, UR4, PT ;  /* 0x00000004ff007c0c */ /* 0x000fe2000bf45270 */
[-C--:B------:R-:W-:Y:S02]  /*2790*/  IMAD R43, R128, R45.reuse, RZ ;  /* 0x0000002d802b7224 */ /* 0x080fe400078e02ff */
[----:B------:R-:W-:Y:S02]  /*27a0*/  IMAD R41, R42, R110, R3 ;  /* 0x0000006e2a297224 */ /* 0x000fe400078e0203 */
[----:B------:R-:W-:Y:S02]  /*27b0*/  IMAD R3, R24, -0x50, R2 ;  /* 0xffffffb018037824 */ /* 0x000fe400078e0202 */
[----:B------:R-:W-:Y:S02]  /*27c0*/  IMAD R43, R42, R104, R43 ;  /* 0x000000682a2b7224 */ /* 0x000fe400078e022b */
[----:B------:R-:W-:Y:S01]  /*27d0*/  IMAD.WIDE.U32 R90, R110, R45, RZ ;  /* 0x0000002d6e5a7225 */ /* 0x000fe200078e00ff */
[----:B------:R-:W-:-:S03]  /*27e0*/  VIMNMX R3, R3, 0x50, PT ;  /* 0x0000005003037848 */ /* 0x000fc60003fe0100 */
[----:B------:R-:W-:-:S04]  /*27f0*/  IMAD.WIDE.U32 R88, R104, R45, RZ ;  /* 0x0000002d68587225 */ /* 0x000fc800078e00ff */
[----:B------:R-:W-:Y:S02]  /*2800*/  IMAD.IADD R0, R91, 0x1, R41 ;  /* 0x000000015b007824 */ /* 0x000fe400078e0229 */
[----:B------:R-:W-:Y:S01]  /*2810*/  IMAD.IADD R115, R89, 0x1, R43 ;  /* 0x0000000159737824 */ /* 0x000fe200078e022b */
[----:B------:R-:W-:Y:S06]  /*2820*/  @!P2 BRA `(.L_x_462) ;  /* 0x000000380048a947 */ /* 0x000fec0003800000 */
[----:B------:R-:W-:Y:S01]  /*2830*/  ISETP.GE.AND P3, PT, R18, R3, PT ;  /* 0x000000031200720c */ /* 0x000fe20003f66270 */
[----:B------:R-:W-:Y:S01]  /*2840*/  BSSY B1, `(.L_x_463) ;  /* 0x000002a000017945 */ /* 0x000fe20003800000 */
        /* <DEDUP_REMOVED lines=8> */
[----:B------:R-:W-:Y:S01]  /*28d0*/  CS2R R124, SRZ ;  /* 0x00000000007c7805 */ /* 0x000fe2000001ff00 */
[----:B------:R-:W-:Y:S06]  /*28e0*/  @P3 BRA `(.L_x_464) ;  /* 0x00000000007c3947 */ /* 0x000fec0003800000 */
[----:B------:R-:W-:Y:S01]  /*28f0*/  IADD3 R41, P2, R106, R90, RZ ;  /* 0x0000005a6a297210 */ /* 0x000fe20007f5e0ff */
[----:B------:R-:W-:Y:S01]  /*2900*/  ULDC.64 UR4, c[0x0][0x3c8] ;  /* 0x0000f20000047ab9 */ /* 0x000fe20000000a00 */
[----:B------:R-:W-:Y:S02]  /*2910*/  IADD3 R43, P4, R100, R88, RZ ;  /* 0x00000058642b7210 */ /* 0x000fe40007f9e0ff */
[----:B------:R-:W-:Y:S02]  /*2920*/  CS2R R122, SRZ ;  /* 0x00000000007a7805 */ /* 0x000fe4000001ff00 */
[-C--:B------:R-:W-:Y:S01]  /*2930*/  ISETP.GE.AND P5, PT, R22, R116.reuse, PT ;  /* 0x000000741600720c */ /* 0x080fe20003fa6270 */
[----:B------:R-:W-:Y:S01]  /*2940*/  IMAD.X R42, R0, 0x1, R20, P2 ;  /* 0x00000001002a7824 */ /* 0x000fe200010e0614 */
[----:B------:R-:W-:Y:S01]  /*2950*/  LEA R40, P2, R41, UR4, 0x1 ;  /* 0x0000000429287c11 */ /* 0x000fe2000f8408ff */
[----:B------:R-:W-:Y:S01]  /*2960*/  IMAD.X R44, R115, 0x1, R25, P4 ;  /* 0x00000001732c7824 */ /* 0x000fe200020e0619 */
[----:B------:R-:W-:Y:S01]  /*2970*/  CS2R R124, SRZ ;  /* 0x00000000007c7805 */ /* 0x000fe2000001ff00 */
[----:B------:R-:W-:Y:S01]  /*2980*/  ULDC.64 UR6, c[0x0][0x208] ;  /* 0x0000820000067ab9 */ /* 0x000fe20000000a00 */
[----:B------:R-:W-:Y:S01]  /*2990*/  LEA.HI.X R41, R41, UR5, R42, 0x1, P2 ;  /* 0x0000000529297c11 */ /* 0x000fe200090f0c2a */
[----:B------:R-:W-:Y:S01]  /*29a0*/  ULDC.64 UR4, c[0x0][0x3e0] ;  /* 0x0000f80000047ab9 */ /* 0x000fe20000000a00 */
[----:B------:R-:W-:-:S02]  /*29b0*/  ISETP.GE.AND P4, PT, R215, R116, PT ;  /* 0x00000074d700720c */ /* 0x000fc40003f86270 */
[----:B------:R-:W-:-:S03]  /*29c0*/  LEA R42, P2, R43, UR4, 0x1 ;  /* 0x000000042b2a7c11 */ /* 0x000fc6000f8408ff */
[----:B------:R0:W5:Y:S01]  /*29d0*/  @!P5 LDG.E.64 R122, desc[UR6][R40.64] ;  /* 0x00000006287ad981 */ /* 0x000162000c1e1b00 */
[----:B------:R-:W-:Y:S02]  /*29e0*/  LEA.HI.X R43, R43, UR5, R44, 0x1, P2 ;  /* 0x000000052b2b7c11 */ /* 0x000fe400090f0c2c */
[----:B------:R-:W-:-:S03]  /*29f0*/  ISETP.GE.AND P2, PT, R214, R116, PT ;  /* 0x00000074d600720c */ /* 0x000fc60003f46270 */
[----:B------:R0:W5:Y:S01]  /*2a00*/  @!P5 LDG.E.64 R124, desc[UR6][R42.64] ;  /* 0x000000062a7cd981 */ /* 0x000162000c1e1b00 */
[----:B------:R-:W-:Y:S02]  /*2a10*/  ISETP.GE.AND P5, PT, R216, R116, PT ;  /* 0x00000074d800720c */ /* 0x000fe40003fa6270 */
[----:B------:R-:W-:Y:S02]  /*2a20*/  CS2R R94, SRZ ;  /* 0x00000000005e7805 */ /* 0x000fe4000001ff00 */
[----:B------:R-:W-:Y:S02]  /*2a30*/  CS2R R86, SRZ ;  /* 0x0000000000567805 */ /* 0x000fe4000001ff00 */
[----:B------:R-:W-:Y:S02]  /*2a40*/  CS2R R82, SRZ ;  /* 0x0000000000527805 */ /* 0x000fe4000001ff00 */
[----:B------:R-:W-:Y:S02]  /*2a50*/  CS2R R118, SRZ ;  /* 0x0000000000767805 */ /* 0x000fe4000001ff00 */
[----:B------:R-:W-:-:S02]  /*2a60*/  CS2R R92, SRZ ;  /* 0x00000000005c7805 */ /* 0x000fc4000001ff00 */
[----:B------:R-:W-:Y:S01]  /*2a70*/  CS2R R84, SRZ ;  /* 0x0000000000547805 */ /* 0x000fe2000001ff00 */
[----:B------:R0:W5:Y:S04]  /*2a80*/  @!P4 LDG.E.64 R94, desc[UR6][R40.64+0x40] ;  /* 0x00004006285ec981 */ /* 0x000168000c1e1b00 */
[----:B------:R0:W5:Y:S04]  /*2a90*/  @!P2 LDG.E.64 R86, desc[UR6][R40.64+0x80] ;  /* 0x000080062856a981 */ /* 0x000168000c1e1b00 */
[----:B------:R0:W5:Y:S04]  /*2aa0*/  @!P5 LDG.E.64 R82, desc[UR6][R40.64+0xc0] ;  /* 0x0000c0062852d981 */ /* 0x000168000c1e1b00 */
[----:B------:R0:W5:Y:S04]  /*2ab0*/  @!P4 LDG.E.64 R118, desc[UR6][R42.64+0x40] ;  /* 0x000040062a76c981 */ /* 0x000168000c1e1b00 */
[----:B------:R0:W5:Y:S04]  /*2ac0*/  @!P2 LDG.E.64 R92, desc[UR6][R42.64+0x80] ;  /* 0x000080062a5ca981 */ /* 0x000168000c1e1b00 */
[----:B------:R0:W5:Y:S02]  /*2ad0*/  @!P5 LDG.E.64 R84, desc[UR6][R42.64+0xc0] ;  /* 0x0000c0062a54d981 */ /* 0x000164000c1e1b00 */
.L_x_464:
[----:B------:R-:W-:Y:S05]  /*2ae0*/  BSYNC B1 ;  /* 0x0000000000017941 */ /* 0x000fea0003800000 */
.L_x_463:
[----:B0----5:R-:W-:Y:S01]  /*2af0*/  IMAD.MOV.U32 R40, RZ, RZ, R82 ;  /* 0x000000ffff287224 */ /* 0x021fe200078e0052 */
[----:B------:R-:W-:Y:S01]  /*2b00*/  ISETP.GE.AND P4, PT, R217, R3, PT ;  /* 0x00000003d900720c */ /* 0x000fe20003f86270 */
[----:B------:R-:W-:Y:S01]  /*2b10*/  IMAD.MOV.U32 R41, RZ, RZ, R83 ;  /* 0x000000ffff297224 */ /* 0x000fe200078e0053 */
[----:B------:R-:W-:Y:S01]  /*2b20*/  BSSY B1, `(.L_x_465) ;  /* 0x0000046000017945 */ /* 0x000fe20003800000 */
[----:B------:R-:W-:Y:S01]  /*2b30*/  IMAD.MOV.U32 R42, RZ, RZ, R86 ;  /* 0x000000ffff2a7224 */ /* 0x000fe200078e0056 */
[----:B------:R-:W-:Y:S01]  /*2b40*/  PRMT R181, R40, 0x7610, R181 ;  /* 0x0000761028b57816 */ /* 0x000fe200000000b5 */
[----:B------:R-:W-:Y:S01]  /*2b50*/  IMAD.MOV.U32 R40, RZ, RZ, R87 ;  /* 0x000000ffff287224 */ /* 0x000fe200078e0057 */
[----:B------:R-:W-:Y:S02]  /*2b60*/  PRMT R182, R41, 0x7610, R182 ;  /* 0x0000761029b67816 */ /* 0x000fe400000000b6 */
[----:B------:R-:W-:Y:S02]  /*2b70*/  CS2R R70, SRZ ;  /* 0x0000000000467805 */ /* 0x000fe4000001ff00 */
[----:B------:R-:W-:-:S02]  /*2b80*/  MOV R41, R94 ;  /* 0x0000005e00297202 */ /* 0x000fc40000000f00 */
[----:B------:R-:W-:Y:S02]  /*2b90*/  CS2R R74, SRZ ;  /* 0x00000000004a7805 */ /* 0x000fe4000001ff00 */
[----:B------:R-:W-:Y:S01]  /*2ba0*/  PRMT R184, R40, 0x7610, R184 ;  /* 0x0000761028b87816 */ /* 0x000fe200000000b8 */
[----:B------:R-:W-:Y:S01]  /*2bb0*/  IMAD.MOV.U32 R40, RZ, RZ, R95 ;  /* 0x000000ffff287224 */ /* 0x000fe200078e005f */
        /* <DEDUP_REMOVED lines=20> */
[----:B------:R-:W-:-:S02]  /*2d00*/  PRMT R160, R42, 0x7610, R160 ;  /* 0x000076102aa07816 */ /* 0x000fc400000000a0 */
[----:B------:R-:W-:Y:S02]  /*2d10*/  CS2R R78, SRZ ;  /* 0x00000000004e7805 */ /* 0x000fe4000001ff00 */
[----:B------:R-:W-:Y:S02]  /*2d20*/  PRMT R190, R40, 0x7610, R190 ;  /* 0x0000761028be7816 */ /* 0x000fe400000000be */
[----:B------:R-:W-:Y:S02]  /*2d30*/  CS2R R68, SRZ ;  /* 0x0000000000447805 */ /* 0x000fe4000001ff00 */
[----:B------:R-:W-:Y:S02]  /*2d40*/  PRMT R161, R41, 0x7610, R161 ;  /* 0x0000761029a17816 */ /* 0x000fe400000000a1 */
[----:B------:R-:W-:Y:S02]  /*2d50*/  CS2R R72, SRZ ;  /* 0x0000000000487805 */ /* 0x000fe4000001ff00 */
[----:B------:R-:W-:-:S02]  /*2d60*/  CS2R R76, SRZ ;  /* 0x00000000004c7805 */ /* 0x000fc4000001ff00 */
[----:B------:R-:W-:Y:S01]  /*2d70*/  CS2R R80, SRZ ;  /* 0x0000000000507805 */ /* 0x000fe2000001ff00 */
[----:B------:R-:W-:Y:S06]  /*2d80*/  @P4 BRA `(.L_x_466) ;  /* 0x00000000007c4947 */ /* 0x000fec0003800000 */
[----:B------:R-:W-:Y:S01]  /*2d90*/  IADD3 R41, P2, P5, R106, R90, R28 ;  /* 0x0000005a6a297210 */ /* 0x000fe20007d5e01c */
[----:B------:R-:W-:Y:S01]  /*2da0*/  ULDC.64 UR4, c[0x0][0x3c8] ;  /* 0x0000f20000047ab9 */ /* 0x000fe20000000a00 */
[----:B------:R-:W-:Y:S01]  /*2db0*/  ULDC.64 UR6, c[0x0][0x3e0] ;  /* 0x0000f80000067ab9 */ /* 0x000fe20000000a00 */
[----:B------:R-:W-:Y:S02]  /*2dc0*/  CS2R R78, SRZ ;  /* 0x00000000004e7805 */ /* 0x000fe4000001ff00 */
[----:B------:R-:W-:Y:S02]  /*2dd0*/  IADD3.X R46, R20, R0, R30, P2, P5 ;  /* 0x00000000142e7210 */ /* 0x000fe400017ea41e */
[----:B------:R-:W-:Y:S02]  /*2de0*/  CS2R R74, SRZ ;  /* 0x00000000004a7805 */ /* 0x000fe4000001ff00 */
[----:B------:R-:W-:Y:S02]  /*2df0*/  IADD3 R43, P2, P5, R100, R88, R32 ;  /* 0x00000058642b7210 */ /* 0x000fe40007d5e020 */
[----:B------:R-:W-:-:S02]  /*2e00*/  CS2R R80, SRZ ;  /* 0x0000000000507805 */ /* 0x000fc4000001ff00 */
[----:B------:R-:W-:Y:S01]  /*2e10*/  CS2R R76, SRZ ;  /* 0x00000000004c7805 */ /* 0x000fe2000001ff00 */
[----:B------:R-:W-:Y:S01]  /*2e20*/  ULDC.64 UR8, c[0x0][0x208] ;  /* 0x0000820000087ab9 */ /* 0x000fe20000000a00 */
[----:B------:R-:W-:Y:S02]  /*2e30*/  IADD3.X R44, R25, R115, R34, P2, P5 ;  /* 0x00000073192c7210 */ /* 0x000fe400017ea422 */
[----:B------:R-:W-:Y:S02]  /*2e40*/  LEA R40, P2, R41, UR4, 0x1 ;  /* 0x0000000429287c11 */ /* 0x000fe4000f8408ff */
[----:B------:R-:W-:Y:S02]  /*2e50*/  LEA R42, P5, R43, UR6, 0x1 ;  /* 0x000000062b2a7c11 */ /* 0x000fe4000f8a08ff */
[----:B------:R-:W-:Y:S02]  /*2e60*/  LEA.HI.X R41, R41, UR5, R46, 0x1, P2 ;  /* 0x0000000529297c11 */ /* 0x000fe400090f0c2e */
[----:B------:R-:W-:-:S02]  /*2e70*/  LEA.HI.X R43, R43, UR7, R44, 0x1, P5 ;  /* 0x000000072b2b7c11 */ /* 0x000fc4000a8f0c2c */
[-C--:B------:R-:W-:Y:S02]  /*2e80*/  ISETP.GE.AND P2, PT, R22, R116.reuse, PT ;  /* 0x000000741600720c */ /* 0x080fe40003f46270 */
[----:B------:R-:W-:Y:S02]  /*2e90*/  ISETP.GE.AND P5, PT, R215, R116, PT ;  /* 0x00000074d700720c */ /* 0x000fe40003fa6270 */
[----:B------:R-:W-:Y:S02]  /*2ea0*/  CS2R R70, SRZ ;  /* 0x0000000000467805 */ /* 0x000fe4000001ff00 */
[----:B------:R-:W-:Y:S02]  /*2eb0*/  CS2R R66, SRZ ;  /* 0x0000000000427805 */ /* 0x000fe4000001ff00 */
[----:B------:R-:W-:-:S05]  /*2ec0*/  CS2R R72, SRZ ;  /* 0x0000000000487805 */ /* 0x000fca000001ff00 */
[----:B------:R0:W5:Y:S04]  /*2ed0*/  @!P2 LDG.E.64 R78, desc[UR8][R40.64] ;  /* 0x00000008284ea981 */ /* 0x000168000c1e1b00 */
[----:B------:R0:W5:Y:S01]  /*2ee0*/  @!P2 LDG.E.64 R80, desc[UR8][R42.64] ;  /* 0x000000082a50a981 */ /* 0x000162000c1e1b00 */
[----:B------:R-:W-:-:S03]  /*2ef0*/  ISETP.GE.AND P2, PT, R214, R116, PT ;  /* 0x00000074d600720c */ /* 0x000fc60003f46270 */
[----:B------:R0:W5:Y:S04]  /*2f00*/  @!P5 LDG.E.64 R74, desc[UR8][R40.64+0x40] ;  /* 0x00004008284ad981 */ /* 0x000168000c1e1b00 */
[----:B------:R0:W5:Y:S01]  /*2f10*/  @!P5 LDG.E.64 R76, desc[UR8][R42.64+0x40] ;  /* 0x000040082a4cd981 */ /* 0x000162000c1e1b00 */
[----:B------:R-:W-:Y:S02]  /*2f20*/  ISETP.GE.AND P5, PT, R216, R116, PT ;  /* 0x00000074d800720c */ /* 0x000fe40003fa6270 */
[----:B------:R-:W-:-:S03]  /*2f30*/  CS2R R68, SRZ ;  /* 0x0000000000447805 */ /* 0x000fc6000001ff00 */
[----:B------:R0:W5:Y:S04]  /*2f40*/  @!P2 LDG.E.64 R70, desc[UR8][R40.64+0x80] ;  /* 0x000080082846a981 */ /* 0x000168000c1e1b00 */
[----:B------:R0:W5:Y:S04]  /*2f50*/  @!P2 LDG.E.64 R72, desc[UR8][R42.64+0x80] ;  /* 0x000080082a48a981 */ /* 0x000168000c1e1b00 */
[----:B------:R0:W5:Y:S04]  /*2f60*/  @!P5 LDG.E.64 R66, desc[UR8][R40.64+0xc0] ;  /* 0x0000c0082842d981 */ /* 0x000168000c1e1b00 */
[----:B------:R0:W5:Y:S02]  /*2f70*/  @!P5 LDG.E.64 R68, desc[UR8][R42.64+0xc0] ;  /* 0x0000c0082a44d981 */ /* 0x000164000c1e1b00 */
.L_x_466:
[----:B------:R-:W-:Y:S05]  /*2f80*/  BSYNC B1 ;  /* 0x0000000000017941 */ /* 0x000fea0003800000 */
.L_x_465:
        /* <DEDUP_REMOVED lines=9> */
[----:B------:R-:W-:Y:S01]  /*3020*/  CS2R R64, SRZ ;  /* 0x0000000000407805 */ /* 0x000fe2000001ff00 */
[----:B------:R-:W-:Y:S06]  /*3030*/  @P5 BRA `(.L_x_468) ;  /* 0x00000000007c5947 */ /* 0x000fec0003800000 */
[----:B------:R-:W-:Y:S01]  /*3040*/  IADD3 R90, P2, P6, R106, R27, R90 ;  /* 0x0000001b6a5a7210 */ /* 0x000fe20007e5e05a */
[----:B------:R-:W-:Y:S01]  /*3050*/  ULDC.64 UR4, c[0x0][0x3c8] ;  /* 0x0000f20000047ab9 */ /* 0x000fe20000000a00 */
[----:B------:R-:W-:Y:S01]  /*3060*/  ULDC.64 UR6, c[0x0][0x3e0] ;  /* 0x0000f80000067ab9 */ /* 0x000fe20000000a00 */
[----:B------:R-:W-:Y:S02]  /*3070*/  CS2R R62, SRZ ;  /* 0x00000000003e7805 */ /* 0x000fe4000001ff00 */
[----:B0-----:R-:W-:Y:S02]  /*3080*/  IADD3.X R41, R20, R29, R0, P2, P6 ;  /* 0x0000001d14297210 */ /* 0x001fe400017ec400 */
[----:B------:R-:W-:Y:S02]  /*3090*/  CS2R R64, SRZ ;  /* 0x0000000000407805 */ /* 0x000fe4000001ff00 */
[----:B------:R-:W-:Y:S01]  /*30a0*/  IADD3 R88, P2, P6, R100, R31, R88 ;  /* 0x0000001f64587210 */ /* 0x000fe20007e5e058 */
[----:B------:R-:W-:-:S03]  /*30b0*/  ULDC.64 UR8, c[0x0][0x208] ;  /* 0x0000820000087ab9 */ /* 0x000fc60000000a00 */
[----:B------:R-:W-:Y:S02]  /*30c0*/  IADD3.X R115, R25, R33, R115, P2, P6 ;  /* 0x0000002119737210 */ /* 0x000fe400017ec473 */
[----:B------:R-:W-:-:S04]  /*30d0*/  LEA R40, P2, R90, UR4, 0x1 ;  /* 0x000000045a287c11 */ /* 0x000fc8000f8408ff */
[----:B------:R-:W-:Y:S02]  /*30e0*/  LEA.HI.X R41, R90, UR5, R41, 0x1, P2 ;  /* 0x000000055a297c11 */ /* 0x000fe400090f0c29 */
[----:B------:R-:W-:-:S04]  /*30f0*/  LEA R42, P2, R88, UR6, 0x1 ;  /* 0x00000006582a7c11 */ /* 0x000fc8000f8408ff */
[----:B------:R-:W-:Y:S02]  /*3100*/  LEA.HI.X R43, R88, UR7, R115, 0x1, P2 ;  /* 0x00000007582b7c11 */ /* 0x000fe400090f0c73 */
[----:B------:R-:W-:Y:S02]  /*3110*/  ISETP.GE.AND P2, PT, R22, R116, PT ;  /* 0x000000741600720c */ /* 0x000fe40003f46270 */
[----:B------:R-:W-:Y:S02]  /*3120*/  CS2R R56, SRZ ;  /* 0x0000000000387805 */ /* 0x000fe4000001ff00 */
[----:B------:R-:W-:-:S09]  /*3130*/  CS2R R58, SRZ ;  /* 0x00000000003a7805 */ /* 0x000fd2000001ff00 */
[----:B------:R1:W5:Y:S04]  /*3140*/  @!P2 LDG.E.64 R62, desc[UR8][R40.64] ;  /* 0x00000008283ea981 */ /* 0x000368000c1e1b00 */
[----:B------:R1:W5:Y:S01]  /*3150*/  @!P2 LDG.E.64 R64, desc[UR8][R42.64] ;  /* 0x000000082a40a981 */ /* 0x000362000c1e1b00 */
        /* <DEDUP_REMOVED lines=10> */
[----:B------:R-:W-:-:S13]  /*3200*/  ISETP.GE.AND P2, PT, R216, R116, PT ;  /* 0x00000074d800720c */ /* 0x000fda0003f46270 */
[----:B------:R1:W5:Y:S04]  /*3210*/  @!P2 LDG.E.64 R44, desc[UR8][R40.64+0xc0] ;  /* 0x0000c008282ca981 */ /* 0x000368000c1e1b00 */
[----:B------:R1:W5:Y:S02]  /*3220*/  @!P2 LDG.E.64 R46, desc[UR8][R42.64+0xc0] ;  /* 0x0000c0082a2ea981 */ /* 0x000364000c1e1b00 */
.L_x_468:
[----:B------:R-:W-:Y:S05]  /*3230*/  BSYNC B1 ;  /* 0x0000000000017941 */ /* 0x000fea0003800000 */
.L_x_467:
[----:B-----5:R-:W-:Y:S01]  /*3240*/  IMAD.MOV.U32 R0, RZ, RZ, R66 ;  /* 0x000000ffff007224 */ /* 0x020fe200078e0042 */
[----:B------:R-:W-:Y:S01]  /*3250*/  ISETP.NE.AND P2, PT, R221, 0x3, PT ;  /* 0x00000003dd00780c */ /* 0x000fe20003f45270 */
[----:B01----:R-:W-:Y:S02]  /*3260*/  IMAD.MOV.U32 R40, RZ, RZ, R67 ;  /* 0x000000ffff287224 */ /* 0x003fe400078e0043 */
        /* <DEDUP_REMOVED lines=9> */
[----:B------:R-:W-:-:S02]  /*3300*/  MOV R41, R78 ;  /* 0x0000004e00297202 */ /* 0x000fc40000000f00 */
        /* <DEDUP_REMOVED lines=39> */
[----:B------:R-:W-:Y:S02]  /*3580*/  MOV R42, R46 ;  /* 0x0000002e002a7202 */ /* 0x000fe40000000f00 */
        /* <DEDUP_REMOVED lines=9> */
[----:B------:R-:W-:Y:S02]  /*3620*/  PRMT R146, R41, 0x7610, R146 ;  /* 0x0000761029927816 */ /* 0x000fe40000000092 */
[----:B------:R-:W-:Y:S02]  /*3630*/  PRMT R154, R40, 0x7610, R154 ;  /* 0x00007610289a7816 */ /* 0x000fe4000000009a */
[----:B------:R-:W-:Y:S01]  /*3640*/  PRMT R155, R0, 0x7610, R155 ;  /* 0x00007610009b7816 */ /* 0x000fe2000000009b */
[----:B------:R-:W-:Y:S06]  /*3650*/  @!P2 BRA `(.L_x_469) ;  /* 0x000000000004a947 */ /* 0x000fec0003800000 */
[----:B------:R-:W-:Y:S01]  /*3660*/  BPT.TRAP 0x1 ;  /* 0x000000040000795c */ /* 0x000fe20000300000 */
.L_x_469:
[----:B------:R-:W-:Y:S01]  /*3670*/  IMAD R0, R17, 0x8, R16 ;  /* 0x0000000811007824 */ /* 0x000fe200078e0210 */
[----:B------:R-:W-:Y:S01]  /*3680*/  SHF.L.U32 R115, R219, 0x1f, RZ ;  /* 0x0000001fdb737819 */ /* 0x000fe200000006ff */
[----:B------:R-:W-:Y:S03]  /*3690*/  BSSY B1, `(.L_x_470) ;  /* 0x0000003000017945 */ /* 0x000fe60003800000 */
[----:B------:R-:W0:Y:S02]  /*36a0*/  SYNCS.PHASECHK.TRANS64.TRYWAIT P6, [R0+URZ+0x38890], R115 ;  /* 0x03889073000075a7 */ /* 0x000e2400080c017f */
[----:B0-----:R-:W-:Y:S05]  /*36b0*/  @!P6 BRA `(.L_x_471) ;  /* 0x0000021c00f4e947 */ /* 0x001fea0003800000 */
.L_x_786:
[----:B------:R-:W-:Y:S05]  /*36c0*/  BSYNC B1 ;  /* 0x0000000000017941 */ /* 0x000fea0003800000 */
.L_x_470:
[----:B------:R-:W-:Y:S04]  /*36d0*/  BSSY B1, `(.L_x_472) ;  /* 0x00000df000017945 */ /* 0x000fe80003800000 */
[----:B------:R-:W-:Y:S05]  /*36e0*/  @P3 BRA `(.L_x_473) ;  /* 0x0000000c00743947 */ /* 0x000fea0003800000 */
[----:B------:R-:W-:Y:S01]  /*36f0*/  ISETP.NE.AND P3, PT, R26, RZ, PT ;  /* 0x000000ff1a00720c */ /* 0x000fe20003f65270 */
[----:B------:R-:W-:-:S12]  /*3700*/  BSSY B2, `(.L_x_474) ;  /* 0x0000035000027945 */ /* 0x000fd80003800000 */
[----:B------:R-:W-:Y:S05]  /*3710*/  @!P3 BRA `(.L_x_475) ;  /* 0x0000000000ccb947 */ /* 0x000fea0003800000 */
[----:B------:R1:W2:Y:S01]  /*3720*/  LDS.128 R40, [R4+0x24400] ;  /* 0x0244000004287984 */ /* 0x0002a20000000c00 */
[----:B------:R-:W-:Y:S01]  /*3730*/  ISETP.GE.AND P3, PT, R22, R116, PT ;  /* 0x000000741600720c */ /* 0x000fe20003f66270 */
[----:B------:R-:W-:-:S12]  /*3740*/  BSSY B3, `(.L_x_476) ;  /* 0x000002e000037945 */ /* 0x000fd80003800000 */
[----:B-1----:R-:W-:Y:S05]  /*3750*/  @P3 BRA `(.L_x_477) ;  /* 0x0000000000b03947 */ /* 0x002fea0003800000 */
[----:B------:R-:W-:Y:S02]  /*3760*/  SHF.R.U64 R156, R122, 0x10, R123 ;  /* 0x000000107a9c7819 */ /* 0x000fe4000000127b */
[----:B------:R-:W-:Y:S02]  /*3770*/  SHF.R.U64 R157, R124, 0x10, R125 ;  /* 0x000000107c9d7819 */ /* 0x000fe4000000127d */
[----:B------:R-:W-:Y:S01]  /*3780*/  SHF.R.U32.HI R158, RZ, 0x10, R123 ;  /* 0x00000010ff9e7819 */ /* 0x000fe2000001167b */
[----:B--2---:R-:W-:Y:S01]  /*3790*/  IMAD.U32 R123, R42, 0x10000, RZ ;  /* 0x000100002a7b7824 */ /* 0x004fe200078e00ff */
[----:B------:R-:W-:Y:S02]  /*37a0*/  SHF.R.U32.HI R159, RZ, 0x10, R125 ;  /* 0x00000010ff9f7819 */ /* 0x000fe4000001167d */
[----:B------:R-:W-:Y:S02]  /*37b0*/  PRMT R124, R137, 0x5432, R156 ;  /* 0x00005432897c7816 */ /* 0x000fe4000000009c */
[----:B------:R-:W-:Y:S01]  /*37c0*/  PRMT R156, R160, 0x5410, R157 ;  /* 0x00005410a09c7816 */ /* 0x000fe2000000009d */
[----:B------:R-:W-:Y:S01]  /*37d0*/  IMAD.U32 R160, R40, 0x10000, RZ ;  /* 0x0001000028a07824 */ /* 0x000fe200078e00ff */
[----:B------:R-:W-:Y:S01]  /*37e0*/  PRMT R125, R136, 0x5432, R158 ;  /* 0x00005432887d7816 */ /* 0x000fe2000000009e */
[----:B------:R-:W-:Y:S01]  /*37f0*/  IMAD.U32 R158, R41, 0x10000, RZ ;  /* 0x00010000299e7824 */ /* 0x000fe200078e00ff */
[----:B------:R-:W-:-:S02]  /*3800*/  PRMT R157, R161, 0x5410, R159 ;  /* 0x00005410a19d7816 */ /* 0x000fc4000000009f */
[----:B------:R-:W-:Y:S01]  /*3810*/  LOP3.LUT R168, R41, 0xffff0000, RZ, 0xc0, !PT ;  /* 0xffff000029a87812 */ /* 0x000fe200078ec0ff */
[----:B------:R-:W-:Y:S01]  /*3820*/  IMAD.U32 R162, R125, 0x10000, RZ ;  /* 0x000100007da27824 */ /* 0x000fe200078e00ff */
[----:B------:R-:W-:Y:S01]  /*3830*/  LOP3.LUT R41, R156, 0xffff0000, RZ, 0xc0, !PT ;  /* 0xffff00009c297812 */ /* 0x000fe200078ec0ff */
[----:B------:R-:W-:Y:S01]  /*3840*/  IMAD.U32 R161, R157, 0x10000, RZ ;  /* 0x000100009da17824 */ /* 0x000fe200078e00ff */
[----:B------:R-:W-:Y:S02]  /*3850*/  LOP3.LUT R159, R124, 0xffff0000, RZ, 0xc0, !PT ;  /* 0xffff00007c9f7812 */ /* 0x000fe400078ec0ff */
[----:B------:R-:W-:Y:S01]  /*3860*/  LOP3.LUT R42, R42, 0xffff0000, RZ, 0xc0, !PT ;  /* 0xffff00002a2a7812 */ /* 0x000fe200078ec0ff */
[C---:B------:R-:W-:Y:S01]  /*3870*/  FMUL.FTZ R163, R168.reuse, R41 ;  /* 0x00000029a8a37220 */ /* 0x040fe20000410000 */
[----:B------:R-:W-:Y:S01]  /*3880*/  LOP3.LUT R122, R43, 0xffff0000, RZ, 0xc0, !PT ;  /* 0xffff00002b7a7812 */ /* 0x000fe200078ec0ff */
[----:B------:R-:W-:Y:S01]  /*3890*/  FMUL.FTZ R168, R168, R159 ;  /* 0x0000009fa8a87220 */ /* 0x000fe20000410000 */
[----:B------:R-:W-:Y:S01]  /*38a0*/  LOP3.LUT R157, R157, 0xffff0000, RZ, 0xc0, !PT ;  /* 0xffff00009d9d7812 */ /* 0x000fe200078ec0ff */
[C---:B------:R-:W-:Y:S01]  /*38b0*/  FMUL.FTZ R170, R42.reuse, R161 ;  /* 0x000000a12aaa7220 */ /* 0x040fe20000410000 */
[----:B------:R-:W-:Y:S01]  /*38c0*/  FMUL.FTZ R42, R42, R162 ;  /* 0x000000a22a2a7220 */ /* 0x000fe20000410000 */
[----:B------:R-:W-:Y:S01]  /*38d0*/  LOP3.LUT R40, R40, 0xffff0000, RZ, 0xc0, !PT ;  /* 0xffff000028287812 */ /* 0x000fe200078ec0ff */
[C---:B------:R-:W-:Y:S01]  /*38e0*/  FFMA.FTZ R168, R158.reuse, R41, R168 ;  /* 0x000000299ea87223 */ /* 0x040fe200000100a8 */
[----:B------:R-:W-:Y:S01]  /*38f0*/  LOP3.LUT R125, R125, 0xffff0000, RZ, 0xc0, !PT ;  /* 0xffff00007d7d7812 */ /* 0x000fe200078ec0ff */
[----:B------:R-:W-:Y:S01]  /*3900*/  FFMA.FTZ R163, R158, R159, -R163 ;  /* 0x0000009f9ea37223 */ /* 0x000fe200000108a3 */
[----:B------:R-:W-:-:S02]  /*3910*/  IMAD.U32 R41, R156, 0x10000, RZ ;  /* 0x000100009c297824 */ /* 0x000fc400078e00ff */
[C---:B------:R-:W-:Y:S01]  /*3920*/  FFMA.FTZ R170, R123.reuse, R162, -R170 ;  /* 0x000000a27baa7223 */ /* 0x040fe200000108aa */
[----:B------:R-:W-:Y:S02]  /*3930*/  IMAD.U32 R159, R124, 0x10000, RZ ;  /* 0x000100007c9f7824 */ /* 0x000fe400078e00ff */
[----:B------:R-:W-:Y:S01]  /*3940*/  FFMA.FTZ R123, R123, R161, R42 ;  /* 0x000000a17b7b7223 */ /* 0x000fe2000001002a */
[----:B------:R-:W-:Y:S02]  /*3950*/  IMAD.U32 R43, R43, 0x10000, RZ ;  /* 0x000100002b2b7824 */ /* 0x000fe400078e00ff */
[C---:B------:R-:W-:Y:S01]  /*3960*/  FMUL.FTZ R42, R122.reuse, R157 ;  /* 0x0000009d7a2a7220 */ /* 0x040fe20000410000 */
[----:B------:R-:W-:Y:S01]  /*3970*/  FMUL.FTZ R122, R122, R125 ;  /* 0x0000007d7a7a7220 */ /* 0x000fe20000410000 */
[C---:B------:R-:W-:Y:S01]  /*3980*/  FMUL.FTZ R161, R40.reuse, R41 ;  /* 0x0000002928a17220 */ /* 0x040fe20000410000 */
[----:B------:R-:W-:Y:S01]  /*3990*/  FMUL.FTZ R40, R40, R159 ;  /* 0x0000009f28287220 */ /* 0x000fe20000410000 */
[C---:B------:R-:W-:Y:S01]  /*39a0*/  FFMA.FTZ R42, R43.reuse, R125, -R42 ;  /* 0x0000007d2b2a7223 */ /* 0x040fe2000001082a */
[----:B------:R-:W-:Y:S01]  /*39b0*/  FFMA.FTZ R43, R43, R157, R122 ;  /* 0x0000009d2b2b7223 */ /* 0x000fe2000001007a */
[C---:B------:R-:W-:Y:S01]  /*39c0*/  FFMA.FTZ R161, R160.reuse, R159, -R161 ;  /* 0x0000009fa0a17223 */ /* 0x040fe200000108a1 */
[----:B------:R-:W-:Y:S01]  /*39d0*/  FFMA.FTZ R40, R160, R41, R40 ;  /* 0x00000029a0287223 */ /* 0x000fe20000010028 */
[----:B------:R-:W-:-:S02]  /*39e0*/  F2FP.BF16.F32.PACK_AB R41, R168, R163 ;  /* 0x000000a3a829723e */ /* 0x000fc400000010ff */
[----:B------:R-:W-:Y:S02]  /*39f0*/  F2FP.BF16.F32.PACK_AB R43, R43, R42 ;  /* 0x0000002a2b2b723e */ /* 0x000fe400000010ff */
[----:B------:R-:W-:Y:S02]  /*3a00*/  F2FP.BF16.F32.PACK_AB R42, R123, R170 ;  /* 0x000000aa7b2a723e */ /* 0x000fe400000010ff */
[----:B------:R-:W-:-:S07]  /*3a10*/  F2FP.BF16.F32.PACK_AB R40, R40, R161 ;  /* 0x000000a12828723e */ /* 0x000fce00000010ff */
.L_x_477:
[----:B------:R-:W-:Y:S05]  /*3a20*/  BSYNC B3 ;  /* 0x0000000000037941 */ /* 0x000fea0003800000 */
.L_x_476:
[----:B------:R-:W-:Y:S02]  /*3a30*/  ULDC.64 UR4, c[0x0][0x208] ;  /* 0x0000820000047ab9 */ /* 0x000fe40000000a00 */
[----:B--2---:R1:W-:Y:S03]  /*3a40*/  STG.E.128 desc[UR4][R60.64], R40 ;  /* 0x000000283c007986 */ /* 0x0043e6000c101d04 */
.L_x_475:
[----:B------:R-:W-:Y:S05]  /*3a50*/  BSYNC B2 ;  /* 0x0000000000027941 */ /* 0x000fea0003800000 */
.L_x_474:
[----:B------:R-:W-:Y:S01]  /*3a60*/  ISETP.NE.AND P3, PT, R10, RZ, PT ;  /* 0x000000ff0a00720c */ /* 0x000fe20003f65270 */
[----:B------:R-:W-:-:S12]  /*3a70*/  BSSY B2, `(.L_x_478) ;  /* 0x0000036000027945 */ /* 0x000fd80003800000 */
[----:B------:R-:W-:Y:S05]  /*3a80*/  @!P3 BRA `(.L_x_479) ;  /* 0x0000000000d0b947 */ /* 0x000fea0003800000 */
[----:B-1----:R1:W2:Y:S01]  /*3a90*/  LDS.128 R40, [R4+0x26c00] ;  /* 0x026c000004287984 */ /* 0x0022a20000000c00 */
[----:B------:R-:W-:Y:S01]  /*3aa0*/  ISETP.GE.AND P3, PT, R215, R116, PT ;  /* 0x00000074d700720c */ /* 0x000fe20003f66270 */
[----:B------:R-:W-:-:S12]  /*3ab0*/  BSSY B3, `(.L_x_480) ;  /* 0x000002f000037945 */ /* 0x000fd80003800000 */
[----:B-1----:R-:W-:Y:S05]  /*3ac0*/  @P3 BRA `(.L_x_481) ;  /* 0x0000000000b43947 */ /* 0x002fea0003800000 */
[----:B------:R-:W-:Y:S02]  /*3ad0*/  SHF.R.U64 R122, R118, 0x10, R119 ;  /* 0x00000010767a7819 */ /* 0x000fe40000001277 */
[----:B------:R-:W-:Y:S02]  /*3ae0*/  SHF.R.U64 R123, R94, 0x10, R95 ;  /* 0x000000105e7b7819 */ /* 0x000fe4000000125f */
[----:B------:R-:W-:Y:S02]  /*3af0*/  SHF.R.U32.HI R119, RZ, 0x10, R119 ;  /* 0x00000010ff777819 */ /* 0x000fe40000011677 */
[----:B------:R-:W-:Y:S02]  /*3b00*/  PRMT R122, R135, 0x5432, R122 ;  /* 0x00005432877a7816 */ /* 0x000fe4000000007a */
[----:B------:R-:W-:Y:S01]  /*3b10*/  SHF.R.U32.HI R125, RZ, 0x10, R95 ;  /* 0x00000010ff7d7819 */ /* 0x000fe2000001165f */
[----:B--2---:R-:W-:Y:S01]  /*3b20*/  IMAD.U32 R95, R42, 0x10000, RZ ;  /* 0x000100002a5f7824 */ /* 0x004fe200078e00ff */
[----:B------:R-:W-:-:S02]  /*3b30*/  PRMT R123, R185, 0x5410, R123 ;  /* 0x00005410b97b7816 */ /* 0x000fc4000000007b */
[----:B------:R-:W-:Y:S02]  /*3b40*/  PRMT R119, R190, 0x5410, R119 ;  /* 0x00005410be777816 */ /* 0x000fe40000000077 */
[----:B------:R-:W-:Y:S02]  /*3b50*/  LOP3.LUT R159, R41, 0xffff0000, RZ, 0xc0, !PT ;  /* 0xffff0000299f7812 */ /* 0x000fe400078ec0ff */
[C---:B------:R-:W-:Y:S01]  /*3b60*/  LOP3.LUT R156, R122.reuse, 0xffff0000, RZ, 0xc0, !PT ;  /* 0xffff00007a9c7812 */ /* 0x040fe200078ec0ff */
[----:B------:R-:W-:Y:S01]  /*3b70*/  IMAD.U32 R122, R122, 0x10000, RZ ;  /* 0x000100007a7a7824 */ /* 0x000fe200078e00ff */
[----:B------:R-:W-:Y:S01]  /*3b80*/  PRMT R118, R186, 0x5410, R125 ;  /* 0x00005410ba767816 */ /* 0x000fe2000000007d */
[----:B------:R-:W-:Y:S01]  /*3b90*/  IMAD.U32 R125, R119, 0x10000, RZ ;  /* 0x00010000777d7824 */ /* 0x000fe200078e00ff */
[----:B------:R-:W-:Y:S01]  /*3ba0*/  LOP3.LUT R158, R123, 0xffff0000, RZ, 0xc0, !PT ;  /* 0xffff00007b9e7812 */ /* 0x000fe200078ec0ff */
[----:B------:R-:W-:Y:S01]  /*3bb0*/  FMUL.FTZ R160, R159, R156 ;  /* 0x0000009c9fa07220 */ /* 0x000fe20000410000 */
[----:B------:R-:W-:Y:S01]  /*3bc0*/  LOP3.LUT R42, R42, 0xffff0000, RZ, 0xc0, !PT ;  /* 0xffff00002a2a7812 */ /* 0x000fe200078ec0ff */
[----:B------:R-:W-:Y:S01]  /*3bd0*/  IMAD.U32 R157, R118, 0x10000, RZ ;  /* 0x00010000769d7824 */ /* 0x000fe200078e00ff */
[----:B------:R-:W-:Y:S01]  /*3be0*/  LOP3.LUT R94, R43, 0xffff0000, RZ, 0xc0, !PT ;  /* 0xffff00002b5e7812 */ /* 0x000fe200078ec0ff */
[----:B------:R-:W-:Y:S01]  /*3bf0*/  FMUL.FTZ R159, R159, R158 ;  /* 0x0000009e9f9f7220 */ /* 0x000fe20000410000 */
[----:B------:R-:W-:Y:S01]  /*3c00*/  SHF.L.U32 R124, R43, 0x10, RZ ;  /* 0x000000102b7c7819 */ /* 0x000fe200000006ff */
[----:B------:R-:W-:-:S02]  /*3c10*/  IMAD.U32 R43, R41, 0x10000, RZ ;  /* 0x00010000292b7824 */ /* 0x000fc400078e00ff */
[----:B------:R-:W-:Y:S01]  /*3c20*/  FMUL.FTZ R162, R42, R125 ;  /* 0x0000007d2aa27220 */ /* 0x000fe20000410000 */
[C---:B------:R-:W-:Y:S01]  /*3c30*/  IMAD.U32 R41, R40.reuse, 0x10000, RZ ;  /* 0x0001000028297824 */ /* 0x040fe200078e00ff */
[----:B------:R-:W-:Y:S01]  /*3c40*/  LOP3.LUT R40, R40, 0xffff0000, RZ, 0xc0, !PT ;  /* 0xffff000028287812 */ /* 0x000fe200078ec0ff */
[C---:B------:R-:W-:Y:S01]  /*3c50*/  FFMA.FTZ R160, R43.reuse, R158, -R160 ;  /* 0x0000009e2ba07223 */ /* 0x040fe200000108a0 */
[----:B------:R-:W-:Y:S01]  /*3c60*/  FFMA.FTZ R159, R43, R156, R159 ;  /* 0x0000009c2b9f7223 */ /* 0x000fe2000001009f */
[-C--:B------:R-:W-:Y:S01]  /*3c70*/  FMUL.FTZ R42, R42, R157.reuse ;  /* 0x0000009d2a2a7220 */ /* 0x080fe20000410000 */
[----:B------:R-:W-:Y:S01]  /*3c80*/  LOP3.LUT R119, R119, 0xffff0000, RZ, 0xc0, !PT ;  /* 0xffff000077777812 */ /* 0x000fe200078ec0ff */
[----:B------:R-:W-:Y:S01]  /*3c90*/  IMAD.U32 R123, R123, 0x10000, RZ ;  /* 0x000100007b7b7824 */ /* 0x000fe200078e00ff */
[----:B------:R-:W-:Y:S01]  /*3ca0*/  LOP3.LUT R43, R118, 0xffff0000, RZ, 0xc0, !PT ;  /* 0xffff0000762b7812 */ /* 0x000fe200078ec0ff */
[C---:B------:R-:W-:Y:S01]  /*3cb0*/  FFMA.FTZ R162, R95.reuse, R157, -R162 ;  /* 0x0000009d5fa27223 */ /* 0x040fe200000108a2 */
[----:B------:R-:W-:Y:S01]  /*3cc0*/  FFMA.FTZ R95, R95, R125, R42 ;  /* 0x0000007d5f5f7223 */ /* 0x000fe2000001002a */
[----:B------:R-:W-:Y:S01]  /*3cd0*/  FMUL.FTZ R125, R94, R119 ;  /* 0x000000775e7d7220 */ /* 0x000fe20000410000 */
[CC--:B------:R-:W-:Y:S01]  /*3ce0*/  FMUL.FTZ R42, R40.reuse, R122.reuse ;  /* 0x0000007a282a7220 */ /* 0x0c0fe20000410000 */
[----:B------:R-:W-:Y:S01]  /*3cf0*/  FMUL.FTZ R157, R40, R123 ;  /* 0x0000007b289d7220 */ /* 0x000fe20000410000 */
[-C--:B------:R-:W-:Y:S01]  /*3d00*/  FMUL.FTZ R94, R94, R43.reuse ;  /* 0x0000002b5e5e7220 */ /* 0x080fe20000410000 */
[C---:B------:R-:W-:Y:S01]  /*3d10*/  FFMA.FTZ R125, R124.reuse, R43, -R125 ;  /* 0x0000002b7c7d7223 */ /* 0x040fe2000001087d */
[C---:B------:R-:W-:Y:S01]  /*3d20*/  FFMA.FTZ R42, R41.reuse, R123, -R42 ;  /* 0x0000007b292a7223 */ /* 0x040fe2000001082a */
[----:B------:R-:W-:Y:S01]  /*3d30*/  FFMA.FTZ R157, R41, R122, R157 ;  /* 0x0000007a299d7223 */ /* 0x000fe2000001009d */
[----:B------:R-:W-:Y:S01]  /*3d40*/  FFMA.FTZ R94, R124, R119, R94 ;  /* 0x000000777c5e7223 */ /* 0x000fe2000001005e */
[----:B------:R-:W-:-:S02]  /*3d50*/  F2FP.BF16.F32.PACK_AB R162, R95, R162 ;  /* 0x000000a25fa2723e */ /* 0x000fc400000010ff */
[----:B------:R-:W-:Y:S02]  /*3d60*/  F2FP.BF16.F32.PACK_AB R41, R159, R160 ;  /* 0x000000a09f29723e */ /* 0x000fe400000010ff */
[----:B------:R-:W-:Y:S01]  /*3d70*/  F2FP.BF16.F32.PACK_AB R40, R157, R42 ;  /* 0x0000002a9d28723e */ /* 0x000fe200000010ff */
[----:B------:R-:W-:Y:S01]  /*3d80*/  IMAD.MOV.U32 R42, RZ, RZ, R162 ;  /* 0x000000ffff2a7224 */ /* 0x000fe200078e00a2 */
[----:B------:R-:W-:-:S07]  /*3d90*/  F2FP.BF16.F32.PACK_AB R43, R94, R125 ;  /* 0x0000007d5e2b723e */ /* 0x000fce00000010ff */
.L_x_481:
[----:B------:R-:W-:Y:S05]  /*3da0*/  BSYNC B3 ;  /* 0x0000000000037941 */ /* 0x000fea0003800000 */
.L_x_480:
[----:B------:R-:W-:Y:S02]  /*3db0*/  ULDC.64 UR4, c[0x0][0x208] ;  /* 0x0000820000047ab9 */ /* 0x000fe40000000a00 */
[----:B--2---:R2:W-:Y:S03]  /*3dc0*/  STG.E.128 desc[UR4][R60.64+0x80], R40 ;  /* 0x000080283c007986 */ /* 0x0045e6000c101d04 */
.L_x_479:
[----:B------:R-:W-:Y:S05]  /*3dd0*/  BSYNC B2 ;  /* 0x0000000000027941 */ /* 0x000fea0003800000 */
.L_x_478:
[----:B------:R-:W-:Y:S01]  /*3de0*/  ISETP.NE.AND P3, PT, R9, RZ, PT ;  /* 0x000000ff0900720c */ /* 0x000fe20003f65270 */
[----:B------:R-:W-:-:S12]  /*3df0*/  BSSY B2, `(.L_x_482) ;  /* 0x0000035000027945 */ /* 0x000fd80003800000 */
[----:B------:R-:W-:Y:S05]  /*3e00*/  @!P3 BRA `(.L_x_483) ;  /* 0x0000000000ccb947 */ /* 0x000fea0003800000 */
[----:B-12---:R1:W2:Y:S01]  /*3e10*/  LDS.128 R40, [R4+0x29400] ;  /* 0x0294000004287984 */ /* 0x0062a20000000c00 */
[----:B------:R-:W-:Y:S01]  /*3e20*/  ISETP.GE.AND P3, PT, R214, R116, PT ;  /* 0x00000074d600720c */ /* 0x000fe20003f66270 */
[----:B------:R-:W-:-:S12]  /*3e30*/  BSSY B3, `(.L_x_484) ;  /* 0x000002e000037945 */ /* 0x000fd80003800000 */
[----:B-1----:R-:W-:Y:S05]  /*3e40*/  @P3 BRA `(.L_x_485) ;  /* 0x0000000000b03947 */ /* 0x002fea0003800000 */
[----:B------:R-:W-:Y:S01]  /*3e50*/  SHF.R.U64 R94, R86, 0x10, R87 ;  /* 0x00000010565e7819 */ /* 0x000fe20000001257 */
[----:B--2---:R-:W-:Y:S01]  /*3e60*/  IMAD.U32 R118, R40, 0x10000, RZ ;  /* 0x0001000028767824 */ /* 0x004fe200078e00ff */
[--C-:B------:R-:W-:Y:S02]  /*3e70*/  SHF.R.U64 R92, R92, 0x10, R93.reuse ;  /* 0x000000105c5c7819 */ /* 0x100fe4000000125d */
[----:B------:R-:W-:Y:S02]  /*3e80*/  SHF.R.U32.HI R93, RZ, 0x10, R93 ;  /* 0x00000010ff5d7819 */ /* 0x000fe4000001165d */
[----:B------:R-:W-:Y:S02]  /*3e90*/  PRMT R183, R183, 0x5410, R94 ;  /* 0x00005410b7b77816 */ /* 0x000fe4000000005e */
[----:B------:R-:W-:Y:S01]  /*3ea0*/  SHF.R.U32.HI R95, RZ, 0x10, R87 ;  /* 0x00000010ff5f7819 */ /* 0x000fe20000011657 */
[----:B------:R-:W-:Y:S01]  /*3eb0*/  IMAD.U32 R87, R42, 0x10000, RZ ;  /* 0x000100002a577824 */ /* 0x000fe200078e00ff */
[----:B------:R-:W-:Y:S01]  /*3ec0*/  PRMT R94, R134, 0x5432, R92 ;  /* 0x00005432865e7816 */ /* 0x000fe2000000005c */
[----:B------:R-:W-:Y:S01]  /*3ed0*/  IMAD.U32 R92, R41, 0x10000, RZ ;  /* 0x00010000295c7824 */ /* 0x000fe200078e00ff */
[----:B------:R-:W-:-:S02]  /*3ee0*/  PRMT R93, R189, 0x5410, R93 ;  /* 0x00005410bd5d7816 */ /* 0x000fc4000000005d */
[----:B------:R-:W-:Y:S02]  /*3ef0*/  LOP3.LUT R124, R41, 0xffff0000, RZ, 0xc0, !PT ;  /* 0xffff0000297c7812 */ /* 0x000fe400078ec0ff */
[----:B------:R-:W-:Y:S01]  /*3f00*/  PRMT R184, R184, 0x5410, R95 ;  /* 0x00005410b8b87816 */ /* 0x000fe2000000005f */
[----:B------:R-:W-:Y:S01]  /*3f10*/  IMAD.U32 R119, R93, 0x10000, RZ ;  /* 0x000100005d777824 */ /* 0x000fe200078e00ff */
[----:B------:R-:W-:Y:S02]  /*3f20*/  LOP3.LUT R41, R94, 0xffff0000, RZ, 0xc0, !PT ;  /* 0xffff00005e297812 */ /* 0x000fe400078ec0ff */
[----:B------:R-:W-:Y:S01]  /*3f30*/  LOP3.LUT R95, R183, 0xffff0000, RZ, 0xc0, !PT ;  /* 0xffff0000b75f7812 */ /* 0x000fe200078ec0ff */
[----:B------:R-:W-:Y:S01]  /*3f40*/  IMAD.U32 R122, R184, 0x10000, RZ ;  /* 0x00010000b87a7824 */ /* 0x000fe200078e00ff */
        /* <DEDUP_REMOVED lines=8> */
[----:B------:R-:W-:Y:S01]  /*3fd0*/  FFMA.FTZ R124, R92, R41, R124 ;  /* 0x000000295c7c7223 */ /* 0x000fe2000001007c */
[----:B------:R-:W-:Y:S01]  /*3fe0*/  LOP3.LUT R184, R184, 0xffff0000, RZ, 0xc0, !PT ;  /* 0xffff0000b8b87812 */ /* 0x000fe200078ec0ff */
[----:B------:R-:W-:-:S02]  /*3ff0*/  IMAD.U32 R41, R94, 0x10000, RZ ;  /* 0x000100005e297824 */ /* 0x000fc400078e00ff */
[----:B------:R-:W-:Y:S01]  /*4000*/  FFMA.FTZ R156, R87, R122, -R156 ;  /* 0x0000007a579c7223 */ /* 0x000fe2000001089c */
[----:B------:R-:W-:Y:S02]  /*4010*/  IMAD.U32 R183, R183, 0x10000, RZ ;  /* 0x00010000b7b77824 */ /* 0x000fe400078e00ff */
[----:B------:R-:W-:Y:S01]  /*4020*/  FFMA.FTZ R87, R87, R119, R42 ;  /* 0x0000007757577223 */ /* 0x000fe2000001002a */
[----:B------:R-:W-:Y:S02]  /*4030*/  IMAD.U32 R43, R43, 0x10000, RZ ;  /* 0x000100002b2b7824 */ /* 0x000fe400078e00ff */
[----:B------:R-:W-:Y:S01]  /*4040*/  FFMA.FTZ R123, R92, R95, -R123 ;  /* 0x0000005f5c7b7223 */ /* 0x000fe2000001087b */
[C---:B------:R-:W-:Y:S01]  /*4050*/  FMUL.FTZ R42, R86.reuse, R93 ;  /* 0x0000005d562a7220 */ /* 0x040fe20000410000 */
[-C--:B------:R-:W-:Y:S01]  /*4060*/  FMUL.FTZ R86, R86, R184.reuse ;  /* 0x000000b856567220 */ /* 0x080fe20000410000 */
        /* <DEDUP_REMOVED lines=10> */
.L_x_485:
[----:B------:R-:W-:Y:S05]  /*4110*/  BSYNC B3 ;  /* 0x0000000000037941 */ /* 0x000fea0003800000 */
.L_x_484:
[----:B------:R-:W-:Y:S02]  /*4120*/  ULDC.64 UR4, c[0x0][0x208] ;  /* 0x0000820000047ab9 */ /* 0x000fe40000000a00 */
[----:B--2---:R3:W-:Y:S03]  /*4130*/  STG.E.128 desc[UR4][R60.64+0x100], R40 ;  /* 0x000100283c007986 */ /* 0x0047e6000c101d04 */
.L_x_483:
[----:B------:R-:W-:Y:S05]  /*4140*/  BSYNC B2 ;  /* 0x0000000000027941 */ /* 0x000fea0003800000 */
.L_x_482:
[----:B------:R-:W-:-:S13]  /*4150*/  ISETP.NE.AND P3, PT, R8, RZ, PT ;  /* 0x000000ff0800720c */ /* 0x000fda0003f65270 */
[----:B------:R-:W-:Y:S05]  /*4160*/  @!P3 BRA `(.L_x_473) ;  /* 0x0000000000d4b947 */ /* 0x000fea0003800000 */
[----:B-123--:R1:W2:Y:S01]  /*4170*/  LDS.128 R40, [R4+0x2bc00] ;  /* 0x02bc000004287984 */ /* 0x00e2a20000000c00 */
[----:B------:R-:W-:Y:S01]  /*4180*/  ISETP.GE.AND P3, PT, R216, R116, PT ;  /* 0x00000074d800720c */ /* 0x000fe20003f66270 */
[----:B------:R-:W-:-:S12]  /*4190*/  BSSY B2, `(.L_x_486) ;  /* 0x0000030000027945 */ /* 0x000fd80003800000 */
[----:B-1----:R-:W-:Y:S05]  /*41a0*/  @P3 BRA `(.L_x_487) ;  /* 0x0000000000b83947 */ /* 0x002fea0003800000 */
[--C-:B------:R-:W-:Y:S02]  /*41b0*/  SHF.R.U64 R84, R84, 0x10, R85.reuse ;  /* 0x0000001054547819 */ /* 0x100fe40000001255 */
[----:B------:R-:W-:Y:S02]  /*41c0*/  SHF.R.U32.HI R85, RZ, 0x10, R85 ;  /* 0x00000010ff557819 */ /* 0x000fe40000011655 */
[--C-:B------:R-:W-:Y:S02]  /*41d0*/  SHF.R.U32.HI R87, RZ, 0x10, R83.reuse ;  /* 0x00000010ff577819 */ /* 0x100fe40000011653 */
[----:B------:R-:W-:Y:S01]  /*41e0*/  SHF.R.U64 R86, R82, 0x10, R83 ;  /* 0x0000001052567819 */ /* 0x000fe20000001253 */
[----:B--2---:R-:W-:Y:S01]  /*41f0*/  IMAD.U32 R82, R42, 0x10000, RZ ;  /* 0x000100002a527824 */ /* 0x004fe200078e00ff */
[----:B------:R-:W-:Y:S02]  /*4200*/  PRMT R188, R188, 0x5410, R85 ;  /* 0x00005410bcbc7816 */ /* 0x000fe40000000055 */
[----:B------:R-:W-:-:S02]  /*4210*/  PRMT R182, R182, 0x5410, R87 ;  /* 0x00005410b6b67816 */ /* 0x000fc40000000057 */
[----:B------:R-:W-:Y:S01]  /*4220*/  PRMT R187, R187, 0x5410, R84 ;  /* 0x00005410bbbb7816 */ /* 0x000fe20000000054 */
[----:B------:R-:W-:Y:S01]  /*4230*/  IMAD.U32 R84, R188, 0x10000, RZ ;  /* 0x00010000bc547824 */ /* 0x000fe200078e00ff */
[----:B------:R-:W-:Y:S01]  /*4240*/  LOP3.LUT R83, R42, 0xffff0000, RZ, 0xc0, !PT ;  /* 0xffff00002a537812 */ /* 0x000fe200078ec0ff */
[----:B------:R-:W-:Y:S01]  /*4250*/  IMAD.U32 R87, R182, 0x10000, RZ ;  /* 0x00010000b6577824 */ /* 0x000fe200078e00ff */
[----:B------:R-:W-:Y:S02]  /*4260*/  PRMT R181, R181, 0x5410, R86 ;  /* 0x00005410b5b57816 */ /* 0x000fe40000000056 */
[----:B------:R-:W-:Y:S01]  /*4270*/  LOP3.LUT R85, R41, 0xffff0000, RZ, 0xc0, !PT ;  /* 0xffff000029557812 */ /* 0x000fe200078ec0ff */
[----:B------:R-:W-:Y:S01]  /*4280*/  FMUL.FTZ R119, R83, R84 ;  /* 0x0000005453777220 */ /* 0x000fe20000410000 */
[----:B------:R-:W-:Y:S01]  /*4290*/  LOP3.LUT R93, R187, 0xffff0000, RZ, 0xc0, !PT ;  /* 0xffff0000bb5d7812 */ /* 0x000fe200078ec0ff */
[----:B------:R-:W-:Y:S01]  /*42a0*/  FMUL.FTZ R83, R83, R87 ;  /* 0x0000005753537220 */ /* 0x000fe20000410000 */
[----:B------:R-:W-:Y:S01]  /*42b0*/  LOP3.LUT R92, R181, 0xffff0000, RZ, 0xc0, !PT ;  /* 0xffff0000b55c7812 */ /* 0x000fe200078ec0ff */
[----:B------:R-:W-:Y:S01]  /*42c0*/  IMAD.U32 R187, R187, 0x10000, RZ ;  /* 0x00010000bbbb7824 */ /* 0x000fe200078e00ff */
[----:B------:R-:W-:Y:S01]  /*42d0*/  SHF.L.U32 R86, R41, 0x10, RZ ;  /* 0x0000001029567819 */ /* 0x000fe200000006ff */
[----:B------:R-:W-:Y:S01]  /*42e0*/  IMAD.U32 R41, R40, 0x10000, RZ ;  /* 0x0001000028297824 */ /* 0x000fe200078e00ff */
[----:B------:R-:W-:Y:S01]  /*42f0*/  LOP3.LUT R42, R43, 0xffff0000, RZ, 0xc0, !PT ;  /* 0xffff00002b2a7812 */ /* 0x000fe200078ec0ff */
[C---:B------:R-:W-:Y:S01]  /*4300*/  FMUL.FTZ R95, R85.reuse, R93 ;  /* 0x0000005d555f7220 */ /* 0x040fe20000410000 */
[----:B------:R-:W-:Y:S01]  /*4310*/  LOP3.LUT R188, R188, 0xffff0000, RZ, 0xc0, !PT ;  /* 0xffff0000bcbc7812 */ /* 0x000fe200078ec0ff */
[----:B------:R-:W-:Y:S01]  /*4320*/  FMUL.FTZ R94, R85, R92 ;  /* 0x0000005c555e7220 */ /* 0x000fe20000410000 */
[----:B------:R-:W-:Y:S01]  /*4330*/  LOP3.LUT R182, R182, 0xffff0000, RZ, 0xc0, !PT ;  /* 0xffff0000b6b67812 */ /* 0x000fe200078ec0ff */
[----:B------:R-:W-:Y:S01]  /*4340*/  FFMA.FTZ R87, R82, R87, -R119 ;  /* 0x0000005752577223 */ /* 0x000fe20000010877 */
[----:B------:R-:W-:Y:S01]  /*4350*/  LOP3.LUT R40, R40, 0xffff0000, RZ, 0xc0, !PT ;  /* 0xffff000028287812 */ /* 0x000fe200078ec0ff */
[----:B------:R-:W-:-:S02]  /*4360*/  IMAD.U32 R181, R181, 0x10000, RZ ;  /* 0x00010000b5b57824 */ /* 0x000fc400078e00ff */
[----:B------:R-:W-:Y:S01]  /*4370*/  FFMA.FTZ R82, R82, R84, R83 ;  /* 0x0000005452527223 */ /* 0x000fe20000010053 */
[C---:B------:R-:W-:Y:S01]  /*4380*/  FMUL.FTZ R84, R42.reuse, R188 ;  /* 0x000000bc2a547220 */ /* 0x040fe20000410000 */
[----:B------:R-:W-:Y:S01]  /*4390*/  FMUL.FTZ R83, R42, R182 ;  /* 0x000000b62a537220 */ /* 0x000fe20000410000 */
[----:B------:R-:W-:Y:S01]  /*43a0*/  FFMA.FTZ R85, R86, R92, -R95 ;  /* 0x0000005c56557223 */ /* 0x000fe2000001085f */
[----:B------:R-:W-:Y:S01]  /*43b0*/  FMUL.FTZ R42, R40, R187 ;  /* 0x000000bb282a7220 */ /* 0x000fe20000410000 */
[----:B------:R-:W-:Y:S01]  /*43c0*/  FFMA.FTZ R86, R86, R93, R94 ;  /* 0x0000005d56567223 */ /* 0x000fe2000001005e */
[-C--:B------:R-:W-:Y:S01]  /*43d0*/  FMUL.FTZ R40, R40, R181.reuse ;  /* 0x000000b528287220 */ /* 0x080fe20000410000 */
[----:B------:R-:W-:Y:S02]  /*43e0*/  IMAD.U32 R43, R43, 0x10000, RZ ;  /* 0x000100002b2b7824 */ /* 0x000fe400078e00ff */
[C---:B------:R-:W-:Y:S01]  /*43f0*/  FFMA.FTZ R42, R41.reuse, R181, -R42 ;  /* 0x000000b5292a7223 */ /* 0x040fe2000001082a */
[----:B------:R-:W-:Y:S01]  /*4400*/  F2FP.BF16.F32.PACK_AB R82, R82, R87 ;  /* 0x000000575252723e */ /* 0x000fe200000010ff */
[----:B------:R-:W-:Y:S01]  /*4410*/  FFMA.FTZ R41, R41, R187, R40 ;  /* 0x000000bb29297223 */ /* 0x000fe20000010028 */
[C---:B------:R-:W-:Y:S01]  /*4420*/  FFMA.FTZ R84, R43.reuse, R182, -R84 ;  /* 0x000000b62b547223 */ /* 0x040fe20000010854 */
[----:B------:R-:W-:Y:S01]  /*4430*/  FFMA.FTZ R83, R43, R188, R83 ;  /* 0x000000bc2b537223 */ /* 0x000fe20000010053 */
[----:B------:R-:W-:-:S02]  /*4440*/  F2FP.BF16.F32.PACK_AB R85, R86, R85 ;  /* 0x000000555655723e */ /* 0x000fc400000010ff */
[----:B------:R-:W-:Y:S01]  /*4450*/  F2FP.BF16.F32.PACK_AB R40, R41, R42 ;  /* 0x0000002a2928723e */ /* 0x000fe200000010ff */
[----:B------:R-:W-:Y:S01]  /*4460*/  IMAD.MOV.U32 R42, RZ, RZ, R82 ;  /* 0x000000ffff2a7224 */ /* 0x000fe200078e0052 */
[----:B------:R-:W-:Y:S01]  /*4470*/  F2FP.BF16.F32.PACK_AB R43, R83, R84 ;  /* 0x00000054532b723e */ /* 0x000fe200000010ff */
[----:B------:R-:W-:-:S07]  /*4480*/  IMAD.MOV.U32 R41, RZ, RZ, R85 ;  /* 0x000000ffff297224 */ /* 0x000fce00078e0055 */
.L_x_487:
[----:B------:R-:W-:Y:S05]  /*4490*/  BSYNC B2 ;  /* 0x0000000000027941 */ /* 0x000fea0003800000 */
.L_x_486:
[----:B------:R-:W-:Y:S02]  /*44a0*/  ULDC.64 UR4, c[0x0][0x208] ;  /* 0x0000820000047ab9 */ /* 0x000fe40000000a00 */
[----:B--2---:R4:W-:Y:S03]  /*44b0*/  STG.E.128 desc[UR4][R60.64+0x180], R40 ;  /* 0x000180283c007986 */ /* 0x0049e6000c101d04 */
.L_x_473:
[----:B------:R-:W-:Y:S05]  /*44c0*/  BSYNC B1 ;  /* 0x0000000000017941 */ /* 0x000fea0003800000 */
.L_x_472:
[----:B------:R-:W-:Y:S04]  /*44d0*/  BSSY B1, `(.L_x_488) ;  /* 0x00000e3000017945 */ /* 0x000fe80003800000 */
[----:B------:R-:W-:Y:S05]  /*44e0*/  @P4 BRA `(.L_x_489) ;  /* 0x0000000c00844947 */ /* 0x000fea0003800000 */
[----:B------:R-:W-:Y:S01]  /*44f0*/  ISETP.NE.AND P3, PT, R26, RZ, PT ;  /* 0x000000ff1a00720c */ /* 0x000fe20003f65270 */
[----:B------:R-:W-:-:S12]  /*4500*/  BSSY B2, `(.L_x_490) ;  /* 0x0000037000027945 */ /* 0x000fd80003800000 */
[----:B------:R-:W-:Y:S05]  /*4510*/  @!P3 BRA `(.L_x_491) ;  /* 0x0000000000d4b947 */ /* 0x000fea0003800000 */
[----:B-1234-:R1:W2:Y:S01]  /*4520*/  LDS.128 R40, [R4+0x25400] ;  /* 0x0254000004287984 */ /* 0x01e2a20000000c00 */
[----:B------:R-:W-:Y:S01]  /*4530*/  ISETP.GE.AND P3, PT, R22, R116, PT ;  /* 0x000000741600720c */ /* 0x000fe20003f66270 */
[----:B------:R-:W-:-:S12]  /*4540*/  BSSY B3, `(.L_x_492) ;  /* 0x0000030000037945 */ /* 0x000fd80003800000 */
[----:B-1----:R-:W-:Y:S05]  /*4550*/  @P3 BRA `(.L_x_493) ;  /* 0x0000000000b83947 */ /* 0x002fea0003800000 */
[----:B------:R-:W-:Y:S01]  /*4560*/  SHF.R.U64 R83, R78, 0x10, R79 ;  /* 0x000000104e537819 */ /* 0x000fe2000000124f */
[----:B--2---:R-:W-:Y:S01]  /*4570*/  IMAD.U32 R60, R42, 0x10000, RZ ;  /* 0x000100002a3c7824 */ /* 0x004fe200078e00ff */
[--C-:B------:R-:W-:Y:S02]  /*4580*/  SHF.R.U64 R78, R80, 0x10, R81.reuse ;  /* 0x00000010504e7819 */ /* 0x100fe40000001251 */
[----:B------:R-:W-:Y:S02]  /*4590*/  SHF.R.U32.HI R81, RZ, 0x10, R81 ;  /* 0x00000010ff517819 */ /* 0x000fe40000011651 */
[----:B------:R-:W-:Y:S01]  /*45a0*/  SHF.R.U32.HI R82, RZ, 0x10, R79 ;  /* 0x00000010ff527819 */ /* 0x000fe2000001164f */
[----:B------:R-:W-:Y:S01]  /*45b0*/  IMAD.U32 R79, R41, 0x10000, RZ ;  /* 0x00010000294f7824 */ /* 0x000fe200078e00ff */
[----:B------:R-:W-:Y:S02]  /*45c0*/  PRMT R192, R192, 0x5410, R81 ;  /* 0x00005410c0c07816 */ /* 0x000fe40000000051 */
[----:B------:R-:W-:-:S02]  /*45d0*/  PRMT R178, R178, 0x5410, R83 ;  /* 0x00005410b2b27816 */ /* 0x000fc40000000053 */
[----:B------:R-:W-:Y:S01]  /*45e0*/  PRMT R179, R179, 0x5410, R82 ;  /* 0x00005410b3b37816 */ /* 0x000fe20000000052 */
[----:B------:R-:W-:Y:S01]  /*45f0*/  IMAD.U32 R83, R192, 0x10000, RZ ;  /* 0x00010000c0537824 */ /* 0x000fe200078e00ff */
[----:B------:R-:W-:Y:S02]  /*4600*/  PRMT R191, R191, 0x5410, R78 ;  /* 0x00005410bfbf7816 */ /* 0x000fe4000000004e */
[----:B------:R-:W-:Y:S01]  /*4610*/  LOP3.LUT R61, R42, 0xffff0000, RZ, 0xc0, !PT ;  /* 0xffff00002a3d7812 */ /* 0x000fe200078ec0ff */
[----:B------:R-:W-:Y:S01]  /*4620*/  IMAD.U32 R81, R179, 0x10000, RZ ;  /* 0x00010000b3517824 */ /* 0x000fe200078e00ff */
[----:B------:R-:W-:Y:S01]  /*4630*/  LOP3.LUT R78, R41, 0xffff0000, RZ, 0xc0, !PT ;  /* 0xffff0000294e7812 */ /* 0x000fe200078ec0ff */
[----:B------:R-:W-:Y:S01]  /*4640*/  IMAD.U32 R41, R40, 0x10000, RZ ;  /* 0x0001000028297824 */ /* 0x000fe200078e00ff */
[----:B------:R-:W-:Y:S01]  /*4650*/  LOP3.LUT R82, R191, 0xffff0000, RZ, 0xc0, !PT ;  /* 0xffff0000bf527812 */ /* 0x000fe200078ec0ff */
[C---:B------:R-:W-:Y:S01]  /*4660*/  FMUL.FTZ R87, R61.reuse, R83 ;  /* 0x000000533d577220 */ /* 0x040fe20000410000 */
[----:B------:R-:W-:Y:S01]  /*4670*/  LOP3.LUT R80, R178, 0xffff0000, RZ, 0xc0, !PT ;  /* 0xffff0000b2507812 */ /* 0x000fe200078ec0ff */
[-C--:B------:R-:W-:Y:S01]  /*4680*/  FMUL.FTZ R61, R61, R81.reuse ;  /* 0x000000513d3d7220 */ /* 0x080fe20000410000 */
[----:B------:R-:W-:Y:S01]  /*4690*/  LOP3.LUT R42, R43, 0xffff0000, RZ, 0xc0, !PT ;  /* 0xffff00002b2a7812 */ /* 0x000fe200078ec0ff */
[----:B------:R-:W-:Y:S01]  /*46a0*/  FMUL.FTZ R84, R78, R82 ;  /* 0x000000524e547220 */ /* 0x000fe20000410000 */
[----:B------:R-:W-:Y:S01]  /*46b0*/  LOP3.LUT R192, R192, 0xffff0000, RZ, 0xc0, !PT ;  /* 0xffff0000c0c07812 */ /* 0x000fe200078ec0ff */
[----:B------:R-:W-:Y:S01]  /*46c0*/  FMUL.FTZ R85, R78, R80 ;  /* 0x000000504e557220 */ /* 0x000fe20000410000 */
[----:B------:R-:W-:Y:S01]  /*46d0*/  LOP3.LUT R179, R179, 0xffff0000, RZ, 0xc0, !PT ;  /* 0xffff0000b3b37812 */ /* 0x000fe200078ec0ff */
[----:B------:R-:W-:Y:S01]  /*46e0*/  IMAD.U32 R191, R191, 0x10000, RZ ;  /* 0x00010000bfbf7824 */ /* 0x000fe200078e00ff */
[----:B------:R-:W-:Y:S01]  /*46f0*/  LOP3.LUT R78, R40, 0xffff0000, RZ, 0xc0, !PT ;  /* 0xffff0000284e7812 */ /* 0x000fe200078ec0ff */
[----:B------:R-:W-:Y:S01]  /*4700*/  FFMA.FTZ R87, R60, R81, -R87 ;  /* 0x000000513c577223 */ /* 0x000fe20000010857 */
[----:B------:R-:W-:-:S02]  /*4710*/  IMAD.U32 R178, R178, 0x10000, RZ ;  /* 0x00010000b2b27824 */ /* 0x000fc400078e00ff */
[C---:B------:R-:W-:Y:S01]  /*4720*/  FFMA.FTZ R40, R79.reuse, R80, -R84 ;  /* 0x000000504f287223 */ /* 0x040fe20000010854 */
[----:B------:R-:W-:Y:S01]  /*4730*/  FFMA.FTZ R60, R60, R83, R61 ;  /* 0x000000533c3c7223 */ /* 0x000fe2000001003d */
[C---:B------:R-:W-:Y:S01]  /*4740*/  FMUL.FTZ R80, R42.reuse, R192 ;  /* 0x000000c02a507220 */ /* 0x040fe20000410000 */
[----:B------:R-:W-:Y:S01]  /*4750*/  FMUL.FTZ R61, R42, R179 ;  /* 0x000000b32a3d7220 */ /* 0x000fe20000410000 */
[C---:B------:R-:W-:Y:S01]  /*4760*/  FMUL.FTZ R42, R78.reuse, R191 ;  /* 0x000000bf4e2a7220 */ /* 0x040fe20000410000 */
        /* <DEDUP_REMOVED lines=13> */
.L_x_493:
[----:B------:R-:W-:Y:S05]  /*4840*/  BSYNC B3 ;  /* 0x0000000000037941 */ /* 0x000fea0003800000 */
.L_x_492:
[----:B------:R-:W-:Y:S02]  /*4850*/  ULDC.64 UR4, c[0x0][0x208] ;  /* 0x0000820000047ab9 */ /* 0x000fe40000000a00 */
[----:B--2---:R1:W-:Y:S03]  /*4860*/  STG.E.128 desc[UR4][R54.64], R40 ;  /* 0x0000002836007986 */ /* 0x0043e6000c101d04 */
.L_x_491:
[----:B------:R-:W-:Y:S05]  /*4870*/  BSYNC B2 ;  /* 0x0000000000027941 */ /* 0x000fea0003800000 */
.L_x_490:
[----:B------:R-:W-:Y:S01]  /*4880*/  ISETP.NE.AND P3, PT, R10, RZ, PT ;  /* 0x000000ff0a00720c */ /* 0x000fe20003f65270 */
[----:B------:R-:W-:-:S12]  /*4890*/  BSSY B2, `(.L_x_494) ;  /* 0x0000036000027945 */ /* 0x000fd80003800000 */
[----:B------:R-:W-:Y:S05]  /*48a0*/  @!P3 BRA `(.L_x_495) ;  /* 0x0000000000d0b947 */ /* 0x000fea0003800000 */
[----:B-1234-:R1:W2:Y:S01]  /*48b0*/  LDS.128 R40, [R4+0x27c00] ;  /* 0x027c000004287984 */ /* 0x01e2a20000000c00 */
[----:B------:R-:W-:Y:S01]  /*48c0*/  ISETP.GE.AND P3, PT, R215, R116, PT ;  /* 0x00000074d700720c */ /* 0x000fe20003f66270 */
[----:B------:R-:W-:-:S12]  /*48d0*/  BSSY B3, `(.L_x_496) ;  /* 0x000002f000037945 */ /* 0x000fd80003800000 */
[----:B-1----:R-:W-:Y:S05]  /*48e0*/  @P3 BRA `(.L_x_497) ;  /* 0x0000000000b43947 */ /* 0x002fea0003800000 */
[--C-:B------:R-:W-:Y:S02]  /*48f0*/  SHF.R.U64 R61, R76, 0x10, R77.reuse ;  /* 0x000000104c3d7819 */ /* 0x100fe4000000124d */
[----:B------:R-:W-:Y:S02]  /*4900*/  SHF.R.U32.HI R76, RZ, 0x10, R77 ;  /* 0x00000010ff4c7819 */ /* 0x000fe4000001164d */
[--C-:B------:R-:W-:Y:S02]  /*4910*/  SHF.R.U32.HI R78, RZ, 0x10, R75.reuse ;  /* 0x00000010ff4e7819 */ /* 0x100fe4000001164b */
[----:B------:R-:W-:Y:S02]  /*4920*/  SHF.R.U64 R79, R74, 0x10, R75 ;  /* 0x000000104a4f7819 */ /* 0x000fe4000000124b */
[----:B------:R-:W-:Y:S02]  /*4930*/  PRMT R177, R177, 0x5410, R76 ;  /* 0x00005410b1b17816 */ /* 0x000fe4000000004c */
[----:B------:R-:W-:-:S02]  /*4940*/  PRMT R175, R175, 0x5410, R78 ;  /* 0x00005410afaf7816 */ /* 0x000fc4000000004e */
[----:B------:R-:W-:Y:S02]  /*4950*/  PRMT R176, R176, 0x5410, R61 ;  /* 0x00005410b0b07816 */ /* 0x000fe4000000003d */
[----:B--2---:R-:W-:Y:S01]  /*4960*/  LOP3.LUT R75, R42, 0xffff0000, RZ, 0xc0, !PT ;  /* 0xffff00002a4b7812 */ /* 0x004fe200078ec0ff */
[----:B------:R-:W-:Y:S01]  /*4970*/  IMAD.U32 R77, R175, 0x10000, RZ ;  /* 0x00010000af4d7824 */ /* 0x000fe200078e00ff */
[----:B------:R-:W-:Y:S01]  /*4980*/  PRMT R174, R174, 0x5410, R79 ;  /* 0x00005410aeae7816 */ /* 0x000fe2000000004f */
[----:B------:R-:W-:Y:S01]  /*4990*/  IMAD.U32 R79, R177, 0x10000, RZ ;  /* 0x00010000b14f7824 */ /* 0x000fe200078e00ff */
[----:B------:R-:W-:Y:S02]  /*49a0*/  LOP3.LUT R61, R41, 0xffff0000, RZ, 0xc0, !PT ;  /* 0xffff0000293d7812 */ /* 0x000fe400078ec0ff */
[----:B------:R-:W-:Y:S01]  /*49b0*/  LOP3.LUT R78, R176, 0xffff0000, RZ, 0xc0, !PT ;  /* 0xffff0000b04e7812 */ /* 0x000fe200078ec0ff */
[----:B------:R-:W-:Y:S01]  /*49c0*/  FMUL.FTZ R81, R75, R79 ;  /* 0x0000004f4b517220 */ /* 0x000fe20000410000 */
[----:B------:R-:W-:Y:S01]  /*49d0*/  SHF.L.U32 R74, R42, 0x10, RZ ;  /* 0x000000102a4a7819 */ /* 0x000fe200000006ff */
[C---:B------:R-:W-:Y:S01]  /*49e0*/  IMAD.U32 R42, R43.reuse, 0x10000, RZ ;  /* 0x000100002b2a7824 */ /* 0x040fe200078e00ff */
[----:B------:R-:W-:Y:S01]  /*49f0*/  LOP3.LUT R60, R43, 0xffff0000, RZ, 0xc0, !PT ;  /* 0xffff00002b3c7812 */ /* 0x000fe200078ec0ff */
[----:B------:R-:W-:Y:S01]  /*4a00*/  IMAD.U32 R43, R41, 0x10000, RZ ;  /* 0x00010000292b7824 */ /* 0x000fe200078e00ff */
[----:B------:R-:W-:Y:S01]  /*4a10*/  LOP3.LUT R76, R174, 0xffff0000, RZ, 0xc0, !PT ;  /* 0xffff0000ae4c7812 */ /* 0x000fe200078ec0ff */
[----:B------:R-:W-:Y:S01]  /*4a20*/  FMUL.FTZ R80, R61, R78 ;  /* 0x0000004e3d507220 */ /* 0x000fe20000410000 */
[-C--:B------:R-:W-:Y:S01]  /*4a30*/  FMUL.FTZ R75, R75, R77.reuse ;  /* 0x0000004d4b4b7220 */ /* 0x080fe20000410000 */
[----:B------:R-:W-:Y:S01]  /*4a40*/  LOP3.LUT R177, R177, 0xffff0000, RZ, 0xc0, !PT ;  /* 0xffff0000b1b17812 */ /* 0x000fe200078ec0ff */
[----:B------:R-:W-:Y:S01]  /*4a50*/  IMAD.U32 R41, R40, 0x10000, RZ ;  /* 0x0001000028297824 */ /* 0x000fe200078e00ff */
[----:B------:R-:W-:Y:S01]  /*4a60*/  LOP3.LUT R175, R175, 0xffff0000, RZ, 0xc0, !PT ;  /* 0xffff0000afaf7812 */ /* 0x000fe200078ec0ff */
[----:B------:R-:W-:Y:S01]  /*4a70*/  FFMA.FTZ R81, R74, R77, -R81 ;  /* 0x0000004d4a517223 */ /* 0x000fe20000010851 */
[-C--:B------:R-:W-:Y:S01]  /*4a80*/  FMUL.FTZ R61, R61, R76.reuse ;  /* 0x0000004c3d3d7220 */ /* 0x080fe20000410000 */
[----:B------:R-:W-:Y:S01]  /*4a90*/  LOP3.LUT R40, R40, 0xffff0000, RZ, 0xc0, !PT ;  /* 0xffff000028287812 */ /* 0x000fe200078ec0ff */
[----:B------:R-:W-:Y:S01]  /*4aa0*/  FFMA.FTZ R80, R43, R76, -R80 ;  /* 0x0000004c2b507223 */ /* 0x000fe20000010850 */
[----:B------:R-:W-:Y:S01]  /*4ab0*/  FFMA.FTZ R74, R74, R79, R75 ;  /* 0x0000004f4a4a7223 */ /* 0x000fe2000001004b */
[----:B------:R-:W-:-:S02]  /*4ac0*/  IMAD.U32 R176, R176, 0x10000, RZ ;  /* 0x00010000b0b07824 */ /* 0x000fc400078e00ff */
[----:B------:R-:W-:Y:S01]  /*4ad0*/  FMUL.FTZ R75, R60, R177 ;  /* 0x000000b13c4b7220 */ /* 0x000fe20000410000 */
[----:B------:R-:W-:Y:S02]  /*4ae0*/  IMAD.U32 R174, R174, 0x10000, RZ ;  /* 0x00010000aeae7824 */ /* 0x000fe400078e00ff */
[-C--:B------:R-:W-:Y:S01]  /*4af0*/  FMUL.FTZ R76, R60, R175.reuse ;  /* 0x000000af3c4c7220 */ /* 0x080fe20000410000 */
[----:B------:R-:W-:Y:S01]  /*4b00*/  FFMA.FTZ R61, R43, R78, R61 ;  /* 0x0000004e2b3d7223 */ /* 0x000fe2000001003d */
[C---:B------:R-:W-:Y:S01]  /*4b10*/  FMUL.FTZ R60, R40.reuse, R176 ;  /* 0x000000b0283c7220 */ /* 0x040fe20000410000 */
[-C--:B------:R-:W-:Y:S01]  /*4b20*/  FMUL.FTZ R43, R40, R174.reuse ;  /* 0x000000ae282b7220 */ /* 0x080fe20000410000 */
[C---:B------:R-:W-:Y:S01]  /*4b30*/  FFMA.FTZ R75, R42.reuse, R175, -R75 ;  /* 0x000000af2a4b7223 */ /* 0x040fe2000001084b */
[----:B------:R-:W-:Y:S01]  /*4b40*/  FFMA.FTZ R76, R42, R177, R76 ;  /* 0x000000b12a4c7223 */ /* 0x000fe2000001004c */
[C---:B------:R-:W-:Y:S01]  /*4b50*/  FFMA.FTZ R60, R41.reuse, R174, -R60 ;  /* 0x000000ae293c7223 */ /* 0x040fe2000001083c */
[----:B------:R-:W-:Y:S01]  /*4b60*/  FFMA.FTZ R43, R41, R176, R43 ;  /* 0x000000b0292b7223 */ /* 0x000fe2000001002b */
[----:B------:R-:W-:-:S02]  /*4b70*/  F2FP.BF16.F32.PACK_AB R41, R61, R80 ;  /* 0x000000503d29723e */ /* 0x000fc400000010ff */
[----:B------:R-:W-:Y:S02]  /*4b80*/  F2FP.BF16.F32.PACK_AB R75, R76, R75 ;  /* 0x0000004b4c4b723e */ /* 0x000fe400000010ff */
[----:B------:R-:W-:Y:S02]  /*4b90*/  F2FP.BF16.F32.PACK_AB R40, R43, R60 ;  /* 0x0000003c2b28723e */ /* 0x000fe400000010ff */
[----:B------:R-:W-:Y:S01]  /*4ba0*/  F2FP.BF16.F32.PACK_AB R42, R74, R81 ;  /* 0x000000514a2a723e */ /* 0x000fe200000010ff */
[----:B------:R-:W-:-:S07]  /*4bb0*/  IMAD.MOV.U32 R43, RZ, RZ, R75 ;  /* 0x000000ffff2b7224 */ /* 0x000fce00078e004b */
.L_x_497:
[----:B------:R-:W-:Y:S05]  /*4bc0*/  BSYNC B3 ;  /* 0x0000000000037941 */ /* 0x000fea0003800000 */
.L_x_496:
[----:B------:R-:W-:Y:S02]  /*4bd0*/  ULDC.64 UR4, c[0x0][0x208] ;  /* 0x0000820000047ab9 */ /* 0x000fe40000000a00 */
[----:B--2---:R1:W-:Y:S03]  /*4be0*/  STG.E.128 desc[UR4][R54.64+0x80], R40 ;  /* 0x0000802836007986 */ /* 0x0043e6000c101d04 */
.L_x_495:
[----:B------:R-:W-:Y:S05]  /*4bf0*/  BSYNC B2 ;  /* 0x0000000000027941 */ /* 0x000fea0003800000 */
.L_x_494:
[----:B------:R-:W-:Y:S01]  /*4c00*/  ISETP.NE.AND P3, PT, R9, RZ, PT ;  /* 0x000000ff0900720c */ /* 0x000fe20003f65270 */
[----:B------:R-:W-:-:S12]  /*4c10*/  BSSY B2, `(.L_x_498) ;  /* 0x0000037000027945 */ /* 0x000fd80003800000 */
[----:B------:R-:W-:Y:S05]  /*4c20*/  @!P3 BRA `(.L_x_499) ;  /* 0x0000000000d4b947 */ /* 0x000fea0003800000 */
[----:B-1234-:R1:W2:Y:S01]  /*4c30*/  LDS.128 R40, [R4+0x2a400] ;  /* 0x02a4000004287984 */ /* 0x01e2a20000000c00 */
[----:B------:R-:W-:Y:S01]  /*4c40*/  ISETP.GE.AND P3, PT, R214, R116, PT ;  /* 0x00000074d600720c */ /* 0x000fe20003f66270 */
[----:B------:R-:W-:-:S12]  /*4c50*/  BSSY B3, `(.L_x_500) ;  /* 0x0000030000037945 */ /* 0x000fd80003800000 */
[----:B-1----:R-:W-:Y:S05]  /*4c60*/  @P3 BRA `(.L_x_501) ;  /* 0x0000000000b83947 */ /* 0x002fea0003800000 */
[--C-:B------:R-:W-:Y:S01]  /*4c70*/  SHF.R.U64 R75, R72, 0x10, R73.reuse ;  /* 0x00000010484b7819 */ /* 0x100fe20000001249 */
[----:B--2---:R-:W-:Y:S01]  /*4c80*/  IMAD.U32 R60, R42, 0x10000, RZ ;  /* 0x000100002a3c7824 */ /* 0x004fe200078e00ff */
[----:B------:R-:W-:Y:S02]  /*4c90*/  SHF.R.U32.HI R72, RZ, 0x10, R73 ;  /* 0x00000010ff487819 */ /* 0x000fe40000011649 */
[--C-:B------:R-:W-:Y:S02]  /*4ca0*/  SHF.R.U32.HI R74, RZ, 0x10, R71.reuse ;  /* 0x00000010ff4a7819 */ /* 0x100fe40000011647 */
[----:B------:R-:W-:Y:S01]  /*4cb0*/  SHF.R.U64 R76, R70, 0x10, R71 ;  /* 0x00000010464c7819 */ /* 0x000fe20000001247 */
[----:B------:R-:W-:Y:S01]  /*4cc0*/  IMAD.U32 R70, R43, 0x10000, RZ ;  /* 0x000100002b467824 */ /* 0x000fe200078e00ff */
[----:B------:R-:W-:Y:S02]  /*4cd0*/  PRMT R173, R173, 0x5410, R72 ;  /* 0x00005410adad7816 */ /* 0x000fe40000000048 */
[----:B------:R-:W-:-:S02]  /*4ce0*/  PRMT R169, R169, 0x5410, R74 ;  /* 0x00005410a9a97816 */ /* 0x000fc4000000004a */
[----:B------:R-:W-:Y:S01]  /*4cf0*/  PRMT R172, R172, 0x5410, R75 ;  /* 0x00005410acac7816 */ /* 0x000fe2000000004b */
[----:B------:R-:W-:Y:S01]  /*4d00*/  IMAD.U32 R75, R173, 0x10000, RZ ;  /* 0x00010000ad4b7824 */ /* 0x000fe200078e00ff */
[----:B------:R-:W-:Y:S01]  /*4d10*/  LOP3.LUT R61, R42, 0xffff0000, RZ, 0xc0, !PT ;  /* 0xffff00002a3d7812 */ /* 0x000fe200078ec0ff */
[----:B------:R-:W-:Y:S01]  /*4d20*/  IMAD.U32 R73, R169, 0x10000, RZ ;  /* 0x00010000a9497824 */ /* 0x000fe200078e00ff */
[----:B------:R-:W-:Y:S01]  /*4d30*/  LOP3.LUT R71, R43, 0xffff0000, RZ, 0xc0, !PT ;  /* 0xffff00002b477812 */ /* 0x000fe200078ec0ff */
[----:B------:R-:W-:Y:S01]  /*4d40*/  IMAD.U32 R42, R41, 0x10000, RZ ;  /* 0x00010000292a7824 */ /* 0x000fe200078e00ff */
[----:B------:R-:W-:Y:S01]  /*4d50*/  PRMT R171, R171, 0x5410, R76 ;  /* 0x00005410abab7816 */ /* 0x000fe2000000004c */
[----:B------:R-:W-:Y:S01]  /*4d60*/  FMUL.FTZ R79, R61, R75 ;  /* 0x0000004b3d4f7220 */ /* 0x000fe20000410000 */
[----:B------:R-:W-:Y:S01]  /*4d70*/  LOP3.LUT R43, R41, 0xffff0000, RZ, 0xc0, !PT ;  /* 0xffff0000292b7812 */ /* 0x000fe200078ec0ff */
[-C--:B------:R-:W-:Y:S01]  /*4d80*/  FMUL.FTZ R61, R61, R73.reuse ;  /* 0x000000493d3d7220 */ /* 0x080fe20000410000 */
[----:B------:R-:W-:Y:S01]  /*4d90*/  LOP3.LUT R74, R172, 0xffff0000, RZ, 0xc0, !PT ;  /* 0xffff0000ac4a7812 */ /* 0x000fe200078ec0ff */
[----:B------:R-:W-:Y:S01]  /*4da0*/  IMAD.U32 R41, R40, 0x10000, RZ ;  /* 0x0001000028297824 */ /* 0x000fe200078e00ff */
[----:B------:R-:W-:Y:S01]  /*4db0*/  LOP3.LUT R72, R171, 0xffff0000, RZ, 0xc0, !PT ;  /* 0xffff0000ab487812 */ /* 0x000fe200078ec0ff */
[----:B------:R-:W-:Y:S01]  /*4dc0*/  FFMA.FTZ R79, R60, R73, -R79 ;  /* 0x000000493c4f7223 */ /* 0x000fe2000001084f */
[----:B------:R-:W-:Y:S01]  /*4dd0*/  LOP3.LUT R173, R173, 0xffff0000, RZ, 0xc0, !PT ;  /* 0xffff0000adad7812 */ /* 0x000fe200078ec0ff */
[----:B------:R-:W-:Y:S01]  /*4de0*/  FMUL.FTZ R77, R43, R74 ;  /* 0x0000004a2b4d7220 */ /* 0x000fe20000410000 */
[----:B------:R-:W-:Y:S01]  /*4df0*/  LOP3.LUT R169, R169, 0xffff0000, RZ, 0xc0, !PT ;  /* 0xffff0000a9a97812 */ /* 0x000fe200078ec0ff */
[-C--:B------:R-:W-:Y:S01]  /*4e00*/  FMUL.FTZ R43, R43, R72.reuse ;  /* 0x000000482b2b7220 */ /* 0x080fe20000410000 */
[----:B------:R-:W-:Y:S01]  /*4e10*/  LOP3.LUT R40, R40, 0xffff0000, RZ, 0xc0, !PT ;  /* 0xffff000028287812 */ /* 0x000fe200078ec0ff */
[----:B------:R-:W-:Y:S01]  /*4e20*/  FFMA.FTZ R77, R42, R72, -R77 ;  /* 0x000000482a4d7223 */ /* 0x000fe2000001084d */
[----:B------:R-:W-:-:S02]  /*4e30*/  IMAD.U32 R172, R172, 0x10000, RZ ;  /* 0x00010000acac7824 */ /* 0x000fc400078e00ff */
[----:B------:R-:W-:Y:S01]  /*4e40*/  FFMA.FTZ R60, R60, R75, R61 ;  /* 0x0000004b3c3c7223 */ /* 0x000fe2000001003d */
[----:B------:R-:W-:Y:S02]  /*4e50*/  IMAD.U32 R171, R171, 0x10000, RZ ;  /* 0x00010000abab7824 */ /* 0x000fe400078e00ff */
[C---:B------:R-:W-:Y:S01]  /*4e60*/  FMUL.FTZ R61, R71.reuse, R173 ;  /* 0x000000ad473d7220 */ /* 0x040fe20000410000 */
[----:B------:R-:W-:Y:S01]  /*4e70*/  FMUL.FTZ R72, R71, R169 ;  /* 0x000000a947487220 */ /* 0x000fe20000410000 */
[----:B------:R-:W-:Y:S01]  /*4e80*/  FFMA.FTZ R74, R42, R74, R43 ;  /* 0x0000004a2a4a7223 */ /* 0x000fe2000001002b */
[CC--:B------:R-:W-:Y:S01]  /*4e90*/  FMUL.FTZ R42, R40.reuse, R172.reuse ;  /* 0x000000ac282a7220 */ /* 0x0c0fe20000410000 */
[----:B------:R-:W-:Y:S01]  /*4ea0*/  FMUL.FTZ R43, R40, R171 ;  /* 0x000000ab282b7220 */ /* 0x000fe20000410000 */
[C---:B------:R-:W-:Y:S01]  /*4eb0*/  FFMA.FTZ R61, R70.reuse, R169, -R61 ;  /* 0x000000a9463d7223 */ /* 0x040fe2000001083d */
[----:B------:R-:W-:Y:S01]  /*4ec0*/  FFMA.FTZ R72, R70, R173, R72 ;  /* 0x000000ad46487223 */ /* 0x000fe20000010048 */
[C---:B------:R-:W-:Y:S01]  /*4ed0*/  FFMA.FTZ R42, R41.reuse, R171, -R42 ;  /* 0x000000ab292a7223 */ /* 0x040fe2000001082a */
[----:B------:R-:W-:Y:S01]  /*4ee0*/  FFMA.FTZ R43, R41, R172, R43 ;  /* 0x000000ac292b7223 */ /* 0x000fe2000001002b */
[----:B------:R-:W-:-:S02]  /*4ef0*/  F2FP.BF16.F32.PACK_AB R60, R60, R79 ;  /* 0x0000004f3c3c723e */ /* 0x000fc400000010ff */
[----:B------:R-:W-:Y:S02]  /*4f00*/  F2FP.BF16.F32.PACK_AB R61, R72, R61 ;  /* 0x0000003d483d723e */ /* 0x000fe400000010ff */
[----:B------:R-:W-:Y:S01]  /*4f10*/  F2FP.BF16.F32.PACK_AB R40, R43, R42 ;  /* 0x0000002a2b28723e */ /* 0x000fe200000010ff */
[----:B------:R-:W-:Y:S01]  /*4f20*/  IMAD.MOV.U32 R42, RZ, RZ, R60 ;  /* 0x000000ffff2a7224 */ /* 0x000fe200078e003c */
[----:B------:R-:W-:Y:S02]  /*4f30*/  F2FP.BF16.F32.PACK_AB R41, R74, R77 ;  /* 0x0000004d4a29723e */ /* 0x000fe400000010ff */
[----:B------:R-:W-:-:S07]  /*4f40*/  MOV R43, R61 ;  /* 0x0000003d002b7202 */ /* 0x000fce0000000f00 */
.L_x_501:
[----:B------:R-:W-:Y:S05]  /*4f50*/  BSYNC B3 ;  /* 0x0000000000037941 */ /* 0x000fea0003800000 */
.L_x_500:
[----:B------:R-:W-:Y:S02]  /*4f60*/  ULDC.64 UR4, c[0x0][0x208] ;  /* 0x0000820000047ab9 */ /* 0x000fe40000000a00 */
[----:B--2---:R1:W-:Y:S03]  /*4f70*/  STG.E.128 desc[UR4][R54.64+0x100], R40 ;  /* 0x0001002836007986 */ /* 0x0043e6000c101d04 */
.L_x_499:
[----:B------:R-:W-:Y:S05]  /*4f80*/  BSYNC B2 ;  /* 0x0000000000027941 */ /* 0x000fea0003800000 */
.L_x_498:
[----:B------:R-:W-:-:S13]  /*4f90*/  ISETP.NE.AND P3, PT, R8, RZ, PT ;  /* 0x000000ff0800720c */ /* 0x000fda0003f65270 */
[----:B------:R-:W-:Y:S05]  /*4fa0*/  @!P3 BRA `(.L_x_489) ;  /* 0x0000000000d4b947 */ /* 0x000fea0003800000 */
[----:B-1234-:R1:W2:Y:S01]  /*4fb0*/  LDS.128 R40, [R4+0x2cc00] ;  /* 0x02cc000004287984 */ /* 0x01e2a20000000c00 */
[----:B------:R-:W-:Y:S01]  /*4fc0*/  ISETP.GE.AND P3, PT, R216, R116, PT ;  /* 0x00000074d800720c */ /* 0x000fe20003f66270 */
[----:B------:R-:W-:-:S12]  /*4fd0*/  BSSY B2, `(.L_x_502) ;  /* 0x0000030000027945 */ /* 0x000fd80003800000 */
[----:B-1----:R-:W-:Y:S05]  /*4fe0*/  @P3 BRA `(.L_x_503) ;  /* 0x0000000000b83947 */ /* 0x002fea0003800000 */
[----:B------:R-:W-:Y:S01]  /*4ff0*/  SHF.R.U64 R68, R68, 0x10, R69 ;  /* 0x0000001044447819 */ /* 0x000fe20000001245 */
[----:B--2---:R-:W-:Y:S01]  /*5000*/  IMAD.U32 R60, R42, 0x10000, RZ ;  /* 0x000100002a3c7824 */ /* 0x004fe200078e00ff */
[----:B------:R-:W-:Y:S01]  /*5010*/  SHF.R.U64 R70, R66, 0x10, R67 ;  /* 0x0000001042467819 */ /* 0x000fe20000001243 */
[----:B------:R-:W-:Y:S01]  /*5020*/  IMAD.U32 R66, R43, 0x10000, RZ ;  /* 0x000100002b427824 */ /* 0x000fe200078e00ff */
[----:B------:R-:W-:Y:S02]  /*5030*/  SHF.R.U32.HI R69, RZ, 0x10, R69 ;  /* 0x00000010ff457819 */ /* 0x000fe40000011645 */
[----:B------:R-:W-:Y:S02]  /*5040*/  SHF.R.U32.HI R71, RZ, 0x10, R67 ;  /* 0x00000010ff477819 */ /* 0x000fe40000011643 */
[----:B------:R-:W-:Y:S02]  /*5050*/  PRMT R165, R165, 0x5410, R68 ;  /* 0x00005410a5a57816 */ /* 0x000fe40000000044 */
[----:B------:R-:W-:-:S02]  /*5060*/  PRMT R167, R167, 0x5410, R70 ;  /* 0x00005410a7a77816 */ /* 0x000fc40000000046 */
[----:B------:R-:W-:Y:S02]  /*5070*/  PRMT R164, R164, 0x5410, R69 ;  /* 0x00005410a4a47816 */ /* 0x000fe40000000045 */
[----:B------:R-:W-:Y:S02]  /*5080*/  LOP3.LUT R67, R43, 0xffff0000, RZ, 0xc0, !PT ;  /* 0xffff00002b437812 */ /* 0x000fe400078ec0ff */
[----:B------:R-:W-:Y:S01]  /*5090*/  PRMT R166, R166, 0x5410, R71 ;  /* 0x00005410a6a67816 */ /* 0x000fe20000000047 */
[----:B------:R-:W-:Y:S01]  /*50a0*/  IMAD.U32 R71, R164, 0x10000, RZ ;  /* 0x00010000a4477824 */ /* 0x000fe200078e00ff */
[----:B------:R-:W-:Y:S02]  /*50b0*/  LOP3.LUT R43, R41, 0xffff0000, RZ, 0xc0, !PT ;  /* 0xffff0000292b7812 */ /* 0x000fe400078ec0ff */
[----:B------:R-:W-:Y:S01]  /*50c0*/  LOP3.LUT R70, R165, 0xffff0000, RZ, 0xc0, !PT ;  /* 0xffff0000a5467812 */ /* 0x000fe200078ec0ff */
[----:B------:R-:W-:Y:S01]  /*50d0*/  IMAD.U32 R69, R166, 0x10000, RZ ;  /* 0x00010000a6457824 */ /* 0x000fe200078e00ff */
[----:B------:R-:W-:Y:S01]  /*50e0*/  LOP3.LUT R68, R167, 0xffff0000, RZ, 0xc0, !PT ;  /* 0xffff0000a7447812 */ /* 0x000fe200078ec0ff */
[----:B------:R-:W-:Y:S01]  /*50f0*/  IMAD.U32 R165, R165, 0x10000, RZ ;  /* 0x00010000a5a57824 */ /* 0x000fe200078e00ff */
[----:B------:R-:W-:Y:S01]  /*5100*/  LOP3.LUT R61, R42, 0xffff0000, RZ, 0xc0, !PT ;  /* 0xffff00002a3d7812 */ /* 0x000fe200078ec0ff */
[----:B------:R-:W-:-:S02]  /*5110*/  IMAD.U32 R42, R41, 0x10000, RZ ;  /* 0x00010000292a7824 */ /* 0x000fc400078e00ff */
[C---:B------:R-:W-:Y:S01]  /*5120*/  FMUL.FTZ R73, R43.reuse, R70 ;  /* 0x000000462b497220 */ /* 0x040fe20000410000 */
[C---:B------:R-:W-:Y:S02]  /*5130*/  IMAD.U32 R41, R40.reuse, 0x10000, RZ ;  /* 0x0001000028297824 */ /* 0x040fe400078e00ff */
[-C--:B------:R-:W-:Y:S01]  /*5140*/  FMUL.FTZ R43, R43, R68.reuse ;  /* 0x000000442b2b7220 */ /* 0x080fe20000410000 */
[----:B------:R-:W-:Y:S01]  /*5150*/  LOP3.LUT R40, R40, 0xffff0000, RZ, 0xc0, !PT ;  /* 0xffff000028287812 */ /* 0x000fe200078ec0ff */
[C---:B------:R-:W-:Y:S01]  /*5160*/  FMUL.FTZ R75, R61.reuse, R71 ;  /* 0x000000473d4b7220 */ /* 0x040fe20000410000 */
[----:B------:R-:W-:Y:S01]  /*5170*/  LOP3.LUT R164, R164, 0xffff0000, RZ, 0xc0, !PT ;  /* 0xffff0000a4a47812 */ /* 0x000fe200078ec0ff */
[-C--:B------:R-:W-:Y:S01]  /*5180*/  FMUL.FTZ R61, R61, R69.reuse ;  /* 0x000000453d3d7220 */ /* 0x080fe20000410000 */
[----:B------:R-:W-:Y:S01]  /*5190*/  LOP3.LUT R166, R166, 0xffff0000, RZ, 0xc0, !PT ;  /* 0xffff0000a6a67812 */ /* 0x000fe200078ec0ff */
[----:B------:R-:W-:Y:S02]  /*51a0*/  IMAD.U32 R167, R167, 0x10000, RZ ;  /* 0x00010000a7a77824 */ /* 0x000fe400078e00ff */
[C---:B------:R-:W-:Y:S01]  /*51b0*/  FFMA.FTZ R73, R42.reuse, R68, -R73 ;  /* 0x000000442a497223 */ /* 0x040fe20000010849 */
[----:B------:R-:W-:Y:S01]  /*51c0*/  FFMA.FTZ R70, R42, R70, R43 ;  /* 0x000000462a467223 */ /* 0x000fe2000001002b */
[----:B------:R-:W-:Y:S01]  /*51d0*/  FFMA.FTZ R75, R60, R69, -R75 ;  /* 0x000000453c4b7223 */ /* 0x000fe2000001084b */
[----:B------:R-:W-:Y:S01]  /*51e0*/  FMUL.FTZ R42, R40, R165 ;  /* 0x000000a5282a7220 */ /* 0x000fe20000410000 */
[----:B------:R-:W-:Y:S01]  /*51f0*/  FFMA.FTZ R60, R60, R71, R61 ;  /* 0x000000473c3c7223 */ /* 0x000fe2000001003d */
[C---:B------:R-:W-:Y:S01]  /*5200*/  FMUL.FTZ R43, R67.reuse, R164 ;  /* 0x000000a4432b7220 */ /* 0x040fe20000410000 */
[-C--:B------:R-:W-:Y:S01]  /*5210*/  FMUL.FTZ R40, R40, R167.reuse ;  /* 0x000000a728287220 */ /* 0x080fe20000410000 */
        /* <DEDUP_REMOVED lines=9> */
[----:B------:R-:W-:Y:S01]  /*52b0*/  F2FP.BF16.F32.PACK_AB R43, R66, R43 ;  /* 0x0000002b422b723e */ /* 0x000fe200000010ff */
[----:B------:R-:W-:-:S07]  /*52c0*/  IMAD.MOV.U32 R42, RZ, RZ, R60 ;  /* 0x000000ffff2a7224 */ /* 0x000fce00078e003c */
.L_x_503:
[----:B------:R-:W-:Y:S05]  /*52d0*/  BSYNC B2 ;  /* 0x0000000000027941 */ /* 0x000fea0003800000 */
.L_x_502:
[----:B------:R-:W-:Y:S02]  /*52e0*/  ULDC.64 UR4, c[0x0][0x208] ;  /* 0x0000820000047ab9 */ /* 0x000fe40000000a00 */
[----:B--2---:R1:W-:Y:S03]  /*52f0*/  STG.E.128 desc[UR4][R54.64+0x180], R40 ;  /* 0x0001802836007986 */ /* 0x0043e6000c101d04 */
.L_x_489:
[----:B------:R-:W-:Y:S05]  /*5300*/  BSYNC B1 ;  /* 0x0000000000017941 */ /* 0x000fea0003800000 */
.L_x_488:
        /* <DEDUP_REMOVED lines=10> */
[----:B------:R-:W-:Y:S01]  /*53b0*/  SHF.R.U32.HI R62, RZ, 0x10, R63 ;  /* 0x00000010ff3e7819 */ /* 0x000fe2000001163f */
[----:B------:R-:W-:Y:S01]  /*53c0*/  IMAD.U32 R54, R42, 0x10000, RZ ;  /* 0x000100002a367824 */ /* 0x000fe200078e00ff */
[--C-:B------:R-:W-:Y:S02]  /*53d0*/  SHF.R.U64 R63, R64, 0x10, R65.reuse ;  /* 0x00000010403f7819 */ /* 0x100fe40000001241 */
[----:B------:R-:W-:Y:S02]  /*53e0*/  SHF.R.U32.HI R64, RZ, 0x10, R65 ;  /* 0x00000010ff407819 */ /* 0x000fe40000011641 */
        /* <DEDUP_REMOVED lines=22> */
[----:B------:R-:W-:Y:S01]  /*5550*/  SHF.L.U32 R152, R152, 0x10, RZ ;  /* 0x0000001098987819 */ /* 0x000fe200000006ff */
[----:B------:R-:W-:Y:S01]  /*5560*/  FFMA.FTZ R54, R54, R65, R55 ;  /* 0x0000004136367223 */ /* 0x000fe20000010037 */
[----:B------:R-:W-:-:S02]  /*5570*/  IMAD.U32 R154, R154, 0x10000, RZ ;  /* 0x000100009a9a7824 */ /* 0x000fc400078e00ff */
[C---:B------:R-:W-:Y:S01]  /*5580*/  FMUL.FTZ R55, R61.reuse, R155 ;  /* 0x0000009b3d377220 */ /* 0x040fe20000410000 */
        /* <DEDUP_REMOVED lines=8> */
[----:B------:R-:W-:Y:S02]  /*5610*/  F2FP.BF16.F32.PACK_AB R54, R54, R69 ;  /* 0x000000453636723e */ /* 0x000fe400000010ff */
[----:B------:R-:W-:-:S02]  /*5620*/  F2FP.BF16.F32.PACK_AB R55, R62, R55 ;  /* 0x000000373e37723e */ /* 0x000fc400000010ff */
[----:B------:R-:W-:Y:S01]  /*5630*/  F2FP.BF16.F32.PACK_AB R40, R43, R42 ;  /* 0x0000002a2b28723e */ /* 0x000fe200000010ff */
[----:B------:R-:W-:Y:S01]  /*5640*/  IMAD.MOV.U32 R42, RZ, RZ, R54 ;  /* 0x000000ffff2a7224 */ /* 0x000fe200078e0036 */
[----:B------:R-:W-:Y:S01]  /*5650*/  F2FP.BF16.F32.PACK_AB R41, R64, R67 ;  /* 0x000000434029723e */ /* 0x000fe200000010ff */
[----:B------:R-:W-:-:S07]  /*5660*/  IMAD.MOV.U32 R43, RZ, RZ, R55 ;  /* 0x000000ffff2b7224 */ /* 0x000fce00078e0037 */
.L_x_508:
[----:B------:R-:W-:Y:S05]  /*5670*/  BSYNC B2 ;  /* 0x0000000000027941 */ /* 0x000fea0003800000 */
.L_x_507:
[----:B------:R-:W-:Y:S02]  /*5680*/  ULDC.64 UR4, c[0x0][0x208] ;  /* 0x0000820000047ab9 */ /* 0x000fe40000000a00 */
[----:B--2---:R1:W-:Y:S03]  /*5690*/  STG.E.128 desc[UR4][R52.64], R40 ;  /* 0x0000002834007986 */ /* 0x0043e6000c101d04 */
.L_x_506:
[----:B------:R-:W-:Y:S05]  /*56a0*/  BSYNC B1 ;  /* 0x0000000000017941 */ /* 0x000fea0003800000 */
.L_x_505:
        /* <DEDUP_REMOVED lines=53> */
.L_x_512:
[----:B------:R-:W-:Y:S05]  /*5a00*/  BSYNC B2 ;  /* 0x0000000000027941 */ /* 0x000fea0003800000 */
.L_x_511:
[----:B------:R-:W-:Y:S02]  /*5a10*/  ULDC.64 UR4, c[0x0][0x208] ;  /* 0x0000820000047ab9 */ /* 0x000fe40000000a00 */
[----:B--2---:R1:W-:Y:S03]  /*5a20*/  STG.E.128 desc[UR4][R52.64+0x80], R40 ;  /* 0x0000802834007986 */ /* 0x0043e6000c101d04 */
.L_x_510:
[----:B------:R-:W-:Y:S05]  /*5a30*/  BSYNC B1 ;  /* 0x0000000000017941 */ /* 0x000fea0003800000 */
.L_x_509:
[----:B------:R-:W-:Y:S01]  /*5a40*/  ISETP.NE.AND P3, PT, R9, RZ, PT ;  /* 0x000000ff0900720c */ /* 0x000fe20003f65270 */
[----:B------:R-:W-:-:S12]  /*5a50*/  BSSY B1, `(.L_x_513) ;  /* 0x0000037000017945 */ /* 0x000fd80003800000 */
[----:B------:R-:W-:Y:S05]  /*5a60*/  @!P3 BRA `(.L_x_514) ;  /* 0x0000000000d4b947 */ /* 0x000fea0003800000 */
[----:B-1234-:R1:W2:Y:S01]  /*5a70*/  LDS.128 R40, [R4+0x2b400] ;  /* 0x02b4000004287984 */ /* 0x01e2a20000000c00 */
[----:B------:R-:W-:Y:S01]  /*5a80*/  ISETP.GE.AND P3, PT, R214, R116, PT ;  /* 0x00000074d600720c */ /* 0x000fe20003f66270 */
[----:B------:R-:W-:-:S12]  /*5a90*/  BSSY B2, `(.L_x_515) ;  /* 0x0000030000027945 */ /* 0x000fd80003800000 */
[----:B-1----:R-:W-:Y:S05]  /*5aa0*/  @P3 BRA `(.L_x_516) ;  /* 0x0000000000b83947 */ /* 0x002fea0003800000 */
[----:B------:R-:W-:Y:S02]  /*5ab0*/  SHF.R.U32.HI R54, RZ, 0x10, R49 ;  /* 0x00000010ff367819 */ /* 0x000fe40000011631 */
[----:B------:R-:W-:Y:S02]  /*5ac0*/  SHF.R.U32.HI R56, RZ, 0x10, R51 ;  /* 0x00000010ff387819 */ /* 0x000fe40000011633 */
[----:B------:R-:W-:Y:S01]  /*5ad0*/  SHF.R.U64 R55, R48, 0x10, R49 ;  /* 0x0000001030377819 */ /* 0x000fe20000001231 */
[----:B--2---:R-:W-:Y:S01]  /*5ae0*/  IMAD.U32 R48, R42, 0x10000, RZ ;  /* 0x000100002a307824 */ /* 0x004fe200078e00ff */
[----:B------:R-:W-:Y:S01]  /*5af0*/  SHF.R.U64 R57, R50, 0x10, R51 ;  /* 0x0000001032397819 */ /* 0x000fe20000001233 */
[----:B------:R-:W-:Y:S01]  /*5b00*/  IMAD.U32 R50, R43, 0x10000, RZ ;  /* 0x000100002b327824 */ /* 0x000fe200078e00ff */
[----:B------:R-:W-:Y:S02]  /*5b10*/  PRMT R137, R137, 0x5410, R54 ;  /* 0x0000541089897816 */ /* 0x000fe40000000036 */
[----:B------:R-:W-:-:S02]  /*5b20*/  PRMT R135, R135, 0x5410, R56 ;  /* 0x0000541087877816 */ /* 0x000fc40000000038 */
[----:B------:R-:W-:Y:S02]  /*5b30*/  PRMT R136, R136, 0x5410, R55 ;  /* 0x0000541088887816 */ /* 0x000fe40000000037 */
[----:B------:R-:W-:Y:S01]  /*5b40*/  LOP3.LUT R49, R42, 0xffff0000, RZ, 0xc0, !PT ;  /* 0xffff00002a317812 */ /* 0x000fe200078ec0ff */
[----:B------:R-:W-:Y:S01]  /*5b50*/  IMAD.U32 R42, R41, 0x10000, RZ ;  /* 0x00010000292a7824 */ /* 0x000fe200078e00ff */
[----:B------:R-:W-:Y:S02]  /*5b60*/  LOP3.LUT R51, R43, 0xffff0000, RZ, 0xc0, !PT ;  /* 0xffff00002b337812 */ /* 0x000fe400078ec0ff */
[----:B------:R-:W-:Y:S01]  /*5b70*/  PRMT R134, R134, 0x5410, R57 ;  /* 0x0000541086867816 */ /* 0x000fe20000000039 */
[----:B------:R-:W-:Y:S01]  /*5b80*/  IMAD.U32 R57, R137, 0x10000, RZ ;  /* 0x0001000089397824 */ /* 0x000fe200078e00ff */
[----:B------:R-:W-:Y:S01]  /*5b90*/  LOP3.LUT R43, R41, 0xffff0000, RZ, 0xc0, !PT ;  /* 0xffff0000292b7812 */ /* 0x000fe200078ec0ff */
[----:B------:R-:W-:Y:S01]  /*5ba0*/  IMAD.U32 R41, R40, 0x10000, RZ ;  /* 0x0001000028297824 */ /* 0x000fe200078e00ff */
[C---:B------:R-:W-:Y:S01]  /*5bb0*/  LOP3.LUT R56, R136.reuse, 0xffff0000, RZ, 0xc0, !PT ;  /* 0xffff000088387812 */ /* 0x040fe200078ec0ff */
[----:B------:R-:W-:Y:S01]  /*5bc0*/  FMUL.FTZ R61, R49, R57 ;  /* 0x00000039313d7220 */ /* 0x000fe20000410000 */
[----:B------:R-:W-:Y:S01]  /*5bd0*/  SHF.L.U32 R55, R135, 0x10, RZ ;  /* 0x0000001087377819 */ /* 0x000fe200000006ff */
[----:B------:R-:W-:Y:S01]  /*5be0*/  IMAD.U32 R136, R136, 0x10000, RZ ;  /* 0x0001000088887824 */ /* 0x000fe200078e00ff */
[----:B------:R-:W-:Y:S01]  /*5bf0*/  LOP3.LUT R54, R134, 0xffff0000, RZ, 0xc0, !PT ;  /* 0xffff000086367812 */ /* 0x000fe200078ec0ff */
[----:B------:R-:W-:Y:S01]  /*5c00*/  FMUL.FTZ R59, R43, R56 ;  /* 0x000000382b3b7220 */ /* 0x000fe20000410000 */
[----:B------:R-:W-:Y:S01]  /*5c10*/  LOP3.LUT R137, R137, 0xffff0000, RZ, 0xc0, !PT ;  /* 0xffff000089897812 */ /* 0x000fe200078ec0ff */
[-C--:B------:R-:W-:Y:S01]  /*5c20*/  FMUL.FTZ R49, R49, R55.reuse ;  /* 0x0000003731317220 */ /* 0x080fe20000410000 */
[----:B------:R-:W-:Y:S01]  /*5c30*/  LOP3.LUT R135, R135, 0xffff0000, RZ, 0xc0, !PT ;  /* 0xffff000087877812 */ /* 0x000fe200078ec0ff */
[----:B------:R-:W-:Y:S01]  /*5c40*/  FFMA.FTZ R61, R48, R55, -R61 ;  /* 0x00000037303d7223 */ /* 0x000fe2000001083d */
[-C--:B------:R-:W-:Y:S01]  /*5c50*/  FMUL.FTZ R43, R43, R54.reuse ;  /* 0x000000362b2b7220 */ /* 0x080fe20000410000 */
[----:B------:R-:W-:Y:S01]  /*5c60*/  LOP3.LUT R40, R40, 0xffff0000, RZ, 0xc0, !PT ;  /* 0xffff000028287812 */ /* 0x000fe200078ec0ff */
[----:B------:R-:W-:Y:S01]  /*5c70*/  FFMA.FTZ R59, R42, R54, -R59 ;  /* 0x000000362a3b7223 */ /* 0x000fe2000001083b */
        /* <DEDUP_REMOVED lines=17> */
.L_x_516:
[----:B------:R-:W-:Y:S05]  /*5d90*/  BSYNC B2 ;  /* 0x0000000000027941 */ /* 0x000fea0003800000 */
.L_x_515:
[----:B------:R-:W-:Y:S02]  /*5da0*/  ULDC.64 UR4, c[0x0][0x208] ;  /* 0x0000820000047ab9 */ /* 0x000fe40000000a00 */
[----:B--2---:R1:W-:Y:S03]  /*5db0*/  STG.E.128 desc[UR4][R52.64+0x100], R40 ;  /* 0x0001002834007986 */ /* 0x0043e6000c101d04 */
.L_x_514:
[----:B------:R-:W-:Y:S05]  /*5dc0*/  BSYNC B1 ;  /* 0x0000000000017941 */ /* 0x000fea0003800000 */
.L_x_513:
[----:B------:R-:W-:-:S13]  /*5dd0*/  ISETP.NE.AND P3, PT, R8, RZ, PT ;  /* 0x000000ff0800720c */ /* 0x000fda0003f65270 */
        /* <DEDUP_REMOVED lines=16> */
[----:B------:R-:W-:Y:S01]  /*5ee0*/  LOP3.LUT R47, R43, 0xffff0000, RZ, 0xc0, !PT ;  /* 0xffff00002b2f7812 */ /* 0x000fe200078ec0ff */
[----:B------:R-:W-:Y:S01]  /*5ef0*/  IMAD.U32 R42, R41, 0x10000, RZ ;  /* 0x00010000292a7824 */ /* 0x000fe200078e00ff */
[----:B------:R-:W-:Y:S01]  /*5f00*/  PRMT R88, R88, 0x5410, R51 ;  /* 0x0000541058587816 */ /* 0x000fe20000000033 */
        /* <DEDUP_REMOVED lines=30> */
[----:B------:R-:W-:Y:S01]  /*60f0*/  F2FP.BF16.F32.PACK_AB R41, R50, R55 ;  /* 0x000000373229723e */ /* 0x000fe200000010ff */
[----:B------:R-:W-:-:S07]  /*6100*/  IMAD.MOV.U32 R43, RZ, RZ, R45 ;  /* 0x000000ffff2b7224 */ /* 0x000fce00078e002d */
.L_x_518:
[----:B------:R-:W-:Y:S05]  /*6110*/  BSYNC B1 ;  /* 0x0000000000017941 */ /* 0x000fea0003800000 */
.L_x_517:
[----:B------:R-:W-:Y:S02]  /*6120*/  ULDC.64 UR4, c[0x0][0x208] ;  /* 0x0000820000047ab9 */ /* 0x000fe40000000a00 */
[----:B--2---:R1:W-:Y:S01]  /*6130*/  STG.E.128 desc[UR4][R52.64+0x180], R40 ;  /* 0x0001802834007986 */ /* 0x0043e2000c101d04 */
[----:B------:R-:W-:Y:S05]  /*6140*/  BRA `(.L_x_504) ;  /* 0x0000004000b07947 */ /* 0x000fea0003800000 */
.L_x_462:
        /* <DEDUP_REMOVED lines=14> */
[----:B------:R-:W-:Y:S01]  /*6230*/  IADD3 R40, P4, R102, R88, RZ ;  /* 0x0000005866287210 */ /* 0x000fe20007f9e0ff */
[----:B------:R-:W-:Y:S01]  /*6240*/  ULDC.64 UR6, c[0x0][0x3e0] ;  /* 0x0000f80000067ab9 */ /* 0x000fe20000000a00 */
[----:B------:R-:W-:Y:S01]  /*6250*/  LEA R56, P3, R42, UR4, 0x1 ;  /* 0x000000042a387c11 */ /* 0x000fe2000f8608ff */
[----:B------:R-:W-:Y:S01]  /*6260*/  IMAD.X R43, R0, 0x1, R15, P2 ;  /* 0x00000001002b7824 */ /* 0x000fe200010e060f */
[----:B------:R-:W-:Y:S01]  /*6270*/  LEA R60, P2, R40, UR6, 0x1 ;  /* 0x00000006283c7c11 */ /* 0x000fe2000f8408ff */
[----:B------:R-:W-:Y:S01]  /*6280*/  IMAD.X R41, R115, 0x1, R21, P4 ;  /* 0x0000000173297824 */ /* 0x000fe200020e0615 */
[----:B------:R-:W-:Y:S02]  /*6290*/  ISETP.GE.AND P4, PT, R213, R116, PT ;  /* 0x00000074d500720c */ /* 0x000fe40003f86270 */
[----:B------:R-:W-:-:S02]  /*62a0*/  CS2R R46, SRZ ;  /* 0x00000000002e7805 */ /* 0x000fc4000001ff00 */
[----:B------:R-:W-:Y:S02]  /*62b0*/  LEA.HI.X R57, R42, UR5, R43, 0x1, P3 ;  /* 0x000000052a397c11 */ /* 0x000fe400098f0c2b */
[----:B------:R-:W-:Y:S02]  /*62c0*/  CS2R R44, SRZ ;  /* 0x00000000002c7805 */ /* 0x000fe4000001ff00 */
[----:B------:R-:W-:Y:S02]  /*62d0*/  ISETP.GE.AND P3, PT, R212, R116, PT ;  /* 0x00000074d400720c */ /* 0x000fe40003f66270 */
[----:B------:R-:W-:Y:S02]  /*62e0*/  CS2R R42, SRZ ;  /* 0x00000000002a7805 */ /* 0x000fe4000001ff00 */
[----:B------:R-:W-:Y:S02]  /*62f0*/  LEA.HI.X R61, R40, UR7, R41, 0x1, P2 ;  /* 0x00000007283d7c11 */ /* 0x000fe400090f0c29 */
[----:B------:R-:W-:-:S02]  /*6300*/  CS2R R40, SRZ ;  /* 0x0000000000287805 */ /* 0x000fc4000001ff00 */
[----:B------:R-:W-:Y:S02]  /*6310*/  CS2R R54, SRZ ;  /* 0x0000000000367805 */ /* 0x000fe4000001ff00 */
[----:B------:R-:W-:Y:S02]  /*6320*/  CS2R R52, SRZ ;  /* 0x0000000000347805 */ /* 0x000fe4000001ff00 */
[----:B------:R-:W-:Y:S02]  /*6330*/  CS2R R50, SRZ ;  /* 0x0000000000327805 */ /* 0x000fe4000001ff00 */
[----:B------:R-:W-:Y:S01]  /*6340*/  CS2R R48, SRZ ;  /* 0x0000000000307805 */ /* 0x000fe2000001ff00 */
[----:B------:R-:W-:Y:S02]  /*6350*/  ULDC.64 UR8, c[0x0][0x208] ;  /* 0x0000820000087ab9 */ /* 0x000fe40000000a00 */
[----:B------:R0:W5:Y:S04]  /*6360*/  @!P4 LDG.E.128 R40, desc[UR8][R56.64+0x80] ;  /* 0x000080083828c981 */ /* 0x000168000c1e1d00 */
[----:B------:R0:W5:Y:S04]  /*6370*/  @!P3 LDG.E.128 R44, desc[UR8][R56.64] ;  /* 0x00000008382cb981 */ /* 0x000168000c1e1d00 */
[----:B------:R0:W5:Y:S04]  /*6380*/  @!P3 LDG.E.128 R52, desc[UR8][R60.64] ;  /* 0x000000083c34b981 */ /* 0x000168000c1e1d00 */
[----:B------:R0:W5:Y:S02]  /*6390*/  @!P4 LDG.E.128 R48, desc[UR8][R60.64+0x80] ;  /* 0x000080083c30c981 */ /* 0x000164000c1e1d00 */
.L_x_520:
[----:B------:R-:W-:Y:S05]  /*63a0*/  BSYNC B1 ;  /* 0x0000000000017941 */ /* 0x000fea0003800000 */
.L_x_519:
[----:B0----5:R-:W-:Y:S01]  /*63b0*/  IMAD.MOV.U32 R56, RZ, RZ, R42 ;  /* 0x000000ffff387224 */ /* 0x021fe200078e002a */
[----:B------:R-:W-:Y:S01]  /*63c0*/  MOV R57, R43 ;  /* 0x0000002b00397202 */ /* 0x000fe20000000f00 */
[----:B------:R-:W-:Y:S01]  /*63d0*/  IMAD.MOV.U32 R60, RZ, RZ, R40 ;  /* 0x000000ffff3c7224 */ /* 0x000fe200078e0028 */
[----:B------:R-:W-:Y:S01]  /*63e0*/  ISETP.GE.AND P3, PT, R217, R3, PT ;  /* 0x00000003d900720c */ /* 0x000fe20003f66270 */
[----:B------:R-:W-:Y:S01]  /*63f0*/  BSSY B1, `(.L_x_521) ;  /* 0x000003c000017945 */ /* 0x000fe20003800000 */
[----:B------:R-:W-:Y:S01]  /*6400*/  PRMT R179, R179, 0x5410, R56 ;  /* 0x00005410b3b37816 */ /* 0x000fe20000000038 */
[----:B------:R-:W-:Y:S01]  /*6410*/  IMAD.MOV.U32 R56, RZ, RZ, R41 ;  /* 0x000000ffff387224 */ /* 0x000fe200078e0029 */
[----:B------:R-:W-:Y:S01]  /*6420*/  PRMT R181, R181, 0x5410, R60 ;  /* 0x00005410b5b57816 */ /* 0x000fe2000000003c */
[----:B------:R-:W-:Y:S01]  /*6430*/  IMAD.MOV.U32 R60, RZ, RZ, R44 ;  /* 0x000000ffff3c7224 */ /* 0x000fe200078e002c */
[----:B------:R-:W-:Y:S02]  /*6440*/  CS2R R62, SRZ ;  /* 0x00000000003e7805 */ /* 0x000fe4000001ff00 */
[----:B------:R-:W-:-:S02]  /*6450*/  CS2R R66, SRZ ;  /* 0x0000000000427805 */ /* 0x000fc4000001ff00 */
[----:B------:R-:W-:Y:S01]  /*6460*/  PRMT R178, R56, 0x5410, R57 ;  /* 0x0000541038b27816 */ /* 0x000fe20000000039 */
[----:B------:R-:W-:Y:S01]  /*6470*/  IMAD.MOV.U32 R57, RZ, RZ, R46 ;  /* 0x000000ffff397224 */ /* 0x000fe200078e002e */
[----:B------:R-:W-:Y:S01]  /*6480*/  CS2R R64, SRZ ;  /* 0x0000000000407805 */ /* 0x000fe2000001ff00 */
[----:B------:R-:W-:Y:S01]  /*6490*/  IMAD.MOV.U32 R56, RZ, RZ, R47 ;  /* 0x000000ffff387224 */ /* 0x000fe200078e002f */
[----:B------:R-:W-:Y:S02]  /*64a0*/  CS2R R70, SRZ ;  /* 0x0000000000467805 */ /* 0x000fe4000001ff00 */
[----:B------:R-:W-:Y:S02]  /*64b0*/  CS2R R68, SRZ ;  /* 0x0000000000447805 */ /* 0x000fe4000001ff00 */
[----:B------:R-:W-:Y:S01]  /*64c0*/  PRMT R169, R57, 0x5410, R60 ;  /* 0x0000541039a97816 */ /* 0x000fe2000000003c */
[----:B------:R-:W-:Y:S01]  /*64d0*/  IMAD.MOV.U32 R57, RZ, RZ, R45 ;  /* 0x000000ffff397224 */ /* 0x000fe200078e002d */
[----:B------:R-:W-:Y:S01]  /*64e0*/  PRMT R168, R56, 0x7610, R168 ;  /* 0x0000761038a87816 */ /* 0x000fe200000000a8 */
[----:B------:R-:W-:-:S02]  /*64f0*/  IMAD.MOV.U32 R56, RZ, RZ, R50 ;  /* 0x000000ffff387224 */ /* 0x000fc400078e0032 */
[----:B------:R-:W-:Y:S01]  /*6500*/  IMAD.MOV.U32 R60, RZ, RZ, R48 ;  /* 0x000000ffff3c7224 */ /* 0x000fe200078e0030 */
[----:B------:R-:W-:Y:S01]  /*6510*/  PRMT R163, R163, 0x5410, R57 ;  /* 0x00005410a3a37816 */ /* 0x000fe20000000039 */
[----:B------:R-:W-:-:S03]  /*6520*/  IMAD.MOV.U32 R57, RZ, RZ, R51 ;  /* 0x000000ffff397224 */ /* 0x000fc600078e0033 */
[----:B------:R-:W-:Y:S01]  /*6530*/  PRMT R179, R60, 0x7610, R179 ;  /* 0x000076103cb37816 */ /* 0x000fe200000000b3 */
[----:B------:R-:W-:Y:S01]  /*6540*/  IMAD.MOV.U32 R60, RZ, RZ, R52 ;  /* 0x000000ffff3c7224 */ /* 0x000fe200078e0034 */
[----:B------:R-:W-:Y:S01]  /*6550*/  PRMT R177, R56, 0x5410, R57 ;  /* 0x0000541038b17816 */ /* 0x000fe20000000039 */
[----:B------:R-:W-:Y:S02]  /*6560*/  IMAD.MOV.U32 R56, RZ, RZ, R49 ;  /* 0x000000ffff387224 */ /* 0x000fe400078e0031 */
[----:B------:R-:W-:Y:S01]  /*6570*/  IMAD.MOV.U32 R57, RZ, RZ, R54 ;  /* 0x000000ffff397224 */ /* 0x000fe200078e0036 */
[----:B------:R-:W-:Y:S02]  /*6580*/  PRMT R184, R184, 0x5410, R60 ;  /* 0x00005410b8b87816 */ /* 0x000fe4000000003c */
[----:B------:R-:W-:Y:S02]  /*6590*/  CS2R R60, SRZ ;  /* 0x00000000003c7805 */ /* 0x000fe4000001ff00 */
[----:B------:R-:W-:Y:S01]  /*65a0*/  PRMT R182, R182, 0x5410, R56 ;  /* 0x00005410b6b67816 */ /* 0x000fe20000000038 */
[----:B------:R-:W-:Y:S01]  /*65b0*/  IMAD.MOV.U32 R56, RZ, RZ, R55 ;  /* 0x000000ffff387224 */ /* 0x000fe200078e0037 */
[----:B------:R-:W-:Y:S01]  /*65c0*/  PRMT R183, R183, 0x5410, R57 ;  /* 0x00005410b7b77816 */ /* 0x000fe20000000039 */
[----:B------:R-:W-:-:S03]  /*65d0*/  IMAD.MOV.U32 R57, RZ, RZ, R53 ;  /* 0x000000ffff397224 */ /* 0x000fc600078e0035 */
[----:B------:R-:W-:Y:S02]  /*65e0*/  PRMT R181, R56, 0x7610, R181 ;  /* 0x0000761038b57816 */ /* 0x000fe400000000b5 */
[----:B------:R-:W-:Y:S02]  /*65f0*/  PRMT R165, R165, 0x5410, R57 ;  /* 0x00005410a5a57816 */ /* 0x000fe40000000039 */
        /* <DEDUP_REMOVED lines=10> */
[----:B------:R-:W-:Y:S02]  /*66a0*/  CS2R R68, SRZ ;  /* 0x0000000000447805 */ /* 0x000fe4000001ff00 */
[----:B------:R-:W-:Y:S02]  /*66b0*/  CS2R R66, SRZ ;  /* 0x0000000000427805 */ /* 0x000fe4000001ff00 */
[----:B------:R-:W-:Y:S02]  /*66c0*/  IADD3.X R57, R21, R115, R34, P2, P4 ;  /* 0x0000007315397210 */ /* 0x000fe400017e8422 */
[----:B------:R-:W-:Y:S02]  /*66d0*/  CS2R R64, SRZ ;  /* 0x0000000000407805 */ /* 0x000fe4000001ff00 */
[----:B------:R-:W-:Y:S01]  /*66e0*/  LEA R72, P4, R58, UR4, 0x1 ;  /* 0x000000043a487c11 */ /* 0x000fe2000f8808ff */
[----:B------:R-:W-:Y:S01]  /*66f0*/  ULDC.64 UR8, c[0x0][0x208] ;  /* 0x0000820000087ab9 */ /* 0x000fe20000000a00 */
[----:B------:R-:W-:-:S02]  /*6700*/  LEA R74, P2, R56, UR6, 0x1 ;  /* 0x00000006384a7c11 */ /* 0x000fc4000f8408ff */
[----:B------:R-:W-:Y:S02]  /*6710*/  LEA.HI.X R73, R58, UR5, R59, 0x1, P4 ;  /* 0x000000053a497c11 */ /* 0x000fe4000a0f0c3b */
[----:B------:R-:W-:Y:S02]  /*6720*/  CS2R R58, SRZ ;  /* 0x00000000003a7805 */ /* 0x000fe4000001ff00 */
[----:B------:R-:W-:Y:S02]  /*6730*/  LEA.HI.X R75, R56, UR7, R57, 0x1, P2 ;  /* 0x00000007384b7c11 */ /* 0x000fe400090f0c39 */
[----:B------:R-:W-:Y:S02]  /*6740*/  CS2R R56, SRZ ;  /* 0x0000000000387805 */ /* 0x000fe4000001ff00 */
[-C--:B------:R-:W-:Y:S02]  /*6750*/  ISETP.GE.AND P4, PT, R212, R116.reuse, PT ;  /* 0x00000074d400720c */ /* 0x080fe40003f86270 */
[----:B------:R-:W-:-:S11]  /*6760*/  ISETP.GE.AND P2, PT, R213, R116, PT ;  /* 0x00000074d500720c */ /* 0x000fd60003f46270 */
[----:B------:R0:W5:Y:S04]  /*6770*/  @!P4 LDG.E.128 R60, desc[UR8][R72.64] ;  /* 0x00000008483cc981 */ /* 0x000168000c1e1d00 */
[----:B------:R0:W5:Y:S04]  /*6780*/  @!P2 LDG.E.128 R56, desc[UR8][R72.64+0x80] ;  /* 0x000080084838a981 */ /* 0x000168000c1e1d00 */
[----:B------:R0:W5:Y:S04]  /*6790*/  @!P4 LDG.E.128 R68, desc[UR8][R74.64] ;  /* 0x000000084a44c981 */ /* 0x000168000c1e1d00 */
[----:B------:R0:W5:Y:S02]  /*67a0*/  @!P2 LDG.E.128 R64, desc[UR8][R74.64+0x80] ;  /* 0x000080084a40a981 */ /* 0x000164000c1e1d00 */
.L_x_522:
[----:B------:R-:W-:Y:S05]  /*67b0*/  BSYNC B1 ;  /* 0x0000000000017941 */ /* 0x000fea0003800000 */
.L_x_521:
[----:B------:R-:W-:Y:S01]  /*67c0*/  ISETP.GE.AND P4, PT, R218, R3, PT ;  /* 0x00000003da00720c */ /* 0x000fe20003f86270 */
[----:B------:R-:W-:Y:S01]  /*67d0*/  BSSY B1, `(.L_x_523) ;  /* 0x000001f000017945 */ /* 0x000fe20003800000 */
[----:B0-----:R-:W-:Y:S02]  /*67e0*/  CS2R R74, SRZ ;  /* 0x00000000004a7805 */ /* 0x001fe4000001ff00 */
        /* <DEDUP_REMOVED lines=11> */
[----:B------:R-:W-:Y:S01]  /*68a0*/  ULDC.64 UR8, c[0x0][0x208] ;  /* 0x0000820000087ab9 */ /* 0x000fe20000000a00 */
[----:B------:R-:W-:Y:S02]  /*68b0*/  IADD3.X R73, R15, R29, R0, P2, P6 ;  /* 0x0000001d0f497210 */ /* 0x000fe400017ec400 */
[----:B------:R-:W-:-:S04]  /*68c0*/  IADD3 R0, P2, P6, R102, R31, R88 ;  /* 0x0000001f66007210 */ /* 0x000fc80007e5e058 */
[----:B------:R-:W-:Y:S02]  /*68d0*/  IADD3.X R115, R21, R33, R115, P2, P6 ;  /* 0x0000002115737210 */ /* 0x000fe400017ec473 */
[----:B------:R-:W-:-:S04]  /*68e0*/  LEA R88, P2, R90, UR4, 0x1 ;  /* 0x000000045a587c11 */ /* 0x000fc8000f8408ff */
[----:B------:R-:W-:Y:S02]  /*68f0*/  LEA.HI.X R89, R90, UR5, R73, 0x1, P2 ;  /* 0x000000055a597c11 */ /* 0x000fe400090f0c49 */
[----:B------:R-:W-:-:S04]  /*6900*/  LEA R90, P2, R0, UR6, 0x1 ;  /* 0x00000006005a7c11 */ /* 0x000fc8000f8408ff */
[----:B------:R-:W-:Y:S02]  /*6910*/  LEA.HI.X R91, R0, UR7, R115, 0x1, P2 ;  /* 0x00000007005b7c11 */ /* 0x000fe400090f0c73 */
[----:B------:R-:W-:Y:S02]  /*6920*/  ISETP.GE.AND P2, PT, R212, R116, PT ;  /* 0x00000074d400720c */ /* 0x000fe40003f46270 */
[----:B------:R-:W-:Y:S02]  /*6930*/  CS2R R74, SRZ ;  /* 0x00000000004a7805 */ /* 0x000fe4000001ff00 */
[----:B------:R-:W-:Y:S02]  /*6940*/  CS2R R72, SRZ ;  /* 0x0000000000487805 */ /* 0x000fe4000001ff00 */
[----:B------:R-:W-:Y:S02]  /*6950*/  CS2R R82, SRZ ;  /* 0x0000000000527805 */ /* 0x000fe4000001ff00 */
[----:B------:R-:W-:-:S05]  /*6960*/  CS2R R80, SRZ ;  /* 0x0000000000507805 */ /* 0x000fca000001ff00 */
[----:B------:R0:W5:Y:S04]  /*6970*/  @!P2 LDG.E.128 R76, desc[UR8][R88.64] ;  /* 0x00000008584ca981 */ /* 0x000168000c1e1d00 */
[----:B------:R0:W5:Y:S01]  /*6980*/  @!P2 LDG.E.128 R84, desc[UR8][R90.64] ;  /* 0x000000085a54a981 */ /* 0x000162000c1e1d00 */
[----:B------:R-:W-:-:S13]  /*6990*/  ISETP.GE.AND P2, PT, R213, R116, PT ;  /* 0x00000074d500720c */ /* 0x000fda0003f46270 */
[----:B------:R0:W5:Y:S04]  /*69a0*/  @!P2 LDG.E.128 R72, desc[UR8][R88.64+0x80] ;  /* 0x000080085848a981 */ /* 0x000168000c1e1d00 */
[----:B------:R0:W5:Y:S02]  /*69b0*/  @!P2 LDG.E.128 R80, desc[UR8][R90.64+0x80] ;  /* 0x000080085a50a981 */ /* 0x000164000c1e1d00 */
.L_x_524:
[----:B------:R-:W-:Y:S05]  /*69c0*/  BSYNC B1 ;  /* 0x0000000000017941 */ /* 0x000fea0003800000 */
.L_x_523:
[----:B-----5:R-:W-:Y:S01]  /*69d0*/  IMAD.MOV.U32 R0, RZ, RZ, R58 ;  /* 0x000000ffff007224 */ /* 0x020fe200078e003a */
[----:B0-----:R-:W-:Y:S01]  /*69e0*/  MOV R90, R57 ;  /* 0x00000039005a7202 */ /* 0x001fe20000000f00 */
[----:B------:R-:W-:Y:S01]  /*69f0*/  IMAD.MOV.U32 R88, RZ, RZ, R59 ;  /* 0x000000ffff587224 */ /* 0x000fe200078e003b */
[----:B------:R-:W-:Y:S01]  /*6a00*/  ISETP.NE.AND P2, PT, R221, 0x3, PT ;  /* 0x00000003dd00780c */ /* 0x000fe20003f45270 */
[----:B------:R-:W-:-:S03]  /*6a10*/  IMAD.MOV.U32 R89, RZ, RZ, R56 ;  /* 0x000000ffff597224 */ /* 0x000fc600078e0038 */
[----:B------:R-:W-:Y:S01]  /*6a20*/  PRMT R160, R0, 0x5410, R88 ;  /* 0x0000541000a07816 */ /* 0x000fe20000000058 */
[----:B------:R-:W-:Y:S01]  /*6a30*/  IMAD.MOV.U32 R0, RZ, RZ, R62 ;  /* 0x000000ffff007224 */ /* 0x000fe200078e003e */
[----:B------:R-:W-:Y:S01]  /*6a40*/  PRMT R170, R89, 0x5410, R90 ;  /* 0x0000541059aa7816 */ /* 0x000fe2000000005a */
[----:B------:R-:W-:Y:S02]  /*6a50*/  IMAD.MOV.U32 R88, RZ, RZ, R63 ;  /* 0x000000ffff587224 */ /* 0x000fe400078e003f */
[----:B------:R-:W-:Y:S02]  /*6a60*/  IMAD.MOV.U32 R89, RZ, RZ, R60 ;  /* 0x000000ffff597224 */ /* 0x000fe400078e003c */
[----:B------:R-:W-:Y:S01]  /*6a70*/  IMAD.MOV.U32 R90, RZ, RZ, R61 ;  /* 0x000000ffff5a7224 */ /* 0x000fe200078e003d */
[----:B------:R-:W-:Y:S01]  /*6a80*/  PRMT R173, R88, 0x7610, R173 ;  /* 0x0000761058ad7816 */ /* 0x000fe200000000ad */
[----:B------:R-:W-:Y:S01]  /*6a90*/  IMAD.MOV.U32 R88, RZ, RZ, R67 ;  /* 0x000000ffff587224 */ /* 0x000fe200078e0043 */
[----:B------:R-:W-:Y:S01]  /*6aa0*/  PRMT R175, R89, 0x5410, R0 ;  /* 0x0000541059af7816 */ /* 0x000fe20000000000 */
[----:B------:R-:W-:Y:S01]  /*6ab0*/  IMAD.MOV.U32 R0, RZ, RZ, R66 ;  /* 0x000000ffff007224 */ /* 0x000fe200078e0042 */
[----:B------:R-:W-:Y:S01]  /*6ac0*/  PRMT R176, R90, 0x7610, R176 ;  /* 0x000076105ab07816 */ /* 0x000fe200000000b0 */
[----:B------:R-:W-:-:S02]  /*6ad0*/  IMAD.MOV.U32 R89, RZ, RZ, R64 ;  /* 0x000000ffff597224 */ /* 0x000fc400078e0040 */
[----:B------:R-:W-:Y:S01]  /*6ae0*/  IMAD.MOV.U32 R90, RZ, RZ, R65 ;  /* 0x000000ffff5a7224 */ /* 0x000fe200078e0041 */
[----:B------:R-:W-:Y:S01]  /*6af0*/  PRMT R171, R0, 0x5410, R88 ;  /* 0x0000541000ab7816 */ /* 0x000fe20000000058 */
[----:B------:R-:W-:Y:S02]  /*6b00*/  IMAD.MOV.U32 R0, RZ, RZ, R70 ;  /* 0x000000ffff007224 */ /* 0x000fe400078e0046 */
[----:B------:R-:W-:Y:S01]  /*6b10*/  IMAD.MOV.U32 R88, RZ, RZ, R71 ;  /* 0x000000ffff587224 */ /* 0x000fe200078e0047 */
[----:B------:R-:W-:Y:S01]  /*6b20*/  PRMT R172, R89, 0x5410, R90 ;  /* 0x0000541059ac7816 */ /* 0x000fe2000000005a */
[----:B------:R-:W-:Y:S01]  /*6b30*/  IMAD.MOV.U32 R89, RZ, RZ, R68 ;  /* 0x000000ffff597224 */ /* 0x000fe200078e0044 */
[----:B------:R-:W-:Y:S01]  /*6b40*/  PRMT R173, R173, 0x5410, R0 ;  /* 0x00005410adad7816 */ /* 0x000fe20000000000 */
[----:B------:R-:W-:Y:S02]  /*6b50*/  IMAD.MOV.U32 R90, RZ, RZ, R69 ;  /* 0x000000ffff5a7224 */ /* 0x000fe400078e0045 */
[----:B------:R-:W-:Y:S01]  /*6b60*/  IMAD.MOV.U32 R0, RZ, RZ, R74 ;  /* 0x000000ffff007224 */ /* 0x000fe200078e004a */
[----:B------:R-:W-:Y:S01]  /*6b70*/  PRMT R176, R176, 0x5410, R89 ;  /* 0x00005410b0b07816 */ /* 0x000fe20000000059 */
[----:B------:R-:W-:Y:S01]  /*6b80*/  IMAD.MOV.U32 R89, RZ, RZ, R72 ;  /* 0x000000ffff597224 */ /* 0x000fe200078e0048 */
[----:B------:R-:W-:Y:S01]  /*6b90*/  PRMT R174, R88, 0x5410, R90 ;  /* 0x0000541058ae7816 */ /* 0x000fe2000000005a */
[----:B------:R-:W-:-:S02]  /*6ba0*/  IMAD.MOV.U32 R88, RZ, RZ, R75 ;  /* 0x000000ffff587224 */ /* 0x000fc400078e004b */
[----:B------:R-:W-:-:S03]  /*6bb0*/  IMAD.MOV.U32 R90, RZ, RZ, R73 ;  /* 0x000000ffff5a7224 */ /* 0x000fc600078e0049 */
[----:B------:R-:W-:Y:S01]  /*6bc0*/  PRMT R152, R0, 0x5410, R88 ;  /* 0x0000541000987816 */ /* 0x000fe20000000058 */
[----:B------:R-:W-:Y:S01]  /*6bd0*/  IMAD.MOV.U32 R88, RZ, RZ, R76 ;  /* 0x000000ffff587224 */ /* 0x000fe200078e004c */
[----:B------:R-:W-:Y:S01]  /*6be0*/  PRMT R153, R89, 0x5410, R90 ;  /* 0x0000541059997816 */ /* 0x000fe2000000005a */
[----:B------:R-:W-:Y:S01]  /*6bf0*/  IMAD.MOV.U32 R89, RZ, RZ, R78 ;  /* 0x000000ffff597224 */ /* 0x000fe200078e004e */
[----:B------:R-:W-:Y:S01]  /*6c00*/  MOV R90, R79 ;  /* 0x0000004f005a7202 */ /* 0x000fe20000000f00 */
        /* <DEDUP_REMOVED lines=8> */
[----:B------:R-:W-:Y:S02]  /*6c90*/  IMAD.MOV.U32 R90, RZ, RZ, R86 ;  /* 0x000000ffff5a7224 */ /* 0x000fe400078e0056 */
[----:B------:R-:W-:Y:S01]  /*6ca0*/  IMAD.MOV.U32 R89, RZ, RZ, R87 ;  /* 0x000000ffff597224 */ /* 0x000fe200078e0057 */
[----:B------:R-:W-:Y:S01]  /*6cb0*/  PRMT R155, R88, 0x5410, R0 ;  /* 0x00005410589b7816 */ /* 0x000fe20000000000 */
[----:B------:R-:W-:-:S02]  /*6cc0*/  IMAD.MOV.U32 R88, RZ, RZ, R84 ;  /* 0x000000ffff587224 */ /* 0x000fc400078e0054 */
[----:B------:R-:W-:Y:S01]  /*6cd0*/  IMAD.MOV.U32 R0, RZ, RZ, R85 ;  /* 0x000000ffff007224 */ /* 0x000fe200078e0055 */
[----:B------:R-:W-:-:S04]  /*6ce0*/  PRMT R158, R90, 0x5410, R89 ;  /* 0x000054105a9e7816 */ /* 0x000fc80000000059 */
[----:B------:R-:W-:Y:S01]  /*6cf0*/  PRMT R159, R88, 0x5410, R0 ;  /* 0x00005410589f7816 */ /* 0x000fe20000000000 */
[----:B------:R-:W-:Y:S06]  /*6d00*/  @!P2 BRA `(.L_x_525) ;  /* 0x000000000004a947 */ /* 0x000fec0003800000 */
[----:B------:R-:W-:Y:S01]  /*6d10*/  BPT.TRAP 0x1 ;  /* 0x000000040000795c */ /* 0x000fe20000300000 */
.L_x_525:
[----:B------:R-:W-:Y:S01]  /*6d20*/  IMAD R0, R17, 0x8, R16 ;  /* 0x0000000811007824 */ /* 0x000fe200078e0210 */
[----:B------:R-:W-:Y:S01]  /*6d30*/  SHF.L.U32 R115, R219, 0x1f, RZ ;  /* 0x0000001fdb737819 */ /* 0x000fe200000006ff */
[----:B------:R-:W0:Y:S01]  /*6d40*/  LDC R145, c[0x0][0x2e4] ;  /* 0x0000b900ff917b82 */ /* 0x000e220000000800 */
[----:B------:R-:W-:Y:S02]  /*6d50*/  BSSY B1, `(.L_x_526) ;  /* 0x0000004000017945 */ /* 0x000fe40003800000 */
[----:B------:R-:W1:Y:S05]  /*6d60*/  SYNCS.PHASECHK.TRANS64.TRYWAIT P6, [R0+URZ+0x38890], R115 ;  /* 0x03889073000075a7 */ /* 0x000e6a00080c017f */
[----:B------:R-:W2:Y:S01]  /*6d70*/  LDC.64 R122, c[0x0][0x2f0] ;  /* 0x0000bc00ff7a7b82 */ /* 0x000ea20000000a00 */
[----:B-1----:R-:W-:Y:S05]  /*6d80*/  @!P6 BRA `(.L_x_527) ;  /* 0x000001e80054e947 */ /* 0x002fea0003800000 */
.L_x_787:
[----:B------:R-:W-:Y:S05]  /*6d90*/  BSYNC B1 ;  /* 0x0000000000017941 */ /* 0x000fea0003800000 */
.L_x_526:
[----:B------:R-:W-:Y:S01]  /*6da0*/  BSSY B1, `(.L_x_528) ;  /* 0x0000111000017945 */ /* 0x000fe20003800000 */
[----:B0-----:R-:W-:Y:S02]  /*6db0*/  IMAD.IADD R146, R145, 0x1, -R120 ;  /* 0x0000000191927824 */ /* 0x001fe400078e0a78 */
[----:B------:R-:W-:Y:S01]  /*6dc0*/  IMAD.MOV.U32 R125, RZ, RZ, R92 ;  /* 0x000000ffff7d7224 */ /* 0x000fe200078e005c */
[----:B------:R-:W-:Y:S06]  /*6dd0*/  @P5 BRA `(.L_x_529) ;  /* 0x0000001000345947 */ /* 0x000fec0003800000 */
[----:B------:R-:W-:Y:S01]  /*6de0*/  ISETP.NE.AND P5, PT, R26, RZ, PT ;  /* 0x000000ff1a00720c */ /* 0x000fe20003fa5270 */
[-C--:B--2---:R-:W-:Y:S01]  /*6df0*/  IMAD R88, R117, R122.reuse, RZ ;  /* 0x0000007a75587224 */ /* 0x084fe200078e02ff */
[----:B------:R-:W-:Y:S01]  /*6e00*/  BSSY B2, `(.L_x_530) ;  /* 0x0000086000027945 */ /* 0x000fe20003800000 */
[----:B------:R-:W-:-:S04]  /*6e10*/  IMAD.WIDE.U32 R134, R18, R122, R124 ;  /* 0x0000007a12867225 */ /* 0x000fc800078e007c */
[----:B------:R-:W-:-:S04]  /*6e20*/  IMAD R161, R18, R123, R88 ;  /* 0x0000007b12a17224 */ /* 0x000fc800078e0258 */
[----:B------:R-:W-:Y:S02]  /*6e30*/  IMAD.IADD R161, R161, 0x1, R135 ;  /* 0x00000001a1a17824 */ /* 0x000fe400078e0287 */
[----:B------:R-:W-:Y:S05]  /*6e40*/  @!P5 BRA `(.L_x_531) ;  /* 0x000000080004d947 */ /* 0x000fea0003800000 */
[----:B------:R-:W-:Y:S01]  /*6e50*/  SEL R88, R120, R146, !P0 ;  /* 0x0000009278587207 */ /* 0x000fe20004000000 */
[----:B------:R-:W-:Y:S01]  /*6e60*/  BSSY B3, `(.L_x_532) ;  /* 0x000007c000037945 */ /* 0x000fe20003800000 */
[----:B------:R-:W-:Y:S02]  /*6e70*/  IADD3 R92, P5, P6, R38, R134, R13 ;  /* 0x00000086265c7210 */ /* 0x000fe40007ebe00d */
[----:B------:R-:W-:Y:S02]  /*6e80*/  SHF.R.S32.HI R89, RZ, 0x1f, R88 ;  /* 0x0000001fff597819 */ /* 0x000fe40000011458 */
[----:B------:R-:W-:Y:S02]  /*6e90*/  IADD3.X R93, R37, R161, R7, P5, P6 ;  /* 0x000000a1255d7210 */ /* 0x000fe40002fec407 */
[----:B------:R-:W-:Y:S02]  /*6ea0*/  LEA.HI R88, R89, R88, RZ, 0x4 ;  /* 0x0000005859587211 */ /* 0x000fe400078f20ff */
[----:B------:R-:W-:-:S02]  /*6eb0*/  P2R R94, PR, RZ, 0x2 ;  /* 0x00000002ff5e7803 */ /* 0x000fc40000000000 */
[----:B------:R-:W-:-:S05]  /*6ec0*/  LEA.HI.SX32 R88, R88, R14, 0x1c ;  /* 0x0000000e58587211 */ /* 0x000fca00078fe2ff */
[----:B------:R-:W-:-:S05]  /*6ed0*/  IMAD.SHL.U32 R89, R88, 0x8, RZ ;  /* 0x0000000858597824 */ /* 0x000fca00078e00ff */
[----:B------:R-:W-:-:S13]  /*6ee0*/  ISETP.GE.AND P5, PT, R89, R145, PT ;  /* 0x000000915900720c */ /* 0x000fda0003fa6270 */
[--C-:B------:R-:W-:Y:S02]  /*6ef0*/  @!P5 SHF.R.S32.HI R91, RZ, 0x1f, R89.reuse ;  /* 0x0000001fff5bd819 */ /* 0x100fe40000011459 */
[--C-:B------:R-:W-:Y:S02]  /*6f00*/  @!P5 IADD3 R90, P1, P6, R38, R134, R89.reuse ;  /* 0x00000086265ad210 */ /* 0x100fe40007e3e059 */
[----:B------:R-:W-:Y:S02]  /*6f10*/  LOP3.LUT R89, R235, 0x38, R89, 0xf8, !PT ;  /* 0x00000038eb597812 */ /* 0x000fe400078ef859 */
[----:B------:R-:W-:Y:S02]  /*6f20*/  @!P5 IADD3.X R91, R37, R161, R91, P1, P6 ;  /* 0x000000a1255bd210 */ /* 0x000fe40000fec45b */
[----:B------:R-:W-:Y:S02]  /*6f30*/  LEA R136, P6, R92, R118, 0x1 ;  /* 0x000000765c887211 */ /* 0x000fe400078c08ff */
[----:B------:R-:W-:-:S02]  /*6f40*/  LOP3.LUT R89, R89, R236, RZ, 0x3c, !PT ;  /* 0x000000ec59597212 */ /* 0x000fc400078e3cff */
[-C--:B------:R-:W-:Y:S02]  /*6f50*/  LEA.HI.X R137, R92, R119.reuse, R93, 0x1, P6 ;  /* 0x000000775c897211 */ /* 0x080fe400030f0c5d */
[----:B------:R-:W-:Y:S02]  /*6f60*/  @!P5 LEA R138, P6, R90, R118, 0x1 ;  /* 0x000000765a8ad211 */ /* 0x000fe400078c08ff */
[----:B------:R-:W-:Y:S02]  /*6f70*/  ISETP.NE.AND P1, PT, R94, RZ, PT ;  /* 0x000000ff5e00720c */ /* 0x000fe40003f25270 */
[----:B------:R-:W-:Y:S02]  /*6f80*/  @!P5 LEA.HI.X R139, R90, R119, R91, 0x1, P6 ;  /* 0x000000775a8bd211 */ /* 0x000fe400030f0c5b */
[----:B------:R-:W-:Y:S02]  /*6f90*/  SHF.R.S32.HI R90, RZ, 0x1f, R88 ;  /* 0x0000001fff5a7819 */ /* 0x000fe40000011458 */
[----:B------:R-:W-:-:S02]  /*6fa0*/  ISETP.GE.AND P6, PT, R212, R116, PT ;  /* 0x00000074d400720c */ /* 0x000fc40003fc6270 */
[----:B------:R-:W-:-:S04]  /*6fb0*/  LEA.HI R88, R90, R88, RZ, 0x3 ;  /* 0x000000585a587211 */ /* 0x000fc800078f18ff */
[----:B------:R-:W-:-:S05]  /*6fc0*/  SHF.R.S32.HI R88, RZ, 0x3, R88 ;  /* 0x00000003ff587819 */ /* 0x000fca0000011458 */
[----:B------:R-:W-:-:S04]  /*6fd0*/  IMAD R88, R88, 0x1400, R237 ;  /* 0x0000140058587824 */ /* 0x000fc800078e02ed */
[----:B------:R-:W-:Y:S02]  /*6fe0*/  IMAD.IADD R89, R88, 0x1, R89 ;  /* 0x0000000158597824 */ /* 0x000fe400078e0259 */
[C---:B------:R-:W-:Y:S02]  /*6ff0*/  IMAD R88, R17.reuse, 0x5000, R144 ;  /* 0x0000500011587824 */ /* 0x040fe400078e0290 */
[----:B------:R-:W-:Y:S02]  /*7000*/  IMAD R92, R17, 0x5000, R89 ;  /* 0x00005000115c7824 */ /* 0x000fe400078e0259 */
[----:B------:R-:W-:-:S03]  /*7010*/  IMAD R88, R88, 0x2, R16 ;  /* 0x0000000258587824 */ /* 0x000fc600078e0210 */
[----:B------:R-:W-:-:S03]  /*7020*/  LEA R92, R92, R16, 0x1 ;  /* 0x000000105c5c7211 */ /* 0x000fc600078e08ff */
[----:B------:R-:W0:Y:S04]  /*7030*/  LDS.128 R88, [R88+0x24400] ;  /* 0x0244000058587984 */ /* 0x000e280000000c00 */
[----:B------:R-:W2:Y:S01]  /*7040*/  LDS.128 R92, [R92+0x24400] ;  /* 0x024400005c5c7984 */ /* 0x000ea20000000c00 */
[----:B------:R-:W-:Y:S05]  /*7050*/  @P6 BRA `(.L_x_533) ;  /* 0x0000000400706947 */ /* 0x000fea0003800000 */
[----:B------:R-:W-:Y:S02]  /*7060*/  SHF.R.U32.HI R164, RZ, 0x10, R53 ;  /* 0x00000010ffa47819 */ /* 0x000fe40000011635 */
[--C-:B------:R-:W-:Y:S02]  /*7070*/  SHF.R.U32.HI R162, RZ, 0x10, R45.reuse ;  /* 0x00000010ffa27819 */ /* 0x100fe4000001162d */
[----:B------:R-:W-:Y:S02]  /*7080*/  PRMT R164, R165, 0x5432, R164 ;  /* 0x00005432a5a47816 */ /* 0x000fe400000000a4 */
[----:B------:R-:W-:Y:S02]  /*7090*/  PRMT R162, R163, 0x5432, R162 ;  /* 0x00005432a3a27816 */ /* 0x000fe400000000a2 */
[----:B------:R-:W-:Y:S01]  /*70a0*/  SHF.R.U64 R44, R44, 0x10, R45 ;  /* 0x000000102c2c7819 */ /* 0x000fe2000000122d */
[----:B------:R-:W-:Y:S01]  /*70b0*/  IMAD.U32 R165, R164, 0x10000, RZ ;  /* 0x00010000a4a57824 */ /* 0x000fe200078e00ff */
[--C-:B------:R-:W-:Y:S01]  /*70c0*/  SHF.R.U64 R45, R46, 0x10, R47.reuse ;  /* 0x000000102e2d7819 */ /* 0x100fe2000000122f */
[----:B--2---:R-:W-:Y:S01]  /*70d0*/  IMAD.U32 R46, R93, 0x10000, RZ ;  /* 0x000100005d2e7824 */ /* 0x004fe200078e00ff */
[----:B------:R-:W-:Y:S01]  /*70e0*/  SHF.R.U32.HI R163, RZ, 0x10, R47 ;  /* 0x00000010ffa37819 */ /* 0x000fe2000001162f */
[----:B------:R-:W-:Y:S01]  /*70f0*/  IMAD.U32 R166, R162, 0x10000, RZ ;  /* 0x00010000a2a67824 */ /* 0x000fe200078e00ff */
[----:B------:R-:W-:Y:S01]  /*7100*/  SHF.R.U64 R52, R52, 0x10, R53 ;  /* 0x0000001034347819 */ /* 0x000fe20000001235 */
[----:B0-----:R-:W-:-:S02]  /*7110*/  IMAD.U32 R47, R89, 0x10000, RZ ;  /* 0x00010000592f7824 */ /* 0x001fc400078e00ff */
[CC--:B------:R-:W-:Y:S01]  /*7120*/  FMUL.FTZ R53, R46.reuse, R165.reuse ;  /* 0x000000a52e357220 */ /* 0x0c0fe20000410000 */
[-C--:B------:R-:W-:Y:S01]  /*7130*/  FMUL.FTZ R167, R46, R166.reuse ;  /* 0x000000a62ea77220 */ /* 0x080fe20000410000 */
[----:B------:R-:W-:Y:S02]  /*7140*/  LOP3.LUT R93, R93, 0xffff0000, RZ, 0xc0, !PT ;  /* 0xffff00005d5d7812 */ /* 0x000fe400078ec0ff */
[C---:B------:R-:W-:Y:S01]  /*7150*/  FFMA.FTZ R53, R47.reuse, R166, -R53 ;  /* 0x000000a62f357223 */ /* 0x040fe20000010835 */
[----:B------:R-:W-:Y:S01]  /*7160*/  FFMA.FTZ R47, R47, R165, R167 ;  /* 0x000000a52f2f7223 */ /* 0x000fe200000100a7 */
[----:B------:R-:W-:Y:S01]  /*7170*/  LOP3.LUT R164, R164, 0xffff0000, RZ, 0xc0, !PT ;  /* 0xffff0000a4a47812 */ /* 0x000fe200078ec0ff */
[----:B------:R-:W-:Y:S01]  /*7180*/  IMAD.U32 R167, R91, 0x10000, RZ ;  /* 0x000100005ba77824 */ /* 0x000fe200078e00ff */
[----:B------:R-:W-:Y:S02]  /*7190*/  LOP3.LUT R165, R162, 0xffff0000, RZ, 0xc0, !PT ;  /* 0xffff0000a2a57812 */ /* 0x000fe400078ec0ff */
[--C-:B------:R-:W-:Y:S01]  /*71a0*/  SHF.R.U64 R46, R54, 0x10, R55.reuse ;  /* 0x00000010362e7819 */ /* 0x100fe20000001237 */
[----:B------:R-:W-:Y:S01]  /*71b0*/  IMAD.U32 R54, R88, 0x10000, RZ ;  /* 0x0001000058367824 */ /* 0x000fe200078e00ff */
[----:B------:R-:W-:Y:S01]  /*71c0*/  SHF.R.U32.HI R55, RZ, 0x10, R55 ;  /* 0x00000010ff377819 */ /* 0x000fe20000011637 */
[----:B------:R-:W-:Y:S01]  /*71d0*/  FMUL.FTZ R166, R93, R165 ;  /* 0x000000a55da67220 */ /* 0x000fe20000410000 */
[----:B------:R-:W-:Y:S01]  /*71e0*/  LOP3.LUT R162, R89, 0xffff0000, RZ, 0xc0, !PT ;  /* 0xffff000059a27812 */ /* 0x000fe200078ec0ff */
[----:B------:R-:W-:Y:S01]  /*71f0*/  FMUL.FTZ R89, R93, R164 ;  /* 0x000000a45d597220 */ /* 0x000fe20000410000 */
[----:B------:R-:W-:-:S02]  /*7200*/  PRMT R93, R181, 0x5410, R55 ;  /* 0x00005410b55d7816 */ /* 0x000fc40000000037 */
[----:B------:R-:W-:Y:S01]  /*7210*/  PRMT R163, R168, 0x5410, R163 ;  /* 0x00005410a8a37816 */ /* 0x000fe200000000a3 */
[C---:B------:R-:W-:Y:S01]  /*7220*/  FFMA.FTZ R55, R162.reuse, R164, R166 ;  /* 0x000000a4a2377223 */ /* 0x040fe200000100a6 */
[----:B------:R-:W-:Y:S01]  /*7230*/  FFMA.FTZ R89, R162, R165, -R89 ;  /* 0x000000a5a2597223 */ /* 0x000fe20000010859 */
[C---:B------:R-:W-:Y:S01]  /*7240*/  IMAD.U32 R166, R95.reuse, 0x10000, RZ ;  /* 0x000100005fa67824 */ /* 0x040fe200078e00ff */
[----:B------:R-:W-:Y:S01]  /*7250*/  LOP3.LUT R95, R95, 0xffff0000, RZ, 0xc0, !PT ;  /* 0xffff00005f5f7812 */ /* 0x000fe200078ec0ff */
[C---:B------:R-:W-:Y:S01]  /*7260*/  IMAD.U32 R164, R93.reuse, 0x10000, RZ ;  /* 0x000100005da47824 */ /* 0x040fe200078e00ff */
[----:B------:R-:W-:Y:S01]  /*7270*/  LOP3.LUT R93, R93, 0xffff0000, RZ, 0xc0, !PT ;  /* 0xffff00005d5d7812 */ /* 0x000fe200078ec0ff */
[----:B------:R-:W-:Y:S01]  /*7280*/  IMAD.U32 R165, R163, 0x10000, RZ ;  /* 0x00010000a3a57824 */ /* 0x000fe200078e00ff */
[----:B------:R-:W-:Y:S01]  /*7290*/  PRMT R52, R184, 0x5432, R52 ;  /* 0x00005432b8347816 */ /* 0x000fe20000000034 */
[C---:B------:R-:W-:Y:S01]  /*72a0*/  FMUL.FTZ R168, R166.reuse, R164 ;  /* 0x000000a4a6a87220 */ /* 0x040fe20000410000 */
[----:B------:R-:W-:Y:S01]  /*72b0*/  PRMT R44, R169, 0x5432, R44 ;  /* 0x00005432a92c7816 */ /* 0x000fe2000000002c */
[----:B------:R-:W-:Y:S01]  /*72c0*/  FMUL.FTZ R166, R166, R165 ;  /* 0x000000a5a6a67220 */ /* 0x000fe20000410000 */
[----:B------:R-:W-:-:S02]  /*72d0*/  IMAD.U32 R162, R92, 0x10000, RZ ;  /* 0x000100005ca27824 */ /* 0x000fc400078e00ff */
[----:B------:R-:W-:Y:S01]  /*72e0*/  FFMA.FTZ R165, R167, R165, -R168 ;  /* 0x000000a5a7a57223 */ /* 0x000fe200000108a8 */
[----:B------:R-:W-:Y:S01]  /*72f0*/  FMUL.FTZ R168, R95, R93 ;  /* 0x0000005d5fa87220 */ /* 0x000fe20000410000 */
[----:B------:R-:W-:Y:S01]  /*7300*/  FFMA.FTZ R164, R167, R164, R166 ;  /* 0x000000a4a7a47223 */ /* 0x000fe200000100a6 */
[----:B------:R-:W-:Y:S01]  /*7310*/  LOP3.LUT R167, R163, 0xffff0000, RZ, 0xc0, !PT ;  /* 0xffff0000a3a77812 */ /* 0x000fe200078ec0ff */
[----:B------:R-:W-:Y:S01]  /*7320*/  IMAD.U32 R163, R94, 0x10000, RZ ;  /* 0x000100005ea37824 */ /* 0x000fe200078e00ff */
[----:B------:R-:W-:Y:S01]  /*7330*/  LOP3.LUT R166, R91, 0xffff0000, RZ, 0xc0, !PT ;  /* 0xffff00005ba67812 */ /* 0x000fe200078ec0ff */
[----:B------:R-:W-:Y:S01]  /*7340*/  IMAD.U32 R91, R90, 0x10000, RZ ;  /* 0x000100005a5b7824 */ /* 0x000fe200078e00ff */
[----:B------:R-:W-:Y:S01]  /*7350*/  LOP3.LUT R92, R92, 0xffff0000, RZ, 0xc0, !PT ;  /* 0xffff00005c5c7812 */ /* 0x000fe200078ec0ff */
[-C--:B------:R-:W-:Y:S01]  /*7360*/  FMUL.FTZ R95, R95, R167.reuse ;  /* 0x000000a75f5f7220 */ /* 0x080fe20000410000 */
[----:B------:R-:W-:Y:S01]  /*7370*/  PRMT R46, R183, 0x5432, R46 ;  /* 0x00005432b72e7816 */ /* 0x000fe2000000002e */
[----:B------:R-:W-:Y:S01]  /*7380*/  FFMA.FTZ R168, R166, R167, -R168 ;  /* 0x000000a7a6a87223 */ /* 0x000fe200000108a8 */
[----:B------:R-:W-:Y:S01]  /*7390*/  LOP3.LUT R167, R44, 0xffff0000, RZ, 0xc0, !PT ;  /* 0xffff00002ca77812 */ /* 0x000fe200078ec0ff */
[----:B------:R-:W-:Y:S01]  /*73a0*/  FFMA.FTZ R95, R166, R93, R95 ;  /* 0x0000005da65f7223 */ /* 0x000fe2000001005f */
[C---:B------:R-:W-:Y:S01]  /*73b0*/  IMAD.U32 R166, R52.reuse, 0x10000, RZ ;  /* 0x0001000034a67824 */ /* 0x040fe200078e00ff */
[----:B------:R-:W-:Y:S01]  /*73c0*/  LOP3.LUT R52, R52, 0xffff0000, RZ, 0xc0, !PT ;  /* 0xffff000034347812 */ /* 0x000fe200078ec0ff */
[----:B------:R-:W-:Y:S01]  /*73d0*/  IMAD.U32 R93, R44, 0x10000, RZ ;  /* 0x000100002c5d7824 */ /* 0x000fe200078e00ff */
[----:B------:R-:W-:Y:S01]  /*73e0*/  PRMT R45, R169, 0x5410, R45 ;  /* 0x00005410a92d7816 */ /* 0x000fe2000000002d */
[----:B------:R-:W-:Y:S01]  /*73f0*/  FMUL.FTZ R44, R162, R166 ;  /* 0x000000a6a22c7220 */ /* 0x000fe20000410000 */
[----:B------:R-:W-:Y:S01]  /*7400*/  LOP3.LUT R88, R88, 0xffff0000, RZ, 0xc0, !PT ;  /* 0xffff000058587812 */ /* 0x000fe200078ec0ff */
[-C--:B------:R-:W-:Y:S01]  /*7410*/  FMUL.FTZ R162, R162, R93.reuse ;  /* 0x0000005da2a27220 */ /* 0x080fe20000410000 */
[----:B------:R-:W-:Y:S01]  /*7420*/  FMUL.FTZ R169, R92, R52 ;  /* 0x000000345ca97220 */ /* 0x000fe20000410000 */
[----:B------:R-:W-:Y:S01]  /*7430*/  FFMA.FTZ R44, R54, R93, -R44 ;  /* 0x0000005d362c7223 */ /* 0x000fe2000001082c */
[----:B------:R-:W-:Y:S01]  /*7440*/  LOP3.LUT R94, R94, 0xffff0000, RZ, 0xc0, !PT ;  /* 0xffff00005e5e7812 */ /* 0x000fe200078ec0ff */
[----:B------:R-:W-:Y:S01]  /*7450*/  FFMA.FTZ R162, R54, R166, R162 ;  /* 0x000000a636a27223 */ /* 0x000fe200000100a2 */
[----:B------:R-:W-:-:S02]  /*7460*/  IMAD.U32 R54, R46, 0x10000, RZ ;  /* 0x000100002e367824 */ /* 0x000fc400078e00ff */
[-C--:B------:R-:W-:Y:S01]  /*7470*/  FMUL.FTZ R92, R92, R167.reuse ;  /* 0x000000a75c5c7220 */ /* 0x080fe20000410000 */
[----:B------:R-:W-:Y:S01]  /*7480*/  LOP3.LUT R46, R46, 0xffff0000, RZ, 0xc0, !PT ;  /* 0xffff00002e2e7812 */ /* 0x000fe200078ec0ff */
[C---:B------:R-:W-:Y:S01]  /*7490*/  IMAD.U32 R93, R45.reuse, 0x10000, RZ ;  /* 0x000100002d5d7824 */ /* 0x040fe200078e00ff */
[----:B------:R-:W-:Y:S01]  /*74a0*/  LOP3.LUT R90, R90, 0xffff0000, RZ, 0xc0, !PT ;  /* 0xffff00005a5a7812 */ /* 0x000fe200078ec0ff */
[C---:B------:R-:W-:Y:S01]  /*74b0*/  FFMA.FTZ R169, R88.reuse, R167, -R169 ;  /* 0x000000a758a97223 */ /* 0x040fe200000108a9 */
[----:B------:R-:W-:Y:S01]  /*74c0*/  LOP3.LUT R45, R45, 0xffff0000, RZ, 0xc0, !PT ;  /* 0xffff00002d2d7812 */ /* 0x000fe200078ec0ff */
[----:B------:R-:W-:Y:S01]  /*74d0*/  FFMA.FTZ R92, R88, R52, R92 ;  /* 0x00000034585c7223 */ /* 0x000fe2000001005c */
[C---:B------:R-:W-:Y:S01]  /*74e0*/  FMUL.FTZ R52, R163.reuse, R54 ;  /* 0x00000036a3347220 */ /* 0x040fe20000410000 */
[C---:B------:R-:W-:Y:S01]  /*74f0*/  FMUL.FTZ R88, R94.reuse, R46 ;  /* 0x0000002e5e587220 */ /* 0x040fe20000410000 */
[----:B------:R-:W-:Y:S01]  /*7500*/  FMUL.FTZ R163, R163, R93 ;  /* 0x0000005da3a37220 */ /* 0x000fe20000410000 */
[----:B------:R-:W-:Y:S01]  /*7510*/  FMUL.FTZ R94, R94, R45 ;  /* 0x0000002d5e5e7220 */ /* 0x000fe20000410000 */
        /* <DEDUP_REMOVED lines=9> */
[----:B------:R-:W-:Y:S01]  /*75b0*/  IMAD.MOV.U32 R88, RZ, RZ, R44 ;  /* 0x000000ffff587224 */ /* 0x000fe200078e002c */
[----:B------:R-:W-:Y:S01]  /*75c0*/  F2FP.BF16.F32.PACK_AB R89, R89, R53 ;  /* 0x000000355959723e */ /* 0x000fe200000010ff */
[----:B------:R-:W-:Y:S01]  /*75d0*/  IMAD.MOV.U32 R90, RZ, RZ, R52 ;  /* 0x000000ffff5a7224 */ /* 0x000fe200078e0034 */
[----:B------:R-:W-:Y:S02]  /*75e0*/  F2FP.BF16.F32.PACK_AB R95, R95, R164 ;  /* 0x000000a45f5f723e */ /* 0x000fe400000010ff */
[----:B------:R-:W-:-:S02]  /*75f0*/  F2FP.BF16.F32.PACK_AB R92, R92, R162 ;  /* 0x000000a25c5c723e */ /* 0x000fc400000010ff */
[----:B------:R-:W-:Y:S02]  /*7600*/  F2FP.BF16.F32.PACK_AB R94, R94, R163 ;  /* 0x000000a35e5e723e */ /* 0x000fe400000010ff */
[----:B------:R-:W-:-:S07]  /*7610*/  MOV R93, R47 ;  /* 0x0000002f005d7202 */ /* 0x000fce0000000f00 */
.L_x_533:
[----:B------:R-:W-:Y:S05]  /*7620*/  BSYNC B3 ;  /* 0x0000000000037941 */ /* 0x000fea0003800000 */
.L_x_532:
[----:B------:R-:W-:Y:S02]  /*7630*/  ULDC.64 UR4, c[0x0][0x208] ;  /* 0x0000820000047ab9 */ /* 0x000fe40000000a00 */
[----:B0-----:R0:W-:Y:S04]  /*7640*/  STG.E.128 desc[UR4][R136.64], R88 ;  /* 0x0000005888007986 */ /* 0x0011e8000c101d04 */
[----:B--2---:R0:W-:Y:S02]  /*7650*/  @!P5 STG.E.128 desc[UR4][R138.64], R92 ;  /* 0x0000005c8a00d986 */ /* 0x0041e4000c101d04 */
.L_x_531:
[----:B------:R-:W-:Y:S05]  /*7660*/  BSYNC B2 ;  /* 0x0000000000027941 */ /* 0x000fea0003800000 */
.L_x_530:
[----:B------:R-:W-:-:S13]  /*7670*/  ISETP.NE.AND P5, PT, R10, RZ, PT ;  /* 0x000000ff0a00720c */ /* 0x000fda0003fa5270 */
        /* <DEDUP_REMOVED lines=12> */
[----:B------:R-:W-:-:S04]  /*7740*/  @!P5 IADD3 R134, P0, P6, R38, R134, R44 ;  /* 0x000000862686d210 */ /* 0x000fc80007e1e02c */
[----:B------:R-:W-:Y:S02]  /*7750*/  @!P5 IADD3.X R161, R37, R161, R54, P0, P6 ;  /* 0x000000a125a1d210 */ /* 0x000fe400007ec436 */
[CC--:B0-----:R-:W-:Y:S02]  /*7760*/  LEA R88, P6, R47.reuse, R118.reuse, 0x1 ;  /* 0x000000762f587211 */ /* 0x0c1fe400078c08ff */
[----:B------:R-:W-:Y:S02]  /*7770*/  ISETP.NE.AND P0, PT, R52, RZ, PT ;  /* 0x000000ff3400720c */ /* 0x000fe40003f05270 */
[----:B------:R-:W-:Y:S01]  /*7780*/  LEA.HI.X R89, R47, R119, R46, 0x1, P6 ;  /* 0x000000772f597211 */ /* 0x000fe200030f0c2e */
[----:B------:R-:W-:Y:S01]  /*7790*/  IMAD R47, R17, 0x5000, R143 ;  /* 0x00005000112f7824 */ /* 0x000fe200078e028f */
[----:B------:R-:W-:Y:S02]  /*77a0*/  SHF.R.S32.HI R46, RZ, 0x1f, R45 ;  /* 0x0000001fff2e7819 */ /* 0x000fe4000001142d */
[----:B------:R-:W-:-:S02]  /*77b0*/  @!P5 LEA R90, P6, R134, R118, 0x1 ;  /* 0x00000076865ad211 */ /* 0x000fc400078c08ff */
[----:B------:R-:W-:Y:S02]  /*77c0*/  LEA.HI R46, R46, R45, RZ, 0x3 ;  /* 0x0000002d2e2e7211 */ /* 0x000fe400078f18ff */
[----:B------:R-:W-:Y:S01]  /*77d0*/  LOP3.LUT R45, R235, 0x38, R44, 0xf8, !PT ;  /* 0x00000038eb2d7812 */ /* 0x000fe200078ef82c */
[----:B------:R-:W-:Y:S01]  /*77e0*/  IMAD R44, R47, 0x2, R16 ;  /* 0x000000022f2c7824 */ /* 0x000fe200078e0210 */
[----:B------:R-:W-:Y:S02]  /*77f0*/  SHF.R.S32.HI R46, RZ, 0x3, R46 ;  /* 0x00000003ff2e7819 */ /* 0x000fe4000001142e */
[----:B------:R-:W-:Y:S02]  /*7800*/  LOP3.LUT R45, R45, R236, RZ, 0x3c, !PT ;  /* 0x000000ec2d2d7212 */ /* 0x000fe400078e3cff */
[----:B------:R-:W-:Y:S01]  /*7810*/  @!P5 LEA.HI.X R91, R134, R119, R161, 0x1, P6 ;  /* 0x00000077865bd211 */ /* 0x000fe200030f0ca1 */
[----:B------:R-:W-:Y:S01]  /*7820*/  IMAD R46, R46, 0x1400, R237 ;  /* 0x000014002e2e7824 */ /* 0x000fe200078e02ed */
[----:B------:R-:W-:-:S03]  /*7830*/  ISETP.GE.AND P6, PT, R213, R116, PT ;  /* 0x00000074d500720c */ /* 0x000fc60003fc6270 */
[----:B------:R-:W-:-:S04]  /*7840*/  IMAD.IADD R46, R46, 0x1, R45 ;  /* 0x000000012e2e7824 */ /* 0x000fc800078e022d */
[----:B------:R-:W-:-:S04]  /*7850*/  IMAD R45, R17, 0x5000, R46 ;  /* 0x00005000112d7824 */ /* 0x000fc800078e022e */
[----:B------:R-:W-:Y:S02]  /*7860*/  IMAD R52, R45, 0x2, R16 ;  /* 0x000000022d347824 */ /* 0x000fe400078e0210 */
[----:B------:R-:W0:Y:S04]  /*7870*/  LDS.128 R44, [R44+0x24400] ;  /* 0x024400002c2c7984 */ /* 0x000e280000000c00 */
[----:B------:R-:W2:Y:S01]  /*7880*/  LDS.128 R52, [R52+0x24400] ;  /* 0x0244000034347984 */ /* 0x000ea20000000c00 */
[----:B------:R-:W-:Y:S05]  /*7890*/  @P6 BRA `(.L_x_535) ;  /* 0x0000000400746947 */ /* 0x000fea0003800000 */
[--C-:B------:R-:W-:Y:S01]  /*78a0*/  SHF.R.U64 R42, R42, 0x10, R43.reuse ;  /* 0x000000102a2a7819 */ /* 0x100fe2000000122b */
[----:B--2---:R-:W-:Y:S01]  /*78b0*/  IMAD.U32 R94, R53, 0x10000, RZ ;  /* 0x00010000355e7824 */ /* 0x004fe200078e00ff */
[----:B------:R-:W-:Y:S01]  /*78c0*/  SHF.R.U32.HI R92, RZ, 0x10, R43 ;  /* 0x00000010ff5c7819 */ /* 0x000fe2000001162b */
[----:B------:R-:W-:Y:S01]  /*78d0*/  IMAD.U32 R137, R55, 0x10000, RZ ;  /* 0x0001000037897824 */ /* 0x000fe200078e00ff */
[--C-:B------:R-:W-:Y:S01]  /*78e0*/  SHF.R.U64 R43, R48, 0x10, R49.reuse ;  /* 0x00000010302b7819 */ /* 0x100fe20000001231 */
[----:B0-----:R-:W-:Y:S01]  /*78f0*/  IMAD.U32 R135, R47, 0x10000, RZ ;  /* 0x000100002f877824 */ /* 0x001fe200078e00ff */
[----:B------:R-:W-:Y:S01]  /*7900*/  SHF.R.U32.HI R48, RZ, 0x10, R49 ;  /* 0x00000010ff307819 */ /* 0x000fe20000011631 */
[----:B------:R-:W-:Y:S01]  /*7910*/  IMAD.U32 R134, R46, 0x10000, RZ ;  /* 0x000100002e867824 */ /* 0x000fe200078e00ff */
[--C-:B------:R-:W-:Y:S02]  /*7920*/  SHF.R.U64 R40, R40, 0x10, R41.reuse ;  /* 0x0000001028287819 */ /* 0x100fe40000001229 */
[----:B------:R-:W-:-:S02]  /*7930*/  SHF.R.U32.HI R41, RZ, 0x10, R41 ;  /* 0x00000010ff297819 */ /* 0x000fc40000011629 */
[----:B------:R-:W-:Y:S02]  /*7940*/  PRMT R48, R182, 0x5432, R48 ;  /* 0x00005432b6307816 */ /* 0x000fe40000000030 */
[----:B------:R-:W-:Y:S02]  /*7950*/  PRMT R41, R178, 0x5410, R41 ;  /* 0x00005410b2297816 */ /* 0x000fe40000000029 */
[--C-:B------:R-:W-:Y:S01]  /*7960*/  SHF.R.U64 R49, R50, 0x10, R51.reuse ;  /* 0x0000001032317819 */ /* 0x100fe20000001233 */
[----:B------:R-:W-:Y:S01]  /*7970*/  IMAD.U32 R138, R48, 0x10000, RZ ;  /* 0x00010000308a7824 */ /* 0x000fe200078e00ff */
[----:B------:R-:W-:Y:S01]  /*7980*/  SHF.R.U32.HI R50, RZ, 0x10, R51 ;  /* 0x00000010ff327819 */ /* 0x000fe20000011633 */
[----:B------:R-:W-:Y:S01]  /*7990*/  IMAD.U32 R139, R41, 0x10000, RZ ;  /* 0x00010000298b7824 */ /* 0x000fe200078e00ff */
[----:B------:R-:W-:Y:S01]  /*79a0*/  LOP3.LUT R95, R53, 0xffff0000, RZ, 0xc0, !PT ;  /* 0xffff0000355f7812 */ /* 0x000fe200078ec0ff */
[----:B------:R-:W-:Y:S01]  /*79b0*/  IMAD.U32 R51, R45, 0x10000, RZ ;  /* 0x000100002d337824 */ /* 0x000fe200078e00ff */
[C---:B------:R-:W-:Y:S01]  /*79c0*/  PRMT R161, R177.reuse, 0x5410, R49 ;  /* 0x00005410b1a17816 */ /* 0x040fe20000000031 */
[----:B------:R-:W-:Y:S01]  /*79d0*/  FMUL.FTZ R49, R94, R138 ;  /* 0x0000008a5e317220 */ /* 0x000fe20000410000 */
[----:B------:R-:W-:Y:S01]  /*79e0*/  LOP3.LUT R48, R48, 0xffff0000, RZ, 0xc0, !PT ;  /* 0xffff000030307812 */ /* 0x000fe200078ec0ff */
[-C--:B------:R-:W-:Y:S01]  /*79f0*/  FMUL.FTZ R94, R94, R139.reuse ;  /* 0x0000008b5e5e7220 */ /* 0x080fe20000410000 */
[----:B------:R-:W-:Y:S01]  /*7a00*/  PRMT R50, R177, 0x5432, R50 ;  /* 0x00005432b1327816 */ /* 0x000fe20000000032 */
[----:B------:R-:W-:Y:S01]  /*7a10*/  FFMA.FTZ R49, R51, R139, -R49 ;  /* 0x0000008b33317223 */ /* 0x000fe20000010831 */
[----:B------:R-:W-:Y:S01]  /*7a20*/  LOP3.LUT R41, R41, 0xffff0000, RZ, 0xc0, !PT ;  /* 0xffff000029297812 */ /* 0x000fe200078ec0ff */
[----:B------:R-:W-:Y:S01]  /*7a30*/  FMUL.FTZ R162, R95, R48 ;  /* 0x000000305fa27220 */ /* 0x000fe20000410000 */
[----:B------:R-:W-:Y:S01]  /*7a40*/  LOP3.LUT R93, R45, 0xffff0000, RZ, 0xc0, !PT ;  /* 0xffff00002d5d7812 */ /* 0x000fe200078ec0ff */
[----:B------:R-:W-:Y:S01]  /*7a50*/  IMAD.U32 R139, R50, 0x10000, RZ ;  /* 0x00010000328b7824 */ /* 0x000fe200078e00ff */
[----:B------:R-:W-:Y:S01]  /*7a60*/  PRMT R92, R178, 0x5432, R92 ;  /* 0x00005432b25c7816 */ /* 0x000fe2000000005c */
[----:B------:R-:W-:Y:S01]  /*7a70*/  FFMA.FTZ R94, R51, R138, R94 ;  /* 0x0000008a335e7223 */ /* 0x000fe2000001005e */
[----:B------:R-:W-:Y:S01]  /*7a80*/  LOP3.LUT R55, R55, 0xffff0000, RZ, 0xc0, !PT ;  /* 0xffff000037377812 */ /* 0x000fe200078ec0ff */
[-C--:B------:R-:W-:Y:S01]  /*7a90*/  FMUL.FTZ R95, R95, R41.reuse ;  /* 0x000000295f5f7220 */ /* 0x080fe20000410000 */
[----:B------:R-:W-:Y:S01]  /*7aa0*/  LOP3.LUT R50, R50, 0xffff0000, RZ, 0xc0, !PT ;  /* 0xffff000032327812 */ /* 0x000fe200078ec0ff */
[----:B------:R-:W-:Y:S01]  /*7ab0*/  FFMA.FTZ R162, R93, R41, -R162 ;  /* 0x000000295da27223 */ /* 0x000fe200000108a2 */
[C---:B------:R-:W-:Y:S01]  /*7ac0*/  SHF.L.U32 R51, R92.reuse, 0x10, RZ ;  /* 0x000000105c337819 */ /* 0x040fe200000006ff */
[----:B------:R-:W-:Y:S01]  /*7ad0*/  FMUL.FTZ R41, R137, R139 ;  /* 0x0000008b89297220 */ /* 0x000fe20000410000 */
[----:B------:R-:W-:Y:S01]  /*7ae0*/  PRMT R43, R179, 0x5410, R43 ;  /* 0x00005410b32b7816 */ /* 0x000fe2000000002b */
[----:B------:R-:W-:Y:S01]  /*7af0*/  FFMA.FTZ R95, R93, R48, R95 ;  /* 0x000000305d5f7223 */ /* 0x000fe2000001005f */
[----:B------:R-:W-:Y:S01]  /*7b00*/  PRMT R40, R181, 0x5432, R40 ;  /* 0x00005432b5287816 */ /* 0x000fe20000000028 */
[----:B------:R-:W-:Y:S01]  /*7b10*/  FMUL.FTZ R93, R55, R50 ;  /* 0x00000032375d7220 */ /* 0x000fe20000410000 */
[----:B------:R-:W-:Y:S01]  /*7b20*/  LOP3.LUT R47, R47, 0xffff0000, RZ, 0xc0, !PT ;  /* 0xffff00002f2f7812 */ /* 0x000fe200078ec0ff */
[-C--:B------:R-:W-:Y:S01]  /*7b30*/  FMUL.FTZ R137, R137, R51.reuse ;  /* 0x0000003389897220 */ /* 0x080fe20000410000 */
[----:B------:R-:W-:Y:S01]  /*7b40*/  LOP3.LUT R92, R92, 0xffff0000, RZ, 0xc0, !PT ;  /* 0xffff00005c5c7812 */ /* 0x000fe200078ec0ff */
[----:B------:R-:W-:Y:S01]  /*7b50*/  FFMA.FTZ R41, R135, R51, -R41 ;  /* 0x0000003387297223 */ /* 0x000fe20000010829 */
[C---:B------:R-:W-:Y:S01]  /*7b60*/  IMAD.U32 R53, R52.reuse, 0x10000, RZ ;  /* 0x0001000034357824 */ /* 0x040fe200078e00ff */
[----:B------:R-:W-:Y:S01]  /*7b70*/  LOP3.LUT R52, R52, 0xffff0000, RZ, 0xc0, !PT ;  /* 0xffff000034347812 */ /* 0x000fe200078ec0ff */
[----:B------:R-:W-:-:S02]  /*7b80*/  IMAD.U32 R51, R43, 0x10000, RZ ;  /* 0x000100002b337824 */ /* 0x000fc400078e00ff */
[-C--:B------:R-:W-:Y:S01]  /*7b90*/  FMUL.FTZ R55, R55, R92.reuse ;  /* 0x0000005c37377220 */ /* 0x080fe20000410000 */
[C---:B------:R-:W-:Y:S02]  /*7ba0*/  IMAD.U32 R48, R40.reuse, 0x10000, RZ ;  /* 0x0001000028307824 */ /* 0x040fe400078e00ff */
[----:B------:R-:W-:Y:S01]  /*7bb0*/  FFMA.FTZ R93, R47, R92, -R93 ;  /* 0x0000005c2f5d7223 */ /* 0x000fe2000001085d */
[----:B------:R-:W-:Y:S01]  /*7bc0*/  LOP3.LUT R92, R40, 0xffff0000, RZ, 0xc0, !PT ;  /* 0xffff0000285c7812 */ /* 0x000fe200078ec0ff */
[-C--:B------:R-:W-:Y:S01]  /*7bd0*/  FMUL.FTZ R40, R53, R51.reuse ;  /* 0x0000003335287220 */ /* 0x080fe20000410000 */
[----:B------:R-:W-:Y:S01]  /*7be0*/  IMAD.U32 R45, R44, 0x10000, RZ ;  /* 0x000100002c2d7824 */ /* 0x000fe200078e00ff */
[----:B------:R-:W-:Y:S01]  /*7bf0*/  LOP3.LUT R43, R43, 0xffff0000, RZ, 0xc0, !PT ;  /* 0xffff00002b2b7812 */ /* 0x000fe200078ec0ff */
[----:B------:R-:W-:Y:S01]  /*7c00*/  FMUL.FTZ R53, R53, R48 ;  /* 0x0000003035357220 */ /* 0x000fe20000410000 */
[----:B------:R-:W-:Y:S01]  /*7c10*/  LOP3.LUT R136, R46, 0xffff0000, RZ, 0xc0, !PT ;  /* 0xffff00002e887812 */ /* 0x000fe200078ec0ff */
[----:B------:R-:W-:Y:S01]  /*7c20*/  FFMA.FTZ R55, R47, R50, R55 ;  /* 0x000000322f377223 */ /* 0x000fe20000010037 */
[----:B------:R-:W-:Y:S01]  /*7c30*/  PRMT R42, R179, 0x5432, R42 ;  /* 0x00005432b32a7816 */ /* 0x000fe2000000002a */
[C---:B------:R-:W-:Y:S01]  /*7c40*/  FFMA.FTZ R40, R45.reuse, R48, -R40 ;  /* 0x000000302d287223 */ /* 0x040fe20000010828 */
[----:B------:R-:W-:Y:S01]  /*7c50*/  FFMA.FTZ R53, R45, R51, R53 ;  /* 0x000000332d357223 */ /* 0x000fe20000010035 */
[----:B------:R-:W-:Y:S01]  /*7c60*/  LOP3.LUT R44, R44, 0xffff0000, RZ, 0xc0, !PT ;  /* 0xffff00002c2c7812 */ /* 0x000fe200078ec0ff */
[----:B------:R-:W-:-:S02]  /*7c70*/  IMAD.U32 R46, R54, 0x10000, RZ ;  /* 0x00010000362e7824 */ /* 0x000fc400078e00ff */
[-C--:B------:R-:W-:Y:S01]  /*7c80*/  FMUL.FTZ R47, R52, R43.reuse ;  /* 0x0000002b342f7220 */ /* 0x080fe20000410000 */
[C---:B------:R-:W-:Y:S01]  /*7c90*/  IMAD.U32 R45, R161.reuse, 0x10000, RZ ;  /* 0x00010000a12d7824 */ /* 0x040fe200078e00ff */
[----:B------:R-:W-:Y:S01]  /*7ca0*/  LOP3.LUT R54, R54, 0xffff0000, RZ, 0xc0, !PT ;  /* 0xffff000036367812 */ /* 0x000fe200078ec0ff */
[-C--:B------:R-:W-:Y:S01]  /*7cb0*/  FMUL.FTZ R52, R52, R92.reuse ;  /* 0x0000005c34347220 */ /* 0x080fe20000410000 */
[----:B------:R-:W-:Y:S01]  /*7cc0*/  LOP3.LUT R161, R161, 0xffff0000, RZ, 0xc0, !PT ;  /* 0xffff0000a1a17812 */ /* 0x000fe200078ec0ff */
[----:B------:R-:W-:Y:S02]  /*7cd0*/  IMAD.U32 R48, R42, 0x10000, RZ ;  /* 0x000100002a307824 */ /* 0x000fe400078e00ff */
[----:B------:R-:W-:Y:S01]  /*7ce0*/  FFMA.FTZ R47, R44, R92, -R47 ;  /* 0x0000005c2c2f7223 */ /* 0x000fe2000001082f */
[----:B------:R-:W-:Y:S01]  /*7cf0*/  LOP3.LUT R42, R42, 0xffff0000, RZ, 0xc0, !PT ;  /* 0xffff00002a2a7812 */ /* 0x000fe200078ec0ff */
[----:B------:R-:W-:Y:S01]  /*7d00*/  FFMA.FTZ R52, R44, R43, R52 ;  /* 0x0000002b2c347223 */ /* 0x000fe20000010034 */
[----:B------:R-:W-:Y:S01]  /*7d10*/  FMUL.FTZ R43, R46, R45 ;  /* 0x0000002d2e2b7220 */ /* 0x000fe20000410000 */
[----:B------:R-:W-:Y:S01]  /*7d20*/  FMUL.FTZ R44, R54, R161 ;  /* 0x000000a1362c7220 */ /* 0x000fe20000410000 */
[----:B------:R-:W-:Y:S01]  /*7d30*/  FMUL.FTZ R46, R46, R48 ;  /* 0x000000302e2e7220 */ /* 0x000fe20000410000 */
[----:B------:R-:W-:Y:S01]  /*7d40*/  FMUL.FTZ R54, R54, R42 ;  /* 0x0000002a36367220 */ /* 0x000fe20000410000 */
[----:B------:R-:W-:Y:S01]  /*7d50*/  FFMA.FTZ R43, R134, R48, -R43 ;  /* 0x00000030862b7223 */ /* 0x000fe2000001082b */
[----:B------:R-:W-:Y:S01]  /*7d60*/  FFMA.FTZ R44, R136, R42, -R44 ;  /* 0x0000002a882c7223 */ /* 0x000fe2000001082c */
[----:B------:R-:W-:Y:S01]  /*7d70*/  FFMA.FTZ R46, R134, R45, R46 ;  /* 0x0000002d862e7223 */ /* 0x000fe2000001002e */
[----:B------:R-:W-:Y:S01]  /*7d80*/  FFMA.FTZ R54, R136, R161, R54 ;  /* 0x000000a188367223 */ /* 0x000fe20000010036 */
[----:B------:R-:W-:Y:S01]  /*7d90*/  F2FP.BF16.F32.PACK_AB R48, R47, R40 ;  /* 0x000000282f30723e */ /* 0x000fe200000010ff */
        /* <DEDUP_REMOVED lines=9> */
[----:B------:R-:W-:Y:S01]  /*7e30*/  F2FP.BF16.F32.PACK_AB R54, R54, R46 ;  /* 0x0000002e3636723e */ /* 0x000fe200000010ff */
[----:B------:R-:W-:Y:S01]  /*7e40*/  IMAD.MOV.U32 R46, RZ, RZ, R40 ;  /* 0x000000ffff2e7224 */ /* 0x000fe200078e0028 */
[----:B------:R-:W-:Y:S01]  /*7e50*/  F2FP.BF16.F32.PACK_AB R55, R55, R137 ;  /* 0x000000893737723e */ /* 0x000fe200000010ff */
[----:B------:R-:W-:-:S07]  /*7e60*/  IMAD.MOV.U32 R47, RZ, RZ, R41 ;  /* 0x000000ffff2f7224 */ /* 0x000fce00078e0029 */
.L_x_535:
[----:B------:R-:W-:Y:S05]  /*7e70*/  BSYNC B2 ;  /* 0x0000000000027941 */ /* 0x000fea0003800000 */
.L_x_534:
[----:B------:R-:W-:Y:S02]  /*7e80*/  ULDC.64 UR4, c[0x0][0x208] ;  /* 0x0000820000047ab9 */ /* 0x000fe40000000a00 */
[----:B0-----:R3:W-:Y:S04]  /*7e90*/  STG.E.128 desc[UR4][R88.64], R44 ;  /* 0x0000002c58007986 */ /* 0x0017e8000c101d04 */
[----:B--2---:R3:W-:Y:S02]  /*7ea0*/  @!P5 STG.E.128 desc[UR4][R90.64], R52 ;  /* 0x000000345a00d986 */ /* 0x0047e4000c101d04 */
.L_x_529:
[----:B------:R-:W-:Y:S05]  /*7eb0*/  BSYNC B1 ;  /* 0x0000000000017941 */ /* 0x000fea0003800000 */
.L_x_528:
[----:B------:R-:W-:Y:S04]  /*7ec0*/  BSSY B1, `(.L_x_536) ;  /* 0x000010c000017945 */ /* 0x000fe80003800000 */
[----:B------:R-:W-:Y:S05]  /*7ed0*/  @P3 BRA `(.L_x_537) ;  /* 0x0000001000283947 */ /* 0x000fea0003800000 */
[----:B------:R-:W4:Y:S01]  /*7ee0*/  LDL R40, [R1+0x60] ;  /* 0x0000600001287983 */ /* 0x000f220000100800 */
[----:B------:R-:W-:Y:S01]  /*7ef0*/  ISETP.NE.AND P3, PT, R26, RZ, PT ;  /* 0x000000ff1a00720c */ /* 0x000fe20003f65270 */
[-C--:B--2---:R-:W-:Y:S01]  /*7f00*/  IMAD.WIDE.U32 R48, R217, R122.reuse, R124 ;  /* 0x0000007ad9307225 */ /* 0x084fe200078e007c */
[----:B------:R-:W-:Y:S03]  /*7f10*/  BSSY B2, `(.L_x_538) ;  /* 0x0000086000027945 */ /* 0x000fe60003800000 */
[----:B----4-:R-:W-:-:S04]  /*7f20*/  IMAD R40, R40, R122, RZ ;  /* 0x0000007a28287224 */ /* 0x010fc800078e02ff */
[----:B------:R-:W-:-:S04]  /*7f30*/  IMAD R41, R217, R123, R40 ;  /* 0x0000007bd9297224 */ /* 0x000fc800078e0228 */
[----:B---3--:R-:W-:Y:S01]  /*7f40*/  IMAD.IADD R54, R49, 0x1, R41 ;  /* 0x0000000131367824 */ /* 0x008fe200078e0229 */
[----:B------:R-:W-:Y:S06]  /*7f50*/  @!P3 BRA `(.L_x_539) ;  /* 0x000000080004b947 */ /* 0x000fec0003800000 */
[----:B------:R-:W-:Y:S01]  /*7f60*/  SEL R40, R120, R146, !P0 ;  /* 0x0000009278287207 */ /* 0x000fe20004000000 */
[----:B------:R-:W-:Y:S01]  /*7f70*/  BSSY B3, `(.L_x_540) ;  /* 0x000007c000037945 */ /* 0x000fe20003800000 */
[----:B------:R-:W-:Y:S02]  /*7f80*/  IADD3 R42, P3, P5, R38, R48, R13 ;  /* 0x00000030262a7210 */ /* 0x000fe40007d7e00d */
[----:B------:R-:W-:Y:S02]  /*7f90*/  SHF.R.S32.HI R41, RZ, 0x1f, R40 ;  /* 0x0000001fff297819 */ /* 0x000fe40000011428 */
[----:B------:R-:W-:Y:S02]  /*7fa0*/  IADD3.X R43, R37, R54, R7, P3, P5 ;  /* 0x00000036252b7210 */ /* 0x000fe40001fea407 */
[----:B------:R-:W-:-:S04]  /*7fb0*/  LEA.HI R41, R41, R40, RZ, 0x4 ;  /* 0x0000002829297211 */ /* 0x000fc800078f20ff */
[----:B------:R-:W-:-:S04]  /*7fc0*/  LEA.HI.SX32 R44, R41, R14, 0x1c ;  /* 0x0000000e292c7211 */ /* 0x000fc800078fe2ff */
[----:B------:R-:W-:Y:S01]  /*7fd0*/  SHF.R.S32.HI R47, RZ, 0x1f, R44 ;  /* 0x0000001fff2f7819 */ /* 0x000fe2000001142c */
[----:B------:R-:W-:-:S03]  /*7fe0*/  IMAD.SHL.U32 R45, R44, 0x8, RZ ;  /* 0x000000082c2d7824 */ /* 0x000fc600078e00ff */
[----:B------:R-:W-:Y:S02]  /*7ff0*/  LEA.HI R47, R47, R44, RZ, 0x3 ;  /* 0x0000002c2f2f7211 */ /* 0x000fe400078f18ff */
[----:B------:R-:W-:Y:S02]  /*8000*/  ISETP.GE.AND P3, PT, R45, R145, PT ;  /* 0x000000912d00720c */ /* 0x000fe40003f66270 */
[----:B------:R-:W-:-:S05]  /*8010*/  SHF.R.S32.HI R44, RZ, 0x3, R47 ;  /* 0x00000003ff2c7819 */ /* 0x000fca000001142f */
[----:B------:R-:W-:-:S06]  /*8020*/  IMAD R44, R44, 0x1400, R233 ;  /* 0x000014002c2c7824 */ /* 0x000fcc00078e02e9 */
[--C-:B------:R-:W-:Y:S02]  /*8030*/  @!P3 SHF.R.S32.HI R41, RZ, 0x1f, R45.reuse ;  /* 0x0000001fff29b819 */ /* 0x100fe4000001142d */
[--C-:B------:R-:W-:Y:S02]  /*8040*/  @!P3 IADD3 R40, P5, P6, R38, R48, R45.reuse ;  /* 0x000000302628b210 */ /* 0x100fe40007ebe02d */
[----:B------:R-:W-:Y:S02]  /*8050*/  LOP3.LUT R45, R229, 0x38, R45, 0xf8, !PT ;  /* 0x00000038e52d7812 */ /* 0x000fe400078ef82d */
[----:B------:R-:W-:Y:S02]  /*8060*/  @!P3 IADD3.X R41, R37, R54, R41, P5, P6 ;  /* 0x000000362529b210 */ /* 0x000fe40002fec429 */
[----:B------:R-:W-:Y:S02]  /*8070*/  LOP3.LUT R45, R45, R232, RZ, 0x3c, !PT ;  /* 0x000000e82d2d7212 */ /* 0x000fe400078e3cff */
[----:B------:R-:W-:-:S03]  /*8080*/  LEA R50, P5, R42, R118, 0x1 ;  /* 0x000000762a327211 */ /* 0x000fc600078a08ff */
[----:B------:R-:W-:Y:S01]  /*8090*/  IMAD.IADD R44, R44, 0x1, R45 ;  /* 0x000000012c2c7824 */ /* 0x000fe200078e022d */
[-C--:B------:R-:W-:Y:S01]  /*80a0*/  LEA.HI.X R51, R42, R119.reuse, R43, 0x1, P5 ;  /* 0x000000772a337211 */ /* 0x080fe200028f0c2b */
[C---:B------:R-:W-:Y:S01]  /*80b0*/  IMAD R45, R17.reuse, 0x5000, R142 ;  /* 0x00005000112d7824 */ /* 0x040fe200078e028e */
[C---:B------:R-:W-:Y:S01]  /*80c0*/  @!P3 LEA R52, P5, R40.reuse, R118, 0x1 ;  /* 0x000000762834b211 */ /* 0x040fe200078a08ff */
[----:B------:R-:W-:Y:S02]  /*80d0*/  IMAD R47, R17, 0x5000, R44 ;  /* 0x00005000112f7824 */ /* 0x000fe400078e022c */
[--C-:B------:R-:W-:Y:S01]  /*80e0*/  IMAD R42, R45, 0x2, R16.reuse ;  /* 0x000000022d2a7824 */ /* 0x100fe200078e0210 */
[----:B------:R-:W-:Y:S01]  /*80f0*/  @!P3 LEA.HI.X R53, R40, R119, R41, 0x1, P5 ;  /* 0x000000772835b211 */ /* 0x000fe200028f0c29 */
[----:B------:R-:W-:Y:S01]  /*8100*/  IMAD R47, R47, 0x2, R16 ;  /* 0x000000022f2f7824 */ /* 0x000fe200078e0210 */
[----:B------:R-:W-:-:S03]  /*8110*/  ISETP.GE.AND P5, PT, R212, R116, PT ;  /* 0x00000074d400720c */ /* 0x000fc60003fa6270 */
[----:B------:R-:W2:Y:S04]  /*8120*/  LDS.128 R40, [R42+0x24400] ;  /* 0x024400002a287984 */ /* 0x000ea80000000c00 */
[----:B------:R-:W3:Y:S06]  /*8130*/  LDS.128 R44, [R47+0x24400] ;  /* 0x024400002f2c7984 */ /* 0x000eec0000000c00 */
[----:B------:R-:W-:Y:S05]  /*8140*/  @P5 BRA `(.L_x_541) ;  /* 0x0000000400785947 */ /* 0x000fea0003800000 */
[--C-:B------:R-:W-:Y:S01]  /*8150*/  SHF.R.U64 R55, R60, 0x10, R61.reuse ;  /* 0x000000103c377819 */ /* 0x100fe2000000123d */
[----:B0--3--:R-:W-:Y:S01]  /*8160*/  IMAD.U32 R89, R45, 0x10000, RZ ;  /* 0x000100002d597824 */ /* 0x009fe200078e00ff */
[----:B------:R-:W-:Y:S01]  /*8170*/  SHF.R.U32.HI R60, RZ, 0x10, R61 ;  /* 0x00000010ff3c7819 */ /* 0x000fe2000001163d */
[----:B------:R-:W-:Y:S01]  /*8180*/  IMAD.U32 R93, R47, 0x10000, RZ ;  /* 0x000100002f5d7824 */ /* 0x000fe200078e00ff */
[----:B------:R-:W-:Y:S01]  /*8190*/  SHF.R.U64 R61, R62, 0x10, R63 ;  /* 0x000000103e3d7819 */ /* 0x000fe2000000123f */
[----:B--2---:R-:W-:Y:S01]  /*81a0*/  IMAD.U32 R92, R43, 0x10000, RZ ;  /* 0x000100002b5c7824 */ /* 0x004fe200078e00ff */
[--C-:B------:R-:W-:Y:S01]  /*81b0*/  SHF.R.U64 R62, R68, 0x10, R69.reuse ;  /* 0x00000010443e7819 */ /* 0x100fe20000001245 */
[----:B------:R-:W-:Y:S01]  /*81c0*/  IMAD.U32 R94, R46, 0x10000, RZ ;  /* 0x000100002e5e7824 */ /* 0x000fe200078e00ff */
[----:B------:R-:W-:Y:S01]  /*81d0*/  SHF.R.U32.HI R68, RZ, 0x10, R69 ;  /* 0x00000010ff447819 */ /* 0x000fe20000011645 */
[----:B------:R-:W-:Y:S01]  /*81e0*/  IMAD.U32 R91, R42, 0x10000, RZ ;  /* 0x000100002a5b7824 */ /* 0x000fe200078e00ff */
[----:B------:R-:W-:-:S02]  /*81f0*/  PRMT R60, R176, 0x5410, R60 ;  /* 0x00005410b03c7816 */ /* 0x000fc4000000003c */
[----:B------:R-:W-:Y:S02]  /*8200*/  PRMT R68, R174, 0x5432, R68 ;  /* 0x00005432ae447816 */ /* 0x000fe40000000044 */
[--C-:B------:R-:W-:Y:S01]  /*8210*/  SHF.R.U64 R69, R70, 0x10, R71.reuse ;  /* 0x0000001046457819 */ /* 0x100fe20000001247 */
[----:B------:R-:W-:Y:S01]  /*8220*/  IMAD.U32 R136, R60, 0x10000, RZ ;  /* 0x000100003c887824 */ /* 0x000fe200078e00ff */
[----:B------:R-:W-:Y:S01]  /*8230*/  SHF.R.U32.HI R70, RZ, 0x10, R71 ;  /* 0x00000010ff467819 */ /* 0x000fe20000011647 */
[C---:B------:R-:W-:Y:S01]  /*8240*/  IMAD.U32 R134, R68.reuse, 0x10000, RZ ;  /* 0x0001000044867824 */ /* 0x040fe200078e00ff */
[----:B------:R-:W-:Y:S01]  /*8250*/  LOP3.LUT R90, R45, 0xffff0000, RZ, 0xc0, !PT ;  /* 0xffff00002d5a7812 */ /* 0x000fe200078ec0ff */
[----:B------:R-:W-:Y:S01]  /*8260*/  IMAD.U32 R71, R41, 0x10000, RZ ;  /* 0x0001000029477824 */ /* 0x000fe200078e00ff */
[----:B------:R-:W-:Y:S01]  /*8270*/  LOP3.LUT R95, R68, 0xffff0000, RZ, 0xc0, !PT ;  /* 0xffff0000445f7812 */ /* 0x000fe200078ec0ff */
[C---:B------:R-:W-:Y:S01]  /*8280*/  FMUL.FTZ R138, R89.reuse, R134 ;  /* 0x00000086598a7220 */ /* 0x040fe20000410000 */
[----:B------:R-:W-:Y:S01]  /*8290*/  SHF.R.U32.HI R63, RZ, 0x10, R63 ;  /* 0x00000010ff3f7819 */ /* 0x000fe2000001163f */
[-C--:B------:R-:W-:Y:S01]  /*82a0*/  FMUL.FTZ R68, R89, R136.reuse ;  /* 0x0000008859447220 */ /* 0x080fe20000410000 */
[----:B------:R-:W-:Y:S01]  /*82b0*/  PRMT R174, R174, 0x5410, R70 ;  /* 0x00005410aeae7816 */ /* 0x000fe20000000046 */
[----:B------:R-:W-:Y:S01]  /*82c0*/  FMUL.FTZ R89, R90, R95 ;  /* 0x0000005f5a597220 */ /* 0x000fe20000410000 */
[----:B------:R-:W-:Y:S01]  /*82d0*/  LOP3.LUT R88, R41, 0xffff0000, RZ, 0xc0, !PT ;  /* 0xffff000029587812 */ /* 0x000fe200078ec0ff */
[----:B------:R-:W-:Y:S01]  /*82e0*/  FFMA.FTZ R138, R71, R136, -R138 ;  /* 0x00000088478a7223 */ /* 0x000fe2000001088a */
[----:B------:R-:W-:Y:S01]  /*82f0*/  LOP3.LUT R135, R60, 0xffff0000, RZ, 0xc0, !PT ;  /* 0xffff00003c877812 */ /* 0x000fe200078ec0ff */
[----:B------:R-:W-:Y:S01]  /*8300*/  IMAD.U32 R60, R174, 0x10000, RZ ;  /* 0x00010000ae3c7824 */ /* 0x000fe200078e00ff */
[----:B------:R-:W-:Y:S01]  /*8310*/  PRMT R63, R173, 0x5410, R63 ;  /* 0x00005410ad3f7816 */ /* 0x000fe2000000003f */
[----:B------:R-:W-:Y:S01]  /*8320*/  FFMA.FTZ R68, R71, R134, R68 ;  /* 0x0000008647447223 */ /* 0x000fe20000010044 */
[----:B------:R-:W-:Y:S01]  /*8330*/  PRMT R62, R176, 0x5432, R62 ;  /* 0x00005432b03e7816 */ /* 0x000fe2000000003e */
[-C--:B------:R-:W-:Y:S01]  /*8340*/  FMUL.FTZ R71, R90, R135.reuse ;  /* 0x000000875a477220 */ /* 0x080fe20000410000 */
[----:B------:R-:W-:Y:S01]  /*8350*/  FFMA.FTZ R89, R88, R135, -R89 ;  /* 0x0000008758597223 */ /* 0x000fe20000010859 */
[----:B------:R-:W-:-:S02]  /*8360*/  IMAD.U32 R70, R63, 0x10000, RZ ;  /* 0x000100003f467824 */ /* 0x000fc400078e00ff */
[----:B------:R-:W-:Y:S01]  /*8370*/  FMUL.FTZ R135, R93, R60 ;  /* 0x0000003c5d877220 */ /* 0x000fe20000410000 */
[----:B------:R-:W-:Y:S01]  /*8380*/  PRMT R55, R175, 0x5410, R55 ;  /* 0x00005410af377816 */ /* 0x000fe20000000037 */
[----:B------:R-:W-:Y:S01]  /*8390*/  FFMA.FTZ R71, R88, R95, R71 ;  /* 0x0000005f58477223 */ /* 0x000fe20000010047 */
[-C--:B------:R-:W-:Y:S01]  /*83a0*/  FMUL.FTZ R93, R93, R70.reuse ;  /* 0x000000465d5d7220 */ /* 0x080fe20000410000 */
[----:B------:R-:W-:Y:S01]  /*83b0*/  FFMA.FTZ R135, R92, R70, -R135 ;  /* 0x000000465c877223 */ /* 0x000fe20000010887 */
[----:B------:R-:W-:Y:S01]  /*83c0*/  LOP3.LUT R47, R47, 0xffff0000, RZ, 0xc0, !PT ;  /* 0xffff00002f2f7812 */ /* 0x000fe200078ec0ff */
[----:B------:R-:W-:Y:S01]  /*83d0*/  IMAD.U32 R88, R62, 0x10000, RZ ;  /* 0x000100003e587824 */ /* 0x000fe200078e00ff */
[----:B------:R-:W-:Y:S01]  /*83e0*/  LOP3.LUT R174, R174, 0xffff0000, RZ, 0xc0, !PT ;  /* 0xffff0000aeae7812 */ /* 0x000fe200078ec0ff */
[----:B------:R-:W-:Y:S01]  /*83f0*/  FFMA.FTZ R60, R92, R60, R93 ;  /* 0x0000003c5c3c7223 */ /* 0x000fe2000001005d */
[----:B------:R-:W-:Y:S01]  /*8400*/  LOP3.LUT R70, R63, 0xffff0000, RZ, 0xc0, !PT ;  /* 0xffff00003f467812 */ /* 0x000fe200078ec0ff */
[----:B------:R-:W-:Y:S01]  /*8410*/  IMAD.U32 R90, R55, 0x10000, RZ ;  /* 0x00010000375a7824 */ /* 0x000fe200078e00ff */
[C---:B------:R-:W-:Y:S01]  /*8420*/  SHF.L.U32 R45, R44.reuse, 0x10, RZ ;  /* 0x000000102c2d7819 */ /* 0x040fe200000006ff */
[C---:B------:R-:W-:Y:S01]  /*8430*/  FMUL.FTZ R134, R47.reuse, R174 ;  /* 0x000000ae2f867220 */ /* 0x040fe20000410000 */
[----:B------:R-:W-:Y:S01]  /*8440*/  LOP3.LUT R44, R44, 0xffff0000, RZ, 0xc0, !PT ;  /* 0xffff00002c2c7812 */ /* 0x000fe200078ec0ff */
[----:B------:R-:W-:Y:S01]  /*8450*/  FMUL.FTZ R92, R47, R70 ;  /* 0x000000462f5c7220 */ /* 0x000fe20000410000 */
[----:B------:R-:W-:Y:S01]  /*8460*/  LOP3.LUT R47, R62, 0xffff0000, RZ, 0xc0, !PT ;  /* 0xffff00003e2f7812 */ /* 0x000fe200078ec0ff */
[----:B------:R-:W-:Y:S01]  /*8470*/  IMAD.U32 R41, R40, 0x10000, RZ ;  /* 0x0001000028297824 */ /* 0x000fe200078e00ff */
[----:B------:R-:W-:Y:S01]  /*8480*/  LOP3.LUT R55, R55, 0xffff0000, RZ, 0xc0, !PT ;  /* 0xffff000037377812 */ /* 0x000fe200078ec0ff */
[----:B------:R-:W-:Y:S01]  /*8490*/  FMUL.FTZ R62, R45, R88 ;  /* 0x000000582d3e7220 */ /* 0x000fe20000410000 */
[----:B------:R-:W-:Y:S01]  /*84a0*/  PRMT R69, R173, 0x5432, R69 ;  /* 0x00005432ad457816 */ /* 0x000fe20000000045 */
[-C--:B------:R-:W-:Y:S01]  /*84b0*/  FMUL.FTZ R45, R45, R90.reuse ;  /* 0x0000005a2d2d7220 */ /* 0x080fe20000410000 */
[----:B------:R-:W-:Y:S01]  /*84c0*/  PRMT R61, R175, 0x5432, R61 ;  /* 0x00005432af3d7816 */ /* 0x000fe2000000003d */
[----:B------:R-:W-:Y:S01]  /*84d0*/  FMUL.FTZ R63, R44, R47 ;  /* 0x0000002f2c3f7220 */ /* 0x000fe20000410000 */
[----:B------:R-:W-:Y:S01]  /*84e0*/  LOP3.LUT R40, R40, 0xffff0000, RZ, 0xc0, !PT ;  /* 0xffff000028287812 */ /* 0x000fe200078ec0ff */
[----:B------:R-:W-:Y:S01]  /*84f0*/  FFMA.FTZ R90, R41, R90, -R62 ;  /* 0x0000005a295a7223 */ /* 0x000fe2000001083e */
[----:B------:R-:W-:Y:S01]  /*8500*/  LOP3.LUT R43, R43, 0xffff0000, RZ, 0xc0, !PT ;  /* 0xffff00002b2b7812 */ /* 0x000fe200078ec0ff */
[-C--:B------:R-:W-:Y:S01]  /*8510*/  FMUL.FTZ R93, R44, R55.reuse ;  /* 0x000000372c5d7220 */ /* 0x080fe20000410000 */
[----:B------:R-:W-:Y:S01]  /*8520*/  FFMA.FTZ R41, R41, R88, R45 ;  /* 0x0000005829297223 */ /* 0x000fe2000001002d */
[----:B------:R-:W-:Y:S01]  /*8530*/  IMAD.U32 R44, R69, 0x10000, RZ ;  /* 0x00010000452c7824 */ /* 0x000fe200078e00ff */
[----:B------:R-:W-:Y:S01]  /*8540*/  LOP3.LUT R46, R46, 0xffff0000, RZ, 0xc0, !PT ;  /* 0xffff00002e2e7812 */ /* 0x000fe200078ec0ff */
[----:B------:R-:W-:Y:S01]  /*8550*/  IMAD.U32 R45, R61, 0x10000, RZ ;  /* 0x000100003d2d7824 */ /* 0x000fe200078e00ff */
[----:B------:R-:W-:Y:S01]  /*8560*/  LOP3.LUT R69, R69, 0xffff0000, RZ, 0xc0, !PT ;  /* 0xffff000045457812 */ /* 0x000fe200078ec0ff */
[C---:B------:R-:W-:Y:S01]  /*8570*/  FFMA.FTZ R55, R40.reuse, R55, -R63 ;  /* 0x0000003728377223 */ /* 0x040fe2000001083f */
[----:B------:R-:W-:Y:S01]  /*8580*/  LOP3.LUT R61, R61, 0xffff0000, RZ, 0xc0, !PT ;  /* 0xffff00003d3d7812 */ /* 0x000fe200078ec0ff */
[C---:B------:R-:W-:Y:S01]  /*8590*/  FFMA.FTZ R70, R43.reuse, R70, -R134 ;  /* 0x000000462b467223 */ /* 0x040fe20000010886 */
[----:B------:R-:W-:Y:S01]  /*85a0*/  FFMA.FTZ R40, R40, R47, R93 ;  /* 0x0000002f28287223 */ /* 0x000fe2000001005d */
[----:B------:R-:W-:Y:S01]  /*85b0*/  LOP3.LUT R42, R42, 0xffff0000, RZ, 0xc0, !PT ;  /* 0xffff00002a2a7812 */ /* 0x000fe200078ec0ff */
[----:B------:R-:W-:Y:S01]  /*85c0*/  FFMA.FTZ R43, R43, R174, R92 ;  /* 0x000000ae2b2b7223 */ /* 0x000fe2000001005c */
[C---:B------:R-:W-:Y:S01]  /*85d0*/  FMUL.FTZ R47, R94.reuse, R45 ;  /* 0x0000002d5e2f7220 */ /* 0x040fe20000410000 */
[-C--:B------:R-:W-:Y:S01]  /*85e0*/  FMUL.FTZ R62, R94, R44.reuse ;  /* 0x0000002c5e3e7220 */ /* 0x080fe20000410000 */
[C---:B------:R-:W-:Y:S01]  /*85f0*/  FMUL.FTZ R63, R46.reuse, R69 ;  /* 0x000000452e3f7220 */ /* 0x040fe20000410000 */
[----:B------:R-:W-:Y:S01]  /*8600*/  FMUL.FTZ R46, R46, R61 ;  /* 0x0000003d2e2e7220 */ /* 0x000fe20000410000 */
[C---:B------:R-:W-:Y:S01]  /*8610*/  FFMA.FTZ R47, R91.reuse, R44, R47 ;  /* 0x0000002c5b2f7223 */ /* 0x040fe2000001002f */
[----:B------:R-:W-:Y:S01]  /*8620*/  FFMA.FTZ R45, R91, R45, -R62 ;  /* 0x0000002d5b2d7223 */ /* 0x000fe2000001083e */
[C---:B------:R-:W-:Y:S01]  /*8630*/  FFMA.FTZ R44, R42.reuse, R61, -R63 ;  /* 0x0000003d2a2c7223 */ /* 0x040fe2000001083f */
[----:B------:R-:W-:Y:S01]  /*8640*/  F2FP.BF16.F32.PACK_AB R60, R43, R60 ;  /* 0x0000003c2b3c723e */ /* 0x000fe200000010ff */
[----:B------:R-:W-:Y:S01]  /*8650*/  FFMA.FTZ R46, R42, R69, R46 ;  /* 0x000000452a2e7223 */ /* 0x000fe2000001002e */
[----:B------:R-:W-:-:S02]  /*8660*/  F2FP.BF16.F32.PACK_AB R43, R40, R41 ;  /* 0x00000029282b723e */ /* 0x000fc400000010ff */
[----:B------:R-:W-:Y:S02]  /*8670*/  F2FP.BF16.F32.PACK_AB R89, R89, R138 ;  /* 0x0000008a5959723e */ /* 0x000fe400000010ff */
[----:B------:R-:W-:Y:S02]  /*8680*/  F2FP.BF16.F32.PACK_AB R70, R70, R135 ;  /* 0x000000874646723e */ /* 0x000fe400000010ff */
[----:B------:R-:W-:Y:S01]  /*8690*/  F2FP.BF16.F32.PACK_AB R68, R71, R68 ;  /* 0x000000444744723e */ /* 0x000fe200000010ff */
[----:B------:R-:W-:Y:S01]  /*86a0*/  IMAD.MOV.U32 R41, RZ, RZ, R89 ;  /* 0x000000ffff297224 */ /* 0x000fe200078e0059 */
[----:B------:R-:W-:Y:S02]  /*86b0*/  F2FP.BF16.F32.PACK_AB R88, R55, R90 ;  /* 0x0000005a3758723e */ /* 0x000fe400000010ff */
[----:B------:R-:W-:Y:S01]  /*86c0*/  F2FP.BF16.F32.PACK_AB R42, R44, R45 ;  /* 0x0000002d2c2a723e */ /* 0x000fe200000010ff */
[----:B------:R-:W-:Y:S01]  /*86d0*/  IMAD.MOV.U32 R44, RZ, RZ, R43 ;  /* 0x000000ffff2c7224 */ /* 0x000fe200078e002b */
[----:B------:R-:W-:Y:S01]  /*86e0*/  F2FP.BF16.F32.PACK_AB R46, R46, R47 ;  /* 0x0000002f2e2e723e */ /* 0x000fe200000010ff */
[----:B------:R-:W-:Y:S01]  /*86f0*/  IMAD.MOV.U32 R40, RZ, RZ, R88 ;  /* 0x000000ffff287224 */ /* 0x000fe200078e0058 */
[----:B------:R-:W-:Y:S01]  /*8700*/  MOV R47, R60 ;  /* 0x0000003c002f7202 */ /* 0x000fe20000000f00 */
[----:B------:R-:W-:-:S02]  /*8710*/  IMAD.MOV.U32 R45, RZ, RZ, R68 ;  /* 0x000000ffff2d7224 */ /* 0x000fc400078e0044 */
[----:B------:R-:W-:-:S07]  /*8720*/  IMAD.MOV.U32 R43, RZ, RZ, R70 ;  /* 0x000000ffff2b7224 */ /* 0x000fce00078e0046 */
.L_x_541:
[----:B------:R-:W-:Y:S05]  /*8730*/  BSYNC B3 ;  /* 0x0000000000037941 */ /* 0x000fea0003800000 */
.L_x_540:
[----:B------:R-:W-:Y:S02]  /*8740*/  ULDC.64 UR4, c[0x0][0x208] ;  /* 0x0000820000047ab9 */ /* 0x000fe40000000a00 */
[----:B--2---:R2:W-:Y:S04]  /*8750*/  STG.E.128 desc[UR4][R50.64], R40 ;  /* 0x0000002832007986 */ /* 0x0045e8000c101d04 */
[----:B---3--:R2:W-:Y:S02]  /*8760*/  @!P3 STG.E.128 desc[UR4][R52.64], R44 ;  /* 0x0000002c3400b986 */ /* 0x0085e4000c101d04 */
.L_x_539:
[----:B------:R-:W-:Y:S05]  /*8770*/  BSYNC B2 ;  /* 0x0000000000027941 */ /* 0x000fea0003800000 */
.L_x_538:
[----:B------:R-:W-:-:S13]  /*8780*/  ISETP.NE.AND P3, PT, R10, RZ, PT ;  /* 0x000000ff0a00720c */ /* 0x000fda0003f65270 */
[----:B------:R-:W-:Y:S05]  /*8790*/  @!P3 BRA `(.L_x_537) ;  /* 0x0000000400f8b947 */ /* 0x000fea0003800000 */
[----:B--2---:R-:W-:Y:S01]  /*87a0*/  SEL R40, R120, R146, !P1 ;  /* 0x0000009278287207 */ /* 0x004fe20004800000 */
        /* <DEDUP_REMOVED lines=10> */
[----:B------:R-:W-:Y:S02]  /*8850*/  SHF.R.S32.HI R46, RZ, 0x3, R46 ;  /* 0x00000003ff2e7819 */ /* 0x000fe4000001142e */
[----:B------:R-:W-:-:S04]  /*8860*/  LOP3.LUT R41, R229, 0x38, R40, 0xf8, !PT ;  /* 0x00000038e5297812 */ /* 0x000fc800078ef828 */
[----:B------:R-:W-:-:S05]  /*8870*/  LOP3.LUT R41, R41, R232, RZ, 0x3c, !PT ;  /* 0x000000e829297212 */ /* 0x000fca00078e3cff */
[--C-:B------:R-:W-:Y:S02]  /*8880*/  @!P3 SHF.R.S32.HI R43, RZ, 0x1f, R40.reuse ;  /* 0x0000001fff2bb819 */ /* 0x100fe40000011428 */
[----:B------:R-:W-:Y:S01]  /*8890*/  @!P3 IADD3 R42, P5, P6, R38, R48, R40 ;  /* 0x00000030262ab210 */ /* 0x000fe20007ebe028 */
[----:B------:R-:W-:-:S03]  /*88a0*/  IMAD R40, R46, 0x1400, R233 ;  /* 0x000014002e287824 */ /* 0x000fc600078e02e9 */
[----:B------:R-:W-:Y:S01]  /*88b0*/  @!P3 IADD3.X R54, R37, R54, R43, P5, P6 ;  /* 0x000000362536b210 */ /* 0x000fe20002fec42b */
[----:B------:R-:W-:Y:S01]  /*88c0*/  IMAD.IADD R40, R40, 0x1, R41 ;  /* 0x0000000128287824 */ /* 0x000fe200078e0229 */
[CC--:B------:R-:W-:Y:S01]  /*88d0*/  LEA R48, P5, R44.reuse, R118.reuse, 0x1 ;  /* 0x000000762c307211 */ /* 0x0c0fe200078a08ff */
[C---:B------:R-:W-:Y:S02]  /*88e0*/  IMAD R41, R17.reuse, 0x5000, R141 ;  /* 0x0000500011297824 */ /* 0x040fe400078e028d */
[----:B------:R-:W-:Y:S01]  /*88f0*/  IMAD R43, R17, 0x5000, R40 ;  /* 0x00005000112b7824 */ /* 0x000fe200078e0228 */
[----:B------:R-:W-:Y:S01]  /*8900*/  LEA.HI.X R49, R44, R119, R45, 0x1, P5 ;  /* 0x000000772c317211 */ /* 0x000fe200028f0c2d */
[--C-:B------:R-:W-:Y:S01]  /*8910*/  IMAD R41, R41, 0x2, R16.reuse ;  /* 0x0000000229297824 */ /* 0x100fe200078e0210 */
[----:B------:R-:W-:Y:S01]  /*8920*/  @!P3 LEA R50, P5, R42, R118, 0x1 ;  /* 0x000000762a32b211 */ /* 0x000fe200078a08ff */
[----:B------:R-:W-:-:S03]  /*8930*/  IMAD R44, R43, 0x2, R16 ;  /* 0x000000022b2c7824 */ /* 0x000fc600078e0210 */
[----:B------:R-:W-:Y:S02]  /*8940*/  @!P3 LEA.HI.X R51, R42, R119, R54, 0x1, P5 ;  /* 0x000000772a33b211 */ /* 0x000fe400028f0c36 */
[----:B------:R-:W2:Y:S01]  /*8950*/  LDS.128 R40, [R41+0x24400] ;  /* 0x0244000029287984 */ /* 0x000ea20000000c00 */
[----:B------:R-:W-:-:S03]  /*8960*/  ISETP.GE.AND P5, PT, R213, R116, PT ;  /* 0x00000074d500720c */ /* 0x000fc60003fa6270 */
[----:B------:R-:W3:Y:S10]  /*8970*/  LDS.128 R44, [R44+0x24400] ;  /* 0x024400002c2c7984 */ /* 0x000ef40000000c00 */
[----:B------:R-:W-:Y:S05]  /*8980*/  @P5 BRA `(.L_x_543) ;  /* 0x00000004006c5947 */ /* 0x000fea0003800000 */
[----:B------:R-:W-:Y:S01]  /*8990*/  SHF.R.U64 R61, R64, 0x10, R65 ;  /* 0x00000010403d7819 */ /* 0x000fe20000001241 */
[----:B---3--:R-:W-:Y:S01]  /*89a0*/  IMAD.U32 R63, R45, 0x10000, RZ ;  /* 0x000100002d3f7824 */ /* 0x008fe200078e00ff */
[----:B0-----:R-:W-:Y:S01]  /*89b0*/  SHF.R.U64 R89, R56, 0x10, R57 ;  /* 0x0000001038597819 */ /* 0x001fe20000001239 */
[----:B------:R-:W-:Y:S01]  /*89c0*/  IMAD.U32 R62, R47, 0x10000, RZ ;  /* 0x000100002f3e7824 */ /* 0x000fe200078e00ff */
[----:B------:R-:W-:Y:S01]  /*89d0*/  SHF.R.U32.HI R65, RZ, 0x10, R65 ;  /* 0x00000010ff417819 */ /* 0x000fe20000011641 */
[----:B--2---:R-:W-:Y:S01]  /*89e0*/  IMAD.U32 R55, R43, 0x10000, RZ ;  /* 0x000100002b377824 */ /* 0x004fe200078e00ff */
[----:B------:R-:W-:Y:S02]  /*89f0*/  SHF.R.U32.HI R71, RZ, 0x10, R57 ;  /* 0x00000010ff477819 */ /* 0x000fe40000011639 */
[----:B------:R-:W-:Y:S02]  /*8a00*/  PRMT R56, R170, 0x5410, R89 ;  /* 0x00005410aa387816 */ /* 0x000fe40000000059 */
[----:B------:R-:W-:-:S02]  /*8a10*/  PRMT R64, R172, 0x5432, R65 ;  /* 0x00005432ac407816 */ /* 0x000fc40000000041 */
[----:B------:R-:W-:Y:S02]  /*8a20*/  PRMT R170, R170, 0x5432, R71 ;  /* 0x00005432aaaa7816 */ /* 0x000fe40000000047 */
[--C-:B------:R-:W-:Y:S01]  /*8a30*/  SHF.R.U64 R60, R66, 0x10, R67.reuse ;  /* 0x00000010423c7819 */ /* 0x100fe20000001243 */
[----:B------:R-:W-:Y:S01]  /*8a40*/  IMAD.U32 R65, R64, 0x10000, RZ ;  /* 0x0001000040417824 */ /* 0x000fe200078e00ff */
[----:B------:R-:W-:Y:S02]  /*8a50*/  SHF.R.U32.HI R66, RZ, 0x10, R67 ;  /* 0x00000010ff427819 */ /* 0x000fe40000011643 */
[----:B------:R-:W-:Y:S01]  /*8a60*/  PRMT R172, R172, 0x5410, R61 ;  /* 0x00005410acac7816 */ /* 0x000fe2000000003d */
[----:B------:R-:W-:Y:S01]  /*8a70*/  IMAD.U32 R61, R170, 0x10000, RZ ;  /* 0x00010000aa3d7824 */ /* 0x000fe200078e00ff */
[--C-:B------:R-:W-:Y:S01]  /*8a80*/  SHF.R.U32.HI R69, RZ, 0x10, R59.reuse ;  /* 0x00000010ff457819 */ /* 0x100fe2000001163b */
[----:B------:R-:W-:Y:S01]  /*8a90*/  FMUL.FTZ R67, R63, R65 ;  /* 0x000000413f437220 */ /* 0x000fe20000410000 */
[----:B------:R-:W-:Y:S01]  /*8aa0*/  SHF.R.U64 R57, R58, 0x10, R59 ;  /* 0x000000103a397819 */ /* 0x000fe2000000123b */
[----:B------:R-:W-:Y:S01]  /*8ab0*/  IMAD.U32 R58, R41, 0x10000, RZ ;  /* 0x00010000293a7824 */ /* 0x000fe200078e00ff */
[----:B------:R-:W-:Y:S01]  /*8ac0*/  PRMT R60, R171, 0x5410, R60 ;  /* 0x00005410ab3c7816 */ /* 0x000fe2000000003c */
[-C--:B------:R-:W-:Y:S01]  /*8ad0*/  FMUL.FTZ R63, R63, R61.reuse ;  /* 0x0000003d3f3f7220 */ /* 0x080fe20000410000 */
[----:B------:R-:W-:Y:S01]  /*8ae0*/  PRMT R171, R171, 0x5432, R66 ;  /* 0x00005432abab7816 */ /* 0x000fe20000000042 */
[----:B------:R-:W-:Y:S01]  /*8af0*/  FFMA.FTZ R61, R58, R61, -R67 ;  /* 0x0000003d3a3d7223 */ /* 0x000fe20000010843 */
[----:B------:R-:W-:Y:S01]  /*8b00*/  PRMT R69, R160, 0x5432, R69 ;  /* 0x00005432a0457816 */ /* 0x000fe20000000045 */
[----:B------:R-:W-:Y:S01]  /*8b10*/  FFMA.FTZ R58, R58, R65, R63 ;  /* 0x000000413a3a7223 */ /* 0x000fe2000001003f */
[----:B------:R-:W-:Y:S01]  /*8b20*/  LOP3.LUT R59, R45, 0xffff0000, RZ, 0xc0, !PT ;  /* 0xffff00002d3b7812 */ /* 0x000fe200078ec0ff */
[----:B------:R-:W-:Y:S01]  /*8b30*/  IMAD.U32 R67, R171, 0x10000, RZ ;  /* 0x00010000ab437824 */ /* 0x000fe200078e00ff */
[----:B------:R-:W-:Y:S01]  /*8b40*/  LOP3.LUT R66, R64, 0xffff0000, RZ, 0xc0, !PT ;  /* 0xffff000040427812 */ /* 0x000fe200078ec0ff */
[----:B------:R-:W-:Y:S01]  /*8b50*/  IMAD.U32 R63, R69, 0x10000, RZ ;  /* 0x00010000453f7824 */ /* 0x000fe200078e00ff */
[----:B------:R-:W-:Y:S01]  /*8b60*/  LOP3.LUT R64, R170, 0xffff0000, RZ, 0xc0, !PT ;  /* 0xffff0000aa407812 */ /* 0x000fe200078ec0ff */
[C---:B------:R-:W-:Y:S01]  /*8b70*/  FMUL.FTZ R68, R62.reuse, R67 ;  /* 0x000000433e447220 */ /* 0x040fe20000410000 */
[----:B------:R-:W-:Y:S01]  /*8b80*/  LOP3.LUT R54, R41, 0xffff0000, RZ, 0xc0, !PT ;  /* 0xffff000029367812 */ /* 0x000fe200078ec0ff */
[----:B------:R-:W-:Y:S01]  /*8b90*/  FMUL.FTZ R71, R59, R66 ;  /* 0x000000423b477220 */ /* 0x000fe20000410000 */
[----:B------:R-:W-:Y:S01]  /*8ba0*/  LOP3.LUT R47, R47, 0xffff0000, RZ, 0xc0, !PT ;  /* 0xffff00002f2f7812 */ /* 0x000fe200078ec0ff */
[-C--:B------:R-:W-:Y:S01]  /*8bb0*/  FMUL.FTZ R59, R59, R64.reuse ;  /* 0x000000403b3b7220 */ /* 0x080fe20000410000 */
[----:B------:R-:W-:Y:S01]  /*8bc0*/  LOP3.LUT R171, R171, 0xffff0000, RZ, 0xc0, !PT ;  /* 0xffff0000abab7812 */ /* 0x000fe200078ec0ff */
[-C--:B------:R-:W-:Y:S01]  /*8bd0*/  FMUL.FTZ R62, R62, R63.reuse ;  /* 0x0000003f3e3e7220 */ /* 0x080fe20000410000 */
[----:B------:R-:W-:Y:S01]  /*8be0*/  LOP3.LUT R69, R69, 0xffff0000, RZ, 0xc0, !PT ;  /* 0xffff000045457812 */ /* 0x000fe200078ec0ff */
[C---:B------:R-:W-:Y:S01]  /*8bf0*/  FFMA.FTZ R64, R54.reuse, R64, -R71 ;  /* 0x0000004036407223 */ /* 0x040fe20000010847 */
[----:B------:R-:W-:Y:S01]  /*8c00*/  FFMA.FTZ R59, R54, R66, R59 ;  /* 0x00000042363b7223 */ /* 0x000fe2000001003b */
[----:B------:R-:W-:Y:S01]  /*8c10*/  LOP3.LUT R52, R43, 0xffff0000, RZ, 0xc0, !PT ;  /* 0xffff00002b347812 */ /* 0x000fe200078ec0ff */
[----:B------:R-:W-:Y:S01]  /*8c20*/  FFMA.FTZ R54, R55, R63, -R68 ;  /* 0x0000003f37367223 */ /* 0x000fe20000010844 */
[----:B------:R-:W-:Y:S01]  /*8c30*/  SHF.L.U32 R66, R172, 0x10, RZ ;  /* 0x00000010ac427819 */ /* 0x000fe200000006ff */
[----:B------:R-:W-:-:S02]  /*8c40*/  IMAD.U32 R45, R44, 0x10000, RZ ;  /* 0x000100002c2d7824 */ /* 0x000fc400078e00ff */
[----:B------:R-:W-:Y:S01]  /*8c50*/  FFMA.FTZ R55, R55, R67, R62 ;  /* 0x0000004337377223 */ /* 0x000fe2000001003e */
[C---:B------:R-:W-:Y:S01]  /*8c60*/  FMUL.FTZ R63, R47.reuse, R171 ;  /* 0x000000ab2f3f7220 */ /* 0x040fe20000410000 */
[C---:B------:R-:W-:Y:S02]  /*8c70*/  IMAD.U32 R62, R56.reuse, 0x10000, RZ ;  /* 0x00010000383e7824 */ /* 0x040fe400078e00ff */
[-C--:B------:R-:W-:Y:S01]  /*8c80*/  FMUL.FTZ R65, R47, R69.reuse ;  /* 0x000000452f417220 */ /* 0x080fe20000410000 */
[----:B------:R-:W-:Y:S01]  /*8c90*/  LOP3.LUT R47, R56, 0xffff0000, RZ, 0xc0, !PT ;  /* 0xffff0000382f7812 */ /* 0x000fe200078ec0ff */
[----:B------:R-:W-:Y:S01]  /*8ca0*/  FFMA.FTZ R69, R52, R69, -R63 ;  /* 0x0000004534457223 */ /* 0x000fe2000001083f */
[C---:B------:R-:W-:Y:S01]  /*8cb0*/  FMUL.FTZ R56, R45.reuse, R66 ;  /* 0x000000422d387220 */ /* 0x040fe20000410000 */
[----:B------:R-:W-:Y:S01]  /*8cc0*/  IMAD.U32 R41, R40, 0x10000, RZ ;  /* 0x0001000028297824 */ /* 0x000fe200078e00ff */
[----:B------:R-:W-:Y:S01]  /*8cd0*/  LOP3.LUT R44, R44, 0xffff0000, RZ, 0xc0, !PT ;  /* 0xffff00002c2c7812 */ /* 0x000fe200078ec0ff */
[-C--:B------:R-:W-:Y:S01]  /*8ce0*/  FMUL.FTZ R45, R45, R62.reuse ;  /* 0x0000003e2d2d7220 */ /* 0x080fe20000410000 */
[----:B------:R-:W-:Y:S01]  /*8cf0*/  PRMT R57, R160, 0x5410, R57 ;  /* 0x00005410a0397816 */ /* 0x000fe20000000039 */
[----:B------:R-:W-:Y:S01]  /*8d00*/  IMAD.U32 R43, R42, 0x10000, RZ ;  /* 0x000100002a2b7824 */ /* 0x000fe200078e00ff */
[----:B------:R-:W-:Y:S01]  /*8d10*/  LOP3.LUT R63, R172, 0xffff0000, RZ, 0xc0, !PT ;  /* 0xffff0000ac3f7812 */ /* 0x000fe200078ec0ff */
[----:B------:R-:W-:Y:S01]  /*8d20*/  FFMA.FTZ R68, R52, R171, R65 ;  /* 0x000000ab34447223 */ /* 0x000fe20000010041 */
[----:B------:R-:W-:Y:S01]  /*8d30*/  LOP3.LUT R40, R40, 0xffff0000, RZ, 0xc0, !PT ;  /* 0xffff000028287812 */ /* 0x000fe200078ec0ff */
[C---:B------:R-:W-:Y:S01]  /*8d40*/  FFMA.FTZ R56, R41.reuse, R62, -R56 ;  /* 0x0000003e29387223 */ /* 0x040fe20000010838 */
[----:B------:R-:W-:Y:S01]  /*8d50*/  LOP3.LUT R53, R42, 0xffff0000, RZ, 0xc0, !PT ;  /* 0xffff00002a357812 */ /* 0x000fe200078ec0ff */
[----:B------:R-:W-:Y:S01]  /*8d60*/  FFMA.FTZ R45, R41, R66, R45 ;  /* 0x00000042292d7223 */ /* 0x000fe2000001002d */
[----:B------:R-:W-:-:S02]  /*8d70*/  IMAD.U32 R42, R46, 0x10000, RZ ;  /* 0x000100002e2a7824 */ /* 0x000fc400078e00ff */
[C---:B------:R-:W-:Y:S01]  /*8d80*/  FMUL.FTZ R65, R44.reuse, R63 ;  /* 0x0000003f2c417220 */ /* 0x040fe20000410000 */
[-C--:B------:R-:W-:Y:S01]  /*8d90*/  FMUL.FTZ R67, R44, R47.reuse ;  /* 0x0000002f2c437220 */ /* 0x080fe20000410000 */
[C---:B------:R-:W-:Y:S01]  /*8da0*/  IMAD.U32 R41, R57.reuse, 0x10000, RZ ;  /* 0x0001000039297824 */ /* 0x040fe200078e00ff */
[----:B------:R-:W-:Y:S01]  /*8db0*/  LOP3.LUT R46, R46, 0xffff0000, RZ, 0xc0, !PT ;  /* 0xffff00002e2e7812 */ /* 0x000fe200078ec0ff */
[----:B------:R-:W-:Y:S01]  /*8dc0*/  IMAD.U32 R44, R60, 0x10000, RZ ;  /* 0x000100003c2c7824 */ /* 0x000fe200078e00ff */
[----:B------:R-:W-:Y:S01]  /*8dd0*/  LOP3.LUT R57, R57, 0xffff0000, RZ, 0xc0, !PT ;  /* 0xffff000039397812 */ /* 0x000fe200078ec0ff */
[----:B------:R-:W-:Y:S01]  /*8de0*/  FFMA.FTZ R65, R40, R47, -R65 ;  /* 0x0000002f28417223 */ /* 0x000fe20000010841 */
[----:B------:R-:W-:Y:S01]  /*8df0*/  LOP3.LUT R60, R60, 0xffff0000, RZ, 0xc0, !PT ;  /* 0xffff00003c3c7812 */ /* 0x000fe200078ec0ff */
[----:B------:R-:W-:Y:S01]  /*8e00*/  FFMA.FTZ R40, R40, R63, R67 ;  /* 0x0000003f28287223 */ /* 0x000fe20000010043 */
[C---:B------:R-:W-:Y:S01]  /*8e10*/  FMUL.FTZ R52, R42.reuse, R44 ;  /* 0x0000002c2a347220 */ /* 0x040fe20000410000 */
[----:B------:R-:W-:Y:S01]  /*8e20*/  FMUL.FTZ R47, R42, R41 ;  /* 0x000000292a2f7220 */ /* 0x000fe20000410000 */
[C---:B------:R-:W-:Y:S01]  /*8e30*/  FMUL.FTZ R63, R46.reuse, R57 ;  /* 0x000000392e3f7220 */ /* 0x040fe20000410000 */
[----:B------:R-:W-:Y:S01]  /*8e40*/  FMUL.FTZ R42, R46, R60 ;  /* 0x0000003c2e2a7220 */ /* 0x000fe20000410000 */
[C---:B------:R-:W-:Y:S01]  /*8e50*/  FFMA.FTZ R52, R43.reuse, R41, -R52 ;  /* 0x000000292b347223 */ /* 0x040fe20000010834 */
[----:B------:R-:W-:Y:S01]  /*8e60*/  FFMA.FTZ R47, R43, R44, R47 ;  /* 0x0000002c2b2f7223 */ /* 0x000fe2000001002f */
[C---:B------:R-:W-:Y:S01]  /*8e70*/  FFMA.FTZ R60, R53.reuse, R60, R63 ;  /* 0x0000003c353c7223 */ /* 0x040fe2000001003f */
[----:B------:R-:W-:Y:S01]  /*8e80*/  FFMA.FTZ R57, R53, R57, -R42 ;  /* 0x0000003935397223 */ /* 0x000fe2000001082a */
[----:B------:R-:W-:-:S02]  /*8e90*/  F2FP.BF16.F32.PACK_AB R58, R59, R58 ;  /* 0x0000003a3b3a723e */ /* 0x000fc400000010ff */
[----:B------:R-:W-:Y:S02]  /*8ea0*/  F2FP.BF16.F32.PACK_AB R55, R68, R55 ;  /* 0x000000374437723e */ /* 0x000fe400000010ff */
[----:B------:R-:W-:Y:S02]  /*8eb0*/  F2FP.BF16.F32.PACK_AB R56, R65, R56 ;  /* 0x000000384138723e */ /* 0x000fe400000010ff */
[----:B------:R-:W-:Y:S01]  /*8ec0*/  F2FP.BF16.F32.PACK_AB R44, R40, R45 ;  /* 0x0000002d282c723e */ /* 0x000fe200000010ff */
[----:B------:R-:W-:Y:S01]  /*8ed0*/  IMAD.MOV.U32 R45, RZ, RZ, R58 ;  /* 0x000000ffff2d7224 */ /* 0x000fe200078e003a */
[----:B------:R-:W-:Y:S01]  /*8ee0*/  F2FP.BF16.F32.PACK_AB R46, R60, R47 ;  /* 0x0000002f3c2e723e */ /* 0x000fe200000010ff */
[----:B------:R-:W-:Y:S01]  /*8ef0*/  IMAD.MOV.U32 R40, RZ, RZ, R56 ;  /* 0x000000ffff287224 */ /* 0x000fe200078e0038 */
[----:B------:R-:W-:Y:S01]  /*8f00*/  F2FP.BF16.F32.PACK_AB R41, R64, R61 ;  /* 0x0000003d4029723e */ /* 0x000fe200000010ff */
[----:B------:R-:W-:Y:S01]  /*8f10*/  IMAD.MOV.U32 R47, RZ, RZ, R55 ;  /* 0x000000ffff2f7224 */ /* 0x000fe200078e0037 */
[----:B------:R-:W-:-:S02]  /*8f20*/  F2FP.BF16.F32.PACK_AB R43, R69, R54 ;  /* 0x00000036452b723e */ /* 0x000fc400000010ff */
[----:B------:R-:W-:-:S07]  /*8f30*/  F2FP.BF16.F32.PACK_AB R42, R57, R52 ;  /* 0x00000034392a723e */ /* 0x000fce00000010ff */
.L_x_543:
[----:B------:R-:W-:Y:S05]  /*8f40*/  BSYNC B2 ;  /* 0x0000000000027941 */ /* 0x000fea0003800000 */
.L_x_542:
[----:B------:R-:W-:Y:S02]  /*8f50*/  ULDC.64 UR4, c[0x0][0x208] ;  /* 0x0000820000047ab9 */ /* 0x000fe40000000a00 */
[----:B--2---:R4:W-:Y:S04]  /*8f60*/  STG.E.128 desc[UR4][R48.64], R40 ;  /* 0x0000002830007986 */ /* 0x0049e8000c101d04 */
[----:B---3--:R4:W-:Y:S02]  /*8f70*/  @!P3 STG.E.128 desc[UR4][R50.64], R44 ;  /* 0x0000002c3200b986 */ /* 0x0089e4000c101d04 */
.L_x_537:
[----:B------:R-:W-:Y:S05]  /*8f80*/  BSYNC B1 ;  /* 0x0000000000017941 */ /* 0x000fea0003800000 */
.L_x_536:
[----:B--2-4-:R-:W2:Y:S01]  /*8f90*/  LDL R40, [R1+0x5c] ;  /* 0x00005c0001287983 */ /* 0x014ea20000100800 */
[----:B------:R-:W-:-:S04]  /*8fa0*/  IMAD.WIDE.U32 R124, R218, R122, R124 ;  /* 0x0000007ada7c7225 */ /* 0x000fc800078e007c */
[----:B--2---:R-:W-:-:S04]  /*8fb0*/  IMAD R40, R40, R122, RZ ;  /* 0x0000007a28287224 */ /* 0x004fc800078e02ff */
[----:B------:R-:W-:Y:S01]  /*8fc0*/  IMAD R123, R218, R123, R40 ;  /* 0x0000007bda7b7224 */ /* 0x000fe200078e0228 */
[----:B------:R-:W-:Y:S06]  /*8fd0*/  @P4 BRA `(.L_x_504) ;  /* 0x00000014000c4947 */ /* 0x000fec0003800000 */
[----:B------:R-:W-:Y:S01]  /*8fe0*/  ISETP.NE.AND P3, PT, R26, RZ, PT ;  /* 0x000000ff1a00720c */ /* 0x000fe20003f65270 */
[----:B------:R-:W-:Y:S01]  /*8ff0*/  BSSY B1, `(.L_x_544) ;  /* 0x0000082000017945 */ /* 0x000fe20003800000 */
[----:B---3--:R-:W-:-:S11]  /*9000*/  IMAD.IADD R52, R125, 0x1, R123 ;  /* 0x000000017d347824 */ /* 0x008fd600078e027b */
[----:B------:R-:W-:Y:S05]  /*9010*/  @!P3 BRA `(.L_x_545) ;  /* 0x0000000400fcb947 */ /* 0x000fea0003800000 */
[----:B------:R-:W-:Y:S01]  /*9020*/  SEL R40, R120, R146, !P0 ;  /* 0x0000009278287207 */ /* 0x000fe20004000000 */
[----:B------:R-:W-:Y:S01]  /*9030*/  BSSY B2, `(.L_x_546) ;  /* 0x000007a000027945 */ /* 0x000fe20003800000 */
[----:B------:R-:W-:Y:S02]  /*9040*/  IADD3 R42, P4, P5, R38, R124, R13 ;  /* 0x0000007c262a7210 */ /* 0x000fe40007d9e00d */
[----:B------:R-:W-:Y:S02]  /*9050*/  SHF.R.S32.HI R41, RZ, 0x1f, R40 ;  /* 0x0000001fff297819 */ /* 0x000fe40000011428 */
[----:B------:R-:W-:Y:S02]  /*9060*/  IADD3.X R43, R37, R52, R7, P4, P5 ;  /* 0x00000034252b7210 */ /* 0x000fe400027ea407 */
[----:B------:R-:W-:Y:S02]  /*9070*/  LEA.HI R41, R41, R40, RZ, 0x4 ;  /* 0x0000002829297211 */ /* 0x000fe400078f20ff */
[----:B------:R-:W-:-:S02]  /*9080*/  LEA R48, P4, R42, R118, 0x1 ;  /* 0x000000762a307211 */ /* 0x000fc400078808ff */
[----:B------:R-:W-:Y:S02]  /*9090*/  LEA.HI.SX32 R41, R41, R14, 0x1c ;  /* 0x0000000e29297211 */ /* 0x000fe400078fe2ff */
[----:B------:R-:W-:Y:S02]  /*90a0*/  LEA.HI.X R49, R42, R119, R43, 0x1, P4 ;  /* 0x000000772a317211 */ /* 0x000fe400020f0c2b */
[----:B------:R-:W-:Y:S01]  /*90b0*/  SHF.R.S32.HI R40, RZ, 0x1f, R41 ;  /* 0x0000001fff287819 */ /* 0x000fe20000011429 */
[----:B------:R-:W-:-:S03]  /*90c0*/  IMAD.SHL.U32 R51, R41, 0x8, RZ ;  /* 0x0000000829337824 */ /* 0x000fc600078e00ff */
[----:B------:R-:W-:Y:S02]  /*90d0*/  LEA.HI R40, R40, R41, RZ, 0x3 ;  /* 0x0000002928287211 */ /* 0x000fe400078f18ff */
[----:B------:R-:W-:Y:S02]  /*90e0*/  LOP3.LUT R41, R228, 0x38, R51, 0xf8, !PT ;  /* 0x00000038e4297812 */ /* 0x000fe400078ef833 */
[----:B------:R-:W-:Y:S02]  /*90f0*/  SHF.R.S32.HI R40, RZ, 0x3, R40 ;  /* 0x00000003ff287819 */ /* 0x000fe40000011428 */
[----:B------:R-:W-:Y:S02]  /*9100*/  LOP3.LUT R41, R41, R230, RZ, 0x3c, !PT ;  /* 0x000000e629297212 */ /* 0x000fe400078e3cff */
[----:B------:R-:W-:Y:S01]  /*9110*/  ISETP.GE.AND P3, PT, R51, R145, PT ;  /* 0x000000913300720c */ /* 0x000fe20003f66270 */
[----:B------:R-:W-:-:S04]  /*9120*/  IMAD R40, R40, 0x1400, R231 ;  /* 0x0000140028287824 */ /* 0x000fc800078e02e7 */
[----:B------:R-:W-:Y:S02]  /*9130*/  IMAD.IADD R40, R40, 0x1, R41 ;  /* 0x0000000128287824 */ /* 0x000fe400078e0229 */
[C---:B------:R-:W-:Y:S02]  /*9140*/  IMAD R41, R17.reuse, 0x5000, R140 ;  /* 0x0000500011297824 */ /* 0x040fe400078e028c */
[----:B------:R-:W-:Y:S02]  /*9150*/  IMAD R43, R17, 0x5000, R40 ;  /* 0x00005000112b7824 */ /* 0x000fe400078e0228 */
[--C-:B------:R-:W-:Y:S02]  /*9160*/  IMAD R41, R41, 0x2, R16.reuse ;  /* 0x0000000229297824 */ /* 0x100fe400078e0210 */
[----:B------:R-:W-:Y:S01]  /*9170*/  IMAD R44, R43, 0x2, R16 ;  /* 0x000000022b2c7824 */ /* 0x000fe200078e0210 */
[--C-:B------:R-:W-:Y:S02]  /*9180*/  @!P3 SHF.R.S32.HI R54, RZ, 0x1f, R51.reuse ;  /* 0x0000001fff36b819 */ /* 0x100fe40000011433 */
[----:B------:R-:W-:Y:S01]  /*9190*/  @!P3 IADD3 R51, P4, P5, R38, R124, R51 ;  /* 0x0000007c2633b210 */ /* 0x000fe20007d9e033 */
[----:B------:R-:W2:Y:S03]  /*91a0*/  LDS.128 R40, [R41+0x24400] ;  /* 0x0244000029287984 */ /* 0x000ea60000000c00 */
[----:B------:R-:W-:Y:S01]  /*91b0*/  @!P3 IADD3.X R54, R37, R52, R54, P4, P5 ;  /* 0x000000342536b210 */ /* 0x000fe200027ea436 */
[----:B------:R-:W3:Y:S01]  /*91c0*/  LDS.128 R44, [R44+0x24400] ;  /* 0x024400002c2c7984 */ /* 0x000ee20000000c00 */
[----:B------:R-:W-:-:S02]  /*91d0*/  ISETP.GE.AND P5, PT, R212, R116, PT ;  /* 0x00000074d400720c */ /* 0x000fc40003fa6270 */
[----:B------:R-:W-:-:S04]  /*91e0*/  @!P3 LEA R50, P4, R51, R118, 0x1 ;  /* 0x000000763332b211 */ /* 0x000fc800078808ff */
[----:B------:R-:W-:-:S07]  /*91f0*/  @!P3 LEA.HI.X R51, R51, R119, R54, 0x1, P4 ;  /* 0x000000773333b211 */ /* 0x000fce00020f0c36 */
[----:B------:R-:W-:Y:S05]  /*9200*/  @P5 BRA `(.L_x_547) ;  /* 0x0000000400705947 */ /* 0x000fea0003800000 */
[--C-:B------:R-:W-:Y:S01]  /*9210*/  SHF.R.U64 R64, R84, 0x10, R85.reuse ;  /* 0x0000001054407819 */ /* 0x100fe20000001255 */
[----:B---3--:R-:W-:Y:S01]  /*9220*/  IMAD.U32 R59, R45, 0x10000, RZ ;  /* 0x000100002d3b7824 */ /* 0x008fe200078e00ff */
[----:B------:R-:W-:Y:S01]  /*9230*/  SHF.R.U32.HI R84, RZ, 0x10, R85 ;  /* 0x00000010ff547819 */ /* 0x000fe20000011655 */
[----:B--2---:R-:W-:Y:S01]  /*9240*/  IMAD.U32 R55, R41, 0x10000, RZ ;  /* 0x0001000029377824 */ /* 0x004fe200078e00ff */
[--C-:B------:R-:W-:Y:S01]  /*9250*/  SHF.R.U64 R66, R76, 0x10, R77.reuse ;  /* 0x000000104c427819 */ /* 0x100fe2000000124d */
[----:B------:R-:W-:Y:S01]  /*9260*/  IMAD.U32 R61, R47, 0x10000, RZ ;  /* 0x000100002f3d7824 */ /* 0x000fe200078e00ff */
[----:B------:R-:W-:Y:S01]  /*9270*/  LOP3.LUT R60, R45, 0xffff0000, RZ, 0xc0, !PT ;  /* 0xffff00002d3c7812 */ /* 0x000fe200078ec0ff */
[----:B------:R-:W-:Y:S01]  /*9280*/  IMAD.U32 R58, R43, 0x10000, RZ ;  /* 0x000100002b3a7824 */ /* 0x000fe200078e00ff */
[----:B------:R-:W-:Y:S01]  /*9290*/  SHF.R.U32.HI R76, RZ, 0x10, R77 ;  /* 0x00000010ff4c7819 */ /* 0x000fe2000001164d */
[----:B------:R-:W-:Y:S01]  /*92a0*/  IMAD.U32 R54, R44, 0x10000, RZ ;  /* 0x000100002c367824 */ /* 0x000fe200078e00ff */
[----:B------:R-:W-:Y:S01]  /*92b0*/  PRMT R45, R159, 0x5432, R84 ;  /* 0x000054329f2d7816 */ /* 0x000fe20000000054 */
[----:B------:R-:W-:Y:S01]  /*92c0*/  IMAD.U32 R53, R40, 0x10000, RZ ;  /* 0x0001000028357824 */ /* 0x000fe200078e00ff */
[----:B------:R-:W-:-:S02]  /*92d0*/  PRMT R63, R157, 0x5410, R66 ;  /* 0x000054109d3f7816 */ /* 0x000fc40000000042 */
[--C-:B------:R-:W-:Y:S01]  /*92e0*/  SHF.R.U64 R67, R86, 0x10, R87.reuse ;  /* 0x0000001056437819 */ /* 0x100fe20000001257 */
[----:B------:R-:W-:Y:S01]  /*92f0*/  IMAD.U32 R66, R45, 0x10000, RZ ;  /* 0x000100002d427824 */ /* 0x000fe200078e00ff */
[----:B------:R-:W-:Y:S02]  /*9300*/  PRMT R157, R157, 0x5432, R76 ;  /* 0x000054329d9d7816 */ /* 0x000fe4000000004c */
[----:B------:R-:W-:Y:S01]  /*9310*/  SHF.R.U32.HI R87, RZ, 0x10, R87 ;  /* 0x00000010ff577819 */ /* 0x000fe20000011657 */
[----:B------:R-:W-:Y:S01]  /*9320*/  FMUL.FTZ R68, R59, R66 ;  /* 0x000000423b447220 */ /* 0x000fe20000410000 */
[--C-:B------:R-:W-:Y:S02]  /*9330*/  SHF.R.U64 R65, R78, 0x10, R79.reuse ;  /* 0x000000104e417819 */ /* 0x100fe4000000124f */
[----:B------:R-:W-:Y:S02]  /*9340*/  SHF.R.U32.HI R79, RZ, 0x10, R79 ;  /* 0x00000010ff4f7819 */ /* 0x000fe4000001164f */
[----:B------:R-:W-:Y:S01]  /*9350*/  PRMT R159, R159, 0x5410, R64 ;  /* 0x000054109f9f7816 */ /* 0x000fe20000000040 */
[----:B------:R-:W-:Y:S01]  /*9360*/  IMAD.U32 R64, R157, 0x10000, RZ ;  /* 0x000100009d407824 */ /* 0x000fe200078e00ff */
[----:B------:R-:W-:-:S02]  /*9370*/  PRMT R67, R158, 0x5410, R67 ;  /* 0x000054109e437816 */ /* 0x000fc40000000043 */
[----:B------:R-:W-:Y:S01]  /*9380*/  LOP3.LUT R62, R47, 0xffff0000, RZ, 0xc0, !PT ;  /* 0xffff00002f3e7812 */ /* 0x000fe200078ec0ff */
[-C--:B------:R-:W-:Y:S01]  /*9390*/  FMUL.FTZ R70, R59, R64.reuse ;  /* 0x000000403b467220 */ /* 0x080fe20000410000 */
[----:B------:R-:W-:Y:S02]  /*93a0*/  PRMT R158, R158, 0x5432, R87 ;  /* 0x000054329e9e7816 */ /* 0x000fe40000000057 */
[C---:B------:R-:W-:Y:S02]  /*93b0*/  PRMT R47, R156.reuse, 0x5410, R65 ;  /* 0x000054109c2f7816 */ /* 0x040fe40000000041 */
[----:B------:R-:W-:Y:S02]  /*93c0*/  PRMT R156, R156, 0x5432, R79 ;  /* 0x000054329c9c7816 */ /* 0x000fe4000000004f */
[----:B------:R-:W-:Y:S01]  /*93d0*/  LOP3.LUT R65, R45, 0xffff0000, RZ, 0xc0, !PT ;  /* 0xffff00002d417812 */ /* 0x000fe200078ec0ff */
[----:B------:R-:W-:Y:S01]  /*93e0*/  FFMA.FTZ R45, R55, R64, -R68 ;  /* 0x00000040372d7223 */ /* 0x000fe20000010844 */
[----:B------:R-:W-:Y:S01]  /*93f0*/  IMAD.U32 R64, R158, 0x10000, RZ ;  /* 0x000100009e407824 */ /* 0x000fe200078e00ff */
[----:B------:R-:W-:Y:S01]  /*9400*/  LOP3.LUT R157, R157, 0xffff0000, RZ, 0xc0, !PT ;  /* 0xffff00009d9d7812 */ /* 0x000fe200078ec0ff */
[----:B------:R-:W-:Y:S01]  /*9410*/  IMAD.U32 R59, R156, 0x10000, RZ ;  /* 0x000100009c3b7824 */ /* 0x000fe200078e00ff */
[----:B------:R-:W-:Y:S01]  /*9420*/  LOP3.LUT R57, R41, 0xffff0000, RZ, 0xc0, !PT ;  /* 0xffff000029397812 */ /* 0x000fe200078ec0ff */
[C---:B------:R-:W-:Y:S01]  /*9430*/  FMUL.FTZ R71, R61.reuse, R64 ;  /* 0x000000403d477220 */ /* 0x040fe20000410000 */
[----:B------:R-:W-:Y:S01]  /*9440*/  FMUL.FTZ R68, R60, R65 ;  /* 0x000000413c447220 */ /* 0x000fe20000410000 */
[----:B------:R-:W-:Y:S01]  /*9450*/  LOP3.LUT R69, R158, 0xffff0000, RZ, 0xc0, !PT ;  /* 0xffff00009e457812 */ /* 0x000fe200078ec0ff */
[----:B------:R-:W-:Y:S01]  /*9460*/  FMUL.FTZ R61, R61, R59 ;  /* 0x0000003b3d3d7220 */ /* 0x000fe20000410000 */
[----:B------:R-:W-:Y:S01]  /*9470*/  FMUL.FTZ R60, R60, R157 ;  /* 0x0000009d3c3c7220 */ /* 0x000fe20000410000 */
[----:B------:R-:W-:Y:S01]  /*9480*/  FFMA.FTZ R71, R58, R59, -R71 ;  /* 0x0000003b3a477223 */ /* 0x000fe20000010847 */
[----:B------:R-:W-:Y:S01]  /*9490*/  LOP3.LUT R59, R156, 0xffff0000, RZ, 0xc0, !PT ;  /* 0xffff00009c3b7812 */ /* 0x000fe200078ec0ff */
[----:B------:R-:W-:Y:S01]  /*94a0*/  FFMA.FTZ R55, R55, R66, R70 ;  /* 0x0000004237377223 */ /* 0x000fe20000010046 */
[----:B------:R-:W-:Y:S01]  /*94b0*/  LOP3.LUT R56, R43, 0xffff0000, RZ, 0xc0, !PT ;  /* 0xffff00002b387812 */ /* 0x000fe200078ec0ff */
[----:B------:R-:W-:Y:S01]  /*94c0*/  FFMA.FTZ R64, R58, R64, R61 ;  /* 0x000000403a407223 */ /* 0x000fe2000001003d */
[C---:B------:R-:W-:Y:S01]  /*94d0*/  FFMA.FTZ R68, R57.reuse, R157, -R68 ;  /* 0x0000009d39447223 */ /* 0x040fe20000010844 */
[----:B------:R-:W-:Y:S01]  /*94e0*/  FFMA.FTZ R66, R57, R65, R60 ;  /* 0x0000004139427223 */ /* 0x000fe2000001003c */
[----:B------:R-:W-:Y:S01]  /*94f0*/  FMUL.FTZ R61, R62, R69 ;  /* 0x000000453e3d7220 */ /* 0x000fe20000410000 */
[----:B------:R-:W-:-:S02]  /*9500*/  IMAD.U32 R57, R63, 0x10000, RZ ;  /* 0x000100003f397824 */ /* 0x000fc400078e00ff */
[-C--:B------:R-:W-:Y:S01]  /*9510*/  FMUL.FTZ R65, R62, R59.reuse ;  /* 0x0000003b3e417220 */ /* 0x080fe20000410000 */
[C---:B------:R-:W-:Y:S02]  /*9520*/  IMAD.U32 R58, R159.reuse, 0x10000, RZ ;  /* 0x000100009f3a7824 */ /* 0x040fe400078e00ff */
[----:B------:R-:W-:Y:S01]  /*9530*/  FFMA.FTZ R62, R56, R59, -R61 ;  /* 0x0000003b383e7223 */ /* 0x000fe2000001083d */
[-C--:B------:R-:W-:Y:S01]  /*9540*/  FMUL.FTZ R59, R54, R57.reuse ;  /* 0x00000039363b7220 */ /* 0x080fe20000410000 */
[----:B------:R-:W-:Y:S01]  /*9550*/  LOP3.LUT R44, R44, 0xffff0000, RZ, 0xc0, !PT ;  /* 0xffff00002c2c7812 */ /* 0x000fe200078ec0ff */
[-C--:B------:R-:W-:Y:S01]  /*9560*/  FMUL.FTZ R60, R54, R58.reuse ;  /* 0x0000003a363c7220 */ /* 0x080fe20000410000 */
[----:B------:R-:W-:Y:S01]  /*9570*/  LOP3.LUT R159, R159, 0xffff0000, RZ, 0xc0, !PT ;  /* 0xffff00009f9f7812 */ /* 0x000fe200078ec0ff */
[C---:B------:R-:W-:Y:S01]  /*9580*/  IMAD.U32 R41, R42.reuse, 0x10000, RZ ;  /* 0x000100002a297824 */ /* 0x040fe200078e00ff */
[----:B------:R-:W-:Y:S01]  /*9590*/  LOP3.LUT R63, R63, 0xffff0000, RZ, 0xc0, !PT ;  /* 0xffff00003f3f7812 */ /* 0x000fe200078ec0ff */
[C---:B------:R-:W-:Y:S01]  /*95a0*/  FFMA.FTZ R60, R53.reuse, R57, -R60 ;  /* 0x00000039353c7223 */ /* 0x040fe2000001083c */
[----:B------:R-:W-:Y:S01]  /*95b0*/  LOP3.LUT R43, R42, 0xffff0000, RZ, 0xc0, !PT ;  /* 0xffff00002a2b7812 */ /* 0x000fe200078ec0ff */
[----:B------:R-:W-:Y:S01]  /*95c0*/  FFMA.FTZ R59, R53, R58, R59 ;  /* 0x0000003a353b7223 */ /* 0x000fe2000001003b */
[C---:B------:R-:W-:Y:S01]  /*95d0*/  SHF.L.U32 R42, R46.reuse, 0x10, RZ ;  /* 0x000000102e2a7819 */ /* 0x040fe200000006ff */
[C---:B------:R-:W-:Y:S01]  /*95e0*/  IMAD.U32 R53, R67.reuse, 0x10000, RZ ;  /* 0x0001000043357824 */ /* 0x040fe200078e00ff */
[----:B------:R-:W-:Y:S01]  /*95f0*/  LOP3.LUT R46, R46, 0xffff0000, RZ, 0xc0, !PT ;  /* 0xffff00002e2e7812 */ /* 0x000fe200078ec0ff */
[C---:B------:R-:W-:Y:S01]  /*9600*/  FMUL.FTZ R61, R44.reuse, R159 ;  /* 0x0000009f2c3d7220 */ /* 0x040fe20000410000 */
[----:B------:R-:W-:Y:S01]  /*9610*/  LOP3.LUT R67, R67, 0xffff0000, RZ, 0xc0, !PT ;  /* 0xffff000043437812 */ /* 0x000fe200078ec0ff */
[----:B------:R-:W-:Y:S01]  /*9620*/  FMUL.FTZ R57, R44, R63 ;  /* 0x0000003f2c397220 */ /* 0x000fe20000410000 */
[C---:B------:R-:W-:Y:S01]  /*9630*/  IMAD.U32 R44, R47.reuse, 0x10000, RZ ;  /* 0x000100002f2c7824 */ /* 0x040fe200078e00ff */
[----:B------:R-:W-:Y:S01]  /*9640*/  LOP3.LUT R47, R47, 0xffff0000, RZ, 0xc0, !PT ;  /* 0xffff00002f2f7812 */ /* 0x000fe200078ec0ff */
[----:B------:R-:W-:Y:S01]  /*9650*/  FFMA.FTZ R65, R56, R69, R65 ;  /* 0x0000004538417223 */ /* 0x000fe20000010041 */
[----:B------:R-:W-:Y:S01]  /*9660*/  LOP3.LUT R40, R40, 0xffff0000, RZ, 0xc0, !PT ;  /* 0xffff000028287812 */ /* 0x000fe200078ec0ff */
[----:B------:R-:W-:Y:S01]  /*9670*/  FMUL.FTZ R54, R42, R53 ;  /* 0x000000352a367220 */ /* 0x000fe20000410000 */
[C---:B------:R-:W-:Y:S01]  /*9680*/  FMUL.FTZ R56, R46.reuse, R67 ;  /* 0x000000432e387220 */ /* 0x040fe20000410000 */
[-C--:B------:R-:W-:Y:S01]  /*9690*/  FMUL.FTZ R46, R46, R47.reuse ;  /* 0x0000002f2e2e7220 */ /* 0x080fe20000410000 */
[-C--:B------:R-:W-:Y:S01]  /*96a0*/  FMUL.FTZ R42, R42, R44.reuse ;  /* 0x0000002c2a2a7220 */ /* 0x080fe20000410000 */
[----:B------:R-:W-:Y:S01]  /*96b0*/  FFMA.FTZ R54, R41, R44, -R54 ;  /* 0x0000002c29367223 */ /* 0x000fe20000010836 */
[----:B------:R-:W-:Y:S01]  /*96c0*/  FFMA.FTZ R47, R43, R47, -R56 ;  /* 0x0000002f2b2f7223 */ /* 0x000fe20000010838 */
[C---:B------:R-:W-:Y:S01]  /*96d0*/  FFMA.FTZ R61, R40.reuse, R63, -R61 ;  /* 0x0000003f283d7223 */ /* 0x040fe2000001083d */
[----:B------:R-:W-:Y:S01]  /*96e0*/  FFMA.FTZ R42, R41, R53, R42 ;  /* 0x00000035292a7223 */ /* 0x000fe2000001002a */
[----:B------:R-:W-:Y:S01]  /*96f0*/  FFMA.FTZ R43, R43, R67, R46 ;  /* 0x000000432b2b7223 */ /* 0x000fe2000001002e */
[----:B------:R-:W-:Y:S01]  /*9700*/  FFMA.FTZ R40, R40, R159, R57 ;  /* 0x0000009f28287223 */ /* 0x000fe20000010039 */
[----:B------:R-:W-:-:S02]  /*9710*/  F2FP.BF16.F32.PACK_AB R47, R47, R54 ;  /* 0x000000362f2f723e */ /* 0x000fc400000010ff */
[----:B------:R-:W-:Y:S02]  /*9720*/  F2FP.BF16.F32.PACK_AB R62, R62, R71 ;  /* 0x000000473e3e723e */ /* 0x000fe400000010ff */
        /* <DEDUP_REMOVED lines=10> */
.L_x_547:
[----:B------:R-:W-:Y:S05]  /*97d0*/  BSYNC B2 ;  /* 0x0000000000027941 */ /* 0x000fea0003800000 */
.L_x_546:
[----:B------:R-:W-:Y:S02]  /*97e0*/  ULDC.64 UR4, c[0x0][0x208] ;  /* 0x0000820000047ab9 */ /* 0x000fe40000000a00 */
[----:B--2---:R2:W-:Y:S04]  /*97f0*/  STG.E.128 desc[UR4][R48.64], R40 ;  /* 0x0000002830007986 */ /* 0x0045e8000c101d04 */
[----:B---3--:R2:W-:Y:S02]  /*9800*/  @!P3 STG.E.128 desc[UR4][R50.64], R44 ;  /* 0x0000002c3200b986 */ /* 0x0085e4000c101d04 */
.L_x_545:
[----:B------:R-:W-:Y:S05]  /*9810*/  BSYNC B1 ;  /* 0x0000000000017941 */ /* 0x000fea0003800000 */
.L_x_544:
[----:B------:R-:W-:-:S13]  /*9820*/  ISETP.NE.AND P3, PT, R10, RZ, PT ;  /* 0x000000ff0a00720c */ /* 0x000fda0003f65270 */
[----:B------:R-:W-:Y:S05]  /*9830*/  @!P3 BRA `(.L_x_504) ;  /* 0x0000000800f4b947 */ /* 0x000fea0003800000 */
[----:B------:R-:W-:Y:S01]  /*9840*/  SEL R146, R120, R146, !P1 ;  /* 0x0000009278927207 */ /* 0x000fe20004800000 */
[----:B------:R-:W-:Y:S01]  /*9850*/  BSSY B1, `(.L_x_548) ;  /* 0x0000073000017945 */ /* 0x000fe20003800000 */
[----:B--2---:R-:W-:Y:S02]  /*9860*/  IADD3 R49, P3, P4, R38, R124, R11 ;  /* 0x0000007c26317210 */ /* 0x004fe40007c7e00b */
[----:B------:R-:W-:Y:S02]  /*9870*/  SHF.R.S32.HI R41, RZ, 0x1f, R146 ;  /* 0x0000001fff297819 */ /* 0x000fe40000011492 */
[----:B------:R-:W-:Y:S02]  /*9880*/  IADD3.X R50, R37, R52, R6, P3, P4 ;  /* 0x0000003425327210 */ /* 0x000fe40001fe8406 */
[----:B------:R-:W-:Y:S02]  /*9890*/  LEA.HI R41, R41, R146, RZ, 0x4 ;  /* 0x0000009229297211 */ /* 0x000fe400078f20ff */
[----:B------:R-:W-:-:S02]  /*98a0*/  ISETP.GE.AND P4, PT, R213, R116, PT ;  /* 0x00000074d500720c */ /* 0x000fc40003f86270 */
[----:B------:R-:W-:Y:S02]  /*98b0*/  LEA.HI.SX32 R41, R41, R12, 0x1c ;  /* 0x0000000c29297211 */ /* 0x000fe400078fe2ff */
[----:B------:R-:W-:Y:S02]  /*98c0*/  LEA R48, P3, R49, R118, 0x1 ;  /* 0x0000007631307211 */ /* 0x000fe400078608ff */
[----:B------:R-:W-:Y:S01]  /*98d0*/  SHF.R.S32.HI R40, RZ, 0x1f, R41 ;  /* 0x0000001fff287819 */ /* 0x000fe20000011429 */
[----:B------:R-:W-:Y:S01]  /*98e0*/  IMAD.SHL.U32 R51, R41, 0x8, RZ ;  /* 0x0000000829337824 */ /* 0x000fe200078e00ff */
[----:B------:R-:W-:Y:S02]  /*98f0*/  LEA.HI.X R49, R49, R119, R50, 0x1, P3 ;  /* 0x0000007731317211 */ /* 0x000fe400018f0c32 */
[----:B------:R-:W-:Y:S02]  /*9900*/  LEA.HI R40, R40, R41, RZ, 0x3 ;  /* 0x0000002928287211 */ /* 0x000fe400078f18ff */
[----:B------:R-:W-:-:S02]  /*9910*/  LOP3.LUT R41, R228, 0x38, R51, 0xf8, !PT ;  /* 0x00000038e4297812 */ /* 0x000fc400078ef833 */
[----:B------:R-:W-:Y:S02]  /*9920*/  SHF.R.S32.HI R40, RZ, 0x3, R40 ;  /* 0x00000003ff287819 */ /* 0x000fe40000011428 */
[----:B------:R-:W-:-:S03]  /*9930*/  LOP3.LUT R41, R41, R230, RZ, 0x3c, !PT ;  /* 0x000000e629297212 */ /* 0x000fc600078e3cff */
[----:B------:R-:W-:-:S04]  /*9940*/  IMAD R40, R40, 0x1400, R231 ;  /* 0x0000140028287824 */ /* 0x000fc800078e02e7 */
[----:B------:R-:W-:Y:S02]  /*9950*/  IMAD.IADD R40, R40, 0x1, R41 ;  /* 0x0000000128287824 */ /* 0x000fe400078e0229 */
[C---:B------:R-:W-:Y:S02]  /*9960*/  IMAD R41, R17.reuse, 0x5000, R133 ;  /* 0x0000500011297824 */ /* 0x040fe400078e0285 */
[----:B------:R-:W-:Y:S02]  /*9970*/  IMAD R43, R17, 0x5000, R40 ;  /* 0x00005000112b7824 */ /* 0x000fe400078e0228 */
[--C-:B------:R-:W-:Y:S02]  /*9980*/  IMAD R41, R41, 0x2, R16.reuse ;  /* 0x0000000229297824 */ /* 0x100fe400078e0210 */
[----:B------:R-:W-:-:S04]  /*9990*/  IMAD R44, R43, 0x2, R16 ;  /* 0x000000022b2c7824 */ /* 0x000fc800078e0210 */
[----:B------:R-:W2:Y:S04]  /*99a0*/  LDS.128 R40, [R41+0x24400] ;  /* 0x0244000029287984 */ /* 0x000ea80000000c00 */
[----:B------:R-:W3:Y:S01]  /*99b0*/  LDS.128 R44, [R44+0x24400] ;  /* 0x024400002c2c7984 */ /* 0x000ee20000000c00 */
[----:B------:R-:W-:Y:S05]  /*99c0*/  @P4 BRA `(.L_x_549) ;  /* 0x00000004006c4947 */ /* 0x000fea0003800000 */
[--C-:B------:R-:W-:Y:S01]  /*99d0*/  SHF.R.U64 R66, R80, 0x10, R81.reuse ;  /* 0x0000001050427819 */ /* 0x100fe20000001251 */
[----:B---3--:R-:W-:Y:S01]  /*99e0*/  IMAD.U32 R56, R45, 0x10000, RZ ;  /* 0x000100002d387824 */ /* 0x008fe200078e00ff */
[----:B------:R-:W-:Y:S01]  /*99f0*/  SHF.R.U32.HI R80, RZ, 0x10, R81 ;  /* 0x00000010ff507819 */ /* 0x000fe20000011651 */
[----:B--2---:R-:W-:Y:S01]  /*9a00*/  IMAD.U32 R53, R41, 0x10000, RZ ;  /* 0x0001000029357824 */ /* 0x004fe200078e00ff */
[--C-:B------:R-:W-:Y:S01]  /*9a10*/  SHF.R.U64 R60, R72, 0x10, R73.reuse ;  /* 0x00000010483c7819 */ /* 0x100fe20000001249 */
[----:B------:R-:W-:Y:S01]  /*9a20*/  IMAD.U32 R58, R47, 0x10000, RZ ;  /* 0x000100002f3a7824 */ /* 0x000fe200078e00ff */
[----:B------:R-:W-:Y:S02]  /*9a30*/  SHF.R.U32.HI R72, RZ, 0x10, R73 ;  /* 0x00000010ff487819 */ /* 0x000fe40000011649 */
[----:B------:R-:W-:Y:S02]  /*9a40*/  PRMT R63, R155, 0x5432, R80 ;  /* 0x000054329b3f7816 */ /* 0x000fe40000000050 */
[----:B------:R-:W-:-:S02]  /*9a50*/  PRMT R60, R153, 0x5410, R60 ;  /* 0x00005410993c7816 */ /* 0x000fc4000000003c */
[----:B------:R-:W-:Y:S01]  /*9a60*/  SHF.R.U64 R61, R74, 0x10, R75 ;  /* 0x000000104a3d7819 */ /* 0x000fe2000000124b */
[----:B------:R-:W-:Y:S01]  /*9a70*/  IMAD.U32 R64, R63, 0x10000, RZ ;  /* 0x000100003f407824 */ /* 0x000fe200078e00ff */
[--C-:B------:R-:W-:Y:S02]  /*9a80*/  SHF.R.U64 R65, R82, 0x10, R83.reuse ;  /* 0x0000001052417819 */ /* 0x100fe40000001253 */
[----:B------:R-:W-:Y:S02]  /*9a90*/  PRMT R153, R153, 0x5432, R72 ;  /* 0x0000543299997816 */ /* 0x000fe40000000048 */
[----:B------:R-:W-:Y:S02]  /*9aa0*/  SHF.R.U32.HI R83, RZ, 0x10, R83 ;  /* 0x00000010ff537819 */ /* 0x000fe40000011653 */
[----:B------:R-:W-:Y:S01]  /*9ab0*/  PRMT R62, R152, 0x5410, R61 ;  /* 0x00005410983e7816 */ /* 0x000fe2000000003d */
[----:B------:R-:W-:Y:S01]  /*9ac0*/  IMAD.U32 R61, R153, 0x10000, RZ ;  /* 0x00010000993d7824 */ /* 0x000fe200078e00ff */
[----:B------:R-:W-:Y:S01]  /*9ad0*/  PRMT R155, R155, 0x5410, R66 ;  /* 0x000054109b9b7816 */ /* 0x000fe20000000042 */
[-C--:B------:R-:W-:Y:S01]  /*9ae0*/  FMUL.FTZ R66, R56, R64.reuse ;  /* 0x0000004038427220 */ /* 0x080fe20000410000 */
[----:B------:R-:W-:Y:S01]  /*9af0*/  PRMT R65, R154, 0x5410, R65 ;  /* 0x000054109a417816 */ /* 0x000fe20000000041 */
[-C--:B------:R-:W-:Y:S01]  /*9b00*/  FMUL.FTZ R56, R56, R61.reuse ;  /* 0x0000003d38387220 */ /* 0x080fe20000410000 */
[----:B------:R-:W-:Y:S01]  /*9b10*/  SHF.R.U32.HI R75, RZ, 0x10, R75 ;  /* 0x00000010ff4b7819 */ /* 0x000fe2000001164b */
[C---:B------:R-:W-:Y:S01]  /*9b20*/  FFMA.FTZ R66, R53.reuse, R61, -R66 ;  /* 0x0000003d35427223 */ /* 0x040fe20000010842 */
[----:B------:R-:W-:Y:S01]  /*9b30*/  PRMT R154, R154, 0x5432, R83 ;  /* 0x000054329a9a7816 */ /* 0x000fe20000000053 */
[----:B------:R-:W-:Y:S01]  /*9b40*/  FFMA.FTZ R64, R53, R64, R56 ;  /* 0x0000004035407223 */ /* 0x000fe20000010038 */
[----:B------:R-:W-:-:S02]  /*9b50*/  PRMT R152, R152, 0x5432, R75 ;  /* 0x0000543298987816 */ /* 0x000fc4000000004b */
[----:B------:R-:W-:Y:S01]  /*9b60*/  LOP3.LUT R57, R45, 0xffff0000, RZ, 0xc0, !PT ;  /* 0xffff00002d397812 */ /* 0x000fe200078ec0ff */
[----:B------:R-:W-:Y:S01]  /*9b70*/  IMAD.U32 R61, R154, 0x10000, RZ ;  /* 0x000100009a3d7824 */ /* 0x000fe200078e00ff */
[----:B------:R-:W-:Y:S01]  /*9b80*/  LOP3.LUT R63, R63, 0xffff0000, RZ, 0xc0, !PT ;  /* 0xffff00003f3f7812 */ /* 0x000fe200078ec0ff */
[----:B------:R-:W-:Y:S01]  /*9b90*/  IMAD.U32 R45, R44, 0x10000, RZ ;  /* 0x000100002c2d7824 */ /* 0x000fe200078e00ff */
[----:B------:R-:W-:Y:S01]  /*9ba0*/  LOP3.LUT R153, R153, 0xffff0000, RZ, 0xc0, !PT ;  /* 0xffff000099997812 */ /* 0x000fe200078ec0ff */
[----:B------:R-:W-:Y:S01]  /*9bb0*/  IMAD.U32 R53, R152, 0x10000, RZ ;  /* 0x0001000098357824 */ /* 0x000fe200078e00ff */
[----:B------:R-:W-:Y:S01]  /*9bc0*/  LOP3.LUT R55, R44, 0xffff0000, RZ, 0xc0, !PT ;  /* 0xffff00002c377812 */ /* 0x000fe200078ec0ff */
[----:B------:R-:W-:Y:S02]  /*9bd0*/  IMAD.U32 R44, R43, 0x10000, RZ ;  /* 0x000100002b2c7824 */ /* 0x000fe400078e00ff */
[----:B------:R-:W-:Y:S01]  /*9be0*/  FMUL.FTZ R69, R58, R61 ;  /* 0x0000003d3a457220 */ /* 0x000fe20000410000 */
[----:B------:R-:W-:Y:S01]  /*9bf0*/  LOP3.LUT R54, R41, 0xffff0000, RZ, 0xc0, !PT ;  /* 0xffff000029367812 */ /* 0x000fe200078ec0ff */
[----:B------:R-:W-:Y:S01]  /*9c00*/  FMUL.FTZ R67, R57, R63 ;  /* 0x0000003f39437220 */ /* 0x000fe20000410000 */
[----:B------:R-:W-:Y:S01]  /*9c10*/  LOP3.LUT R59, R47, 0xffff0000, RZ, 0xc0, !PT ;  /* 0xffff00002f3b7812 */ /* 0x000fe200078ec0ff */
[----:B------:R-:W-:Y:S01]  /*9c20*/  FMUL.FTZ R57, R57, R153 ;  /* 0x0000009939397220 */ /* 0x000fe20000410000 */
[----:B------:R-:W-:Y:S01]  /*9c30*/  LOP3.LUT R154, R154, 0xffff0000, RZ, 0xc0, !PT ;  /* 0xffff00009a9a7812 */ /* 0x000fe200078ec0ff */
[-C--:B------:R-:W-:Y:S01]  /*9c40*/  FMUL.FTZ R58, R58, R53.reuse ;  /* 0x000000353a3a7220 */ /* 0x080fe20000410000 */
[----:B------:R-:W-:Y:S01]  /*9c50*/  FFMA.FTZ R69, R44, R53, -R69 ;  /* 0x000000352c457223 */ /* 0x000fe20000010845 */
[----:B------:R-:W-:Y:S01]  /*9c60*/  LOP3.LUT R152, R152, 0xffff0000, RZ, 0xc0, !PT ;  /* 0xffff000098987812 */ /* 0x000fe200078ec0ff */
[----:B------:R-:W-:Y:S01]  /*9c70*/  IMAD.U32 R53, R155, 0x10000, RZ ;  /* 0x000100009b357824 */ /* 0x000fe200078e00ff */
[----:B------:R-:W-:Y:S01]  /*9c80*/  LOP3.LUT R43, R43, 0xffff0000, RZ, 0xc0, !PT ;  /* 0xffff00002b2b7812 */ /* 0x000fe200078ec0ff */
[C---:B------:R-:W-:Y:S01]  /*9c90*/  FFMA.FTZ R67, R54.reuse, R153, -R67 ;  /* 0x0000009936437223 */ /* 0x040fe20000010843 */
[----:B------:R-:W-:Y:S01]  /*9ca0*/  FFMA.FTZ R63, R54, R63, R57 ;  /* 0x0000003f363f7223 */ /* 0x000fe20000010039 */
[----:B------:R-:W-:Y:S01]  /*9cb0*/  FMUL.FTZ R54, R59, R154 ;  /* 0x0000009a3b367220 */ /* 0x000fe20000410000 */
[----:B------:R-:W-:Y:S01]  /*9cc0*/  SHF.L.U32 R50, R40, 0x10, RZ ;  /* 0x0000001028327819 */ /* 0x000fe200000006ff */
[----:B------:R-:W-:Y:S01]  /*9cd0*/  FFMA.FTZ R61, R44, R61, R58 ;  /* 0x0000003d2c3d7223 */ /* 0x000fe2000001003a */
[----:B------:R-:W-:-:S02]  /*9ce0*/  IMAD.U32 R44, R60, 0x10000, RZ ;  /* 0x000100003c2c7824 */ /* 0x000fc400078e00ff */
[-C--:B------:R-:W-:Y:S01]  /*9cf0*/  FMUL.FTZ R57, R45, R53.reuse ;  /* 0x000000352d397220 */ /* 0x080fe20000410000 */
[-C--:B------:R-:W-:Y:S01]  /*9d00*/  FMUL.FTZ R58, R59, R152.reuse ;  /* 0x000000983b3a7220 */ /* 0x080fe20000410000 */
[----:B------:R-:W-:Y:S01]  /*9d10*/  FFMA.FTZ R152, R43, R152, -R54 ;  /* 0x000000982b987223 */ /* 0x000fe20000010836 */
[----:B------:R-:W-:Y:S01]  /*9d20*/  LOP3.LUT R54, R155, 0xffff0000, RZ, 0xc0, !PT ;  /* 0xffff00009b367812 */ /* 0x000fe200078ec0ff */
[-C--:B------:R-:W-:Y:S01]  /*9d30*/  FMUL.FTZ R56, R45, R44.reuse ;  /* 0x0000002c2d387220 */ /* 0x080fe20000410000 */
[----:B------:R-:W-:Y:S01]  /*9d40*/  FFMA.FTZ R57, R50, R44, -R57 ;  /* 0x0000002c32397223 */ /* 0x000fe20000010839 */
[----:B------:R-:W-:Y:S01]  /*9d50*/  IMAD.U32 R47, R46, 0x10000, RZ ;  /* 0x000100002e2f7824 */ /* 0x000fe200078e00ff */
[----:B------:R-:W-:Y:S01]  /*9d60*/  LOP3.LUT R60, R60, 0xffff0000, RZ, 0xc0, !PT ;  /* 0xffff00003c3c7812 */ /* 0x000fe200078ec0ff */
[----:B------:R-:W-:Y:S01]  /*9d70*/  IMAD.U32 R44, R65, 0x10000, RZ ;  /* 0x00010000412c7824 */ /* 0x000fe200078e00ff */
[----:B------:R-:W-:Y:S01]  /*9d80*/  LOP3.LUT R46, R46, 0xffff0000, RZ, 0xc0, !PT ;  /* 0xffff00002e2e7812 */ /* 0x000fe200078ec0ff */
[----:B------:R-:W-:Y:S01]  /*9d90*/  FFMA.FTZ R154, R43, R154, R58 ;  /* 0x0000009a2b9a7223 */ /* 0x000fe2000001003a */
[----:B------:R-:W-:Y:S01]  /*9da0*/  LOP3.LUT R65, R65, 0xffff0000, RZ, 0xc0, !PT ;  /* 0xffff000041417812 */ /* 0x000fe200078ec0ff */
[----:B------:R-:W-:Y:S01]  /*9db0*/  IMAD.U32 R43, R62, 0x10000, RZ ;  /* 0x000100003e2b7824 */ /* 0x000fe200078e00ff */
[----:B------:R-:W-:Y:S01]  /*9dc0*/  LOP3.LUT R41, R40, 0xffff0000, RZ, 0xc0, !PT ;  /* 0xffff000028297812 */ /* 0x000fe200078ec0ff */
[----:B------:R-:W-:Y:S01]  /*9dd0*/  FMUL.FTZ R58, R55, R54 ;  /* 0x00000036373a7220 */ /* 0x000fe20000410000 */
[----:B------:R-:W-:Y:S01]  /*9de0*/  LOP3.LUT R45, R62, 0xffff0000, RZ, 0xc0, !PT ;  /* 0xffff00003e2d7812 */ /* 0x000fe200078ec0ff */
[----:B------:R-:W-:Y:S01]  /*9df0*/  FFMA.FTZ R56, R50, R53, R56 ;  /* 0x0000003532387223 */ /* 0x000fe20000010038 */
[----:B------:R-:W-:-:S02]  /*9e00*/  IMAD.U32 R40, R42, 0x10000, RZ ;  /* 0x000100002a287824 */ /* 0x000fc400078e00ff */
[----:B------:R-:W-:Y:S01]  /*9e10*/  FMUL.FTZ R50, R55, R60 ;  /* 0x0000003c37327220 */ /* 0x000fe20000410000 */
[C---:B------:R-:W-:Y:S01]  /*9e20*/  FMUL.FTZ R53, R47.reuse, R44 ;  /* 0x0000002c2f357220 */ /* 0x040fe20000410000 */
[----:B------:R-:W-:Y:S01]  /*9e30*/  LOP3.LUT R42, R42, 0xffff0000, RZ, 0xc0, !PT ;  /* 0xffff00002a2a7812 */ /* 0x000fe200078ec0ff */
[----:B------:R-:W-:Y:S01]  /*9e40*/  FMUL.FTZ R47, R47, R43 ;  /* 0x0000002b2f2f7220 */ /* 0x000fe20000410000 */
[C---:B------:R-:W-:Y:S01]  /*9e50*/  FMUL.FTZ R55, R46.reuse, R65 ;  /* 0x000000412e377220 */ /* 0x040fe20000410000 */
[C---:B------:R-:W-:Y:S01]  /*9e60*/  FFMA.FTZ R58, R41.reuse, R60, -R58 ;  /* 0x0000003c293a7223 */ /* 0x040fe2000001083a */
[----:B------:R-:W-:Y:S01]  /*9e70*/  FMUL.FTZ R46, R46, R45 ;  /* 0x0000002d2e2e7220 */ /* 0x000fe20000410000 */
[C---:B------:R-:W-:Y:S01]  /*9e80*/  FFMA.FTZ R53, R40.reuse, R43, -R53 ;  /* 0x0000002b28357223 */ /* 0x040fe20000010835 */
[----:B------:R-:W-:Y:S01]  /*9e90*/  FFMA.FTZ R47, R40, R44, R47 ;  /* 0x0000002c282f7223 */ /* 0x000fe2000001002f */
[----:B------:R-:W-:Y:S01]  /*9ea0*/  FFMA.FTZ R41, R41, R54, R50 ;  /* 0x0000003629297223 */ /* 0x000fe20000010032 */
[C---:B------:R-:W-:Y:S01]  /*9eb0*/  FFMA.FTZ R40, R42.reuse, R45, -R55 ;  /* 0x0000002d2a287223 */ /* 0x040fe20000010837 */
[----:B------:R-:W-:Y:S01]  /*9ec0*/  FFMA.FTZ R46, R42, R65, R46 ;  /* 0x000000412a2e7223 */ /* 0x000fe2000001002e */
        /* <DEDUP_REMOVED lines=11> */
.L_x_549:
[----:B------:R-:W-:Y:S05]  /*9f80*/  BSYNC B1 ;  /* 0x0000000000017941 */ /* 0x000fea0003800000 */
.L_x_548:
[----:B------:R-:W-:Y:S01]  /*9f90*/  ISETP.GE.AND P3, PT, R51, R145, PT ;  /* 0x000000913300720c */ /* 0x000fe20003f66270 */
[----:B------:R-:W-:Y:S02]  /*9fa0*/  ULDC.64 UR4, c[0x0][0x208] ;  /* 0x0000820000047ab9 */ /* 0x000fe40000000a00 */
[----:B--2---:R2:W-:Y:S10]  /*9fb0*/  STG.E.128 desc[UR4][R48.64], R40 ;  /* 0x0000002830007986 */ /* 0x0045f4000c101d04 */
[----:B------:R-:W-:Y:S05]  /*9fc0*/  @P3 BRA `(.L_x_504) ;  /* 0x0000000400103947 */ /* 0x000fea0003800000 */
[--C-:B------:R-:W-:Y:S01]  /*9fd0*/  IADD3 R124, P3, P4, R38, R124, R51.reuse ;  /* 0x0000007c267c7210 */ /* 0x100fe20007c7e033 */
[----:B------:R-:W-:Y:S01]  /*9fe0*/  ULDC.64 UR4, c[0x0][0x208] ;  /* 0x0000820000047ab9 */ /* 0x000fe20000000a00 */
[----:B------:R-:W-:-:S04]  /*9ff0*/  SHF.R.S32.HI R51, RZ, 0x1f, R51 ;  /* 0x0000001fff337819 */ /* 0x000fc80000011433 */
[----:B------:R-:W-:Y:S02]  /*a000*/  IADD3.X R52, R37, R52, R51, P3, P4 ;  /* 0x0000003425347210 */ /* 0x000fe40001fe8433 */
[----:B------:R-:W-:-:S04]  /*a010*/  LEA R118, P3, R124, R118, 0x1 ;  /* 0x000000767c767211 */ /* 0x000fc800078608ff */
[----:B------:R-:W-:-:S05]  /*a020*/  LEA.HI.X R119, R124, R119, R52, 0x1, P3 ;  /* 0x000000777c777211 */ /* 0x000fca00018f0c34 */
[----:B---3--:R3:W-:Y:S01]  /*a030*/  STG.E.128 desc[UR4][R118.64], R44 ;  /* 0x0000002c76007986 */ /* 0x0087e2000c101d04 */
[----:B------:R-:W-:Y:S05]  /*a040*/  BRA `(.L_x_504) ;  /* 0x0000000000f07947 */ /* 0x000fea0003800000 */
.L_x_461:
[----:B------:R-:W-:-:S13]  /*a050*/  ISETP.NE.AND P2, PT, R221, 0x3, PT ;  /* 0x00000003dd00780c */ /* 0x000fda0003f45270 */
[----:B------:R-:W-:Y:S05]  /*a060*/  @!P2 BRA `(.L_x_550) ;  /* 0x000000000004a947 */ /* 0x000fea0003800000 */
[----:B------:R-:W-:Y:S01]  /*a070*/  BPT.TRAP 0x1 ;  /* 0x000000040000795c */ /* 0x000fe20000300000 */
.L_x_550:
[----:B------:R-:W-:Y:S01]  /*a080*/  LEA R0, R17, R16, 0x3 ;  /* 0x0000001011007211 */ /* 0x000fe200078e18ff */
[----:B------:R-:W-:Y:S01]  /*a090*/  IMAD R3, R24, -0x50, R2 ;  /* 0xffffffb018037824 */ /* 0x000fe200078e0202 */
[----:B------:R-:W-:Y:S01]  /*a0a0*/  SHF.L.U32 R115, R219, 0x1f, RZ ;  /* 0x0000001fdb737819 */ /* 0x000fe200000006ff */
[----:B------:R-:W-:Y:S03]  /*a0b0*/  BSSY B1, `(.L_x_551) ;  /* 0x0000005000017945 */ /* 0x000fe60003800000 */
[----:B------:R-:W0:Y:S01]  /*a0c0*/  SYNCS.PHASECHK.TRANS64.TRYWAIT P3, [R0+URZ+0x38890], R115 ;  /* 0x03889073000075a7 */ /* 0x000e22000806017f */
[----:B------:R-:W-:-:S04]  /*a0d0*/  VIMNMX R3, R3, 0x50, PT ;  /* 0x0000005003037848 */ /* 0x000fc80003fe0100 */
[----:B------:R-:W-:Y:S01]  /*a0e0*/  ISETP.GE.AND P4, PT, R18, R3, PT ;  /* 0x000000031200720c */ /* 0x000fe20003f86270 */
[----:B0-----:R-:W-:-:S12]  /*a0f0*/  @!P3 BRA `(.L_x_552) ;  /* 0x000001b4008cb947 */ /* 0x001fd80003800000 */
.L_x_788:
[----:B------:R-:W-:Y:S05]  /*a100*/  BSYNC B1 ;  /* 0x0000000000017941 */ /* 0x000fea0003800000 */
.L_x_551:
[----:B------:R-:W-:Y:S04]  /*a110*/  BSSY B1, `(.L_x_553) ;  /* 0x000000f000017945 */ /* 0x000fe80003800000 */
[----:B------:R-:W-:Y:S05]  /*a120*/  @P4 BRA `(.L_x_554) ;  /* 0x0000000000344947 */ /* 0x000fea0003800000 */
[----:B------:R-:W-:Y:S01]  /*a130*/  ISETP.NE.AND P5, PT, R26, RZ, PT ;  /* 0x000000ff1a00720c */ /* 0x000fe20003fa5270 */
[----:B------:R-:W-:Y:S01]  /*a140*/  ULDC.64 UR4, c[0x0][0x208] ;  /* 0x0000820000047ab9 */ /* 0x000fe20000000a00 */
[----:B------:R-:W-:Y:S02]  /*a150*/  ISETP.NE.AND P4, PT, R10, RZ, PT ;  /* 0x000000ff0a00720c */ /* 0x000fe40003f85270 */
[----:B------:R-:W-:-:S09]  /*a160*/  ISETP.NE.AND P3, PT, R9, RZ, PT ;  /* 0x000000ff0900720c */ /* 0x000fd20003f65270 */
[----:B------:R-:W1:Y:S04]  /*a170*/  @P5 LDS.128 R40, [R4+0x24400] ;  /* 0x0244000004285984 */ /* 0x000e680000000c00 */
[----:B------:R-:W2:Y:S04]  /*a180*/  @P3 LDS.128 R44, [R4+0x29400] ;  /* 0x02940000042c3984 */ /* 0x000ea80000000c00 */
[----:B-1----:R-:W-:Y:S01]  /*a190*/  @P5 STG.E.128 desc[UR4][R60.64], R40 ;  /* 0x000000283c005986 */ /* 0x002fe2000c101d04 */
[----:B------:R-:W-:-:S03]  /*a1a0*/  ISETP.NE.AND P5, PT, R8, RZ, PT ;  /* 0x000000ff0800720c */ /* 0x000fc60003fa5270 */
[----:B------:R-:W1:Y:S04]  /*a1b0*/  @P4 LDS.128 R40, [R4+0x26c00] ;  /* 0x026c000004284984 */ /* 0x000e680000000c00 */
[----:B--2---:R-:W-:Y:S06]  /*a1c0*/  @P3 STG.E.128 desc[UR4][R60.64+0x100], R44 ;  /* 0x0001002c3c003986 */ /* 0x004fec000c101d04 */
[----:B------:R-:W2:Y:S04]  /*a1d0*/  @P5 LDS.128 R48, [R4+0x2bc00] ;  /* 0x02bc000004305984 */ /* 0x000ea80000000c00 */
[----:B-1----:R1:W-:Y:S04]  /*a1e0*/  @P4 STG.E.128 desc[UR4][R60.64+0x80], R40 ;  /* 0x000080283c004986 */ /* 0x0023e8000c101d04 */
[----:B--2---:R1:W-:Y:S02]  /*a1f0*/  @P5 STG.E.128 desc[UR4][R60.64+0x180], R48 ;  /* 0x000180303c005986 */ /* 0x0043e4000c101d04 */
.L_x_554:
[----:B------:R-:W-:Y:S05]  /*a200*/  BSYNC B1 ;  /* 0x0000000000017941 */ /* 0x000fea0003800000 */
.L_x_553:
[----:B------:R-:W-:Y:S01]  /*a210*/  ISETP.GE.AND P3, PT, R217, R3, PT ;  /* 0x00000003d900720c */ /* 0x000fe20003f66270 */
[----:B------:R-:W-:-:S12]  /*a220*/  BSSY B1, `(.L_x_555) ;  /* 0x000000f000017945 */ /* 0x000fd80003800000 */
[----:B------:R-:W-:Y:S05]  /*a230*/  @P3 BRA `(.L_x_556) ;  /* 0x0000000000343947 */ /* 0x000fea0003800000 */
[----:B------:R-:W-:Y:S01]  /*a240*/  ISETP.NE.AND P5, PT, R26, RZ, PT ;  /* 0x000000ff1a00720c */ /* 0x000fe20003fa5270 */
[----:B------:R-:W-:Y:S01]  /*a250*/  ULDC.64 UR4, c[0x0][0x208] ;  /* 0x0000820000047ab9 */ /* 0x000fe20000000a00 */
[----:B------:R-:W-:Y:S02]  /*a260*/  ISETP.NE.AND P4, PT, R10, RZ, PT ;  /* 0x000000ff0a00720c */ /* 0x000fe40003f85270 */
[----:B------:R-:W-:-:S09]  /*a270*/  ISETP.NE.AND P3, PT, R9, RZ, PT ;  /* 0x000000ff0900720c */ /* 0x000fd20003f65270 */
[----:B-1----:R-:W1:Y:S04]  /*a280*/  @P5 LDS.128 R40, [R4+0x25400] ;  /* 0x0254000004285984 */ /* 0x002e680000000c00 */
        /* <DEDUP_REMOVED lines=8> */
.L_x_556:
[----:B------:R-:W-:Y:S05]  /*a310*/  BSYNC B1 ;  /* 0x0000000000017941 */ /* 0x000fea0003800000 */
.L_x_555:
[----:B------:R-:W-:-:S13]  /*a320*/  ISETP.GE.AND P3, PT, R218, R3, PT ;  /* 0x00000003da00720c */ /* 0x000fda0003f66270 */
[----:B------:R-:W-:Y:S05]  /*a330*/  @P3 BRA `(.L_x_504) ;  /* 0x0000000000343947 */ /* 0x000fea0003800000 */
[----:B------:R-:W-:Y:S01]  /*a340*/  ISETP.NE.AND P5, PT, R26, RZ, PT ;  /* 0x000000ff1a00720c */ /* 0x000fe20003fa5270 */
[----:B------:R-:W-:Y:S01]  /*a350*/  ULDC.64 UR4, c[0x0][0x208] ;  /* 0x0000820000047ab9 */ /* 0x000fe20000000a00 */
[----:B------:R-:W-:Y:S02]  /*a360*/  ISETP.NE.AND P4, PT, R10, RZ, PT ;  /* 0x000000ff0a00720c */ /* 0x000fe40003f85270 */
[----:B------:R-:W-:-:S09]  /*a370*/  ISETP.NE.AND P3, PT, R9, RZ, PT ;  /* 0x000000ff0900720c */ /* 0x000fd20003f65270 */
[----:B-1-3--:R-:W1:Y:S04]  /*a380*/  @P5 LDS.128 R40, [R4+0x26400] ;  /* 0x0264000004285984 */ /* 0x00ae680000000c00 */
        /* <DEDUP_REMOVED lines=8> */
.L_x_504:
[----:B------:R-:W-:Y:S05]  /*a410*/  BSYNC B0 ;  /* 0x0000000000007941 */ /* 0x000fea0003800000 */
.L_x_460:
[----:B-1234-:R-:W1:Y:S01]  /*a420*/  S2R R40, SR_TID.X ;  /* 0x0000000000287919 */ /* 0x01ee620000002100 */
[----:B------:R-:W-:Y:S01]  /*a430*/  @!PT LDS RZ, [RZ] ;  /* 0x00000000fffff984 */ /* 0x000fe20000000800 */
[----:B------:R-:W-:Y:S01]  /*a440*/  @!PT LDS RZ, [RZ] ;  /* 0x00000000fffff984 */ /* 0x000fe20000000800 */
[----:B------:R-:W-:Y:S01]  /*a450*/  @!PT LDS RZ, [RZ] ;  /* 0x00000000fffff984 */ /* 0x000fe20000000800 */
[----:B------:R-:W-:Y:S01]  /*a460*/  @!PT LDS RZ, [RZ] ;  /* 0x00000000fffff984 */ /* 0x000fe20000000800 */
[----:B------:R2:W-:Y:S06]  /*a470*/  MEMBAR.ALL.CTA ;  /* 0x0000000000007992 */ /* 0x0005ec0000008000 */
[----:B--2---:R-:W2:Y:S01]  /*a480*/  FENCE.VIEW.ASYNC.S ;  /* 0x00000000000073c6 */ /* 0x004ea20000000000 */
[----:B------:R-:W-:Y:S05]  /*a490*/  WARPSYNC.ALL ;  /* 0x0000000000007948 */ /* 0x000fea0003800000 */
[----:B------:R-:W-:Y:S01]  /*a4a0*/  BSSY B0, `(.L_x_557) ;  /* 0x0000009000007945 */ /* 0x000fe20003800000 */
[----:B-1----:R-:W-:Y:S01]  /*a4b0*/  LOP3.LUT R40, R40, 0x7f, RZ, 0xc0, !PT ;  /* 0x0000007f28287812 */ /* 0x002fe200078ec0ff */
[----:B--2---:R1:W-:Y:S03]  /*a4c0*/  BAR.SYNC.DEFER_BLOCKING R150, 0x80 ;  /* 0x000200960000751d */ /* 0x0043e60000010000 */
[----:B------:R-:W-:-:S13]  /*a4d0*/  ISETP.NE.AND P3, PT, R40, RZ, PT ;  /* 0x000000ff2800720c */ /* 0x000fda0003f65270 */
[----:B------:R-:W-:-:S05]  /*a4e0*/  @!P3 VIADD R40, R0, 0x388a0 ;  /* 0x000388a00028b836 */ /* 0x000fca0000000000 */
[----:B------:R-:W-:-:S04]  /*a4f0*/  @!P3 PRMT R40, RZ, 0x654, R40 ;  /* 0x00000654ff28b816 */ /* 0x000fc80000000028 */
[----:B------:R1:W-:Y:S01]  /*a500*/  @!P3 SYNCS.ARRIVE.TRANS64.RED.A1T0 RZ, [R40+URZ], RZ ;  /* 0x000000ff28ffb9a7 */ /* 0x0003e2000810043f */
[----:B------:R-:W-:Y:S05]  /*a510*/  @!P2 BRA `(.L_x_558) ;  /* 0x000000000004a947 */ /* 0x000fea0003800000 */
[----:B------:R-:W-:Y:S01]  /*a520*/  BPT.TRAP 0x1 ;  /* 0x000000040000795c */ /* 0x000fe20000300000 */
.L_x_558:
[----:B------:R-:W-:Y:S05]  /*a530*/  BSYNC B0 ;  /* 0x0000000000007941 */ /* 0x000fea0003800000 */
.L_x_557:
[----:B------:R-:W2:Y:S01]  /*a540*/  SYNCS.PHASECHK.TRANS64.TRYWAIT P2, [R0+URZ+0x388b0], R115 ;  /* 0x0388b073000075a7 */ /* 0x000ea2000804017f */
[----:B------:R-:W-:Y:S01]  /*a550*/  ULDC UR60, c[0x0][0x2e4] ;  /* 0x0000b900003c7ab9 */ /* 0x000fe20000000800 */
[----:B------:R-:W-:Y:S01]  /*a560*/  ULDC.64 UR56, c[0x0][0x318] ;  /* 0x0000c60000387ab9 */ /* 0x000fe20000000a00 */
[----:B------:R-:W-:Y:S01]  /*a570*/  ULDC.64 UR58, c[0x0][0x308] ;  /* 0x0000c200003a7ab9 */ /* 0x000fe20000000a00 */
[----:B------:R-:W-:Y:S01]  /*a580*/  BSSY B0, `(.L_x_559) ;  /* 0x0000004000007945 */ /* 0x000fe20003800000 */
[----:B------:R-:W-:Y:S01]  /*a590*/  ISETP.GE.AND P4, PT, R18, R3, PT ;  /* 0x000000031200720c */ /* 0x000fe20003f86270 */
[----:B------:R-:W-:Y:S02]  /*a5a0*/  IMAD.WIDE R52, R24, 0x50, R112 ;  /* 0x0000005018347825 */ /* 0x000fe400078e0270 */
[----:B--2---:R-:W-:Y:S10]  /*a5b0*/  @!P2 BRA `(.L_x_560) ;  /* 0x000001b00070a947 */ /* 0x004ff40003800000 */
.L_x_789:
[----:B------:R-:W-:Y:S05]  /*a5c0*/  BSYNC B0 ;  /* 0x0000000000007941 */ /* 0x000fea0003800000 */
.L_x_559:
[----:B------:R-:W-:Y:S04]  /*a5d0*/  BSSY B0, `(.L_x_561) ;  /* 0x0000017000007945 */ /* 0x000fe80003800000 */
[----:B------:R-:W-:Y:S05]  /*a5e0*/  @P4 BRA `(.L_x_562) ;  /* 0x0000000000544947 */ /* 0x000fea0003800000 */
[----:B------:R-:W-:Y:S01]  /*a5f0*/  ISETP.GE.AND P5, PT, R212, UR60, PT ;  /* 0x0000003cd4007c0c */ /* 0x000fe2000bfa6270 */
[----:B------:R-:W-:Y:S01]  /*a600*/  IMAD R47, R53, UR56, RZ ;  /* 0x00000038352f7c24 */ /* 0x000fe2000f8e02ff */
[----:B------:R-:W-:Y:S01]  /*a610*/  ULDC.64 UR4, c[0x0][0x208] ;  /* 0x0000820000047ab9 */ /* 0x000fe20000000a00 */
[----:B------:R-:W-:Y:S01]  /*a620*/  IMAD.MOV.U32 R44, RZ, RZ, R96 ;  /* 0x000000ffff2c7224 */ /* 0x000fe200078e0060 */
[----:B------:R-:W-:Y:S01]  /*a630*/  ISETP.GE.AND P4, PT, R213, UR60, PT ;  /* 0x0000003cd5007c0c */ /* 0x000fe2000bf86270 */
[----:B------:R-:W-:Y:S02]  /*a640*/  IMAD.MOV.U32 R45, RZ, RZ, R5 ;  /* 0x000000ffff2d7224 */ /* 0x000fe400078e0005 */
[C---:B------:R-:W-:Y:S02]  /*a650*/  IMAD R47, R52.reuse, UR57, R47 ;  /* 0x00000039342f7c24 */ /* 0x040fe4000f8e022f */
[----:B------:R-:W-:-:S04]  /*a660*/  IMAD.WIDE.U32 R44, R52, UR56, R44 ;  /* 0x00000038342c7c25 */ /* 0x000fc8000f8e002c */
[----:B-1----:R-:W1:Y:S01]  /*a670*/  @!P5 LDS.128 R40, [R4+0x400] ;  /* 0x000400000428d984 */ /* 0x002e620000000c00 */
[----:B------:R-:W-:Y:S01]  /*a680*/  IMAD.IADD R45, R45, 0x1, R47 ;  /* 0x000000012d2d7824 */ /* 0x000fe200078e022f */
[----:B------:R-:W-:-:S04]  /*a690*/  LEA R54, P2, R44, UR58, 0x1 ;  /* 0x0000003a2c367c11 */ /* 0x000fc8000f8408ff */
[----:B------:R-:W-:Y:S02]  /*a6a0*/  LEA.HI.X R55, R44, UR59, R45, 0x1, P2 ;  /* 0x0000003b2c377c11 */ /* 0x000fe400090f0c2d */
[----:B------:R-:W-:-:S13]  /*a6b0*/  ISETP.GE.AND P2, PT, R227, UR60, PT ;  /* 0x0000003ce3007c0c */ /* 0x000fda000bf46270 */
[----:B------:R-:W3:Y:S04]  /*a6c0*/  @!P2 LDS.128 R44, [R4+0x5400] ;  /* 0x00540000042ca984 */ /* 0x000ee80000000c00 */
[----:B-1----:R-:W-:Y:S01]  /*a6d0*/  @!P5 STG.E.128 desc[UR4][R54.64], R40 ;  /* 0x000000283600d986 */ /* 0x002fe2000c101d04 */
[----:B------:R-:W-:-:S03]  /*a6e0*/  ISETP.GE.AND P5, PT, R226, UR60, PT ;  /* 0x0000003ce2007c0c */ /* 0x000fc6000bfa6270 */
[----:B------:R-:W1:Y:S10]  /*a6f0*/  @!P4 LDS.128 R40, [R4+0x2c00] ;  /* 0x002c00000428c984 */ /* 0x000e740000000c00 */
[----:B------:R-:W4:Y:S04]  /*a700*/  @!P5 LDS.128 R48, [R4+0x7c00] ;  /* 0x007c00000430d984 */ /* 0x000f280000000c00 */
[----:B---3--:R3:W-:Y:S04]  /*a710*/  @!P2 STG.E.128 desc[UR4][R54.64+0x100], R44 ;  /* 0x0001002c3600a986 */ /* 0x0087e8000c101d04 */
[----:B-1----:R3:W-:Y:S04]  /*a720*/  @!P4 STG.E.128 desc[UR4][R54.64+0x80], R40 ;  /* 0x000080283600c986 */ /* 0x0027e8000c101d04 */
[----:B----4-:R3:W-:Y:S02]  /*a730*/  @!P5 STG.E.128 desc[UR4][R54.64+0x180], R48 ;  /* 0x000180303600d986 */ /* 0x0107e4000c101d04 */
.L_x_562:
[----:B------:R-:W-:Y:S05]  /*a740*/  BSYNC B0 ;  /* 0x0000000000007941 */ /* 0x000fea0003800000 */
.L_x_561:
[----:B------:R-:W-:Y:S01]  /*a750*/  ISETP.GE.AND P2, PT, R217, R3, PT ;  /* 0x00000003d900720c */ /* 0x000fe20003f46270 */
[----:B------:R-:W-:-:S12]  /*a760*/  BSSY B0, `(.L_x_563) ;  /* 0x0000019000007945 */ /* 0x000fd80003800000 */
[----:B------:R-:W-:Y:S05]  /*a770*/  @P2 BRA `(.L_x_564) ;  /* 0x00000000005c2947 */ /* 0x000fea0003800000 */
[----:B------:R-:W-:Y:S01]  /*a780*/  ISETP.GE.AND P2, PT, R212, UR60, PT ;  /* 0x0000003cd4007c0c */ /* 0x000fe2000bf46270 */
[----:B---3--:R-:W-:Y:S01]  /*a790*/  IMAD.MOV.U32 R45, RZ, RZ, R5 ;  /* 0x000000ffff2d7224 */ /* 0x008fe200078e0005 */
[----:B------:R-:W-:Y:S01]  /*a7a0*/  IADD3 R47, P4, R52, 0x20, RZ ;  /* 0x00000020342f7810 */ /* 0x000fe20007f9e0ff */
[----:B------:R-:W-:Y:S01]  /*a7b0*/  ULDC.64 UR4, c[0x0][0x208] ;  /* 0x0000820000047ab9 */ /* 0x000fe20000000a00 */
[----:B------:R-:W-:-:S03]  /*a7c0*/  ISETP.GE.AND P5, PT, R213, UR60, PT ;  /* 0x0000003cd5007c0c */ /* 0x000fc6000bfa6270 */
[----:B------:R-:W-:-:S04]  /*a7d0*/  IMAD.X R44, RZ, RZ, R53, P4 ;  /* 0x000000ffff2c7224 */ /* 0x000fc800020e0635 */
[----:B------:R-:W-:Y:S02]  /*a7e0*/  IMAD R46, R44, UR56, RZ ;  /* 0x000000382c2e7c24 */ /* 0x000fe4000f8e02ff */
[----:B-1----:R-:W1:Y:S01]  /*a7f0*/  @!P2 LDS.128 R40, [R4+0x1400] ;  /* 0x001400000428a984 */ /* 0x002e620000000c00 */
[----:B------:R-:W-:-:S04]  /*a800*/  IMAD.MOV.U32 R44, RZ, RZ, R96 ;  /* 0x000000ffff2c7224 */ /* 0x000fc800078e0060 */
[----:B------:R-:W-:-:S04]  /*a810*/  IMAD.WIDE.U32 R44, R47, UR56, R44 ;  /* 0x000000382f2c7c25 */ /* 0x000fc8000f8e002c */
[----:B------:R-:W-:Y:S01]  /*a820*/  IMAD R47, R47, UR57, R46 ;  /* 0x000000392f2f7c24 */ /* 0x000fe2000f8e022e */
[----:B------:R-:W-:-:S03]  /*a830*/  LEA R54, P4, R44, UR58, 0x1 ;  /* 0x0000003a2c367c11 */ /* 0x000fc6000f8808ff */
[----:B------:R-:W-:-:S05]  /*a840*/  IMAD.IADD R45, R45, 0x1, R47 ;  /* 0x000000012d2d7824 */ /* 0x000fca00078e022f */
        /* <DEDUP_REMOVED lines=10> */
.L_x_564:
[----:B------:R-:W-:Y:S05]  /*a8f0*/  BSYNC B0 ;  /* 0x0000000000007941 */ /* 0x000fea0003800000 */
.L_x_563:
[----:B------:R-:W-:Y:S01]  /*a900*/  ISETP.GE.AND P2, PT, R218, R3, PT ;  /* 0x00000003da00720c */ /* 0x000fe20003f46270 */
[----:B------:R-:W-:-:S12]  /*a910*/  BSSY B0, `(.L_x_565) ;  /* 0x0000019000007945 */ /* 0x000fd80003800000 */
[----:B------:R-:W-:Y:S05]  /*a920*/  @P2 BRA `(.L_x_566) ;  /* 0x00000000005c2947 */ /* 0x000fea0003800000 */
[----:B------:R-:W-:Y:S01]  /*a930*/  ISETP.GE.AND P2, PT, R212, UR60, PT ;  /* 0x0000003cd4007c0c */ /* 0x000fe2000bf46270 */
[----:B---3--:R-:W-:Y:S01]  /*a940*/  IMAD.MOV.U32 R44, RZ, RZ, R96 ;  /* 0x000000ffff2c7224 */ /* 0x008fe200078e0060 */
[----:B------:R-:W-:Y:S01]  /*a950*/  IADD3 R3, P4, R52, 0x40, RZ ;  /* 0x0000004034037810 */ /* 0x000fe20007f9e0ff */
[----:B------:R-:W-:Y:S01]  /*a960*/  IMAD.MOV.U32 R45, RZ, RZ, R5 ;  /* 0x000000ffff2d7224 */ /* 0x000fe200078e0005 */
[----:B------:R-:W-:Y:S01]  /*a970*/  ULDC.64 UR4, c[0x0][0x208] ;  /* 0x0000820000047ab9 */ /* 0x000fe20000000a00 */
[----:B------:R-:W-:Y:S02]  /*a980*/  ISETP.GE.AND P5, PT, R213, UR60, PT ;  /* 0x0000003cd5007c0c */ /* 0x000fe4000bfa6270 */
[----:B------:R-:W-:Y:S02]  /*a990*/  IMAD.X R52, RZ, RZ, R53, P4 ;  /* 0x000000ffff347224 */ /* 0x000fe400020e0635 */
[----:B------:R-:W-:-:S04]  /*a9a0*/  IMAD.WIDE.U32 R44, R3, UR56, R44 ;  /* 0x00000038032c7c25 */ /* 0x000fc8000f8e002c */
[----:B-1----:R-:W1:Y:S01]  /*a9b0*/  @!P2 LDS.128 R40, [R4+0x2400] ;  /* 0x002400000428a984 */ /* 0x002e620000000c00 */
[----:B------:R-:W-:-:S04]  /*a9c0*/  IMAD R52, R52, UR56, RZ ;  /* 0x0000003834347c24 */ /* 0x000fc8000f8e02ff */
[----:B------:R-:W-:Y:S01]  /*a9d0*/  IMAD R3, R3, UR57, R52 ;  /* 0x0000003903037c24 */ /* 0x000fe2000f8e0234 */
[----:B------:R-:W-:-:S03]  /*a9e0*/  LEA R52, P4, R44, UR58, 0x1 ;  /* 0x0000003a2c347c11 */ /* 0x000fc6000f8808ff */
[----:B------:R-:W-:-:S05]  /*a9f0*/  IMAD.IADD R3, R45, 0x1, R3 ;  /* 0x000000012d037824 */ /* 0x000fca00078e0203 */
[----:B------:R-:W-:Y:S02]  /*aa00*/  LEA.HI.X R53, R44, UR59, R3, 0x1, P4 ;  /* 0x0000003b2c357c11 */ /* 0x000fe4000a0f0c03 */
[----:B------:R-:W-:Y:S01]  /*aa10*/  ISETP.GE.AND P4, PT, R227, UR60, PT ;  /* 0x0000003ce3007c0c */ /* 0x000fe2000bf86270 */
[----:B------:R-:W3:Y:S04]  /*aa20*/  @!P5 LDS.128 R44, [R4+0x4c00] ;  /* 0x004c0000042cd984 */ /* 0x000ee80000000c00 */
[----:B-1----:R-:W-:Y:S01]  /*aa30*/  @!P2 STG.E.128 desc[UR4][R52.64], R40 ;  /* 0x000000283400a986 */ /* 0x002fe2000c101d04 */
[----:B------:R-:W-:-:S07]  /*aa40*/  ISETP.GE.AND P2, PT, R226, UR60, PT ;  /* 0x0000003ce2007c0c */ /* 0x000fce000bf46270 */
[----:B------:R-:W1:Y:S06]  /*aa50*/  @!P4 LDS.128 R40, [R4+0x7400] ;  /* 0x007400000428c984 */ /* 0x000e6c0000000c00 */
[----:B------:R-:W4:Y:S04]  /*aa60*/  @!P2 LDS.128 R48, [R4+0x9c00] ;  /* 0x009c00000430a984 */ /* 0x000f280000000c00 */
[----:B---3--:R3:W-:Y:S04]  /*aa70*/  @!P5 STG.E.128 desc[UR4][R52.64+0x80], R44 ;  /* 0x0000802c3400d986 */ /* 0x0087e8000c101d04 */
[----:B-1----:R3:W-:Y:S04]  /*aa80*/  @!P4 STG.E.128 desc[UR4][R52.64+0x100], R40 ;  /* 0x000100283400c986 */ /* 0x0027e8000c101d04 */
[----:B----4-:R3:W-:Y:S02]  /*aa90*/  @!P2 STG.E.128 desc[UR4][R52.64+0x180], R48 ;  /* 0x000180303400a986 */ /* 0x0107e4000c101d04 */
.L_x_566:
[----:B------:R-:W-:Y:S05]  /*aaa0*/  BSYNC B0 ;  /* 0x0000000000007941 */ /* 0x000fea0003800000 */
.L_x_565:
[----:B------:R-:W-:Y:S01]  /*aab0*/  @!PT LDS RZ, [RZ] ;  /* 0x00000000fffff984 */ /* 0x000fe20000000800 */
[----:B------:R-:W-:Y:S01]  /*aac0*/  @!PT LDS RZ, [RZ] ;  /* 0x00000000fffff984 */ /* 0x000fe20000000800 */
[----:B------:R-:W-:Y:S01]  /*aad0*/  @!PT LDS RZ, [RZ] ;  /* 0x00000000fffff984 */ /* 0x000fe20000000800 */
[----:B------:R-:W-:Y:S01]  /*aae0*/  @!PT LDS RZ, [RZ] ;  /* 0x00000000fffff984 */ /* 0x000fe20000000800 */
[----:B------:R4:W-:Y:S06]  /*aaf0*/  MEMBAR.ALL.CTA ;  /* 0x0000000000007992 */ /* 0x0009ec0000008000 */
[----:B----4-:R-:W4:Y:S01]  /*ab00*/  FENCE.VIEW.ASYNC.S ;  /* 0x00000000000073c6 */ /* 0x010f220000000000 */
[----:B0-2---:R-:W-:Y:S01]  /*ab10*/  @!P3 VIADD R0, R0, 0x388c0 ;  /* 0x000388c00000b836 */ /* 0x005fe20000000000 */
[----:B----4-:R0:W-:Y:S01]  /*ab20*/  BAR.SYNC.DEFER_BLOCKING R150, 0x80 ;  /* 0x000200960000751d */ /* 0x0101e20000010000 */
[----:B------:R-:W-:Y:S01]  /*ab30*/  ISETP.NE.AND P4, PT, R114, RZ, PT ;  /* 0x000000ff7200720c */ /* 0x000fe20003f85270 */
[----:B------:R-:W-:-:S02]  /*ab40*/  VIADD R17, R17, 0x1 ;  /* 0x0000000111117836 */ /* 0x000fc40000000000 */
[----:B------:R-:W-:Y:S02]  /*ab50*/  @!P3 PRMT R0, RZ, 0x654, R0 ;  /* 0x00000654ff00b816 */ /* 0x000fe40000000000 */
[----:B------:R-:W-:Y:S02]  /*ab60*/  PLOP3.LUT P2, PT, PT, PT, PT, 0x8, 0x0 ;  /* 0x000000000000781c */ /* 0x000fe40003f4e170 */
[----:B------:R2:W-:Y:S01]  /*ab70*/  @!P3 SYNCS.ARRIVE.TRANS64.RED.A1T0 RZ, [R0+URZ], RZ ;  /* 0x000000ff00ffb9a7 */ /* 0x0005e2000810043f */
[----:B------:R-:W-:-:S04]  /*ab80*/  ISETP.NE.AND P3, PT, R17, 0x2, PT ;  /* 0x000000021100780c */ /* 0x000fc80003f65270 */
[----:B------:R-:W-:Y:S02]  /*ab90*/  SEL R17, R17, RZ, P3 ;  /* 0x000000ff11117207 */ /* 0x000fe40001800000 */
[----:B--2---:R-:W-:-:S04]  /*aba0*/  SEL R0, RZ, 0x1, P3 ;  /* 0x00000001ff007807 */ /* 0x004fc80001800000 */
[----:B------:R-:W-:Y:S01]  /*abb0*/  LOP3.LUT R219, R219, R0, RZ, 0x3c, !PT ;  /* 0x00000000dbdb7212 */ /* 0x000fe200078e3cff */
[----:B0-----:R-:W-:Y:S06]  /*abc0*/  @P4 BRA `(.L_x_567) ;  /* 0xffffff78006c4947 */ /* 0x001fec000383ffff */
.L_x_455:
[----:B------:R-:W-:Y:S01]  /*abd0*/  BSSY B0, `(.L_x_568) ;  /* 0x000004a000007945 */ /* 0x000fe20003800000 */
[----:B------:R-:W-:Y:S02]  /*abe0*/  ISETP.GE.AND P1, PT, R148, 0x1, PT ;  /* 0x000000019400780c */ /* 0x000fe40003f26270 */
[----:B------:R-:W-:Y:S02]  /*abf0*/  CS2R R2, SRZ ;  /* 0x0000000000027805 */ /* 0x000fe4000001ff00 */
[----:B------:R-:W-:Y:S01]  /*ac00*/  PLOP3.LUT P0, PT, PT, PT, PT, 0x80, 0x0 ;  /* 0x000000000000781c */ /* 0x000fe20003f0f070 */
[----:B------:R-:W-:Y:S01]  /*ac10*/  IMAD.MOV.U32 R0, RZ, RZ, RZ ;  /* 0x000000ffff007224 */ /* 0x000fe200078e00ff */
        /* <DEDUP_REMOVED lines=23> */
[----:B---3--:R-:W-:Y:S02]  /*ad90*/  CS2R R54, SRZ ;  /* 0x0000000000367805 */ /* 0x008fe4000001ff00 */
[----:B------:R-:W-:Y:S02]  /*ada0*/  CS2R R176, SRZ ;  /* 0x0000000000b07805 */ /* 0x000fe4000001ff00 */
[----:B------:R-:W-:Y:S02]  /*adb0*/  CS2R R52, SRZ ;  /* 0x0000000000347805 */ /* 0x000fe4000001ff00 */
[----:B------:R-:W-:Y:S02]  /*adc0*/  CS2R R48, SRZ ;  /* 0x0000000000307805 */ /* 0x000fe4000001ff00 */
[----:B------:R-:W-:-:S02]  /*add0*/  CS2R R154, SRZ ;  /* 0x00000000009a7805 */ /* 0x000fc4000001ff00 */
[----:B------:R-:W-:Y:S02]  /*ade0*/  CS2R R42, SRZ ;  /* 0x00000000002a7805 */ /* 0x000fe4000001ff00 */
[----:B-1----:R-:W-:Y:S02]  /*adf0*/  CS2R R40, SRZ ;  /* 0x0000000000287805 */ /* 0x002fe4000001ff00 */
        /* <DEDUP_REMOVED lines=20> */
[----:B------:R-:W-:Y:S01]  /*af40*/  IMAD.MOV.U32 R31, RZ, RZ, RZ ;  /* 0x000000ffff1f7224 */ /* 0x000fe200078e00ff */
[----:B------:R-:W-:Y:S02]  /*af50*/  CS2R R58, SRZ ;  /* 0x00000000003a7805 */ /* 0x000fe4000001ff00 */
[----:B------:R-:W-:-:S02]  /*af60*/  CS2R R162, SRZ ;  /* 0x0000000000a27805 */ /* 0x000fc4000001ff00 */
[----:B------:R-:W-:Y:S02]  /*af70*/  MOV R27, RZ ;  /* 0x000000ff001b7202 */ /* 0x000fe40000000f00 */
[----:B------:R-:W-:Y:S02]  /*af80*/  CS2R R50, SRZ ;  /* 0x0000000000327805 */ /* 0x000fe4000001ff00 */
[----:B------:R-:W-:Y:S01]  /*af90*/  CS2R R160, SRZ ;  /* 0x0000000000a07805 */ /* 0x000fe2000001ff00 */
[----:B------:R-:W-:Y:S01]  /*afa0*/  IMAD.MOV.U32 R47, RZ, RZ, RZ ;  /* 0x000000ffff2f7224 */ /* 0x000fe200078e00ff */
[----:B------:R-:W-:Y:S02]  /*afb0*/  CS2R R10, SRZ ;  /* 0x00000000000a7805 */ /* 0x000fe4000001ff00 */
[----:B------:R-:W-:Y:S02]  /*afc0*/  CS2R R8, SRZ ;  /* 0x0000000000087805 */ /* 0x000fe4000001ff00 */
[----:B------:R-:W-:Y:S01]  /*afd0*/  CS2R R38, SRZ ;  /* 0x0000000000267805 */ /* 0x000fe2000001ff00 */
[----:B------:R-:W-:Y:S01]  /*afe0*/  IMAD.MOV.U32 R24, RZ, RZ, RZ ;  /* 0x000000ffff187224 */ /* 0x000fe200078e00ff */
[----:B------:R-:W-:-:S02]  /*aff0*/  CS2R R34, SRZ ;  /* 0x0000000000227805 */ /* 0x000fc4000001ff00 */
[----:B------:R-:W-:Y:S01]  /*b000*/  CS2R R32, SRZ ;  /* 0x0000000000207805 */ /* 0x000fe2000001ff00 */
[----:B------:R-:W-:Y:S01]  /*b010*/  IMAD.MOV.U32 R7, RZ, RZ, RZ ;  /* 0x000000ffff077224 */ /* 0x000fe200078e00ff */
[----:B------:R-:W-:Y:S01]  /*b020*/  CS2R R28, SRZ ;  /* 0x00000000001c7805 */ /* 0x000fe2000001ff00 */
[----:B------:R-:W-:Y:S01]  /*b030*/  IMAD.MOV.U32 R5, RZ, RZ, RZ ;  /* 0x000000ffff057224 */ /* 0x000fe200078e00ff */
[----:B------:R-:W-:Y:S06]  /*b040*/  @P2 BRA `(.L_x_569) ;  /* 0x0000000000082947 */ /* 0x000fec0003800000 */
[----:B------:R-:W0:Y:S02]  /*b050*/  FENCE.VIEW.ASYNC.G ;  /* 0x00000000000073c6 */ /* 0x000e240000000100 */
[----:B0-----:R-:W-:Y:S06]  /*b060*/  BAR.ARV 0xc, 0x120 ;  /* 0x0304800000007b1d */ /* 0x001fec0000002000 */
.L_x_569:
[----:B------:R-:W-:Y:S05]  /*b070*/  BSYNC B0 ;  /* 0x0000000000007941 */ /* 0x000fea0003800000 */
.L_x_568:
[----:B------:R-:W-:Y:S02]  /*b080*/  IMAD.MOV.U32 R25, RZ, RZ, RZ ;  /* 0x000000ffff197224 */ /* 0x000fe400078e00ff */
[----:B------:R-:W-:Y:S01]  /*b090*/  IMAD.MOV.U32 R4, RZ, RZ, RZ ;  /* 0x000000ffff047224 */ /* 0x000fe200078e00ff */
[----:B------:R-:W-:Y:S06]  /*b0a0*/  @!P1 BRA `(.L_x_570) ;  /* 0x0000011800389947 */ /* 0x000fec0003800000 */
[----:B------:R-:W2:Y:S04]  /*b0b0*/  LDL R14, [R1+0x90] ;  /* 0x00009000010e7983 */ /* 0x000ea80000100800 */
[----:B------:R-:W3:Y:S04]  /*b0c0*/  LDL R6, [R1+0x6c] ;  /* 0x00006c0001067983 */ /* 0x000ee80000100800 */
[----:B--2---:R-:W0:Y:S01]  /*b0d0*/  SHFL.IDX PT, R0, R14, RZ, 0x1f ;  /* 0x00001fff0e007589 */ /* 0x004e2200000e0000 */
[----:B---3--:R-:W-:Y:S02]  /*b0e0*/  LOP3.LUT P0, RZ, R6, 0x9f, RZ, 0xc0, !PT ;  /* 0x0000009f06ff7812 */ /* 0x008fe4000780c0ff */
[----:B0-----:R-:W-:-:S04]  /*b0f0*/  LEA.HI R2, R0, R0, RZ, 0x1 ;  /* 0x0000000000027211 */ /* 0x001fc800078f08ff */
[----:B------:R-:W-:-:S05]  /*b100*/  LOP3.LUT R3, R2, 0x1e, RZ, 0xc0, !PT ;  /* 0x0000001e02037812 */ /* 0x000fca00078ec0ff */
[----:B------:R-:W-:-:S04]  /*b110*/  IMAD.IADD R3, R0, 0x1, -R3 ;  /* 0x0000000100037824 */ /* 0x000fc800078e0a03 */
[----:B------:R-:W-:-:S05]  /*b120*/  IMAD R3, R3, 0x2000, R6 ;  /* 0x0000200003037824 */ /* 0x000fca00078e0206 */
[----:B------:R-:W-:-:S04]  /*b130*/  SHF.R.U32.HI R2, RZ, 0x4, R3 ;  /* 0x00000004ff027819 */ /* 0x000fc80000011603 */
[----:B------:R-:W-:Y:S01]  /*b140*/  LOP3.LUT R2, R2, 0x3fff, RZ, 0xc0, !PT ;  /* 0x00003fff02027812 */ /* 0x000fe200078ec0ff */
[----:B------:R-:W-:Y:S06]  /*b150*/  @!P0 BRA `(.L_x_571) ;  /* 0x0000000000408947 */ /* 0x000fec0003800000 */
        /* <DEDUP_REMOVED lines=16> */
.L_x_571:
[----:B------:R-:W-:Y:S02]  /*b260*/  ULDC UR4, c[0x0][0x3d4] ;  /* 0x0000f50000047ab9 */ /* 0x000fe40000000800 */
[----:B------:R-:W-:-:S13]  /*b270*/  ISETP.LT.AND P0, PT, RZ, UR4, PT ;  /* 0x00000004ff007c0c */ /* 0x000fda000bf01270 */
[----:B------:R-:W-:Y:S05]  /*b280*/  @P0 BRA `(.L_x_572) ;  /* 0x0000000000400947 */ /* 0x000fea0003800000 */
[----:B------:R-:W2:Y:S02]  /*b290*/  LDL R20, [R1+0x70] ;  /* 0x0000700001147983 */ /* 0x000ea40000100800 */
[----:B--2---:R-:W-:-:S04]  /*b2a0*/  LEA.HI R0, R20, R20, RZ, 0x1 ;  /* 0x0000001414007211 */ /* 0x004fc800078f08ff */
[----:B------:R-:W-:-:S04]  /*b2b0*/  LOP3.LUT R0, R0, 0xfffffffe, RZ, 0xc0, !PT ;  /* 0xfffffffe00007812 */ /* 0x000fc800078ec0ff */
[----:B------:R-:W-:-:S04]  /*b2c0*/  IADD3 R0, R20, -R0, RZ ;  /* 0x8000000014007210 */ /* 0x000fc80007ffe0ff */
[----:B------:R-:W-:-:S04]  /*b2d0*/  SHF.L.U32 R3, R0, 0x1f, RZ ;  /* 0x0000001f00037819 */ /* 0x000fc800000006ff */
[----:B------:R0:W1:Y:S03]  /*b2e0*/  SYNCS.PHASECHK.TRANS64.TRYWAIT P0, [R16+URZ+0x38800], R3 ;  /* 0x03880003100075a7 */ /* 0x000066000800017f */
[----:B-1----:R-:W-:Y:S05]  /*b2f0*/  @!P0 NANOSLEEP.SYNCS 0x989680 ;  /* 0x009896800000895d */ /* 0x002fea0003900000 */
[----:B------:R-:W1:Y:S01]  /*b300*/  @!P0 SYNCS.PHASECHK.TRANS64 P0, [R16+URZ+0x38800], R3 ;  /* 0x03880003100085a7 */ /* 0x000e62000800007f */
[----:B------:R-:W-:Y:S04]  /*b310*/  BSSY B0, `(.L_x_573) ;  /* 0x0000006000007945 */ /* 0x000fe80003800000 */
[----:B-1----:R-:W-:Y:S05]  /*b320*/  @P0 BRA `(.L_x_574) ;  /* 0x0000000000100947 */ /* 0x002fea0003800000 */
.L_x_575:
[----:B-1----:R1:W2:Y:S02]  /*b330*/  SYNCS.PHASECHK.TRANS64.TRYWAIT P0, [R16+URZ+0x38800], R3 ;  /* 0x03880003100075a7 */ /* 0x0022a4000800017f */
[----:B--2---:R-:W-:Y:S05]  /*b340*/  @!P0 NANOSLEEP.SYNCS 0x989680 ;  /* 0x009896800000895d */ /* 0x004fea0003900000 */
[----:B------:R-:W2:Y:S02]  /*b350*/  @!P0 SYNCS.PHASECHK.TRANS64 P0, [R16+URZ+0x38800], R3 ;  /* 0x03880003100085a7 */ /* 0x000ea4000800007f */
[----:B--2---:R-:W-:Y:S05]  /*b360*/  @!P0 BRA `(.L_x_575) ;  /* 0xfffffffc00f08947 */ /* 0x004fea000383ffff */
.L_x_574:
[----:B------:R-:W-:Y:S05]  /*b370*/  BSYNC B0 ;  /* 0x0000000000007941 */ /* 0x000fea0003800000 */
.L_x_573:
[----:B------:R-:W-:Y:S05]  /*b380*/  BRA `(.L_x_576) ;  /* 0x0000006800d47947 */ /* 0x000fea0003800000 */
.L_x_572:
[----:B------:R-:W2:Y:S01]  /*b390*/  LDL R24, [R1+0x6c] ;  /* 0x00006c0001187983 */ /* 0x000ea20000100800 */
[----:B-----5:R-:W-:Y:S01]  /*b3a0*/  SHF.R.S32.HI R0, RZ, 0x1f, R147 ;  /* 0x0000001fff007819 */ /* 0x020fe20000011493 */
[----:B------:R-:W-:Y:S01]  /*b3b0*/  ULDC.64 UR4, c[0x0][0x3d8] ;  /* 0x0000f60000047ab9 */ /* 0x000fe20000000a00 */
[----:B------:R-:W-:Y:S01]  /*b3c0*/  ULDC.64 UR6, c[0x0][0x3e8] ;  /* 0x0000fa0000067ab9 */ /* 0x000fe20000000a00 */
[----:B------:R-:W-:Y:S01]  /*b3d0*/  IMAD.WIDE.U32 R4, R147, UR4, RZ ;  /* 0x0000000493047c25 */ /* 0x000fe2000f8e00ff */
[----:B------:R-:W-:Y:S02]  /*b3e0*/  SHF.R.S32.HI R10, RZ, 0x1f, R22 ;  /* 0x0000001fff0a7819 */ /* 0x000fe40000011416 */
[----:B------:R-:W-:Y:S01]  /*b3f0*/  SHF.R.S32.HI R12, RZ, 0x1f, R212 ;  /* 0x0000001fff0c7819 */ /* 0x000fe200000114d4 */
[----:B------:R-:W-:-:S04]  /*b400*/  IMAD R6, R0, UR4, RZ ;  /* 0x0000000400067c24 */ /* 0x000fc8000f8e02ff */
[----:B------:R-:W-:Y:S01]  /*b410*/  IMAD R9, R147, UR5, R6 ;  /* 0x0000000593097c24 */ /* 0x000fe2000f8e0206 */
[----:B------:R-:W-:Y:S01]  /*b420*/  ULDC.64 UR4, c[0x0][0x3c8] ;  /* 0x0000f20000047ab9 */ /* 0x000fe20000000a00 */
[----:B------:R-:W-:Y:S01]  /*b430*/  IMAD R6, R0, UR6, RZ ;  /* 0x0000000600067c24 */ /* 0x000fe2000f8e02ff */
[-C--:B------:R-:W-:Y:S01]  /*b440*/  IADD3 R0, P0, R22, R4.reuse, RZ ;  /* 0x0000000416007210 */ /* 0x080fe20007f1e0ff */
[----:B------:R-:W-:Y:S01]  /*b450*/  IMAD.IADD R9, R9, 0x1, R5 ;  /* 0x0000000109097824 */ /* 0x000fe200078e0205 */
[----:B------:R-:W-:Y:S01]  /*b460*/  LEA R28, P1, R4, UR4, 0x1 ;  /* 0x00000004041c7c11 */ /* 0x000fe2000f8208ff */
[C---:B------:R-:W-:Y:S01]  /*b470*/  IMAD R31, R147.reuse, UR7, R6 ;  /* 0x00000007931f7c24 */ /* 0x040fe2000f8e0206 */
[----:B------:R-:W-:Y:S01]  /*b480*/  LEA R26, P2, R0, UR4, 0x1 ;  /* 0x00000004001a7c11 */ /* 0x000fe2000f8408ff */
[--C-:B------:R-:W-:Y:S01]  /*b490*/  IMAD.X R3, R10, 0x1, R9.reuse, P0 ;  /* 0x000000010a037824 */ /* 0x100fe200000e0609 */
[----:B------:R-:W-:Y:S01]  /*b4a0*/  LEA.HI.X R29, R4, UR5, R9, 0x1, P1 ;  /* 0x00000005041d7c11 */ /* 0x000fe200088f0c09 */
[----:B------:R-:W-:Y:S01]  /*b4b0*/  IMAD.WIDE.U32 R6, R147, UR6, RZ ;  /* 0x0000000693067c25 */ /* 0x000fe2000f8e00ff */
[----:B------:R-:W-:Y:S01]  /*b4c0*/  IADD3 R5, P0, R212, R4, RZ ;  /* 0x00000004d4057210 */ /* 0x000fe20007f1e0ff */
[----:B------:R-:W-:Y:S01]  /*b4d0*/  ULDC.64 UR6, c[0x0][0x3e0] ;  /* 0x0000f80000067ab9 */ /* 0x000fe20000000a00 */
[----:B------:R-:W-:Y:S01]  /*b4e0*/  LEA.HI.X R27, R0, UR5, R3, 0x1, P2 ;  /* 0x00000005001b7c11 */ /* 0x000fe200090f0c03 */
[----:B------:R-:W-:Y:S01]  /*b4f0*/  IMAD.IADD R31, R31, 0x1, R7 ;  /* 0x000000011f1f7824 */ /* 0x000fe200078e0207 */
[-C--:B------:R-:W-:Y:S01]  /*b500*/  IADD3 R8, P4, R22, R6.reuse, RZ ;  /* 0x0000000616087210 */ /* 0x080fe20007f9e0ff */
[----:B------:R-:W-:Y:S01]  /*b510*/  IMAD.X R4, R12, 0x1, R9, P0 ;  /* 0x000000010c047824 */ /* 0x000fe200000e0609 */
[----:B------:R-:W-:-:S02]  /*b520*/  IADD3 R0, P5, R212, R6, RZ ;  /* 0x00000006d4007210 */ /* 0x000fc40007fbe0ff */
[----:B------:R-:W-:Y:S01]  /*b530*/  LEA R32, P2, R8, UR6, 0x1 ;  /* 0x0000000608207c11 */ /* 0x000fe2000f8408ff */
[--C-:B------:R-:W-:Y:S01]  /*b540*/  IMAD.X R7, R10, 0x1, R31.reuse, P4 ;  /* 0x000000010a077824 */ /* 0x100fe200020e061f */
[C---:B------:R-:W-:Y:S01]  /*b550*/  LEA R34, P3, R5.reuse, UR4, 0x1 ;  /* 0x0000000405227c11 */ /* 0x040fe2000f8608ff */
[----:B------:R-:W-:Y:S01]  /*b560*/  IMAD.X R3, R12, 0x1, R31, P5 ;  /* 0x000000010c037824 */ /* 0x000fe200028e061f */
[----:B------:R-:W-:Y:S02]  /*b570*/  LEA R36, P4, R0, UR6, 0x1 ;  /* 0x0000000600247c11 */ /* 0x000fe4000f8808ff */
[----:B------:R-:W-:Y:S02]  /*b580*/  LEA R30, P0, R6, UR6, 0x1 ;  /* 0x00000006061e7c11 */ /* 0x000fe4000f8008ff */
[----:B------:R-:W-:Y:S02]  /*b590*/  LEA.HI.X R33, R8, UR7, R7, 0x1, P2 ;  /* 0x0000000708217c11 */ /* 0x000fe400090f0c07 */
[----:B------:R-:W-:-:S02]  /*b5a0*/  LEA.HI.X R35, R5, UR5, R4, 0x1, P3 ;  /* 0x0000000505237c11 */ /* 0x000fc400098f0c04 */
[----:B------:R-:W-:Y:S02]  /*b5b0*/  LEA.HI.X R37, R0, UR7, R3, 0x1, P4 ;  /* 0x0000000700257c11 */ /* 0x000fe4000a0f0c03 */
[----:B------:R-:W-:Y:S02]  /*b5c0*/  LEA.HI.X R31, R6, UR7, R31, 0x1, P0 ;  /* 0x00000007061f7c11 */ /* 0x000fe400080f0c1f */
[----:B--2---:R-:W-:-:S13]  /*b5d0*/  LOP3.LUT P1, RZ, R24, 0x3ff, RZ, 0xc0, !PT ;  /* 0x000003ff18ff7812 */ /* 0x004fda000782c0ff */
        /* <DEDUP_REMOVED lines=17> */
.L_x_577:
[----:B------:R-:W2:Y:S01]  /*b6f0*/  LDL R20, [R1+0x58] ;  /* 0x0000580001147983 */ /* 0x000ea20000100800 */
[----:B------:R-:W-:Y:S01]  /*b700*/  ULDC.U8 UR4, c[0x0][0x3f0] ;  /* 0x0000fc0000047ab9 */ /* 0x000fe20000000000 */
[----:B------:R-:W-:Y:S01]  /*b710*/  IMAD R0, R149, -0x80, R151 ;  /* 0xffffff8095007824 */ /* 0x000fe200078e0297 */
[----:B------:R-:W-:Y:S01]  /*b720*/  ISETP.NE.AND P0, PT, RZ, UR4, PT ;  /* 0x00000004ff007c0c */ /* 0x000fe2000bf05270 */
[----:B------:R-:W-:Y:S03]  /*b730*/  BSSY B0, `(.L_x_578) ;  /* 0x0000672000007945 */ /* 0x000fe60003800000 */
[----:B------:R-:W-:Y:S01]  /*b740*/  VIMNMX R0, R0, 0x80, PT ;  /* 0x0000008000007848 */ /* 0x000fe20003fe0100 */
[----:B--2---:R-:W-:-:S08]  /*b750*/  IMAD R3, R20, 0x2, R24 ;  /* 0x0000000214037824 */ /* 0x004fd000078e0218 */
[----:B------:R-:W-:Y:S05]  /*b760*/  @!P0 BRA `(.L_x_579) ;  /* 0x0000003000388947 */ /* 0x000fea0003800000 */
        /* <DEDUP_REMOVED lines=11> */
[----:B------:R-:W-:Y:S01]  /*b820*/  ULDC UR4, c[0x0][0x3d4] ;  /* 0x0000f50000047ab9 */ /* 0x000fe20000000800 */
[----:B------:R-:W-:Y:S02]  /*b830*/  CS2R R12, SRZ ;  /* 0x00000000000c7805 */ /* 0x000fe4000001ff00 */
[----:B------:R-:W-:Y:S02]  /*b840*/  ISETP.GE.AND P1, PT, R22, UR4, PT ;  /* 0x0000000416007c0c */ /* 0x000fe4000bf26270 */
[----:B------:R-:W-:Y:S02]  /*b850*/  CS2R R14, SRZ ;  /* 0x00000000000e7805 */ /* 0x000fe4000001ff00 */
[----:B------:R-:W-:Y:S02]  /*b860*/  ISETP.GE.AND P2, PT, R215, UR4, PT ;  /* 0x00000004d7007c0c */ /* 0x000fe4000bf46270 */
[----:B------:R-:W-:Y:S02]  /*b870*/  CS2R R20, SRZ ;  /* 0x0000000000147805 */ /* 0x000fe4000001ff00 */
[----:B------:R-:W-:-:S02]  /*b880*/  ISETP.GE.AND P3, PT, R214, UR4, PT ;  /* 0x00000004d6007c0c */ /* 0x000fc4000bf66270 */
[----:B------:R-:W-:Y:S02]  /*b890*/  CS2R R24, SRZ ;  /* 0x0000000000187805 */ /* 0x000fe4000001ff00 */
[----:B------:R-:W-:Y:S02]  /*b8a0*/  ISETP.GE.AND P4, PT, R216, UR4, PT ;  /* 0x00000004d8007c0c */ /* 0x000fe4000bf86270 */
[----:B------:R-:W-:Y:S02]  /*b8b0*/  CS2R R10, SRZ ;  /* 0x00000000000a7805 */ /* 0x000fe4000001ff00 */
[----:B------:R-:W-:Y:S02]  /*b8c0*/  CS2R R8, SRZ ;  /* 0x0000000000087805 */ /* 0x000fe4000001ff00 */
[----:B------:R-:W-:Y:S02]  /*b8d0*/  CS2R R6, SRZ ;  /* 0x0000000000067805 */ /* 0x000fe4000001ff00 */
[----:B------:R-:W-:Y:S01]  /*b8e0*/  CS2R R4, SRZ ;  /* 0x0000000000047805 */ /* 0x000fe2000001ff00 */
[----:B------:R-:W-:-:S02]  /*b8f0*/  ULDC.64 UR6, c[0x0][0x208] ;  /* 0x0000820000067ab9 */ /* 0x000fc40000000a00 */
[----:B------:R0:W5:Y:S04]  /*b900*/  @!P1 LDG.E.64 R12, desc[UR6][R26.64] ;  /* 0x000000061a0c9981 */ /* 0x000168000c1e1b00 */
[----:B------:R0:W5:Y:S04]  /*b910*/  @!P2 LDG.E.64 R14, desc[UR6][R26.64+0x40] ;  /* 0x000040061a0ea981 */ /* 0x000168000c1e1b00 */
[----:B------:R0:W5:Y:S04]  /*b920*/  @!P3 LDG.E.64 R20, desc[UR6][R26.64+0x80] ;  /* 0x000080061a14b981 */ /* 0x000168000c1e1b00 */
[----:B------:R0:W5:Y:S04]  /*b930*/  @!P4 LDG.E.64 R24, desc[UR6][R26.64+0xc0] ;  /* 0x0000c0061a18c981 */ /* 0x000168000c1e1b00 */
[----:B------:R0:W5:Y:S04]  /*b940*/  @!P1 LDG.E.64 R10, desc[UR6][R32.64] ;  /* 0x00000006200a9981 */ /* 0x000168000c1e1b00 */
[----:B------:R0:W5:Y:S04]  /*b950*/  @!P2 LDG.E.64 R8, desc[UR6][R32.64+0x40] ;  /* 0x000040062008a981 */ /* 0x000168000c1e1b00 */
[----:B------:R0:W5:Y:S04]  /*b960*/  @!P3 LDG.E.64 R6, desc[UR6][R32.64+0x80] ;  /* 0x000080062006b981 */ /* 0x000168000c1e1b00 */
[----:B------:R0:W5:Y:S02]  /*b970*/  @!P4 LDG.E.64 R4, desc[UR6][R32.64+0xc0] ;  /* 0x0000c0062004c981 */ /* 0x000164000c1e1b00 */
.L_x_581:
[----:B------:R-:W-:Y:S05]  /*b980*/  BSYNC B1 ;  /* 0x0000000000017941 */ /* 0x000fea0003800000 */
.L_x_580:
[----:B------:R-:W2:Y:S01]  /*b990*/  LDL R56, [R1+0x70] ;  /* 0x0000700001387983 */ /* 0x000ea20000100800 */
[----:B------:R-:W-:Y:S01]  /*b9a0*/  UMOV UR4, 0xffffffff ;  /* 0xffffffff00047882 */ /* 0x000fe20000000000 */
[----:B-----5:R-:W-:Y:S01]  /*b9b0*/  IMAD.MOV.U32 R40, RZ, RZ, R24 ;  /* 0x000000ffff287224 */ /* 0x020fe200078e0018 */
[--C-:B------:R-:W-:Y:S01]  /*b9c0*/  SHF.R.U64 R48, R24, 0x10, R25.reuse ;  /* 0x0000001018307819 */ /* 0x100fe20000001219 */
[--C-:B------:R-:W-:Y:S01]  /*b9d0*/  IMAD.MOV.U32 R41, RZ, RZ, R25.reuse ;  /* 0x000000ffff297224 */ /* 0x100fe200078e0019 */
[----:B------:R-:W-:Y:S01]  /*b9e0*/  SHF.R.U32.HI R49, RZ, 0x10, R25 ;  /* 0x00000010ff317819 */ /* 0x000fe20000011619 */
[----:B0-----:R-:W-:Y:S01]  /*b9f0*/  IMAD.MOV.U32 R32, RZ, RZ, R6 ;  /* 0x000000ffff207224 */ /* 0x001fe200078e0006 */
[----:B------:R-:W-:Y:S01]  /*ba00*/  SHF.R.U64 R54, R6, 0x10, R7 ;  /* 0x0000001006367819 */ /* 0x000fe20000001207 */
[----:B------:R-:W-:Y:S01]  /*ba10*/  IMAD.MOV.U32 R26, RZ, RZ, R12 ;  /* 0x000000ffff1a7224 */ /* 0x000fe200078e000c */
[----:B------:R-:W-:Y:S01]  /*ba20*/  MOV R27, R13 ;  /* 0x0000000d001b7202 */ /* 0x000fe20000000f00 */
[----:B------:R-:W-:Y:S01]  /*ba30*/  IMAD.MOV.U32 R36, RZ, RZ, R14 ;  /* 0x000000ffff247224 */ /* 0x000fe200078e000e */
[----:B------:R-:W-:Y:S01]  /*ba40*/  SHF.R.U64 R42, R12, 0x10, R13 ;  /* 0x000000100c2a7819 */ /* 0x000fe2000000120d */
[----:B------:R-:W-:Y:S01]  /*ba50*/  IMAD.MOV.U32 R37, RZ, RZ, R15 ;  /* 0x000000ffff257224 */ /* 0x000fe200078e000f */
[----:B------:R-:W-:Y:S01]  /*ba60*/  SHF.R.U32.HI R43, RZ, 0x10, R13 ;  /* 0x00000010ff2b7819 */ /* 0x000fe2000001160d */
        /* <DEDUP_REMOVED lines=13> */
[----:B------:R-:W-:-:S02]  /*bb40*/  SHF.R.U64 R52, R8, 0x10, R9 ;  /* 0x0000001008347819 */ /* 0x000fc40000001209 */
[----:B------:R-:W-:Y:S02]  /*bb50*/  SHF.R.U32.HI R53, RZ, 0x10, R9 ;  /* 0x00000010ff357819 */ /* 0x000fe40000011609 */
[----:B------:R-:W-:Y:S02]  /*bb60*/  SHF.R.U32.HI R55, RZ, 0x10, R7 ;  /* 0x00000010ff377819 */ /* 0x000fe40000011607 */
[----:B--2---:R-:W-:Y:S01]  /*bb70*/  LEA.HI R6, R56, R56, RZ, 0x1 ;  /* 0x0000003838067211 */ /* 0x004fe200078f08ff */
[----:B------:R-:W-:Y:S06]  /*bb80*/  BRA.DIV UR4, `(.L_x_582) ;  /* 0x0000019e04107947 */ /* 0x000fec000b800000 */
.L_x_792:
[----:B------:R-:W-:Y:S01]  /*bb90*/  UMOV UR4, 0xffffffff ;  /* 0xffffffff00047882 */ /* 0x000fe20000000000 */
[----:B------:R-:W-:Y:S02]  /*bba0*/  LOP3.LUT R6, R6, 0xfffffffe, RZ, 0xc0, !PT ;  /* 0xfffffffe06067812 */ /* 0x000fe400078ec0ff */
[----:B------:R-:W-:Y:S05]  /*bbb0*/  BRA.DIV UR4, `(.L_x_583) ;  /* 0x0000019e042c7947 */ /* 0x000fea000b800000 */
.L_x_795:
[----:B------:R-:W-:Y:S01]  /*bbc0*/  UMOV UR4, 0xffffffff ;  /* 0xffffffff00047882 */ /* 0x000fe20000000000 */
[----:B------:R-:W-:Y:S02]  /*bbd0*/  IMAD.IADD R6, R56, 0x1, -R6 ;  /* 0x0000000138067824 */ /* 0x000fe400078e0a06 */
[----:B------:R-:W-:Y:S05]  /*bbe0*/  BRA.DIV UR4, `(.L_x_584) ;  /* 0x0000019e04487947 */ /* 0x000fea000b800000 */
.L_x_798:
[----:B------:R-:W-:Y:S01]  /*bbf0*/  UMOV UR4, 0xffffffff ;  /* 0xffffffff00047882 */ /* 0x000fe20000000000 */
[----:B------:R-:W-:Y:S02]  /*bc00*/  SHF.L.U32 R7, R6, 0x1f, RZ ;  /* 0x0000001f06077819 */ /* 0x000fe400000006ff */
[----:B------:R-:W-:Y:S05]  /*bc10*/  BRA.DIV UR4, `(.L_x_585) ;  /* 0x0000019e04647947 */ /* 0x000fea000b800000 */
.L_x_801:
[----:B------:R-:W0:Y:S01]  /*bc20*/  SYNCS.PHASECHK.TRANS64.TRYWAIT P1, [R16+URZ+0x38800], R7 ;  /* 0x03880007100075a7 */ /* 0x000e22000802017f */
[----:B------:R-:W-:Y:S01]  /*bc30*/  IMAD.MOV.U32 R10, RZ, RZ, R4 ;  /* 0x000000ffff0a7224 */ /* 0x000fe200078e0004 */
[--C-:B------:R-:W-:Y:S01]  /*bc40*/  SHF.R.U64 R4, R4, 0x10, R5.reuse ;  /* 0x0000001004047819 */ /* 0x100fe20000001205 */
[--C-:B------:R-:W-:Y:S01]  /*bc50*/  IMAD.MOV.U32 R11, RZ, RZ, R5.reuse ;  /* 0x000000ffff0b7224 */ /* 0x100fe200078e0005 */
[----:B------:R-:W-:Y:S01]  /*bc60*/  SHF.R.U32.HI R5, RZ, 0x10, R5 ;  /* 0x00000010ff057819 */ /* 0x000fe20000011605 */
[----:B------:R-:W-:Y:S01]  /*bc70*/  BSSY B1, `(.L_x_586) ;  /* 0x0000012000017945 */ /* 0x000fe20003800000 */
[----:B------:R-:W-:Y:S02]  /*bc80*/  PRMT R26, R26, 0x5410, R42 ;  /* 0x000054101a1a7816 */ /* 0x000fe4000000002a */
[----:B------:R-:W-:Y:S02]  /*bc90*/  PRMT R27, R27, 0x5410, R43 ;  /* 0x000054101b1b7816 */ /* 0x000fe4000000002b */
[----:B------:R-:W-:-:S02]  /*bca0*/  PRMT R20, R36, 0x5410, R44 ;  /* 0x0000541024147816 */ /* 0x000fc4000000002c */
[----:B------:R-:W-:Y:S02]  /*bcb0*/  PRMT R21, R37, 0x5410, R45 ;  /* 0x0000541025157816 */ /* 0x000fe4000000002d */
[----:B------:R-:W-:Y:S02]  /*bcc0*/  PRMT R12, R38, 0x5410, R46 ;  /* 0x00005410260c7816 */ /* 0x000fe4000000002e */
[----:B------:R-:W-:Y:S02]  /*bcd0*/  PRMT R13, R39, 0x5410, R47 ;  /* 0x00005410270d7816 */ /* 0x000fe4000000002f */
        /* <DEDUP_REMOVED lines=9> */
[----:B------:R-:W-:Y:S01]  /*bd70*/  PRMT R11, R11, 0x5410, R5 ;  /* 0x000054100b0b7816 */ /* 0x000fe20000000005 */
[----:B0-----:R-:W-:Y:S06]  /*bd80*/  @!P1 BRA `(.L_x_587) ;  /* 0x0000019c00309947 */ /* 0x001fec0003800000 */
.L_x_802:
[----:B------:R-:W-:Y:S05]  /*bd90*/  BSYNC B1 ;  /* 0x0000000000017941 */ /* 0x000fea0003800000 */
.L_x_586:
[----:B------:R-:W-:Y:S04]  /*bda0*/  BSSY B1, `(.L_x_588) ;  /* 0x00000a9000017945 */ /* 0x000fe80003800000 */
[----:B------:R-:W-:Y:S05]  /*bdb0*/  @P0 BRA `(.L_x_589) ;  /* 0x00000008009c0947 */ /* 0x000fea0003800000 */
[----:B------:R-:W1:Y:S01]  /*bdc0*/  LDC R5, c[0x0][0x3d4] ;  /* 0x0000f500ff057b82 */ /* 0x000e620000000800 */
[----:B------:R-:W-:Y:S01]  /*bdd0*/  BSSY B2, `(.L_x_590) ;  /* 0x000002c000027945 */ /* 0x000fe20003800000 */
[-C--:B-1----:R-:W-:Y:S02]  /*bde0*/  ISETP.GE.AND P0, PT, R22, R5.reuse, PT ;  /* 0x000000051600720c */ /* 0x082fe40003f06270 */
[-C--:B------:R-:W-:Y:S02]  /*bdf0*/  ISETP.GE.AND P1, PT, R215, R5.reuse, PT ;  /* 0x00000005d700720c */ /* 0x080fe40003f26270 */
[-C--:B------:R-:W-:Y:S02]  /*be00*/  ISETP.GE.AND P2, PT, R214, R5.reuse, PT ;  /* 0x00000005d600720c */ /* 0x080fe40003f46270 */
[----:B------:R-:W-:-:S07]  /*be10*/  ISETP.GE.AND P3, PT, R216, R5, PT ;  /* 0x00000005d800720c */ /* 0x000fce0003f66270 */
[----:B------:R-:W-:Y:S06]  /*be20*/  @P0 BRA `(.L_x_591) ;  /* 0x0000000000980947 */ /* 0x000fec0003800000 */
[----:B0-----:R-:W0:Y:S01]  /*be30*/  LDS.128 R4, [R3] ;  /* 0x0000000003047984 */ /* 0x001e220000000c00 */
[----:B------:R-:W-:Y:S01]  /*be40*/  SHF.L.U32 R35, R26, 0x10, RZ ;  /* 0x000000101a237819 */ /* 0x000fe200000006ff */
[C---:B------:R-:W-:Y:S01]  /*be50*/  IMAD.U32 R37, R28.reuse, 0x10000, RZ ;  /* 0x000100001c257824 */ /* 0x040fe200078e00ff */
[----:B------:R-:W-:Y:S02]  /*be60*/  LOP3.LUT R36, R28, 0xffff0000, RZ, 0xc0, !PT ;  /* 0xffff00001c247812 */ /* 0x000fe400078ec0ff */
[----:B------:R-:W-:Y:S01]  /*be70*/  LOP3.LUT R34, R26, 0xffff0000, RZ, 0xc0, !PT ;  /* 0xffff00001a227812 */ /* 0x000fe200078ec0ff */
[C---:B0-----:R-:W-:Y:S01]  /*be80*/  IMAD.U32 R30, R4.reuse, 0x10000, RZ ;  /* 0x00010000041e7824 */ /* 0x041fe200078e00ff */
[----:B------:R-:W-:Y:S01]  /*be90*/  LOP3.LUT R4, R4, 0xffff0000, RZ, 0xc0, !PT ;  /* 0xffff000004047812 */ /* 0x000fe200078ec0ff */
[C---:B------:R-:W-:Y:S01]  /*bea0*/  IMAD.U32 R31, R5.reuse, 0x10000, RZ ;  /* 0x00010000051f7824 */ /* 0x040fe200078e00ff */
[----:B------:R-:W-:Y:S01]  /*beb0*/  LOP3.LUT R5, R5, 0xffff0000, RZ, 0xc0, !PT ;  /* 0xffff000005057812 */ /* 0x000fe200078ec0ff */
[C---:B------:R-:W-:Y:S01]  /*bec0*/  IMAD.U32 R32, R6.reuse, 0x10000, RZ ;  /* 0x0001000006207824 */ /* 0x040fe200078e00ff */
[----:B------:R-:W-:Y:S01]  /*bed0*/  LOP3.LUT R6, R6, 0xffff0000, RZ, 0xc0, !PT ;  /* 0xffff000006067812 */ /* 0x000fe200078ec0ff */
[C---:B------:R-:W-:Y:S01]  /*bee0*/  FMUL.FTZ R39, R4.reuse, R37 ;  /* 0x0000002504277220 */ /* 0x040fe20000410000 */
[----:B------:R-:W-:Y:S01]  /*bef0*/  FMUL.FTZ R4, R4, R35 ;  /* 0x0000002304047220 */ /* 0x000fe20000410000 */
[----:B------:R-:W-:-:S02]  /*bf00*/  IMAD.U32 R33, R7, 0x10000, RZ ;  /* 0x0001000007217824 */ /* 0x000fc400078e00ff */
[----:B------:R-:W-:Y:S01]  /*bf10*/  FMUL.FTZ R40, R5, R36 ;  /* 0x0000002405287220 */ /* 0x000fe20000410000 */
[C---:B------:R-:W-:Y:S01]  /*bf20*/  FFMA.FTZ R39, R30.reuse, R35, -R39 ;  /* 0x000000231e277223 */ /* 0x040fe20000010827 */
[----:B------:R-:W-:Y:S01]  /*bf30*/  FFMA.FTZ R38, R30, R37, R4 ;  /* 0x000000251e267223 */ /* 0x000fe20000010004 */
[----:B------:R-:W-:Y:S01]  /*bf40*/  LOP3.LUT R7, R7, 0xffff0000, RZ, 0xc0, !PT ;  /* 0xffff000007077812 */ /* 0x000fe200078ec0ff */
[-C--:B------:R-:W-:Y:S01]  /*bf50*/  FMUL.FTZ R42, R5, R34.reuse ;  /* 0x00000022052a7220 */ /* 0x080fe20000410000 */
[C---:B------:R-:W-:Y:S01]  /*bf60*/  LOP3.LUT R30, R29.reuse, 0xffff0000, RZ, 0xc0, !PT ;  /* 0xffff00001d1e7812 */ /* 0x040fe200078ec0ff */
[----:B------:R-:W-:Y:S01]  /*bf70*/  IMAD.U32 R35, R29, 0x10000, RZ ;  /* 0x000100001d237824 */ /* 0x000fe200078e00ff */
[C---:B------:R-:W-:Y:S01]  /*bf80*/  LOP3.LUT R4, R27.reuse, 0xffff0000, RZ, 0xc0, !PT ;  /* 0xffff00001b047812 */ /* 0x040fe200078ec0ff */
[----:B------:R-:W-:Y:S02]  /*bf90*/  IMAD.U32 R5, R27, 0x10000, RZ ;  /* 0x000100001b057824 */ /* 0x000fe400078e00ff */
[C---:B------:R-:W-:Y:S01]  /*bfa0*/  FFMA.FTZ R40, R31.reuse, R34, -R40 ;  /* 0x000000221f287223 */ /* 0x040fe20000010828 */
[----:B------:R-:W-:Y:S01]  /*bfb0*/  FFMA.FTZ R31, R31, R36, R42 ;  /* 0x000000241f1f7223 */ /* 0x000fe2000001002a */
[C---:B------:R-:W-:Y:S01]  /*bfc0*/  FMUL.FTZ R37, R6.reuse, R35 ;  /* 0x0000002306257220 */ /* 0x040fe20000410000 */
[-C--:B------:R-:W-:Y:S01]  /*bfd0*/  FMUL.FTZ R34, R6, R5.reuse ;  /* 0x0000000506227220 */ /* 0x080fe20000410000 */
        /* <DEDUP_REMOVED lines=9> */
[----:B------:R-:W-:-:S05]  /*c070*/  F2FP.BF16.F32.PACK_AB R7, R30, R7 ;  /* 0x000000071e07723e */ /* 0x000fca00000010ff */
[----:B------:R1:W-:Y:S02]  /*c080*/  STS.128 [R3], R4 ;  /* 0x0000000403007388 */ /* 0x0003e40000000c00 */
.L_x_591:
[----:B------:R-:W-:Y:S05]  /*c090*/  BSYNC B2 ;  /* 0x0000000000027941 */ /* 0x000fea0003800000 */
.L_x_590:
[----:B------:R-:W-:Y:S04]  /*c0a0*/  BSSY B2, `(.L_x_592) ;  /* 0x0000028000027945 */ /* 0x000fe80003800000 */
[----:B------:R-:W-:Y:S05]  /*c0b0*/  @P1 BRA `(.L_x_593) ;  /* 0x0000000000981947 */ /* 0x000fea0003800000 */
[----:B01----:R-:W0:Y:S01]  /*c0c0*/  LDS.128 R4, [R3+0x4000] ;  /* 0x0040000003047984 */ /* 0x003e220000000c00 */
[C---:B------:R-:W-:Y:S01]  /*c0d0*/  IMAD.U32 R37, R24.reuse, 0x10000, RZ ;  /* 0x0001000018257824 */ /* 0x040fe200078e00ff */
[----:B------:R-:W-:Y:S01]  /*c0e0*/  LOP3.LUT R36, R24, 0xffff0000, RZ, 0xc0, !PT ;  /* 0xffff000018247812 */ /* 0x000fe200078ec0ff */
[C---:B------:R-:W-:Y:S01]  /*c0f0*/  IMAD.U32 R35, R20.reuse, 0x10000, RZ ;  /* 0x0001000014237824 */ /* 0x040fe200078e00ff */
        /* <DEDUP_REMOVED lines=33> */
[----:B------:R2:W-:Y:S02]  /*c310*/  STS.128 [R3+0x4000], R4 ;  /* 0x0040000403007388 */ /* 0x0005e40000000c00 */
.L_x_593:
[----:B------:R-:W-:Y:S05]  /*c320*/  BSYNC B2 ;  /* 0x0000000000027941 */ /* 0x000fea0003800000 */
.L_x_592:
[----:B------:R-:W-:Y:S04]  /*c330*/  BSSY B2, `(.L_x_594) ;  /* 0x0000028000027945 */ /* 0x000fe80003800000 */
[----:B------:R-:W-:Y:S05]  /*c340*/  @P2 BRA `(.L_x_595) ;  /* 0x0000000000982947 */ /* 0x000fea0003800000 */
[----:B012---:R-:W0:Y:S01]  /*c350*/  LDS.128 R4, [R3+0x8000] ;  /* 0x0080000003047984 */ /* 0x007e220000000c00 */
        /* <DEDUP_REMOVED lines=8> */
[----:B------:R-:W-:Y:S01]  /*c3e0*/  IMAD.U32 R33, R7, 0x10000, RZ ;  /* 0x0001000007217824 */ /* 0x000fe200078e00ff */
[----:B------:R-:W-:Y:S01]  /*c3f0*/  SHF.L.U32 R32, R6, 0x10, RZ ;  /* 0x0000001006207819 */ /* 0x000fe200000006ff */
[C---:B------:R-:W-:Y:S01]  /*c400*/  FMUL.FTZ R39, R4.reuse, R37 ;  /* 0x0000002504277220 */ /* 0x040fe20000410000 */
[-C--:B------:R-:W-:Y:S01]  /*c410*/  FMUL.FTZ R4, R4, R35.reuse ;  /* 0x0000002304047220 */ /* 0x080fe20000410000 */
[----:B------:R-:W-:Y:S01]  /*c420*/  FMUL.FTZ R40, R5, R36 ;  /* 0x0000002405287220 */ /* 0x000fe20000410000 */
[----:B------:R-:W-:Y:S01]  /*c430*/  LOP3.LUT R6, R6, 0xffff0000, RZ, 0xc0, !PT ;  /* 0xffff000006067812 */ /* 0x000fe200078ec0ff */
[C---:B------:R-:W-:Y:S01]  /*c440*/  FFMA.FTZ R39, R30.reuse, R35, -R39 ;  /* 0x000000231e277223 */ /* 0x040fe20000010827 */
[----:B------:R-:W-:Y:S01]  /*c450*/  FFMA.FTZ R38, R30, R37, R4 ;  /* 0x000000251e267223 */ /* 0x000fe20000010004 */
[----:B------:R-:W-:Y:S01]  /*c460*/  LOP3.LUT R7, R7, 0xffff0000, RZ, 0xc0, !PT ;  /* 0xffff000007077812 */ /* 0x000fe200078ec0ff */
[----:B------:R-:W-:Y:S01]  /*c470*/  FMUL.FTZ R42, R5, R34 ;  /* 0x00000022052a7220 */ /* 0x000fe20000410000 */
[C---:B------:R-:W-:Y:S01]  /*c480*/  LOP3.LUT R30, R15.reuse, 0xffff0000, RZ, 0xc0, !PT ;  /* 0xffff00000f1e7812 */ /* 0x040fe200078ec0ff */
[----:B------:R-:W-:Y:S01]  /*c490*/  IMAD.U32 R35, R15, 0x10000, RZ ;  /* 0x000100000f237824 */ /* 0x000fe200078e00ff */
[C---:B------:R-:W-:Y:S01]  /*c4a0*/  LOP3.LUT R4, R13.reuse, 0xffff0000, RZ, 0xc0, !PT ;  /* 0xffff00000d047812 */ /* 0x040fe200078ec0ff */
[----:B------:R-:W-:-:S02]  /*c4b0*/  IMAD.U32 R5, R13, 0x10000, RZ ;  /* 0x000100000d057824 */ /* 0x000fc400078e00ff */
        /* <DEDUP_REMOVED lines=15> */
.L_x_595:
[----:B------:R-:W-:Y:S05]  /*c5b0*/  BSYNC B2 ;  /* 0x0000000000027941 */ /* 0x000fea0003800000 */
.L_x_594:
[----:B------:R-:W-:Y:S05]  /*c5c0*/  @P3 BRA `(.L_x_589) ;  /* 0x0000000000983947 */ /* 0x000fea0003800000 */
[----:B0123--:R-:W0:Y:S01]  /*c5d0*/  LDS.128 R4, [R3+0xc000] ;  /* 0x00c0000003047984 */ /* 0x00fe220000000c00 */
        /* <DEDUP_REMOVED lines=37> */
.L_x_589:
[----:B------:R-:W-:Y:S05]  /*c830*/  BSYNC B1 ;  /* 0x0000000000017941 */ /* 0x000fea0003800000 */
.L_x_588:
[----:B------:R-:W-:Y:S01]  /*c840*/  ISETP.GE.AND P0, PT, R217, R0, PT ;  /* 0x00000000d900720c */ /* 0x000fe20003f06270 */
[----:B------:R-:W-:-:S12]  /*c850*/  BSSY B1, `(.L_x_596) ;  /* 0x00000a9000017945 */ /* 0x000fd80003800000 */
[----:B------:R-:W-:Y:S05]  /*c860*/  @P0 BRA `(.L_x_597) ;  /* 0x00000008009c0947 */ /* 0x000fea0003800000 */
[----:B-1234-:R-:W1:Y:S01]  /*c870*/  LDC R5, c[0x0][0x3d4] ;  /* 0x0000f500ff057b82 */ /* 0x01ee620000000800 */
[----:B------:R-:W-:Y:S01]  /*c880*/  BSSY B2, `(.L_x_598) ;  /* 0x000002c000027945 */ /* 0x000fe20003800000 */
[-C--:B-1----:R-:W-:Y:S02]  /*c890*/  ISETP.GE.AND P0, PT, R22, R5.reuse, PT ;  /* 0x000000051600720c */ /* 0x082fe40003f06270 */
[-C--:B------:R-:W-:Y:S02]  /*c8a0*/  ISETP.GE.AND P1, PT, R215, R5.reuse, PT ;  /* 0x00000005d700720c */ /* 0x080fe40003f26270 */
[-C--:B------:R-:W-:Y:S02]  /*c8b0*/  ISETP.GE.AND P2, PT, R214, R5.reuse, PT ;  /* 0x00000005d600720c */ /* 0x080fe40003f46270 */
[----:B------:R-:W-:-:S07]  /*c8c0*/  ISETP.GE.AND P3, PT, R216, R5, PT ;  /* 0x00000005d800720c */ /* 0x000fce0003f66270 */
[----:B------:R-:W-:Y:S06]  /*c8d0*/  @P0 BRA `(.L_x_599) ;  /* 0x0000000000980947 */ /* 0x000fec0003800000 */
[----:B0-----:R-:W0:Y:S01]  /*c8e0*/  LDS.128 R4, [R3+0x1000] ;  /* 0x0010000003047984 */ /* 0x001e220000000c00 */
[----:B------:R-:W-:Y:S01]  /*c8f0*/  IMAD.U32 R36, R26, 0x10000, RZ ;  /* 0x000100001a247824 */ /* 0x000fe200078e00ff */
[C---:B------:R-:W-:Y:S01]  /*c900*/  LOP3.LUT R41, R28.reuse, 0xffff0000, RZ, 0xc0, !PT ;  /* 0xffff00001c297812 */ /* 0x040fe200078ec0ff */
[----:B------:R-:W-:Y:S01]  /*c910*/  IMAD.U32 R38, R28, 0x10000, RZ ;  /* 0x000100001c267824 */ /* 0x000fe200078e00ff */
[----:B------:R-:W-:Y:S02]  /*c920*/  LOP3.LUT R39, R26, 0xffff0000, RZ, 0xc0, !PT ;  /* 0xffff00001a277812 */ /* 0x000fe400078ec0ff */
[C---:B------:R-:W-:Y:S02]  /*c930*/  SHF.L.U32 R40, R29.reuse, 0x10, RZ ;  /* 0x000000101d287819 */ /* 0x040fe400000006ff */
[----:B------:R-:W-:Y:S01]  /*c940*/  LOP3.LUT R43, R29, 0xffff0000, RZ, 0xc0, !PT ;  /* 0xffff00001d2b7812 */ /* 0x000fe200078ec0ff */
[C---:B0-----:R-:W-:Y:S01]  /*c950*/  IMAD.U32 R30, R4.reuse, 0x10000, RZ ;  /* 0x00010000041e7824 */ /* 0x041fe200078e00ff */
[----:B------:R-:W-:Y:S01]  /*c960*/  LOP3.LUT R4, R4, 0xffff0000, RZ, 0xc0, !PT ;  /* 0xffff000004047812 */ /* 0x000fe200078ec0ff */
[C---:B------:R-:W-:Y:S01]  /*c970*/  IMAD.U32 R31, R5.reuse, 0x10000, RZ ;  /* 0x00010000051f7824 */ /* 0x040fe200078e00ff */
[----:B------:R-:W-:Y:S01]  /*c980*/  LOP3.LUT R5, R5, 0xffff0000, RZ, 0xc0, !PT ;  /* 0xffff000005057812 */ /* 0x000fe200078ec0ff */
[C---:B------:R-:W-:Y:S01]  /*c990*/  IMAD.U32 R32, R6.reuse, 0x10000, RZ ;  /* 0x0001000006207824 */ /* 0x040fe200078e00ff */
[----:B------:R-:W-:Y:S01]  /*c9a0*/  LOP3.LUT R6, R6, 0xffff0000, RZ, 0xc0, !PT ;  /* 0xffff000006067812 */ /* 0x000fe200078ec0ff */
[-C--:B------:R-:W-:Y:S01]  /*c9b0*/  FMUL.FTZ R35, R38, R4.reuse ;  /* 0x0000000426237220 */ /* 0x080fe20000410000 */
[----:B------:R-:W-:Y:S01]  /*c9c0*/  FMUL.FTZ R37, R36, R4 ;  /* 0x0000000424257220 */ /* 0x000fe20000410000 */
[----:B------:R-:W-:Y:S01]  /*c9d0*/  FMUL.FTZ R34, R41, R5 ;  /* 0x0000000529227220 */ /* 0x000fe20000410000 */
[----:B------:R-:W-:-:S02]  /*c9e0*/  IMAD.U32 R33, R7, 0x10000, RZ ;  /* 0x0001000007217824 */ /* 0x000fc400078e00ff */
[-C--:B------:R-:W-:Y:S01]  /*c9f0*/  FFMA.FTZ R4, R36, R30.reuse, -R35 ;  /* 0x0000001e24047223 */ /* 0x080fe20000010823 */
[----:B------:R-:W-:Y:S01]  /*ca00*/  FFMA.FTZ R37, R38, R30, R37 ;  /* 0x0000001e26257223 */ /* 0x000fe20000010025 */
[C---:B------:R-:W-:Y:S01]  /*ca10*/  FMUL.FTZ R30, R39.reuse, R5 ;  /* 0x00000005271e7220 */ /* 0x040fe20000410000 */
[-C--:B------:R-:W-:Y:S01]  /*ca20*/  FFMA.FTZ R5, R39, R31.reuse, -R34 ;  /* 0x0000001f27057223 */ /* 0x080fe20000010822 */
[----:B------:R-:W-:Y:S01]  /*ca30*/  LOP3.LUT R7, R7, 0xffff0000, RZ, 0xc0, !PT ;  /* 0xffff000007077812 */ /* 0x000fe200078ec0ff */
[C---:B------:R-:W-:Y:S01]  /*ca40*/  IMAD.U32 R38, R27.reuse, 0x10000, RZ ;  /* 0x000100001b267824 */ /* 0x040fe200078e00ff */
[----:B------:R-:W-:Y:S01]  /*ca50*/  LOP3.LUT R39, R27, 0xffff0000, RZ, 0xc0, !PT ;  /* 0xffff00001b277812 */ /* 0x000fe200078ec0ff */
[----:B------:R-:W-:Y:S01]  /*ca60*/  FFMA.FTZ R30, R41, R31, R30 ;  /* 0x0000001f291e7223 */ /* 0x000fe2000001001e */
[-C--:B------:R-:W-:Y:S01]  /*ca70*/  FMUL.FTZ R31, R40, R6.reuse ;  /* 0x00000006281f7220 */ /* 0x080fe20000410000 */
[C---:B------:R-:W-:Y:S01]  /*ca80*/  FMUL.FTZ R35, R38.reuse, R6 ;  /* 0x0000000626237220 */ /* 0x040fe20000410000 */
[-C--:B------:R-:W-:Y:S01]  /*ca90*/  FMUL.FTZ R34, R43, R7.reuse ;  /* 0x000000072b227220 */ /* 0x080fe20000410000 */
[C---:B------:R-:W-:Y:S01]  /*caa0*/  FMUL.FTZ R36, R39.reuse, R7 ;  /* 0x0000000727247220 */ /* 0x040fe20000410000 */
[-C--:B------:R-:W-:Y:S01]  /*cab0*/  FFMA.FTZ R6, R38, R32.reuse, -R31 ;  /* 0x0000002026067223 */ /* 0x080fe2000001081f */
[----:B------:R-:W-:Y:S01]  /*cac0*/  FFMA.FTZ R35, R40, R32, R35 ;  /* 0x0000002028237223 */ /* 0x000fe20000010023 */
[-C--:B------:R-:W-:Y:S01]  /*cad0*/  FFMA.FTZ R7, R39, R33.reuse, -R34 ;  /* 0x0000002127077223 */ /* 0x080fe20000010822 */
[----:B------:R-:W-:Y:S01]  /*cae0*/  FFMA.FTZ R36, R43, R33, R36 ;  /* 0x000000212b247223 */ /* 0x000fe20000010024 */
[----:B------:R-:W-:-:S02]  /*caf0*/  F2FP.BF16.F32.PACK_AB R4, R37, R4 ;  /* 0x000000042504723e */ /* 0x000fc400000010ff */
[----:B------:R-:W-:Y:S02]  /*cb00*/  F2FP.BF16.F32.PACK_AB R5, R30, R5 ;  /* 0x000000051e05723e */ /* 0x000fe400000010ff */
[----:B------:R-:W-:Y:S02]  /*cb10*/  F2FP.BF16.F32.PACK_AB R6, R35, R6 ;  /* 0x000000062306723e */ /* 0x000fe400000010ff */
[----:B------:R-:W-:-:S05]  /*cb20*/  F2FP.BF16.F32.PACK_AB R7, R36, R7 ;  /* 0x000000072407723e */ /* 0x000fca00000010ff */
[----:B------:R1:W-:Y:S02]  /*cb30*/  STS.128 [R3+0x1000], R4 ;  /* 0x0010000403007388 */ /* 0x0003e40000000c00 */
.L_x_599:
[----:B------:R-:W-:Y:S05]  /*cb40*/  BSYNC B2 ;  /* 0x0000000000027941 */ /* 0x000fea0003800000 */
.L_x_598:
[----:B------:R-:W-:Y:S04]  /*cb50*/  BSSY B2, `(.L_x_600) ;  /* 0x0000028000027945 */ /* 0x000fe80003800000 */
[----:B------:R-:W-:Y:S05]  /*cb60*/  @P1 BRA `(.L_x_601) ;  /* 0x0000000000981947 */ /* 0x000fea0003800000 */
[----:B01----:R-:W0:Y:S01]  /*cb70*/  LDS.128 R4, [R3+0x5000] ;  /* 0x0050000003047984 */ /* 0x003e220000000c00 */
[----:B------:R-:W-:Y:S01]  /*cb80*/  IMAD.U32 R36, R20, 0x10000, RZ ;  /* 0x0001000014247824 */ /* 0x000fe200078e00ff */
[C---:B------:R-:W-:Y:S01]  /*cb90*/  LOP3.LUT R41, R24.reuse, 0xffff0000, RZ, 0xc0, !PT ;  /* 0xffff000018297812 */ /* 0x040fe200078ec0ff */
[----:B------:R-:W-:Y:S01]  /*cba0*/  IMAD.U32 R38, R24, 0x10000, RZ ;  /* 0x0001000018267824 */ /* 0x000fe200078e00ff */
        /* <DEDUP_REMOVED lines=34> */
.L_x_601:
[----:B------:R-:W-:Y:S05]  /*cdd0*/  BSYNC B2 ;  /* 0x0000000000027941 */ /* 0x000fea0003800000 */
.L_x_600:
[----:B------:R-:W-:Y:S04]  /*cde0*/  BSSY B2, `(.L_x_602) ;  /* 0x0000028000027945 */ /* 0x000fe80003800000 */
[----:B------:R-:W-:Y:S05]  /*cdf0*/  @P2 BRA `(.L_x_603) ;  /* 0x0000000000982947 */ /* 0x000fea0003800000 */
[----:B012---:R-:W0:Y:S01]  /*ce00*/  LDS.128 R4, [R3+0x9000] ;  /* 0x0090000003047984 */ /* 0x007e220000000c00 */
        /* <DEDUP_REMOVED lines=37> */
.L_x_603:
[----:B------:R-:W-:Y:S05]  /*d060*/  BSYNC B2 ;  /* 0x0000000000027941 */ /* 0x000fea0003800000 */
.L_x_602:
[----:B------:R-:W-:Y:S05]  /*d070*/  @P3 BRA `(.L_x_597) ;  /* 0x0000000000983947 */ /* 0x000fea0003800000 */
[----:B0123--:R-:W0:Y:S01]  /*d080*/  LDS.128 R4, [R3+0xd000] ;  /* 0x00d0000003047984 */ /* 0x00fe220000000c00 */
[----:B------:R-:W-:Y:S01]  /*d090*/  IMAD.U32 R36, R8, 0x10000, RZ ;  /* 0x0001000008247824 */ /* 0x000fe200078e00ff */
[C---:B------:R-:W-:Y:S01]  /*d0a0*/  LOP3.LUT R41, R10.reuse, 0xffff0000, RZ, 0xc0, !PT ;  /* 0xffff00000a297812 */ /* 0x040fe200078ec0ff */
[----:B------:R-:W-:Y:S01]  /*d0b0*/  IMAD.U32 R38, R10, 0x10000, RZ ;  /* 0x000100000a267824 */ /* 0x000fe200078e00ff */
[----:B------:R-:W-:Y:S01]  /*d0c0*/  LOP3.LUT R39, R8, 0xffff0000, RZ, 0xc0, !PT ;  /* 0xffff000008277812 */ /* 0x000fe200078ec0ff */
[C---:B------:R-:W-:Y:S01]  /*d0d0*/  IMAD.U32 R40, R11.reuse, 0x10000, RZ ;  /* 0x000100000b287824 */ /* 0x040fe200078e00ff */
[----:B------:R-:W-:Y:S02]  /*d0e0*/  LOP3.LUT R43, R11, 0xffff0000, RZ, 0xc0, !PT ;  /* 0xffff00000b2b7812 */ /* 0x000fe400078ec0ff */
[C---:B0-----:R-:W-:Y:S01]  /*d0f0*/  SHF.L.U32 R30, R4.reuse, 0x10, RZ ;  /* 0x00000010041e7819 */ /* 0x041fe200000006ff */
[C---:B------:R-:W-:Y:S01]  /*d100*/  IMAD.U32 R31, R5.reuse, 0x10000, RZ ;  /* 0x00010000051f7824 */ /* 0x040fe200078e00ff */
[----:B------:R-:W-:Y:S01]  /*d110*/  LOP3.LUT R4, R4, 0xffff0000, RZ, 0xc0, !PT ;  /* 0xffff000004047812 */ /* 0x000fe200078ec0ff */
[C---:B------:R-:W-:Y:S01]  /*d120*/  IMAD.U32 R32, R6.reuse, 0x10000, RZ ;  /* 0x0001000006207824 */ /* 0x040fe200078e00ff */
[----:B------:R-:W-:Y:S01]  /*d130*/  LOP3.LUT R5, R5, 0xffff0000, RZ, 0xc0, !PT ;  /* 0xffff000005057812 */ /* 0x000fe200078ec0ff */
[----:B------:R-:W-:Y:S01]  /*d140*/  IMAD.U32 R33, R7, 0x10000, RZ ;  /* 0x0001000007217824 */ /* 0x000fe200078e00ff */
[----:B------:R-:W-:Y:S01]  /*d150*/  LOP3.LUT R6, R6, 0xffff0000, RZ, 0xc0, !PT ;  /* 0xffff000006067812 */ /* 0x000fe200078ec0ff */
[-C--:B------:R-:W-:Y:S01]  /*d160*/  FMUL.FTZ R35, R38, R4.reuse ;  /* 0x0000000426237220 */ /* 0x080fe20000410000 */
[C---:B------:R-:W-:Y:S01]  /*d170*/  FMUL.FTZ R37, R36.reuse, R4 ;  /* 0x0000000424257220 */ /* 0x040fe20000410000 */
[-C--:B------:R-:W-:Y:S01]  /*d180*/  FMUL.FTZ R34, R41, R5.reuse ;  /* 0x0000000529227220 */ /* 0x080fe20000410000 */
[----:B------:R-:W-:Y:S01]  /*d190*/  LOP3.LUT R7, R7, 0xffff0000, RZ, 0xc0, !PT ;  /* 0xffff000007077812 */ /* 0x000fe200078ec0ff */
[-C--:B------:R-:W-:Y:S01]  /*d1a0*/  FFMA.FTZ R4, R36, R30.reuse, -R35 ;  /* 0x0000001e24047223 */ /* 0x080fe20000010823 */
[----:B------:R-:W-:Y:S01]  /*d1b0*/  FFMA.FTZ R37, R38, R30, R37 ;  /* 0x0000001e26257223 */ /* 0x000fe20000010025 */
[C---:B------:R-:W-:Y:S01]  /*d1c0*/  FMUL.FTZ R30, R39.reuse, R5 ;  /* 0x00000005271e7220 */ /* 0x040fe20000410000 */
[----:B------:R-:W-:Y:S01]  /*d1d0*/  FFMA.FTZ R5, R39, R31, -R34 ;  /* 0x0000001f27057223 */ /* 0x000fe20000010822 */
[C---:B------:R-:W-:Y:S01]  /*d1e0*/  LOP3.LUT R39, R9.reuse, 0xffff0000, RZ, 0xc0, !PT ;  /* 0xffff000009277812 */ /* 0x040fe200078ec0ff */
[----:B------:R-:W-:-:S02]  /*d1f0*/  IMAD.U32 R38, R9, 0x10000, RZ ;  /* 0x0001000009267824 */ /* 0x000fc400078e00ff */
[----:B------:R-:W-:Y:S01]  /*d200*/  FFMA.FTZ R30, R41, R31, R30 ;  /* 0x0000001f291e7223 */ /* 0x000fe2000001001e */
[-C--:B------:R-:W-:Y:S01]  /*d210*/  FMUL.FTZ R31, R40, R6.reuse ;  /* 0x00000006281f7220 */ /* 0x080fe20000410000 */
[-C--:B------:R-:W-:Y:S01]  /*d220*/  FMUL.FTZ R34, R43, R7.reuse ;  /* 0x000000072b227220 */ /* 0x080fe20000410000 */
[C---:B------:R-:W-:Y:S01]  /*d230*/  FMUL.FTZ R35, R38.reuse, R6 ;  /* 0x0000000626237220 */ /* 0x040fe20000410000 */
[C---:B------:R-:W-:Y:S01]  /*d240*/  FMUL.FTZ R36, R39.reuse, R7 ;  /* 0x0000000727247220 */ /* 0x040fe20000410000 */
[-C--:B------:R-:W-:Y:S01]  /*d250*/  FFMA.FTZ R6, R38, R32.reuse, -R31 ;  /* 0x0000002026067223 */ /* 0x080fe2000001081f */
[-C--:B------:R-:W-:Y:S01]  /*d260*/  FFMA.FTZ R7, R39, R33.reuse, -R34 ;  /* 0x0000002127077223 */ /* 0x080fe20000010822 */
[----:B------:R-:W-:Y:S01]  /*d270*/  FFMA.FTZ R35, R40, R32, R35 ;  /* 0x0000002028237223 */ /* 0x000fe20000010023 */
[----:B------:R-:W-:Y:S01]  /*d280*/  FFMA.FTZ R36, R43, R33, R36 ;  /* 0x000000212b247223 */ /* 0x000fe20000010024 */
[----:B------:R-:W-:Y:S02]  /*d290*/  F2FP.BF16.F32.PACK_AB R4, R37, R4 ;  /* 0x000000042504723e */ /* 0x000fe400000010ff */
[----:B------:R-:W-:-:S02]  /*d2a0*/  F2FP.BF16.F32.PACK_AB R5, R30, R5 ;  /* 0x000000051e05723e */ /* 0x000fc400000010ff */
[----:B------:R-:W-:Y:S02]  /*d2b0*/  F2FP.BF16.F32.PACK_AB R6, R35, R6 ;  /* 0x000000062306723e */ /* 0x000fe400000010ff */
[----:B------:R-:W-:-:S05]  /*d2c0*/  F2FP.BF16.F32.PACK_AB R7, R36, R7 ;  /* 0x000000072407723e */ /* 0x000fca00000010ff */
[----:B------:R0:W-:Y:S02]  /*d2d0*/  STS.128 [R3+0xd000], R4 ;  /* 0x00d0000403007388 */ /* 0x0001e40000000c00 */
.L_x_597:
[----:B------:R-:W-:Y:S05]  /*d2e0*/  BSYNC B1 ;  /* 0x0000000000017941 */ /* 0x000fea0003800000 */
.L_x_596:
[----:B------:R-:W-:Y:S01]  /*d2f0*/  ISETP.GE.AND P0, PT, R218, R0, PT ;  /* 0x00000000da00720c */ /* 0x000fe20003f06270 */
[----:B------:R-:W-:-:S12]  /*d300*/  BSSY B1, `(.L_x_604) ;  /* 0x00000a9000017945 */ /* 0x000fd80003800000 */
[----:B------:R-:W-:Y:S05]  /*d310*/  @P0 BRA `(.L_x_605) ;  /* 0x00000008009c0947 */ /* 0x000fea0003800000 */
[----:B01234-:R-:W0:Y:S01]  /*d320*/  LDC R5, c[0x0][0x3d4] ;  /* 0x0000f500ff057b82 */ /* 0x01fe220000000800 */
[----:B------:R-:W-:Y:S01]  /*d330*/  BSSY B2, `(.L_x_606) ;  /* 0x000002c000027945 */ /* 0x000fe20003800000 */
[-C--:B0-----:R-:W-:Y:S02]  /*d340*/  ISETP.GE.AND P0, PT, R22, R5.reuse, PT ;  /* 0x000000051600720c */ /* 0x081fe40003f06270 */
[-C--:B------:R-:W-:Y:S02]  /*d350*/  ISETP.GE.AND P1, PT, R215, R5.reuse, PT ;  /* 0x00000005d700720c */ /* 0x080fe40003f26270 */
[-C--:B------:R-:W-:Y:S02]  /*d360*/  ISETP.GE.AND P2, PT, R214, R5.reuse, PT ;  /* 0x00000005d600720c */ /* 0x080fe40003f46270 */
[----:B------:R-:W-:-:S07]  /*d370*/  ISETP.GE.AND P3, PT, R216, R5, PT ;  /* 0x00000005d800720c */ /* 0x000fce0003f66270 */
[----:B------:R-:W-:Y:S06]  /*d380*/  @P0 BRA `(.L_x_607) ;  /* 0x0000000000980947 */ /* 0x000fec0003800000 */
[----:B------:R-:W0:Y:S01]  /*d390*/  LDS.128 R4, [R3+0x2000] ;  /* 0x0020000003047984 */ /* 0x000e220000000c00 */
        /* <DEDUP_REMOVED lines=37> */
.L_x_607:
[----:B------:R-:W-:Y:S05]  /*d5f0*/  BSYNC B2 ;  /* 0x0000000000027941 */ /* 0x000fea0003800000 */
.L_x_606:
[----:B------:R-:W-:Y:S04]  /*d600*/  BSSY B2, `(.L_x_608) ;  /* 0x0000028000027945 */ /* 0x000fe80003800000 */
[----:B------:R-:W-:Y:S05]  /*d610*/  @P1 BRA `(.L_x_609) ;  /* 0x0000000000981947 */ /* 0x000fea0003800000 */
[----:B0-----:R-:W0:Y:S01]  /*d620*/  LDS.128 R4, [R3+0x6000] ;  /* 0x0060000003047984 */ /* 0x001e220000000c00 */
[----:B------:R-:W-:Y:S01]  /*d630*/  SHF.L.U32 R36, R20, 0x10, RZ ;  /* 0x0000001014247819 */ /* 0x000fe200000006ff */
[C---:B------:R-:W-:Y:S01]  /*d640*/  IMAD.U32 R38, R24.reuse, 0x10000, RZ ;  /* 0x0001000018267824 */ /* 0x040fe200078e00ff */
[----:B------:R-:W-:Y:S01]  /*d650*/  LOP3.LUT R41, R24, 0xffff0000, RZ, 0xc0, !PT ;  /* 0xffff000018297812 */ /* 0x000fe200078ec0ff */
        /* <DEDUP_REMOVED lines=34> */
.L_x_609:
[----:B------:R-:W-:Y:S05]  /*d880*/  BSYNC B2 ;  /* 0x0000000000027941 */ /* 0x000fea0003800000 */
.L_x_608:
        /* <DEDUP_REMOVED lines=40> */
.L_x_611:
[----:B------:R-:W-:Y:S05]  /*db10*/  BSYNC B2 ;  /* 0x0000000000027941 */ /* 0x000fea0003800000 */
.L_x_610:
        /* <DEDUP_REMOVED lines=14> */
[-C--:B------:R-:W-:Y:S01]  /*dc00*/  FMUL.FTZ R35, R38, R4.reuse ;  /* 0x0000000426237220 */ /* 0x080fe20000410000 */
[----:B------:R-:W-:Y:S01]  /*dc10*/  FMUL.FTZ R37, R36, R4 ;  /* 0x0000000424257220 */ /* 0x000fe20000410000 */
[-C--:B------:R-:W-:Y:S01]  /*dc20*/  FMUL.FTZ R34, R41, R5.reuse ;  /* 0x0000000529227220 */ /* 0x080fe20000410000 */
[----:B------:R-:W-:Y:S01]  /*dc30*/  LOP3.LUT R6, R6, 0xffff0000, RZ, 0xc0, !PT ;  /* 0xffff000006067812 */ /* 0x000fe200078ec0ff */
        /* <DEDUP_REMOVED lines=21> */
.L_x_605:
[----:B------:R-:W-:Y:S05]  /*dd90*/  BSYNC B1 ;  /* 0x0000000000017941 */ /* 0x000fea0003800000 */
.L_x_604:
[----:B01234-:R-:W2:Y:S02]  /*dda0*/  LDL R4, [R1+0x7c] ;  /* 0x00007c0001047983 */ /* 0x01fea40000100800 */
[----:B--2---:R-:W-:-:S13]  /*ddb0*/  ISETP.GE.AND P0, PT, R4, R0, PT ;  /* 0x000000000400720c */ /* 0x004fda0003f06270 */
[----:B------:R-:W-:Y:S05]  /*ddc0*/  @P0 BRA `(.L_x_612) ;  /* 0x0000004000200947 */ /* 0x000fea0003800000 */
[----:B------:R-:W0:Y:S01]  /*ddd0*/  LDC R5, c[0x0][0x3d4] ;  /* 0x0000f500ff057b82 */ /* 0x000e220000000800 */
        /* <DEDUP_REMOVED lines=24> */
[C---:B------:R-:W-:Y:S01]  /*df60*/  LOP3.LUT R36, R29.reuse, 0xffff0000, RZ, 0xc0, !PT ;  /* 0xffff00001d247812 */ /* 0x040fe200078ec0ff */
[-C--:B------:R-:W-:Y:S01]  /*df70*/  FFMA.FTZ R5, R34, R30.reuse, -R35 ;  /* 0x0000001e22057223 */ /* 0x080fe20000010823 */
[----:B------:R-:W-:Y:S01]  /*df80*/  LOP3.LUT R6, R6, 0xffff0000, RZ, 0xc0, !PT ;  /* 0xffff000006067812 */ /* 0x000fe200078ec0ff */
[----:B------:R-:W-:Y:S01]  /*df90*/  IMAD.U32 R34, R29, 0x10000, RZ ;  /* 0x000100001d227824 */ /* 0x000fe200078e00ff */
[C---:B------:R-:W-:Y:S01]  /*dfa0*/  LOP3.LUT R32, R27.reuse, 0xffff0000, RZ, 0xc0, !PT ;  /* 0xffff00001b207812 */ /* 0x040fe200078ec0ff */
[----:B------:R-:W-:Y:S02]  /*dfb0*/  IMAD.U32 R0, R27, 0x10000, RZ ;  /* 0x000100001b007824 */ /* 0x000fe400078e00ff */
[----:B------:R-:W-:Y:S01]  /*dfc0*/  FFMA.FTZ R30, R38, R30, R31 ;  /* 0x0000001e261e7223 */ /* 0x000fe2000001001f */
[-C--:B------:R-:W-:Y:S01]  /*dfd0*/  FMUL.FTZ R31, R36, R7.reuse ;  /* 0x00000007241f7220 */ /* 0x080fe20000410000 */
[-C--:B------:R-:W-:Y:S01]  /*dfe0*/  FMUL.FTZ R27, R34, R6.reuse ;  /* 0x00000006221b7220 */ /* 0x080fe20000410000 */
[----:B------:R-:W-:Y:S01]  /*dff0*/  FMUL.FTZ R29, R0, R6 ;  /* 0x00000006001d7220 */ /* 0x000fe20000410000 */
[C---:B------:R-:W-:Y:S01]  /*e000*/  FMUL.FTZ R35, R32.reuse, R7 ;  /* 0x0000000720237220 */ /* 0x040fe20000410000 */
[----:B------:R-:W-:Y:S01]  /*e010*/  FFMA.FTZ R7, R32, R28, -R31 ;  /* 0x0000001c20077223 */ /* 0x000fe2000001081f */
[-C--:B------:R-:W-:Y:S01]  /*e020*/  FFMA.FTZ R6, R0, R26.reuse, -R27 ;  /* 0x0000001a00067223 */ /* 0x080fe2000001081b */
[----:B------:R-:W-:Y:S01]  /*e030*/  FFMA.FTZ R29, R34, R26, R29 ;  /* 0x0000001a221d7223 */ /* 0x000fe2000001001d */
[----:B------:R-:W-:Y:S01]  /*e040*/  FFMA.FTZ R28, R36, R28, R35 ;  /* 0x0000001c241c7223 */ /* 0x000fe20000010023 */
[----:B------:R-:W-:-:S02]  /*e050*/  F2FP.BF16.F32.PACK_AB R4, R33, R4 ;  /* 0x000000042104723e */ /* 0x000fc400000010ff */
[----:B------:R-:W-:Y:S02]  /*e060*/  F2FP.BF16.F32.PACK_AB R5, R30, R5 ;  /* 0x000000051e05723e */ /* 0x000fe400000010ff */
[----:B------:R-:W-:Y:S02]  /*e070*/  F2FP.BF16.F32.PACK_AB R6, R29, R6 ;  /* 0x000000061d06723e */ /* 0x000fe400000010ff */
[----:B------:R-:W-:-:S05]  /*e080*/  F2FP.BF16.F32.PACK_AB R7, R28, R7 ;  /* 0x000000071c07723e */ /* 0x000fca00000010ff */
[----:B------:R0:W-:Y:S02]  /*e090*/  STS.128 [R3+0x3000], R4 ;  /* 0x0030000403007388 */ /* 0x0001e40000000c00 */
.L_x_614:
[----:B------:R-:W-:Y:S05]  /*e0a0*/  BSYNC B1 ;  /* 0x0000000000017941 */ /* 0x000fea0003800000 */
.L_x_613:
[----:B------:R-:W-:Y:S04]  /*e0b0*/  BSSY B1, `(.L_x_615) ;  /* 0x0000028000017945 */ /* 0x000fe80003800000 */
[----:B------:R-:W-:Y:S05]  /*e0c0*/  @P1 BRA `(.L_x_616) ;  /* 0x0000000000981947 */ /* 0x000fea0003800000 */
[----:B0-----:R-:W0:Y:S01]  /*e0d0*/  LDS.128 R4, [R3+0x7000] ;  /* 0x0070000003047984 */ /* 0x001e220000000c00 */
        /* <DEDUP_REMOVED lines=19> */
[----:B------:R-:W-:Y:S01]  /*e210*/  IMAD.U32 R0, R21, 0x10000, RZ ;  /* 0x0001000015007824 */ /* 0x000fe200078e00ff */
[----:B------:R-:W-:Y:S01]  /*e220*/  LOP3.LUT R6, R6, 0xffff0000, RZ, 0xc0, !PT ;  /* 0xffff000006067812 */ /* 0x000fe200078ec0ff */
[----:B------:R-:W-:Y:S01]  /*e230*/  FFMA.FTZ R26, R34, R26, R27 ;  /* 0x0000001a221a7223 */ /* 0x000fe2000001001b */
[----:B------:R-:W-:Y:S01]  /*e240*/  SHF.L.U32 R30, R25, 0x10, RZ ;  /* 0x00000010191e7819 */ /* 0x000fe200000006ff */
[----:B------:R-:W-:Y:S01]  /*e250*/  FMUL.FTZ R27, R32, R7 ;  /* 0x00000007201b7220 */ /* 0x000fe20000410000 */
[----:B------:R-:W-:Y:S01]  /*e260*/  LOP3.LUT R28, R21, 0xffff0000, RZ, 0xc0, !PT ;  /* 0xffff0000151c7812 */ /* 0x000fe200078ec0ff */
[----:B------:R-:W-:Y:S01]  /*e270*/  FMUL.FTZ R25, R0, R6 ;  /* 0x0000000600197220 */ /* 0x000fe20000410000 */
[----:B------:R-:W-:Y:S01]  /*e280*/  F2FP.BF16.F32.PACK_AB R4, R29, R4 ;  /* 0x000000041d04723e */ /* 0x000fe200000010ff */
[----:B------:R-:W-:Y:S01]  /*e290*/  FMUL.FTZ R21, R30, R6 ;  /* 0x000000061e157220 */ /* 0x000fe20000410000 */
[----:B------:R-:W-:Y:S01]  /*e2a0*/  F2FP.BF16.F32.PACK_AB R5, R26, R5 ;  /* 0x000000051a05723e */ /* 0x000fe200000010ff */
[C---:B------:R-:W-:Y:S01]  /*e2b0*/  FMUL.FTZ R31, R28.reuse, R7 ;  /* 0x000000071c1f7220 */ /* 0x040fe20000410000 */
[----:B------:R-:W-:Y:S01]  /*e2c0*/  FFMA.FTZ R7, R28, R24, -R27 ;  /* 0x000000181c077223 */ /* 0x000fe2000001081b */
[-C--:B------:R-:W-:Y:S01]  /*e2d0*/  FFMA.FTZ R6, R0, R20.reuse, -R21 ;  /* 0x0000001400067223 */ /* 0x080fe20000010815 */
[----:B------:R-:W-:Y:S01]  /*e2e0*/  FFMA.FTZ R25, R30, R20, R25 ;  /* 0x000000141e197223 */ /* 0x000fe20000010019 */
[----:B------:R-:W-:-:S04]  /*e2f0*/  FFMA.FTZ R24, R32, R24, R31 ;  /* 0x0000001820187223 */ /* 0x000fc8000001001f */
[----:B------:R-:W-:Y:S02]  /*e300*/  F2FP.BF16.F32.PACK_AB R6, R25, R6 ;  /* 0x000000061906723e */ /* 0x000fe400000010ff */
[----:B------:R-:W-:-:S05]  /*e310*/  F2FP.BF16.F32.PACK_AB R7, R24, R7 ;  /* 0x000000071807723e */ /* 0x000fca00000010ff */
[----:B------:R1:W-:Y:S02]  /*e320*/  STS.128 [R3+0x7000], R4 ;  /* 0x0070000403007388 */ /* 0x0003e40000000c00 */
.L_x_616:
[----:B------:R-:W-:Y:S05]  /*e330*/  BSYNC B1 ;  /* 0x0000000000017941 */ /* 0x000fea0003800000 */
.L_x_615:
[----:B------:R-:W-:Y:S04]  /*e340*/  BSSY B1, `(.L_x_617) ;  /* 0x0000028000017945 */ /* 0x000fe80003800000 */
[----:B------:R-:W-:Y:S05]  /*e350*/  @P2 BRA `(.L_x_618) ;  /* 0x0000000000982947 */ /* 0x000fea0003800000 */
[----:B01----:R-:W0:Y:S01]  /*e360*/  LDS.128 R4, [R3+0xb000] ;  /* 0x00b0000003047984 */ /* 0x003e220000000c00 */
        /* <DEDUP_REMOVED lines=37> */
.L_x_618:
[----:B------:R-:W-:Y:S05]  /*e5c0*/  BSYNC B1 ;  /* 0x0000000000017941 */ /* 0x000fea0003800000 */
.L_x_617:
[----:B------:R-:W-:Y:S05]  /*e5d0*/  @P3 BRA `(.L_x_612) ;  /* 0x00000038001c3947 */ /* 0x000fea0003800000 */
[----:B012---:R-:W0:Y:S01]  /*e5e0*/  LDS.128 R4, [R3+0xf000] ;  /* 0x00f0000003047984 */ /* 0x007e220000000c00 */
        /* <DEDUP_REMOVED lines=36> */
[----:B------:R3:W-:Y:S01]  /*e830*/  STS.128 [R3+0xf000], R4 ;  /* 0x00f0000403007388 */ /* 0x0007e20000000c00 */
[----:B------:R-:W-:Y:S05]  /*e840*/  BRA `(.L_x_612) ;  /* 0x0000003400807947 */ /* 0x000fea0003800000 */
.L_x_579:
        /* <DEDUP_REMOVED lines=27> */
.L_x_620:
[----:B------:R-:W-:Y:S05]  /*ea00*/  BSYNC B1 ;  /* 0x0000000000017941 */ /* 0x000fea0003800000 */
.L_x_619:
[----:B------:R-:W2:Y:S01]  /*ea10*/  LDL R54, [R1+0x70] ;  /* 0x0000700001367983 */ /* 0x000ea20000100800 */
[----:B------:R-:W-:Y:S01]  /*ea20*/  UMOV UR4, 0xffffffff ;  /* 0xffffffff00047882 */ /* 0x000fe20000000000 */
[----:B-----5:R-:W-:Y:S01]  /*ea30*/  IMAD.MOV.U32 R33, RZ, RZ, R6 ;  /* 0x000000ffff217224 */ /* 0x020fe200078e0006 */
[----:B------:R-:W-:Y:S01]  /*ea40*/  SHF.R.U64 R52, R6, 0x10, R7 ;  /* 0x0000001006347819 */ /* 0x000fe20000001207 */
[----:B------:R-:W-:Y:S01]  /*ea50*/  IMAD.MOV.U32 R39, RZ, RZ, R24 ;  /* 0x000000ffff277224 */ /* 0x000fe200078e0018 */
[--C-:B------:R-:W-:Y:S01]  /*ea60*/  SHF.R.U64 R47, R24, 0x10, R25.reuse ;  /* 0x00000010182f7819 */ /* 0x100fe20000001219 */
[----:B------:R-:W-:Y:S01]  /*ea70*/  IMAD.MOV.U32 R6, RZ, RZ, R8 ;  /* 0x000000ffff067224 */ /* 0x000fe200078e0008 */
[--C-:B------:R-:W-:Y:S01]  /*ea80*/  SHF.R.U32.HI R48, RZ, 0x10, R25.reuse ;  /* 0x00000010ff307819 */ /* 0x100fe20000011619 */
[----:B------:R-:W-:Y:S01]  /*ea90*/  IMAD.MOV.U32 R40, RZ, RZ, R25 ;  /* 0x000000ffff287224 */ /* 0x000fe200078e0019 */
[----:B------:R-:W-:Y:S01]  /*eaa0*/  SHF.R.U64 R50, R4, 0x10, R5 ;  /* 0x0000001004327819 */ /* 0x000fe20000001205 */
[----:B------:R-:W-:Y:S01]  /*eab0*/  IMAD.MOV.U32 R41, RZ, RZ, R26 ;  /* 0x000000ffff297224 */ /* 0x000fe200078e001a */
[----:B------:R-:W-:Y:S01]  /*eac0*/  SHF.R.U64 R8, R8, 0x10, R9 ;  /* 0x0000001008087819 */ /* 0x000fe20000001209 */
[----:B------:R-:W-:Y:S01]  /*ead0*/  IMAD.MOV.U32 R20, RZ, RZ, R4 ;  /* 0x000000ffff147224 */ /* 0x000fe200078e0004 */
[----:B0-----:R-:W-:Y:S01]  /*eae0*/  MOV R35, R12 ;  /* 0x0000000c00237202 */ /* 0x001fe20000000f00 */
        /* <DEDUP_REMOVED lines=11> */
[--C-:B------:R-:W-:Y:S01]  /*eba0*/  SHF.R.U32.HI R49, RZ, 0x10, R27.reuse ;  /* 0x00000010ff317819 */ /* 0x100fe2000001161b */
[----:B------:R-:W-:Y:S01]  /*ebb0*/  IMAD.MOV.U32 R42, RZ, RZ, R27 ;  /* 0x000000ffff2a7224 */ /* 0x000fe200078e001b */
[--C-:B------:R-:W-:Y:S01]  /*ebc0*/  SHF.R.U32.HI R51, RZ, 0x10, R5.reuse ;  /* 0x00000010ff337819 */ /* 0x100fe20000011605 */
[----:B------:R-:W-:Y:S01]  /*ebd0*/  IMAD.MOV.U32 R32, RZ, RZ, R5 ;  /* 0x000000ffff207224 */ /* 0x000fe200078e0005 */
[----:B------:R-:W-:Y:S01]  /*ebe0*/  SHF.R.U32.HI R7, RZ, 0x10, R7 ;  /* 0x00000010ff077819 */ /* 0x000fe20000011607 */
[----:B------:R-:W-:Y:S01]  /*ebf0*/  IMAD.MOV.U32 R25, RZ, RZ, R11 ;  /* 0x000000ffff197224 */ /* 0x000fe200078e000b */
[----:B------:R-:W-:-:S02]  /*ec00*/  SHF.R.U32.HI R9, RZ, 0x10, R9 ;  /* 0x00000010ff097819 */ /* 0x000fc40000011609 */
[--C-:B------:R-:W-:Y:S02]  /*ec10*/  SHF.R.U64 R10, R10, 0x10, R11.reuse ;  /* 0x000000100a0a7819 */ /* 0x100fe4000000120b */
[----:B------:R-:W-:Y:S02]  /*ec20*/  SHF.R.U32.HI R53, RZ, 0x10, R11 ;  /* 0x00000010ff357819 */ /* 0x000fe4000001160b */
[----:B--2---:R-:W-:Y:S01]  /*ec30*/  LEA.HI R4, R54, R54, RZ, 0x1 ;  /* 0x0000003636047211 */ /* 0x004fe200078f08ff */
[----:B------:R-:W-:Y:S06]  /*ec40*/  BRA.DIV UR4, `(.L_x_621) ;  /* 0x0000016e04947947 */ /* 0x000fec000b800000 */
.L_x_805:
[----:B------:R-:W-:Y:S01]  /*ec50*/  UMOV UR4, 0xffffffff ;  /* 0xffffffff00047882 */ /* 0x000fe20000000000 */
[----:B------:R-:W-:Y:S02]  /*ec60*/  LOP3.LUT R4, R4, 0xfffffffe, RZ, 0xc0, !PT ;  /* 0xfffffffe04047812 */ /* 0x000fe400078ec0ff */
[----:B------:R-:W-:Y:S05]  /*ec70*/  BRA.DIV UR4, `(.L_x_622) ;  /* 0x0000016e04b07947 */ /* 0x000fea000b800000 */
.L_x_808:
[----:B------:R-:W-:Y:S01]  /*ec80*/  UMOV UR4, 0xffffffff ;  /* 0xffffffff00047882 */ /* 0x000fe20000000000 */
[----:B------:R-:W-:Y:S02]  /*ec90*/  IMAD.IADD R4, R54, 0x1, -R4 ;  /* 0x0000000136047824 */ /* 0x000fe400078e0a04 */
[----:B------:R-:W-:Y:S05]  /*eca0*/  BRA.DIV UR4, `(.L_x_623) ;  /* 0x0000016e04cc7947 */ /* 0x000fea000b800000 */
.L_x_811:
[----:B------:R-:W-:Y:S01]  /*ecb0*/  UMOV UR4, 0xffffffff ;  /* 0xffffffff00047882 */ /* 0x000fe20000000000 */
[----:B------:R-:W-:Y:S02]  /*ecc0*/  SHF.L.U32 R5, R4, 0x1f, RZ ;  /* 0x0000001f04057819 */ /* 0x000fe400000006ff */
[----:B------:R-:W-:Y:S05]  /*ecd0*/  BRA.DIV UR4, `(.L_x_624) ;  /* 0x0000016e04e87947 */ /* 0x000fea000b800000 */
.L_x_814:
[----:B------:R-:W0:Y:S01]  /*ece0*/  SYNCS.PHASECHK.TRANS64.TRYWAIT P0, [R16+URZ+0x38800], R5 ;  /* 0x03880005100075a7 */ /* 0x000e22000800017f */
[----:B------:R-:W-:Y:S01]  /*ecf0*/  PRMT R28, R36, 0x5410, R44 ;  /* 0x00005410241c7816 */ /* 0x000fe2000000002c */
[----:B------:R-:W-:Y:S01]  /*ed00*/  BSSY B1, `(.L_x_625) ;  /* 0x0000013000017945 */ /* 0x000fe20003800000 */
[----:B------:R-:W-:Y:S02]  /*ed10*/  SHF.R.S32.HI R36, RZ, 0x1f, R213 ;  /* 0x0000001fff247819 */ /* 0x000fe400000114d5 */
        /* <DEDUP_REMOVED lines=15> */
[----:B------:R-:W-:Y:S01]  /*ee10*/  LEA.HI R38, R36, R213, RZ, 0x3 ;  /* 0x000000d524267211 */ /* 0x000fe200078f18ff */
[----:B0-----:R-:W-:Y:S06]  /*ee20*/  @!P0 BRA `(.L_x_626) ;  /* 0x0000016c00bc8947 */ /* 0x001fec0003800000 */
.L_x_815:
[----:B------:R-:W-:Y:S05]  /*ee30*/  BSYNC B1 ;  /* 0x0000000000017941 */ /* 0x000fea0003800000 */
.L_x_625:
[----:B------:R-:W-:Y:S01]  /*ee40*/  BSSY B1, `(.L_x_627) ;  /* 0x00000be000017945 */ /* 0x000fe20003800000 */
[----:B------:R-:W-:-:S03]  /*ee50*/  SHF.R.S32.HI R26, RZ, 0x3, R38 ;  /* 0x00000003ff1a7819 */ /* 0x000fc60000011426 */
[----:B------:R-:W-:Y:S05]  /*ee60*/  @P1 BRA `(.L_x_628) ;  /* 0x0000000800ec1947 */ /* 0x000fea0003800000 */
[----:B------:R-:W1:Y:S01]  /*ee70*/  LDC R57, c[0x0][0x3d4] ;  /* 0x0000f500ff397b82 */ /* 0x000e620000000800 */
[----:B------:R-:W-:Y:S01]  /*ee80*/  BSSY B2, `(.L_x_629) ;  /* 0x000005a000027945 */ /* 0x000fe20003800000 */
[-C--:B-1----:R-:W-:Y:S02]  /*ee90*/  ISETP.GE.AND P0, PT, R212, R57.reuse, PT ;  /* 0x00000039d400720c */ /* 0x082fe40003f06270 */
[----:B------:R-:W-:-:S11]  /*eea0*/  ISETP.GE.AND P1, PT, R213, R57, PT ;  /* 0x00000039d500720c */ /* 0x000fd60003f26270 */
[----:B------:R-:W-:Y:S05]  /*eeb0*/  @P0 BRA `(.L_x_630) ;  /* 0x0000000400580947 */ /* 0x000fea0003800000 */
[----:B------:R-:W-:Y:S01]  /*eec0*/  LEA.HI R4, R57, R220, RZ, 0x1d ;  /* 0x000000dc39047211 */ /* 0x000fe200078fe8ff */
[C---:B------:R-:W-:Y:S01]  /*eed0*/  IMAD.U32 R48, R31.reuse, 0x10000, RZ ;  /* 0x000100001f307824 */ /* 0x040fe200078e00ff */
[----:B------:R-:W-:Y:S01]  /*eee0*/  LOP3.LUT R49, R31, 0xffff0000, RZ, 0xc0, !PT ;  /* 0xffff00001f317812 */ /* 0x000fe200078ec0ff */
[C---:B------:R-:W-:Y:S01]  /*eef0*/  IMAD.U32 R46, R27.reuse, 0x10000, RZ ;  /* 0x000100001b2e7824 */ /* 0x040fe200078e00ff */
[----:B0-----:R-:W-:Y:S01]  /*ef00*/  SHF.R.S32.HI R5, RZ, 0x1f, R4 ;  /* 0x0000001fff057819 */ /* 0x001fe20000011404 */
[----:B------:R-:W-:Y:S01]  /*ef10*/  IMAD.SHL.U32 R6, R4, 0x8, RZ ;  /* 0x0000000804067824 */ /* 0x000fe200078e00ff */
[----:B------:R-:W-:Y:S02]  /*ef20*/  LOP3.LUT R47, R27, 0xffff0000, RZ, 0xc0, !PT ;  /* 0xffff00001b2f7812 */ /* 0x000fe400078ec0ff */
[----:B------:R-:W-:Y:S02]  /*ef30*/  LEA.HI R4, R5, R4, RZ, 0x3 ;  /* 0x0000000405047211 */ /* 0x000fe400078f18ff */
[----:B------:R-:W-:-:S02]  /*ef40*/  LOP3.LUT R5, R235, 0x38, R6, 0xf8, !PT ;  /* 0x00000038eb057812 */ /* 0x000fc400078ef806 */
[----:B------:R-:W-:Y:S02]  /*ef50*/  SHF.L.U32 R4, R4, 0xa, RZ ;  /* 0x0000000a04047819 */ /* 0x000fe400000006ff */
[----:B------:R-:W-:Y:S02]  /*ef60*/  LOP3.LUT R5, R5, R236, RZ, 0x3c, !PT ;  /* 0x000000ec05057212 */ /* 0x000fe400078e3cff */
[----:B------:R-:W-:-:S04]  /*ef70*/  LOP3.LUT R4, R4, 0x7fffe000, RZ, 0xc0, !PT ;  /* 0x7fffe00004047812 */ /* 0x000fc800078ec0ff */
[----:B------:R-:W-:Y:S02]  /*ef80*/  IADD3 R9, R5, R4, R237 ;  /* 0x0000000405097210 */ /* 0x000fe40007ffe0ed */
[----:B------:R-:W0:Y:S03]  /*ef90*/  LDS.128 R4, [R3] ;  /* 0x0000000003047984 */ /* 0x000e260000000c00 */
[----:B------:R-:W-:-:S05]  /*efa0*/  IMAD R35, R9, 0x2, R16 ;  /* 0x0000000209237824 */ /* 0x000fca00078e0210 */
[----:B------:R-:W1:Y:S01]  /*efb0*/  LDS.128 R8, [R35+0x14400] ;  /* 0x0144000023087984 */ /* 0x000e620000000c00 */
[C---:B0-----:R-:W-:Y:S01]  /*efc0*/  IMAD.U32 R37, R4.reuse, 0x10000, RZ ;  /* 0x0001000004257824 */ /* 0x041fe200078e00ff */
[----:B------:R-:W-:Y:S01]  /*efd0*/  LOP3.LUT R4, R4, 0xffff0000, RZ, 0xc0, !PT ;  /* 0xffff000004047812 */ /* 0x000fe200078ec0ff */
[C---:B------:R-:W-:Y:S01]  /*efe0*/  IMAD.U32 R39, R5.reuse, 0x10000, RZ ;  /* 0x0001000005277824 */ /* 0x040fe200078e00ff */
[----:B------:R-:W-:Y:S01]  /*eff0*/  LOP3.LUT R5, R5, 0xffff0000, RZ, 0xc0, !PT ;  /* 0xffff000005057812 */ /* 0x000fe200078ec0ff */
[C---:B------:R-:W-:Y:S01]  /*f000*/  IMAD.U32 R40, R6.reuse, 0x10000, RZ ;  /* 0x0001000006287824 */ /* 0x040fe200078e00ff */
[----:B------:R-:W-:Y:S01]  /*f010*/  LOP3.LUT R6, R6, 0xffff0000, RZ, 0xc0, !PT ;  /* 0xffff000006067812 */ /* 0x000fe200078ec0ff */
[C---:B------:R-:W-:Y:S01]  /*f020*/  IMAD.U32 R41, R7.reuse, 0x10000, RZ ;  /* 0x0001000007297824 */ /* 0x040fe200078e00ff */
[----:B------:R-:W-:Y:S01]  /*f030*/  LOP3.LUT R7, R7, 0xffff0000, RZ, 0xc0, !PT ;  /* 0xffff000007077812 */ /* 0x000fe200078ec0ff */
[C---:B-1----:R-:W-:Y:S01]  /*f040*/  IMAD.U32 R42, R8.reuse, 0x10000, RZ ;  /* 0x00010000082a7824 */ /* 0x042fe200078e00ff */
[----:B------:R-:W-:Y:S01]  /*f050*/  LOP3.LUT R8, R8, 0xffff0000, RZ, 0xc0, !PT ;  /* 0xffff000008087812 */ /* 0x000fe200078ec0ff */
[C---:B------:R-:W-:Y:S01]  /*f060*/  IMAD.U32 R43, R9.reuse, 0x10000, RZ ;  /* 0x00010000092b7824 */ /* 0x040fe200078e00ff */
[----:B------:R-:W-:Y:S01]  /*f070*/  LOP3.LUT R9, R9, 0xffff0000, RZ, 0xc0, !PT ;  /* 0xffff000009097812 */ /* 0x000fe200078ec0ff */
[C---:B------:R-:W-:Y:S01]  /*f080*/  FMUL.FTZ R50, R42.reuse, R48 ;  /* 0x000000302a327220 */ /* 0x040fe20000410000 */
[----:B------:R-:W-:Y:S01]  /*f090*/  FMUL.FTZ R42, R42, R46 ;  /* 0x0000002e2a2a7220 */ /* 0x000fe20000410000 */
[----:B------:R-:W-:Y:S01]  /*f0a0*/  FMUL.FTZ R51, R8, R49 ;  /* 0x0000003108337220 */ /* 0x000fe20000410000 */
[----:B------:R-:W-:-:S02]  /*f0b0*/  IMAD.U32 R44, R10, 0x10000, RZ ;  /* 0x000100000a2c7824 */ /* 0x000fc400078e00ff */
[C---:B------:R-:W-:Y:S01]  /*f0c0*/  FFMA.FTZ R50, R37.reuse, R46, -R50 ;  /* 0x0000002e25327223 */ /* 0x040fe20000010832 */
[----:B------:R-:W-:Y:S02]  /*f0d0*/  IMAD.U32 R46, R32, 0x10000, RZ ;  /* 0x00010000202e7824 */ /* 0x000fe400078e00ff */
[----:B------:R-:W-:Y:S01]  /*f0e0*/  FFMA.FTZ R48, R37, R48, R42 ;  /* 0x0000003025307223 */ /* 0x000fe2000001002a */
[----:B------:R-:W-:Y:S02]  /*f0f0*/  IMAD.U32 R42, R28, 0x10000, RZ ;  /* 0x000100001c2a7824 */ /* 0x000fe400078e00ff */
[-C--:B------:R-:W-:Y:S01]  /*f100*/  FMUL.FTZ R37, R8, R47.reuse ;  /* 0x0000002f08257220 */ /* 0x080fe20000410000 */
[C---:B------:R-:W-:Y:S01]  /*f110*/  FMUL.FTZ R8, R43.reuse, R46 ;  /* 0x0000002e2b087220 */ /* 0x040fe20000410000 */
[----:B------:R-:W-:Y:S01]  /*f120*/  FFMA.FTZ R51, R4, R47, -R51 ;  /* 0x0000002f04337223 */ /* 0x000fe20000010833 */
[----:B------:R-:W-:Y:S01]  /*f130*/  FMUL.FTZ R43, R43, R42 ;  /* 0x0000002a2b2b7220 */ /* 0x000fe20000410000 */
[----:B------:R-:W-:-:S02]  /*f140*/  IMAD.U32 R47, R33, 0x10000, RZ ;  /* 0x00010000212f7824 */ /* 0x000fc400078e00ff */
[----:B------:R-:W-:Y:S01]  /*f150*/  FFMA.FTZ R49, R4, R49, R37 ;  /* 0x0000003104317223 */ /* 0x000fe20000010025 */
[----:B------:R-:W-:Y:S01]  /*f160*/  LOP3.LUT R10, R10, 0xffff0000, RZ, 0xc0, !PT ;  /* 0xffff00000a0a7812 */ /* 0x000fe200078ec0ff */
[C---:B------:R-:W-:Y:S01]  /*f170*/  FFMA.FTZ R46, R39.reuse, R46, R43 ;  /* 0x0000002e272e7223 */ /* 0x040fe2000001002b */
[----:B------:R-:W-:Y:S01]  /*f180*/  FFMA.FTZ R52, R39, R42, -R8 ;  /* 0x0000002a27347223 */ /* 0x000fe20000010808 */
[----:B------:R-:W-:Y:S02]  /*f190*/  IMAD.U32 R37, R29, 0x10000, RZ ;  /* 0x000100001d257824 */ /* 0x000fe400078e00ff */
[----:B------:R-:W-:Y:S01]  /*f1a0*/  FMUL.FTZ R53, R44, R47 ;  /* 0x0000002f2c357220 */ /* 0x000fe20000410000 */
[----:B------:R-:W-:Y:S01]  /*f1b0*/  LOP3.LUT R43, R33, 0xffff0000, RZ, 0xc0, !PT ;  /* 0xffff0000212b7812 */ /* 0x000fe200078ec0ff */
[----:B------:R-:W-:Y:S01]  /*f1c0*/  IMAD.U32 R45, R11, 0x10000, RZ ;  /* 0x000100000b2d7824 */ /* 0x000fe200078e00ff */
[----:B------:R-:W-:Y:S01]  /*f1d0*/  LOP3.LUT R39, R29, 0xffff0000, RZ, 0xc0, !PT ;  /* 0xffff00001d277812 */ /* 0x000fe200078ec0ff */
[----:B------:R-:W-:-:S02]  /*f1e0*/  IMAD.U32 R42, R34, 0x10000, RZ ;  /* 0x00010000222a7824 */ /* 0x000fc400078e00ff */
[-C--:B------:R-:W-:Y:S01]  /*f1f0*/  FMUL.FTZ R55, R44, R37.reuse ;  /* 0x000000252c377220 */ /* 0x080fe20000410000 */
[----:B------:R-:W-:Y:S01]  /*f200*/  FFMA.FTZ R53, R40, R37, -R53 ;  /* 0x0000002528357223 */ /* 0x000fe20000010835 */
[----:B------:R-:W-:Y:S01]  /*f210*/  FMUL.FTZ R37, R10, R43 ;  /* 0x0000002b0a257220 */ /* 0x000fe20000410000 */
[----:B------:R-:W-:Y:S02]  /*f220*/  IMAD.U32 R4, R30, 0x10000, RZ ;  /* 0x000100001e047824 */ /* 0x000fe400078e00ff */
[-C--:B------:R-:W-:Y:S01]  /*f230*/  FMUL.FTZ R10, R10, R39.reuse ;  /* 0x000000270a0a7220 */ /* 0x080fe20000410000 */
[----:B------:R-:W-:Y:S01]  /*f240*/  FMUL.FTZ R8, R45, R42 ;  /* 0x0000002a2d087220 */ /* 0x000fe20000410000 */
[----:B------:R-:W-:Y:S01]  /*f250*/  FFMA.FTZ R44, R6, R39, -R37 ;  /* 0x00000027062c7223 */ /* 0x000fe20000010825 */
[----:B------:R-:W-:Y:S01]  /*f260*/  FFMA.FTZ R55, R40, R47, R55 ;  /* 0x0000002f28377223 */ /* 0x000fe20000010037 */
[----:B------:R-:W-:Y:S01]  /*f270*/  FFMA.FTZ R54, R6, R43, R10 ;  /* 0x0000002b06367223 */ /* 0x000fe2000001000a */
[-C--:B------:R-:W-:Y:S01]  /*f280*/  FFMA.FTZ R39, R41, R4.reuse, -R8 ;  /* 0x0000000429277223 */ /* 0x080fe20000010808 */
[----:B------:R-:W-:Y:S01]  /*f290*/  LOP3.LUT R11, R11, 0xffff0000, RZ, 0xc0, !PT ;  /* 0xffff00000b0b7812 */ /* 0x000fe200078ec0ff */
[----:B------:R-:W-:Y:S01]  /*f2a0*/  FMUL.FTZ R40, R45, R4 ;  /* 0x000000042d287220 */ /* 0x000fe20000410000 */
[----:B------:R-:W-:-:S02]  /*f2b0*/  LOP3.LUT R8, R32, 0xffff0000, RZ, 0xc0, !PT ;  /* 0xffff000020087812 */ /* 0x000fc400078ec0ff */
[----:B------:R-:W-:Y:S01]  /*f2c0*/  LOP3.LUT R10, R34, 0xffff0000, RZ, 0xc0, !PT ;  /* 0xffff0000220a7812 */ /* 0x000fe200078ec0ff */
[----:B------:R-:W-:Y:S01]  /*f2d0*/  FFMA.FTZ R41, R41, R42, R40 ;  /* 0x0000002a29297223 */ /* 0x000fe20000010028 */
[----:B------:R-:W-:Y:S01]  /*f2e0*/  LOP3.LUT R4, R28, 0xffff0000, RZ, 0xc0, !PT ;  /* 0xffff00001c047812 */ /* 0x000fe200078ec0ff */
[----:B------:R-:W-:Y:S01]  /*f2f0*/  FMUL.FTZ R40, R9, R8 ;  /* 0x0000000809287220 */ /* 0x000fe20000410000 */
[----:B------:R-:W-:Y:S01]  /*f300*/  LOP3.LUT R6, R30, 0xffff0000, RZ, 0xc0, !PT ;  /* 0xffff00001e067812 */ /* 0x000fe200078ec0ff */
[----:B------:R-:W-:Y:S02]  /*f310*/  FMUL.FTZ R42, R11, R10 ;  /* 0x0000000a0b2a7220 */ /* 0x000fe40000410000 */
[-C--:B------:R-:W-:Y:S01]  /*f320*/  FMUL.FTZ R37, R9, R4.reuse ;  /* 0x0000000409257220 */ /* 0x080fe20000410000 */
[----:B------:R-:W-:Y:S01]  /*f330*/  FFMA.FTZ R9, R5, R4, -R40 ;  /* 0x0000000405097223 */ /* 0x000fe20000010828 */
[-C--:B------:R-:W-:Y:S01]  /*f340*/  FMUL.FTZ R11, R11, R6.reuse ;  /* 0x000000060b0b7220 */ /* 0x080fe20000410000 */
[----:B------:R-:W-:Y:S01]  /*f350*/  FFMA.FTZ R42, R7, R6, -R42 ;  /* 0x00000006072a7223 */ /* 0x000fe2000001082a */
[----:B------:R-:W-:Y:S01]  /*f360*/  FFMA.FTZ R37, R5, R8, R37 ;  /* 0x0000000805257223 */ /* 0x000fe20000010025 */
[----:B------:R-:W-:Y:S01]  /*f370*/  F2FP.BF16.F32.PACK_AB R6, R44, R53 ;  /* 0x000000352c06723e */ /* 0x000fe200000010ff */
[----:B------:R-:W-:Y:S01]  /*f380*/  FFMA.FTZ R40, R7, R10, R11 ;  /* 0x0000000a07287223 */ /* 0x000fe2000001000b */
[----:B------:R-:W-:-:S02]  /*f390*/  F2FP.BF16.F32.PACK_AB R4, R51, R50 ;  /* 0x000000323304723e */ /* 0x000fc400000010ff */
[----:B------:R-:W-:Y:S02]  /*f3a0*/  F2FP.BF16.F32.PACK_AB R5, R9, R52 ;  /* 0x000000340905723e */ /* 0x000fe400000010ff */
[----:B------:R-:W-:Y:S02]  /*f3b0*/  F2FP.BF16.F32.PACK_AB R7, R42, R39 ;  /* 0x000000272a07723e */ /* 0x000fe400000010ff */
[----:B------:R-:W-:Y:S02]  /*f3c0*/  F2FP.BF16.F32.PACK_AB R10, R54, R55 ;  /* 0x00000037360a723e */ /* 0x000fe400000010ff */
[----:B------:R-:W-:Y:S01]  /*f3d0*/  F2FP.BF16.F32.PACK_AB R8, R49, R48 ;  /* 0x000000303108723e */ /* 0x000fe200000010ff */
[----:B------:R1:W-:Y:S01]  /*f3e0*/  STS.128 [R3], R4 ;  /* 0x0000000403007388 */ /* 0x0003e20000000c00 */
[----:B------:R-:W-:Y:S02]  /*f3f0*/  F2FP.BF16.F32.PACK_AB R9, R37, R46 ;  /* 0x0000002e2509723e */ /* 0x000fe400000010ff */
[----:B------:R-:W-:-:S05]  /*f400*/  F2FP.BF16.F32.PACK_AB R11, R40, R41 ;  /* 0x00000029280b723e */ /* 0x000fca00000010ff */
[----:B------:R1:W-:Y:S02]  /*f410*/  STS.128 [R35+0x14400], R8 ;  /* 0x0144000823007388 */ /* 0x0003e40000000c00 */
.L_x_630:
[----:B------:R-:W-:Y:S05]  /*f420*/  BSYNC B2 ;  /* 0x0000000000027941 */ /* 0x000fea0003800000 */
.L_x_629:
[----:B------:R-:W-:Y:S05]  /*f430*/  @P1 BRA `(.L_x_628) ;  /* 0x0000000400781947 */ /* 0x000fea0003800000 */
[----:B-1----:R-:W2:Y:S01]  /*f440*/  LDL R8, [R1+0x6c] ;  /* 0x00006c0001087983 */ /* 0x002ea20000100800 */
[----:B------:R-:W-:Y:S01]  /*f450*/  LEA.HI R3, R57, R26, RZ, 0x1d ;  /* 0x0000001a39037211 */ /* 0x000fe200078fe8ff */
[----:B------:R-:W-:Y:S01]  /*f460*/  IMAD.U32 R48, R20, 0x10000, RZ ;  /* 0x0001000014307824 */ /* 0x000fe200078e00ff */
[----:B0-----:R-:W-:Y:S01]  /*f470*/  LEA.HI R5, R36, R213, RZ, 0x6 ;  /* 0x000000d524057211 */ /* 0x001fe200078f30ff */
[----:B------:R-:W-:Y:S01]  /*f480*/  IMAD.U32 R46, R12, 0x10000, RZ ;  /* 0x000100000c2e7824 */ /* 0x000fe200078e00ff */
[----:B------:R-:W-:Y:S02]  /*f490*/  SHF.R.S32.HI R4, RZ, 0x1f, R3 ;  /* 0x0000001fff047819 */ /* 0x000fe40000011403 */
[----:B------:R-:W-:Y:S02]  /*f4a0*/  SHF.L.U32 R6, R5, 0x7, RZ ;  /* 0x0000000705067819 */ /* 0x000fe400000006ff */
[----:B------:R-:W-:Y:S01]  /*f4b0*/  LEA.HI R5, R4, R3, RZ, 0x3 ;  /* 0x0000000304057211 */ /* 0x000fe200078f18ff */
[----:B------:R-:W-:Y:S01]  /*f4c0*/  IMAD.SHL.U32 R4, R3, 0x8, RZ ;  /* 0x0000000803047824 */ /* 0x000fe200078e00ff */
[----:B------:R-:W-:-:S02]  /*f4d0*/  LOP3.LUT R7, R235, 0x38, R38, 0xf8, !PT ;  /* 0x00000038eb077812 */ /* 0x000fc400078ef826 */
[----:B------:R-:W-:Y:S01]  /*f4e0*/  LOP3.LUT R6, R6, 0xffffe000, RZ, 0xc0, !PT ;  /* 0xffffe00006067812 */ /* 0x000fe200078ec0ff */
[----:B------:R-:W-:Y:S01]  /*f4f0*/  IMAD.SHL.U32 R5, R5, 0x400, RZ ;  /* 0x0000040005057824 */ /* 0x000fe200078e00ff */
[----:B------:R-:W-:Y:S02]  /*f500*/  LOP3.LUT R3, R235, 0x38, R4, 0xf8, !PT ;  /* 0x00000038eb037812 */ /* 0x000fe400078ef804 */
[-C--:B------:R-:W-:Y:S02]  /*f510*/  LOP3.LUT R7, R7, R236.reuse, RZ, 0x3c, !PT ;  /* 0x000000ec07077212 */ /* 0x080fe400078e3cff */
[----:B------:R-:W-:Y:S02]  /*f520*/  LOP3.LUT R3, R3, R236, RZ, 0x3c, !PT ;  /* 0x000000ec03037212 */ /* 0x000fe400078e3cff */
[----:B------:R-:W-:Y:S02]  /*f530*/  LOP3.LUT R4, R5, 0x7fffe000, RZ, 0xc0, !PT ;  /* 0x7fffe00005047812 */ /* 0x000fe400078ec0ff */
[----:B------:R-:W-:-:S02]  /*f540*/  IADD3 R6, R7, R6, R237 ;  /* 0x0000000607067210 */ /* 0x000fc40007ffe0ed */
[----:B------:R-:W-:Y:S02]  /*f550*/  IADD3 R3, R3, R4, R237 ;  /* 0x0000000403037210 */ /* 0x000fe40007ffe0ed */
[----:B------:R-:W-:-:S03]  /*f560*/  LOP3.LUT R45, R20, 0xffff0000, RZ, 0xc0, !PT ;  /* 0xffff0000142d7812 */ /* 0x000fc600078ec0ff */
[----:B------:R-:W-:Y:S02]  /*f570*/  IMAD R3, R3, 0x2, R16 ;  /* 0x0000000203037824 */ /* 0x000fe400078e0210 */
[----:B--2---:R-:W-:-:S03]  /*f580*/  IMAD R51, R6, 0x2, R8 ;  /* 0x0000000206337824 */ /* 0x004fc600078e0208 */
[----:B------:R-:W0:Y:S04]  /*f590*/  LDS.128 R8, [R3+0x14400] ;  /* 0x0144000003087984 */ /* 0x000e280000000c00 */
[----:B------:R-:W1:Y:S01]  /*f5a0*/  LDS.128 R4, [R51] ;  /* 0x0000000033047984 */ /* 0x000e620000000c00 */
[C---:B0-----:R-:W-:Y:S01]  /*f5b0*/  IMAD.U32 R41, R8.reuse, 0x10000, RZ ;  /* 0x0001000008297824 */ /* 0x041fe200078e00ff */
[----:B------:R-:W-:Y:S01]  /*f5c0*/  LOP3.LUT R8, R8, 0xffff0000, RZ, 0xc0, !PT ;  /* 0xffff000008087812 */ /* 0x000fe200078ec0ff */
[C---:B------:R-:W-:Y:S01]  /*f5d0*/  IMAD.U32 R42, R9.reuse, 0x10000, RZ ;  /* 0x00010000092a7824 */ /* 0x040fe200078e00ff */
[----:B------:R-:W-:Y:S01]  /*f5e0*/  LOP3.LUT R9, R9, 0xffff0000, RZ, 0xc0, !PT ;  /* 0xffff000009097812 */ /* 0x000fe200078ec0ff */
[C---:B-1----:R-:W-:Y:S02]  /*f5f0*/  IMAD.U32 R35, R4.reuse, 0x10000, RZ ;  /* 0x0001000004237824 */ /* 0x042fe400078e00ff */
[C---:B------:R-:W-:Y:S01]  /*f600*/  FMUL.FTZ R50, R41.reuse, R48 ;  /* 0x0000003029327220 */ /* 0x040fe20000410000 */
[-C--:B------:R-:W-:Y:S01]  /*f610*/  FMUL.FTZ R52, R41, R46.reuse ;  /* 0x0000002e29347220 */ /* 0x080fe20000410000 */
[----:B------:R-:W-:Y:S01]  /*f620*/  LOP3.LUT R4, R4, 0xffff0000, RZ, 0xc0, !PT ;  /* 0xffff000004047812 */ /* 0x000fe200078ec0ff */
[----:B------:R-:W-:Y:S01]  /*f630*/  FMUL.FTZ R47, R8, R45 ;  /* 0x0000002d082f7220 */ /* 0x000fe20000410000 */
[----:B------:R-:W-:Y:S01]  /*f640*/  LOP3.LUT R41, R12, 0xffff0000, RZ, 0xc0, !PT ;  /* 0xffff00000c297812 */ /* 0x000fe200078ec0ff */
[C---:B------:R-:W-:Y:S01]  /*f650*/  FFMA.FTZ R50, R35.reuse, R46, -R50 ;  /* 0x0000002e23327223 */ /* 0x040fe20000010832 */
[----:B------:R-:W-:Y:S01]  /*f660*/  FFMA.FTZ R52, R35, R48, R52 ;  /* 0x0000003023347223 */ /* 0x000fe20000010034 */
[----:B------:R-:W-:-:S02]  /*f670*/  IMAD.U32 R35, R13, 0x10000, RZ ;  /* 0x000100000d237824 */ /* 0x000fc400078e00ff */
[----:B------:R-:W-:Y:S02]  /*f680*/  IMAD.U32 R46, R21, 0x10000, RZ ;  /* 0x00010000152e7824 */ /* 0x000fe400078e00ff */
[-C--:B------:R-:W-:Y:S01]  /*f690*/  FMUL.FTZ R49, R8, R41.reuse ;  /* 0x0000002908317220 */ /* 0x080fe20000410000 */
[----:B------:R-:W-:Y:S01]  /*f6a0*/  FFMA.FTZ R47, R4, R41, -R47 ;  /* 0x00000029042f7223 */ /* 0x000fe2000001082f */
[----:B------:R-:W-:Y:S02]  /*f6b0*/  IMAD.U32 R37, R5, 0x10000, RZ ;  /* 0x0001000005257824 */ /* 0x000fe400078e00ff */
[C---:B------:R-:W-:Y:S01]  /*f6c0*/  FMUL.FTZ R41, R42.reuse, R35 ;  /* 0x000000232a297220 */ /* 0x040fe20000410000 */
[-C--:B------:R-:W-:Y:S01]  /*f6d0*/  FMUL.FTZ R48, R42, R46.reuse ;  /* 0x0000002e2a307220 */ /* 0x080fe20000410000 */
[C---:B------:R-:W-:Y:S01]  /*f6e0*/  IMAD.U32 R43, R10.reuse, 0x10000, RZ ;  /* 0x000100000a2b7824 */ /* 0x040fe200078e00ff */
[----:B------:R-:W-:Y:S01]  /*f6f0*/  LOP3.LUT R10, R10, 0xffff0000, RZ, 0xc0, !PT ;  /* 0xffff00000a0a7812 */ /* 0x000fe200078ec0ff */
[C---:B------:R-:W-:Y:S01]  /*f700*/  FFMA.FTZ R46, R37.reuse, R46, R41 ;  /* 0x0000002e252e7223 */ /* 0x040fe20000010029 */
[----:B------:R-:W-:Y:S01]  /*f710*/  FFMA.FTZ R49, R4, R45, R49 ;  /* 0x0000002d04317223 */ /* 0x000fe20000010031 */
[----:B------:R-:W-:Y:S01]  /*f720*/  FFMA.FTZ R48, R37, R35, -R48 ;  /* 0x0000002325307223 */ /* 0x000fe20000010830 */
[C---:B------:R-:W-:Y:S01]  /*f730*/  LOP3.LUT R41, R24.reuse, 0xffff0000, RZ, 0xc0, !PT ;  /* 0xffff000018297812 */ /* 0x040fe200078ec0ff */
[----:B------:R-:W-:Y:S01]  /*f740*/  IMAD.U32 R8, R24, 0x10000, RZ ;  /* 0x0001000018087824 */ /* 0x000fe200078e00ff */
[----:B------:R-:W-:Y:S01]  /*f750*/  SHF.L.U32 R4, R14, 0x10, RZ ;  /* 0x000000100e047819 */ /* 0x000fe200000006ff */
[----:B------:R-:W-:Y:S01]  /*f760*/  IMAD.U32 R39, R6, 0x10000, RZ ;  /* 0x0001000006277824 */ /* 0x000fe200078e00ff */
[----:B------:R-:W-:Y:S01]  /*f770*/  LOP3.LUT R35, R14, 0xffff0000, RZ, 0xc0, !PT ;  /* 0xffff00000e237812 */ /* 0x000fe200078ec0ff */
[----:B------:R-:W-:Y:S01]  /*f780*/  FMUL.FTZ R45, R10, R41 ;  /* 0x000000290a2d7220 */ /* 0x000fe20000410000 */
[----:B------:R-:W-:Y:S01]  /*f790*/  LOP3.LUT R6, R6, 0xffff0000, RZ, 0xc0, !PT ;  /* 0xffff000006067812 */ /* 0x000fe200078ec0ff */
[C---:B------:R-:W-:Y:S01]  /*f7a0*/  FMUL.FTZ R42, R43.reuse, R8 ;  /* 0x000000082b2a7220 */ /* 0x040fe20000410000 */
[----:B------:R-:W-:Y:S01]  /*f7b0*/  FMUL.FTZ R54, R43, R4 ;  /* 0x000000042b367220 */ /* 0x000fe20000410000 */
[----:B------:R-:W-:Y:S01]  /*f7c0*/  FMUL.FTZ R10, R10, R35 ;  /* 0x000000230a0a7220 */ /* 0x000fe20000410000 */
[----:B------:R-:W-:-:S02]  /*f7d0*/  IMAD.U32 R44, R11, 0x10000, RZ ;  /* 0x000100000b2c7824 */ /* 0x000fc400078e00ff */
[----:B------:R-:W-:Y:S01]  /*f7e0*/  FFMA.FTZ R42, R39, R4, -R42 ;  /* 0x00000004272a7223 */ /* 0x000fe2000001082a */
[----:B------:R-:W-:Y:S02]  /*f7f0*/  IMAD.U32 R43, R25, 0x10000, RZ ;  /* 0x00010000192b7824 */ /* 0x000fe400078e00ff */
[----:B------:R-:W-:Y:S01]  /*f800*/  FFMA.FTZ R54, R39, R8, R54 ;  /* 0x0000000827367223 */ /* 0x000fe20000010036 */
[----:B------:R-:W-:Y:S02]  /*f810*/  IMAD.U32 R37, R15, 0x10000, RZ ;  /* 0x000100000f257824 */ /* 0x000fe400078e00ff */
[C---:B------:R-:W-:Y:S01]  /*f820*/  FFMA.FTZ R45, R6.reuse, R35, -R45 ;  /* 0x00000023062d7223 */ /* 0x040fe2000001082d */
[----:B------:R-:W-:Y:S01]  /*f830*/  FFMA.FTZ R41, R6, R41, R10 ;  /* 0x0000002906297223 */ /* 0x000fe2000001000a */
[----:B------:R-:W-:Y:S01]  /*f840*/  IMAD.U32 R40, R7, 0x10000, RZ ;  /* 0x0001000007287824 */ /* 0x000fe200078e00ff */
[----:B------:R-:W-:Y:S01]  /*f850*/  LOP3.LUT R11, R11, 0xffff0000, RZ, 0xc0, !PT ;  /* 0xffff00000b0b7812 */ /* 0x000fe200078ec0ff */
[C---:B------:R-:W-:Y:S01]  /*f860*/  FMUL.FTZ R39, R44.reuse, R43 ;  /* 0x0000002b2c277220 */ /* 0x040fe20000410000 */
[----:B------:R-:W-:Y:S01]  /*f870*/  FMUL.FTZ R35, R44, R37 ;  /* 0x000000252c237220 */ /* 0x000fe20000410000 */
[----:B------:R-:W-:-:S02]  /*f880*/  LOP3.LUT R8, R21, 0xffff0000, RZ, 0xc0, !PT ;  /* 0xffff000015087812 */ /* 0x000fc400078ec0ff */
[----:B------:R-:W-:Y:S01]  /*f890*/  LOP3.LUT R10, R25, 0xffff0000, RZ, 0xc0, !PT ;  /* 0xffff0000190a7812 */ /* 0x000fe200078ec0ff */
[C---:B------:R-:W-:Y:S01]  /*f8a0*/  FFMA.FTZ R39, R40.reuse, R37, -R39 ;  /* 0x0000002528277223 */ /* 0x040fe20000010827 */
[----:B------:R-:W-:Y:S01]  /*f8b0*/  LOP3.LUT R4, R13, 0xffff0000, RZ, 0xc0, !PT ;  /* 0xffff00000d047812 */ /* 0x000fe200078ec0ff */
[----:B------:R-:W-:Y:S01]  /*f8c0*/  FFMA.FTZ R43, R40, R43, R35 ;  /* 0x0000002b282b7223 */ /* 0x000fe20000010023 */
[----:B------:R-:W-:Y:S01]  /*f8d0*/  LOP3.LUT R6, R15, 0xffff0000, RZ, 0xc0, !PT ;  /* 0xffff00000f067812 */ /* 0x000fe200078ec0ff */
[----:B------:R-:W-:Y:S01]  /*f8e0*/  FMUL.FTZ R40, R9, R8 ;  /* 0x0000000809287220 */ /* 0x000fe20000410000 */
[----:B------:R-:W-:Y:S01]  /*f8f0*/  LOP3.LUT R5, R5, 0xffff0000, RZ, 0xc0, !PT ;  /* 0xffff000005057812 */ /* 0x000fe200078ec0ff */
[----:B------:R-:W-:Y:S01]  /*f900*/  FMUL.FTZ R44, R11, R10 ;  /* 0x0000000a0b2c7220 */ /* 0x000fe20000410000 */
[----:B------:R-:W-:Y:S01]  /*f910*/  LOP3.LUT R7, R7, 0xffff0000, RZ, 0xc0, !PT ;  /* 0xffff000007077812 */ /* 0x000fe200078ec0ff */
[----:B------:R-:W-:Y:S01]  /*f920*/  FMUL.FTZ R35, R9, R4 ;  /* 0x0000000409237220 */ /* 0x000fe20000410000 */
[----:B------:R-:W-:Y:S01]  /*f930*/  FMUL.FTZ R11, R11, R6 ;  /* 0x000000060b0b7220 */ /* 0x000fe20000410000 */
[----:B------:R-:W-:Y:S01]  /*f940*/  FFMA.FTZ R9, R5, R4, -R40 ;  /* 0x0000000405097223 */ /* 0x000fe20000010828 */
[----:B------:R-:W-:Y:S01]  /*f950*/  F2FP.BF16.F32.PACK_AB R4, R47, R50 ;  /* 0x000000322f04723e */ /* 0x000fe200000010ff */
[----:B------:R-:W-:Y:S01]  /*f960*/  FFMA.FTZ R44, R7, R6, -R44 ;  /* 0x00000006072c7223 */ /* 0x000fe2000001082c */
[----:B------:R-:W-:Y:S01]  /*f970*/  FFMA.FTZ R35, R5, R8, R35 ;  /* 0x0000000805237223 */ /* 0x000fe20000010023 */
        /* <DEDUP_REMOVED lines=10> */
.L_x_628:
[----:B------:R-:W-:Y:S05]  /*fa20*/  BSYNC B1 ;  /* 0x0000000000017941 */ /* 0x000fea0003800000 */
.L_x_627:
[----:B------:R-:W-:Y:S01]  /*fa30*/  ISETP.GE.AND P0, PT, R217, R0, PT ;  /* 0x00000000d900720c */ /* 0x000fe20003f06270 */
[----:B------:R-:W-:-:S12]  /*fa40*/  BSSY B1, `(.L_x_631) ;  /* 0x00000c0000017945 */ /* 0x000fd80003800000 */
[----:B------:R-:W-:Y:S05]  /*fa50*/  @P0 BRA `(.L_x_632) ;  /* 0x0000000800f80947 */ /* 0x000fea0003800000 */
[----:B------:R3:W5:Y:S01]  /*fa60*/  LDL R59, [R1+0x6c] ;  /* 0x00006c00013b7983 */ /* 0x0007620000100800 */
[----:B------:R-:W4:Y:S01]  /*fa70*/  LDC R47, c[0x0][0x3d4] ;  /* 0x0000f500ff2f7b82 */ /* 0x000f220000000800 */
[----:B------:R-:W-:Y:S01]  /*fa80*/  BSSY B2, `(.L_x_633) ;  /* 0x000005d000027945 */ /* 0x000fe20003800000 */
[-C--:B----4-:R-:W-:Y:S02]  /*fa90*/  ISETP.GE.AND P0, PT, R212, R47.reuse, PT ;  /* 0x0000002fd400720c */ /* 0x090fe40003f06270 */
[----:B------:R-:W-:-:S11]  /*faa0*/  ISETP.GE.AND P1, PT, R213, R47, PT ;  /* 0x0000002fd500720c */ /* 0x000fd60003f26270 */
[----:B---3--:R-:W-:Y:S05]  /*fab0*/  @P0 BRA `(.L_x_634) ;  /* 0x0000000400640947 */ /* 0x008fea0003800000 */
[----:B-12---:R-:W-:Y:S01]  /*fac0*/  LEA.HI R3, R47, R220, RZ, 0x1d ;  /* 0x000000dc2f037211 */ /* 0x006fe200078fe8ff */
[----:B------:R-:W-:Y:S01]  /*fad0*/  IMAD.U32 R49, R31, 0x10000, RZ ;  /* 0x000100001f317824 */ /* 0x000fe200078e00ff */
[----:B0-----:R-:W-:Y:S01]  /*fae0*/  LOP3.LUT R5, R229, 0x38, R212, 0xf8, !PT ;  /* 0x00000038e5057812 */ /* 0x001fe200078ef8d4 */
[----:B------:R-:W-:Y:S01]  /*faf0*/  IMAD.U32 R45, R27, 0x10000, RZ ;  /* 0x000100001b2d7824 */ /* 0x000fe200078e00ff */
[----:B------:R-:W-:Y:S01]  /*fb00*/  SHF.R.S32.HI R6, RZ, 0x1f, R3 ;  /* 0x0000001fff067819 */ /* 0x000fe20000011403 */
[----:B------:R-:W-:Y:S01]  /*fb10*/  IMAD.SHL.U32 R4, R3, 0x8, RZ ;  /* 0x0000000803047824 */ /* 0x000fe200078e00ff */
[----:B------:R-:W-:Y:S01]  /*fb20*/  LOP3.LUT R5, R233, R5, R232, 0xf6, !PT ;  /* 0x00000005e9057212 */ /* 0x000fe200078ef6e8 */
[----:B------:R-:W-:Y:S01]  /*fb30*/  IMAD.U32 R51, R32, 0x10000, RZ ;  /* 0x0001000020337824 */ /* 0x000fe200078e00ff */
[----:B------:R-:W-:Y:S01]  /*fb40*/  LEA.HI R6, R6, R3, RZ, 0x3 ;  /* 0x0000000306067211 */ /* 0x000fe200078f18ff */
[----:B------:R-:W-:Y:S01]  /*fb50*/  IMAD.U32 R58, R34, 0x10000, RZ ;  /* 0x00010000223a7824 */ /* 0x000fe200078e00ff */
[----:B------:R-:W-:Y:S01]  /*fb60*/  LOP3.LUT R3, R229, 0x38, R4, 0xf8, !PT ;  /* 0x00000038e5037812 */ /* 0x000fe200078ef804 */
[----:B-----5:R-:W-:Y:S01]  /*fb70*/  IMAD R57, R5, 0x2, R59 ;  /* 0x0000000205397824 */ /* 0x020fe200078e023b */
[----:B------:R-:W-:Y:S01]  /*fb80*/  LOP3.LUT R52, R31, 0xffff0000, RZ, 0xc0, !PT ;  /* 0xffff00001f347812 */ /* 0x000fe200078ec0ff */
[----:B------:R-:W-:Y:S01]  /*fb90*/  IMAD.SHL.U32 R6, R6, 0x400, RZ ;  /* 0x0000040006067824 */ /* 0x000fe200078e00ff */
[----:B------:R-:W-:-:S02]  /*fba0*/  LOP3.LUT R4, R3, R232, RZ, 0x3c, !PT ;  /* 0x000000e803047212 */ /* 0x000fc400078e3cff */
[----:B------:R-:W-:Y:S02]  /*fbb0*/  LOP3.LUT R50, R27, 0xffff0000, RZ, 0xc0, !PT ;  /* 0xffff00001b327812 */ /* 0x000fe400078ec0ff */
[----:B------:R-:W-:Y:S02]  /*fbc0*/  LOP3.LUT R3, R6, 0x7fffe000, RZ, 0xc0, !PT ;  /* 0x7fffe00006037812 */ /* 0x000fe400078ec0ff */
[----:B------:R-:W-:Y:S02]  /*fbd0*/  LOP3.LUT R54, R29, 0xffff0000, RZ, 0xc0, !PT ;  /* 0xffff00001d367812 */ /* 0x000fe400078ec0ff */
[----:B------:R-:W-:Y:S02]  /*fbe0*/  IADD3 R3, R4, R3, R233 ;  /* 0x0000000304037210 */ /* 0x000fe40007ffe0e9 */
[----:B------:R-:W0:Y:S01]  /*fbf0*/  LDS.128 R4, [R57] ;  /* 0x0000000039047984 */ /* 0x000e220000000c00 */
[----:B------:R-:W-:Y:S02]  /*fc00*/  LOP3.LUT R56, R33, 0xffff0000, RZ, 0xc0, !PT ;  /* 0xffff000021387812 */ /* 0x000fe400078ec0ff */
[----:B------:R-:W-:Y:S01]  /*fc10*/  IMAD R3, R3, 0x2, R16 ;  /* 0x0000000203037824 */ /* 0x000fe200078e0210 */
[----:B------:R-:W-:-:S02]  /*fc20*/  LOP3.LUT R53, R32, 0xffff0000, RZ, 0xc0, !PT ;  /* 0xffff000020357812 */ /* 0x000fc400078ec0ff */
[----:B------:R-:W-:Y:S02]  /*fc30*/  LOP3.LUT R55, R34, 0xffff0000, RZ, 0xc0, !PT ;  /* 0xffff000022377812 */ /* 0x000fe400078ec0ff */
        /* <DEDUP_REMOVED lines=19> */
[----:B------:R-:W-:Y:S01]  /*fd70*/  SHF.L.U32 R45, R28, 0x10, RZ ;  /* 0x000000101c2d7819 */ /* 0x000fe200000006ff */
[C---:B------:R-:W-:Y:S01]  /*fd80*/  FMUL.FTZ R35, R50.reuse, R8 ;  /* 0x0000000832237220 */ /* 0x040fe20000410000 */
[----:B------:R-:W-:Y:S01]  /*fd90*/  FMUL.FTZ R8, R51, R42 ;  /* 0x0000002a33087220 */ /* 0x000fe20000410000 */
[----:B------:R-:W-:Y:S01]  /*fda0*/  FFMA.FTZ R41, R50, R4, -R41 ;  /* 0x0000000432297223 */ /* 0x000fe20000010829 */
[----:B------:R-:W-:Y:S02]  /*fdb0*/  IMAD.U32 R49, R33, 0x10000, RZ ;  /* 0x0001000021317824 */ /* 0x000fe400078e00ff */
[C---:B------:R-:W-:Y:S01]  /*fdc0*/  FMUL.FTZ R50, R45.reuse, R42 ;  /* 0x0000002a2d327220 */ /* 0x040fe20000410000 */
[----:B------:R-:W-:Y:S01]  /*fdd0*/  FFMA.FTZ R42, R45, R37, -R8 ;  /* 0x000000252d2a7223 */ /* 0x000fe20000010808 */
[----:B------:R-:W-:Y:S01]  /*fde0*/  FFMA.FTZ R35, R52, R4, R35 ;  /* 0x0000000434237223 */ /* 0x000fe20000010023 */
[----:B------:R-:W-:-:S02]  /*fdf0*/  IMAD.U32 R45, R29, 0x10000, RZ ;  /* 0x000100001d2d7824 */ /* 0x000fc400078e00ff */
[-C--:B------:R-:W-:Y:S01]  /*fe00*/  FMUL.FTZ R4, R49, R43.reuse ;  /* 0x0000002b31047220 */ /* 0x080fe20000410000 */
[----:B------:R-:W-:Y:S01]  /*fe10*/  LOP3.LUT R10, R10, 0xffff0000, RZ, 0xc0, !PT ;  /* 0xffff00000a0a7812 */ /* 0x000fe200078ec0ff */
[----:B------:R-:W-:Y:S02]  /*fe20*/  IMAD.U32 R44, R11, 0x10000, RZ ;  /* 0x000100000b2c7824 */ /* 0x000fe400078e00ff */
[C---:B------:R-:W-:Y:S01]  /*fe30*/  FMUL.FTZ R52, R45.reuse, R43 ;  /* 0x0000002b2d347220 */ /* 0x040fe20000410000 */
[----:B------:R-:W-:Y:S01]  /*fe40*/  FFMA.FTZ R8, R45, R39, -R4 ;  /* 0x000000272d087223 */ /* 0x000fe20000010804 */
[----:B------:R-:W-:Y:S01]  /*fe50*/  FFMA.FTZ R50, R51, R37, R50 ;  /* 0x0000002533327223 */ /* 0x000fe20000010032 */
[----:B------:R-:W-:Y:S02]  /*fe60*/  IMAD.U32 R4, R30, 0x10000, RZ ;  /* 0x000100001e047824 */ /* 0x000fe400078e00ff */
[-C--:B------:R-:W-:Y:S01]  /*fe70*/  FMUL.FTZ R37, R56, R10.reuse ;  /* 0x0000000a38257220 */ /* 0x080fe20000410000 */
[----:B------:R-:W-:Y:S01]  /*fe80*/  FMUL.FTZ R43, R54, R10 ;  /* 0x0000000a362b7220 */ /* 0x000fe20000410000 */
[----:B------:R-:W-:Y:S01]  /*fe90*/  FFMA.FTZ R10, R49, R39, R52 ;  /* 0x00000027310a7223 */ /* 0x000fe20000010034 */
[-C--:B------:R-:W-:Y:S01]  /*fea0*/  FMUL.FTZ R39, R58, R44.reuse ;  /* 0x0000002c3a277220 */ /* 0x080fe20000410000 */
[----:B------:R-:W-:Y:S01]  /*feb0*/  LOP3.LUT R11, R11, 0xffff0000, RZ, 0xc0, !PT ;  /* 0xffff00000b0b7812 */ /* 0x000fe200078ec0ff */
[----:B------:R-:W-:Y:S01]  /*fec0*/  FMUL.FTZ R45, R4, R44 ;  /* 0x0000002c042d7220 */ /* 0x000fe20000410000 */
[----:B------:R-:W-:Y:S01]  /*fed0*/  LOP3.LUT R49, R28, 0xffff0000, RZ, 0xc0, !PT ;  /* 0xffff00001c317812 */ /* 0x000fe200078ec0ff */
[----:B------:R-:W-:Y:S01]  /*fee0*/  FFMA.FTZ R39, R4, R40, -R39 ;  /* 0x0000002804277223 */ /* 0x000fe20000010827 */
[----:B------:R-:W-:Y:S01]  /*fef0*/  LOP3.LUT R51, R30, 0xffff0000, RZ, 0xc0, !PT ;  /* 0xffff00001e337812 */ /* 0x000fe200078ec0ff */
[-C--:B------:R-:W-:Y:S01]  /*ff00*/  FFMA.FTZ R37, R54, R6.reuse, -R37 ;  /* 0x0000000636257223 */ /* 0x080fe20000010825 */
[----:B------:R-:W-:Y:S01]  /*ff10*/  FFMA.FTZ R43, R56, R6, R43 ;  /* 0x00000006382b7223 */ /* 0x000fe2000001002b */
[----:B------:R-:W-:Y:S01]  /*ff20*/  FFMA.FTZ R45, R58, R40, R45 ;  /* 0x000000283a2d7223 */ /* 0x000fe2000001002d */
[-C--:B------:R-:W-:Y:S01]  /*ff30*/  FMUL.FTZ R4, R53, R9.reuse ;  /* 0x0000000935047220 */ /* 0x080fe20000410000 */
[----:B------:R-:W-:Y:S01]  /*ff40*/  FMUL.FTZ R6, R49, R9 ;  /* 0x0000000931067220 */ /* 0x000fe20000410000 */
[-C--:B------:R-:W-:Y:S01]  /*ff50*/  FMUL.FTZ R40, R55, R11.reuse ;  /* 0x0000000b37287220 */ /* 0x080fe20000410000 */
[----:B------:R-:W-:Y:S01]  /*ff60*/  FMUL.FTZ R44, R51, R11 ;  /* 0x0000000b332c7220 */ /* 0x000fe20000410000 */
[-C--:B------:R-:W-:Y:S01]  /*ff70*/  FFMA.FTZ R9, R49, R5.reuse, -R4 ;  /* 0x0000000531097223 */ /* 0x080fe20000010804 */
[----:B------:R-:W-:Y:S01]  /*ff80*/  FFMA.FTZ R11, R53, R5, R6 ;  /* 0x00000005350b7223 */ /* 0x000fe20000010006 */
[-C--:B------:R-:W-:Y:S01]  /*ff90*/  FFMA.FTZ R40, R51, R7.reuse, -R40 ;  /* 0x0000000733287223 */ /* 0x080fe20000010828 */
[----:B------:R-:W-:Y:S01]  /*ffa0*/  FFMA.FTZ R44, R55, R7, R44 ;  /* 0x00000007372c7223 */ /* 0x000fe2000001002c */
[----:B------:R-:W-:-:S02]  /*ffb0*/  F2FP.BF16.F32.PACK_AB R6, R37, R8 ;  /* 0x000000082506723e */ /* 0x000fc400000010ff */
[----:B------:R-:W-:Y:S02]  /*ffc0*/  F2FP.BF16.F32.PACK_AB R5, R9, R42 ;  /* 0x0000002a0905723e */ /* 0x000fe400000010ff */
[----:B------:R-:W-:Y:S02]  /*ffd0*/  F2FP.BF16.F32.PACK_AB R4, R41, R46 ;  /* 0x0000002e2904723e */ /* 0x000fe400000010ff */
[----:B------:R-:W-:Y:S02]  /*ffe0*/  F2FP.BF16.F32.PACK_AB R9, R11, R50 ;  /* 0x000000320b09723e */ /* 0x000fe400000010ff */
[----:B------:R-:W-:Y:S02]  /*fff0*/  F2FP.BF16.F32.PACK_AB R7, R40, R39 ;  /* 0x000000272807723e */ /* 0x000fe400000010ff */
[----:B------:R-:W-:Y:S02]  /*10000*/  F2FP.BF16.F32.PACK_AB R10, R43, R10 ;  /* 0x0000000a2b0a723e */ /* 0x000fe400000010ff */
[----:B------:R-:W-:Y:S01]  /*10010*/  F2FP.BF16.F32.PACK_AB R8, R35, R48 ;  /* 0x000000302308723e */ /* 0x000fe200000010ff */
[----:B------:R3:W-:Y:S01]  /*10020*/  STS.128 [R57], R4 ;  /* 0x0000000439007388 */ /* 0x0007e20000000c00 */
[----:B------:R-:W-:-:S05]  /*10030*/  F2FP.BF16.F32.PACK_AB R11, R44, R45 ;  /* 0x0000002d2c0b723e */ /* 0x000fca00000010ff */
[----:B------:R3:W-:Y:S02]  /*10040*/  STS.128 [R3+0x14400], R8 ;  /* 0x0144000803007388 */ /* 0x0007e40000000c00 */
.L_x_634:
[----:B------:R-:W-:Y:S05]  /*10050*/  BSYNC B2 ;  /* 0x0000000000027941 */ /* 0x000fea0003800000 */
.L_x_633:
[----:B------:R-:W-:Y:S05]  /*10060*/  @P1 BRA `(.L_x_632) ;  /* 0x0000000400741947 */ /* 0x000fea0003800000 */
[----:B------:R-:W-:Y:S01]  /*10070*/  LEA.HI R47, R47, R26, RZ, 0x1d ;  /* 0x0000001a2f2f7211 */ /* 0x000fe200078fe8ff */
[----:B------:R-:W-:Y:S01]  /*10080*/  IMAD.U32 R45, R12, 0x10000, RZ ;  /* 0x000100000c2d7824 */ /* 0x000fe200078e00ff */
[----:B-123--:R-:W-:Y:S01]  /*10090*/  LEA.HI R3, R36, R213, RZ, 0x6 ;  /* 0x000000d524037211 */ /* 0x00efe200078f30ff */
[----:B------:R-:W-:Y:S01]  /*100a0*/  IMAD.U32 R49, R21, 0x10000, RZ ;  /* 0x0001000015317824 */ /* 0x000fe200078e00ff */
[----:B------:R-:W-:Y:S01]  /*100b0*/  SHF.R.S32.HI R4, RZ, 0x1f, R47 ;  /* 0x0000001fff047819 */ /* 0x000fe2000001142f */
[----:B------:R-:W-:Y:S01]  /*100c0*/  IMAD.U32 R58, R25, 0x10000, RZ ;  /* 0x00010000193a7824 */ /* 0x000fe200078e00ff */
[----:B------:R-:W-:Y:S01]  /*100d0*/  LOP3.LUT R7, R229, 0x38, R38, 0xf8, !PT ;  /* 0x00000038e5077812 */ /* 0x000fe200078ef826 */
[----:B------:R-:W-:Y:S01]  /*100e0*/  IMAD.SHL.U32 R3, R3, 0x80, RZ ;  /* 0x0000008003037824 */ /* 0x000fe200078e00ff */
[----:B0-----:R-:W-:Y:S01]  /*100f0*/  LEA.HI R5, R4, R47, RZ, 0x3 ;  /* 0x0000002f04057211 */ /* 0x001fe200078f18ff */
[----:B------:R-:W-:Y:S01]  /*10100*/  IMAD.SHL.U32 R4, R47, 0x8, RZ ;  /* 0x000000082f047824 */ /* 0x000fe200078e00ff */
[----:B------:R-:W-:Y:S01]  /*10110*/  LOP3.LUT R7, R7, R232, RZ, 0x3c, !PT ;  /* 0x000000e807077212 */ /* 0x000fe200078e3cff */
[----:B------:R-:W-:Y:S01]  /*10120*/  IMAD.U32 R47, R20, 0x10000, RZ ;  /* 0x00010000142f7824 */ /* 0x000fe200078e00ff */
[----:B------:R-:W-:Y:S01]  /*10130*/  LOP3.LUT R6, R3, 0xffffe000, RZ, 0xc0, !PT ;  /* 0xffffe00003067812 */ /* 0x000fe200078ec0ff */
[----:B------:R-:W-:Y:S01]  /*10140*/  IMAD.SHL.U32 R5, R5, 0x400, RZ ;  /* 0x0000040005057824 */ /* 0x000fe200078e00ff */
[----:B------:R-:W-:-:S02]  /*10150*/  LOP3.LUT R3, R229, 0x38, R4, 0xf8, !PT ;  /* 0x00000038e5037812 */ /* 0x000fc400078ef804 */
[----:B------:R-:W-:Y:S02]  /*10160*/  IADD3 R6, R7, R6, R233 ;  /* 0x0000000607067210 */ /* 0x000fe40007ffe0e9 */
[----:B------:R-:W-:Y:S02]  /*10170*/  LOP3.LUT R4, R3, R232, RZ, 0x3c, !PT ;  /* 0x000000e803047212 */ /* 0x000fe400078e3cff */
[----:B------:R-:W-:Y:S01]  /*10180*/  LOP3.LUT R3, R5, 0x7fffe000, RZ, 0xc0, !PT ;  /* 0x7fffe00005037812 */ /* 0x000fe200078ec0ff */
[----:B-----5:R-:W-:Y:S01]  /*10190*/  IMAD R55, R6, 0x2, R59 ;  /* 0x0000000206377824 */ /* 0x020fe200078e023b */
[----:B------:R-:W-:Y:S02]  /*101a0*/  LOP3.LUT R52, R20, 0xffff0000, RZ, 0xc0, !PT ;  /* 0xffff000014347812 */ /* 0x000fe400078ec0ff */
[----:B------:R-:W-:Y:S02]  /*101b0*/  IADD3 R3, R4, R3, R233 ;  /* 0x0000000304037210 */ /* 0x000fe40007ffe0e9 */
[----:B------:R-:W0:Y:S01]  /*101c0*/  LDS.128 R4, [R55] ;  /* 0x0000000037047984 */ /* 0x000e220000000c00 */
[----:B------:R-:W-:-:S02]  /*101d0*/  LOP3.LUT R50, R12, 0xffff0000, RZ, 0xc0, !PT ;  /* 0xffff00000c327812 */ /* 0x000fc400078ec0ff */
[----:B------:R-:W-:Y:S01]  /*101e0*/  IMAD R3, R3, 0x2, R16 ;  /* 0x0000000203037824 */ /* 0x000fe200078e0210 */
[----:B------:R-:W-:Y:S02]  /*101f0*/  LOP3.LUT R54, R14, 0xffff0000, RZ, 0xc0, !PT ;  /* 0xffff00000e367812 */ /* 0x000fe400078ec0ff */
[----:B------:R-:W-:Y:S02]  /*10200*/  LOP3.LUT R56, R24, 0xffff0000, RZ, 0xc0, !PT ;  /* 0xffff000018387812 */ /* 0x000fe400078ec0ff */
[----:B------:R-:W1:Y:S01]  /*10210*/  LDS.128 R8, [R3+0x14400] ;  /* 0x0144000003087984 */ /* 0x000e620000000c00 */
        /* <DEDUP_REMOVED lines=12> */
[----:B------:R-:W-:Y:S01]  /*102e0*/  IMAD.U32 R42, R9, 0x10000, RZ ;  /* 0x00010000092a7824 */ /* 0x000fe200078e00ff */
[----:B------:R-:W-:Y:S01]  /*102f0*/  SHF.L.U32 R43, R10, 0x10, RZ ;  /* 0x000000100a2b7819 */ /* 0x000fe200000006ff */
[-C--:B------:R-:W-:Y:S01]  /*10300*/  FMUL.FTZ R46, R47, R41.reuse ;  /* 0x000000292f2e7220 */ /* 0x080fe20000410000 */
[C---:B------:R-:W-:Y:S01]  /*10310*/  FMUL.FTZ R48, R45.reuse, R41 ;  /* 0x000000292d307220 */ /* 0x040fe20000410000 */
[----:B------:R-:W-:Y:S01]  /*10320*/  FMUL.FTZ R41, R52, R8 ;  /* 0x0000000834297220 */ /* 0x000fe20000410000 */
[----:B------:R-:W-:Y:S01]  /*10330*/  LOP3.LUT R10, R10, 0xffff0000, RZ, 0xc0, !PT ;  /* 0xffff00000a0a7812 */ /* 0x000fe200078ec0ff */
[-C--:B------:R-:W-:Y:S01]  /*10340*/  FFMA.FTZ R46, R45, R35.reuse, -R46 ;  /* 0x000000232d2e7223 */ /* 0x080fe2000001082e */
[----:B------:R-:W-:Y:S01]  /*10350*/  FFMA.FTZ R48, R47, R35, R48 ;  /* 0x000000232f307223 */ /* 0x000fe20000010030 */
[----:B------:R-:W-:-:S02]  /*10360*/  IMAD.U32 R45, R13, 0x10000, RZ ;  /* 0x000100000d2d7824 */ /* 0x000fc400078e00ff */
[C---:B------:R-:W-:Y:S01]  /*10370*/  FMUL.FTZ R35, R50.reuse, R8 ;  /* 0x0000000832237220 */ /* 0x040fe20000410000 */
[----:B------:R-:W-:Y:S01]  /*10380*/  FMUL.FTZ R8, R49, R42 ;  /* 0x0000002a31087220 */ /* 0x000fe20000410000 */
[----:B------:R-:W-:Y:S01]  /*10390*/  FFMA.FTZ R41, R50, R4, -R41 ;  /* 0x0000000432297223 */ /* 0x000fe20000010829 */
[----:B------:R-:W-:Y:S02]  /*103a0*/  IMAD.U32 R47, R24, 0x10000, RZ ;  /* 0x00010000182f7824 */ /* 0x000fe400078e00ff */
[C---:B------:R-:W-:Y:S01]  /*103b0*/  FMUL.FTZ R50, R45.reuse, R42 ;  /* 0x0000002a2d327220 */ /* 0x040fe20000410000 */
[----:B------:R-:W-:Y:S01]  /*103c0*/  FFMA.FTZ R42, R45, R37, -R8 ;  /* 0x000000252d2a7223 */ /* 0x000fe20000010808 */
[----:B------:R-:W-:Y:S01]  /*103d0*/  FFMA.FTZ R35, R52, R4, R35 ;  /* 0x0000000434237223 */ /* 0x000fe20000010023 */
[----:B------:R-:W-:Y:S02]  /*103e0*/  IMAD.U32 R45, R14, 0x10000, RZ ;  /* 0x000100000e2d7824 */ /* 0x000fe400078e00ff */
[----:B------:R-:W-:Y:S01]  /*103f0*/  FMUL.FTZ R4, R47, R43 ;  /* 0x0000002b2f047220 */ /* 0x000fe20000410000 */
[----:B------:R-:W-:-:S02]  /*10400*/  IMAD.U32 R44, R11, 0x10000, RZ ;  /* 0x000100000b2c7824 */ /* 0x000fc400078e00ff */
[----:B------:R-:W-:Y:S01]  /*10410*/  FFMA.FTZ R50, R49, R37, R50 ;  /* 0x0000002531327223 */ /* 0x000fe20000010032 */
[C---:B------:R-:W-:Y:S01]  /*10420*/  FMUL.FTZ R52, R45.reuse, R43 ;  /* 0x0000002b2d347220 */ /* 0x040fe20000410000 */
[-C--:B------:R-:W-:Y:S01]  /*10430*/  FFMA.FTZ R8, R45, R39.reuse, -R4 ;  /* 0x000000272d087223 */ /* 0x080fe20000010804 */
[----:B------:R-:W-:Y:S02]  /*10440*/  IMAD.U32 R4, R15, 0x10000, RZ ;  /* 0x000100000f047824 */ /* 0x000fe400078e00ff */
[-C--:B------:R-:W-:Y:S01]  /*10450*/  FMUL.FTZ R37, R56, R10.reuse ;  /* 0x0000000a38257220 */ /* 0x080fe20000410000 */
[----:B------:R-:W-:Y:S01]  /*10460*/  FMUL.FTZ R43, R54, R10 ;  /* 0x0000000a362b7220 */ /* 0x000fe20000410000 */
[----:B------:R-:W-:Y:S01]  /*10470*/  FFMA.FTZ R10, R47, R39, R52 ;  /* 0x000000272f0a7223 */ /* 0x000fe20000010034 */
[----:B------:R-:W-:Y:S01]  /*10480*/  LOP3.LUT R9, R9, 0xffff0000, RZ, 0xc0, !PT ;  /* 0xffff000009097812 */ /* 0x000fe200078ec0ff */
[-C--:B------:R-:W-:Y:S01]  /*10490*/  FMUL.FTZ R39, R58, R44.reuse ;  /* 0x0000002c3a277220 */ /* 0x080fe20000410000 */
[----:B------:R-:W-:Y:S01]  /*104a0*/  LOP3.LUT R11, R11, 0xffff0000, RZ, 0xc0, !PT ;  /* 0xffff00000b0b7812 */ /* 0x000fe200078ec0ff */
[C---:B------:R-:W-:Y:S01]  /*104b0*/  FMUL.FTZ R45, R4.reuse, R44 ;  /* 0x0000002c042d7220 */ /* 0x040fe20000410000 */
        /* <DEDUP_REMOVED lines=24> */
.L_x_632:
[----:B------:R-:W-:Y:S05]  /*10640*/  BSYNC B1 ;  /* 0x0000000000017941 */ /* 0x000fea0003800000 */
.L_x_631:
[----:B------:R-:W-:Y:S01]  /*10650*/  ISETP.GE.AND P0, PT, R218, R0, PT ;  /* 0x00000000da00720c */ /* 0x000fe20003f06270 */
[----:B------:R-:W-:-:S12]  /*10660*/  BSSY B1, `(.L_x_635) ;  /* 0x00000c0000017945 */ /* 0x000fd80003800000 */
[----:B------:R-:W-:Y:S05]  /*10670*/  @P0 BRA `(.L_x_636) ;  /* 0x0000000800f80947 */ /* 0x000fea0003800000 */
[----:B-----5:R0:W5:Y:S01]  /*10680*/  LDL R59, [R1+0x6c] ;  /* 0x00006c00013b7983 */ /* 0x0201620000100800 */
[----:B------:R-:W1:Y:S01]  /*10690*/  LDC R47, c[0x0][0x3d4] ;  /* 0x0000f500ff2f7b82 */ /* 0x000e620000000800 */
[----:B------:R-:W-:Y:S01]  /*106a0*/  BSSY B2, `(.L_x_637) ;  /* 0x000005d000027945 */ /* 0x000fe20003800000 */
[-C--:B-1----:R-:W-:Y:S02]  /*106b0*/  ISETP.GE.AND P0, PT, R212, R47.reuse, PT ;  /* 0x0000002fd400720c */ /* 0x082fe40003f06270 */
[----:B------:R-:W-:-:S11]  /*106c0*/  ISETP.GE.AND P1, PT, R213, R47, PT ;  /* 0x0000002fd500720c */ /* 0x000fd60003f26270 */
[----:B0-----:R-:W-:Y:S05]  /*106d0*/  @P0 BRA `(.L_x_638) ;  /* 0x0000000400640947 */ /* 0x001fea0003800000 */
[----:B--234-:R-:W-:Y:S01]  /*106e0*/  LEA.HI R3, R47, R220, RZ, 0x1d ;  /* 0x000000dc2f037211 */ /* 0x01cfe200078fe8ff */
[----:B------:R-:W-:Y:S01]  /*106f0*/  IMAD.U32 R45, R27, 0x10000, RZ ;  /* 0x000100001b2d7824 */ /* 0x000fe200078e00ff */
[----:B------:R-:W-:Y:S01]  /*10700*/  LOP3.LUT R6, R228, 0x38, R212, 0xf8, !PT ;  /* 0x00000038e4067812 */ /* 0x000fe200078ef8d4 */
[----:B------:R-:W-:Y:S01]  /*10710*/  IMAD.U32 R51, R32, 0x10000, RZ ;  /* 0x0001000020337824 */ /* 0x000fe200078e00ff */
[----:B------:R-:W-:Y:S01]  /*10720*/  SHF.R.S32.HI R4, RZ, 0x1f, R3 ;  /* 0x0000001fff047819 */ /* 0x000fe20000011403 */
[----:B------:R-:W-:Y:S01]  /*10730*/  IMAD.SHL.U32 R5, R3, 0x8, RZ ;  /* 0x0000000803057824 */ /* 0x000fe200078e00ff */
[----:B------:R-:W-:Y:S01]  /*10740*/  LOP3.LUT R6, R231, R6, R230, 0xf6, !PT ;  /* 0x00000006e7067212 */ /* 0x000fe200078ef6e6 */
[----:B------:R-:W-:Y:S01]  /*10750*/  IMAD.U32 R58, R34, 0x10000, RZ ;  /* 0x00010000223a7824 */ /* 0x000fe200078e00ff */
[----:B------:R-:W-:Y:S02]  /*10760*/  LEA.HI R4, R4, R3, RZ, 0x3 ;  /* 0x0000000304047211 */ /* 0x000fe400078f18ff */
[----:B------:R-:W-:Y:S01]  /*10770*/  LOP3.LUT R3, R228, 0x38, R5, 0xf8, !PT ;  /* 0x00000038e4037812 */ /* 0x000fe200078ef805 */
[----:B-----5:R-:W-:Y:S01]  /*10780*/  IMAD R57, R6, 0x2, R59 ;  /* 0x0000000206397824 */ /* 0x020fe200078e023b */
[----:B------:R-:W-:Y:S01]  /*10790*/  SHF.L.U32 R49, R31, 0x10, RZ ;  /* 0x000000101f317819 */ /* 0x000fe200000006ff */
        /* <DEDUP_REMOVED lines=31> */
[----:B------:R-:W-:Y:S02]  /*10990*/  IMAD.U32 R45, R28, 0x10000, RZ ;  /* 0x000100001c2d7824 */ /* 0x000fe400078e00ff */
        /* <DEDUP_REMOVED lines=45> */
.L_x_638:
[----:B------:R-:W-:Y:S05]  /*10c70*/  BSYNC B2 ;  /* 0x0000000000027941 */ /* 0x000fea0003800000 */
.L_x_637:
[----:B------:R-:W-:Y:S05]  /*10c80*/  @P1 BRA `(.L_x_636) ;  /* 0x0000000400741947 */ /* 0x000fea0003800000 */
[----:B------:R-:W-:Y:S01]  /*10c90*/  LEA.HI R36, R36, R213, RZ, 0x6 ;  /* 0x000000d524247211 */ /* 0x000fe200078f30ff */
[----:B------:R-:W-:Y:S01]  /*10ca0*/  IMAD.U32 R45, R20, 0x10000, RZ ;  /* 0x00010000142d7824 */ /* 0x000fe200078e00ff */
[----:B------:R-:W-:Y:S01]  /*10cb0*/  LEA.HI R47, R47, R26, RZ, 0x1d ;  /* 0x0000001a2f2f7211 */ /* 0x000fe200078fe8ff */
[----:B------:R-:W-:Y:S01]  /*10cc0*/  IMAD.U32 R43, R12, 0x10000, RZ ;  /* 0x000100000c2b7824 */ /* 0x000fe200078e00ff */
[----:B0-234-:R-:W-:Y:S01]  /*10cd0*/  LOP3.LUT R3, R228, 0x38, R38, 0xf8, !PT ;  /* 0x00000038e4037812 */ /* 0x01dfe200078ef826 */
[----:B------:R-:W-:Y:S01]  /*10ce0*/  IMAD.SHL.U32 R36, R36, 0x80, RZ ;  /* 0x0000008024247824 */ /* 0x000fe200078e00ff */
[----:B------:R-:W-:Y:S01]  /*10cf0*/  SHF.R.S32.HI R4, RZ, 0x1f, R47 ;  /* 0x0000001fff047819 */ /* 0x000fe2000001142f */
[----:B------:R-:W-:Y:S01]  /*10d00*/  IMAD.U32 R54, R21, 0x10000, RZ ;  /* 0x0001000015367824 */ /* 0x000fe200078e00ff */
[----:B------:R-:W-:Y:S01]  /*10d10*/  LOP3.LUT R5, R3, R230, RZ, 0x3c, !PT ;  /* 0x000000e603057212 */ /* 0x000fe200078e3cff */
[----:B------:R-:W-:Y:S01]  /*10d20*/  IMAD.SHL.U32 R3, R47, 0x8, RZ ;  /* 0x000000082f037824 */ /* 0x000fe200078e00ff */
[----:B------:R-:W-:Y:S01]  /*10d30*/  LOP3.LUT R36, R36, 0xffffe000, RZ, 0xc0, !PT ;  /* 0xffffe00024247812 */ /* 0x000fe200078ec0ff */
[----:B------:R-:W-:Y:S01]  /*10d40*/  IMAD.U32 R50, R13, 0x10000, RZ ;  /* 0x000100000d327824 */ /* 0x000fe200078e00ff */
[----:B------:R-:W-:Y:S01]  /*10d50*/  LEA.HI R4, R4, R47, RZ, 0x3 ;  /* 0x0000002f04047211 */ /* 0x000fe200078f18ff */
[----:B------:R-:W-:Y:S01]  /*10d60*/  IMAD.U32 R49, R24, 0x10000, RZ ;  /* 0x0001000018317824 */ /* 0x000fe200078e00ff */
[----:B------:R-:W-:Y:S01]  /*10d70*/  IADD3 R36, R5, R36, R231 ;  /* 0x0000002405247210 */ /* 0x000fe20007ffe0e7 */
[----:B------:R-:W-:Y:S01]  /*10d80*/  IMAD.U32 R47, R14, 0x10000, RZ ;  /* 0x000100000e2f7824 */ /* 0x000fe200078e00ff */
[----:B------:R-:W-:Y:S01]  /*10d90*/  LOP3.LUT R3, R228, 0x38, R3, 0xf8, !PT ;  /* 0x00000038e4037812 */ /* 0x000fe200078ef803 */
[----:B------:R-:W-:Y:S01]  /*10da0*/  IMAD.SHL.U32 R5, R4, 0x400, RZ ;  /* 0x0000040004057824 */ /* 0x000fe200078e00ff */
[----:B------:R-:W-:Y:S01]  /*10db0*/  LOP3.LUT R52, R20, 0xffff0000, RZ, 0xc0, !PT ;  /* 0xffff000014347812 */ /* 0x000fe200078ec0ff */
[----:B-----5:R-:W-:Y:S01]  /*10dc0*/  IMAD R56, R36, 0x2, R59 ;  /* 0x0000000224387824 */ /* 0x020fe200078e023b */
[----:B------:R-:W-:-:S02]  /*10dd0*/  LOP3.LUT R4, R3, R230, RZ, 0x3c, !PT ;  /* 0x000000e603047212 */ /* 0x000fc400078e3cff */
        /* <DEDUP_REMOVED lines=12> */
[----:B------:R-:W-:Y:S01]  /*10ea0*/  IMAD.U32 R36, R5, 0x10000, RZ ;  /* 0x0001000005247824 */ /* 0x000fe200078e00ff */
[----:B------:R-:W-:Y:S01]  /*10eb0*/  SHF.L.U32 R38, R7, 0x10, RZ ;  /* 0x0000001007267819 */ /* 0x000fe200000006ff */
[C---:B------:R-:W-:Y:S01]  /*10ec0*/  IMAD.U32 R37, R6.reuse, 0x10000, RZ ;  /* 0x0001000006257824 */ /* 0x040fe200078e00ff */
[----:B------:R-:W-:Y:S02]  /*10ed0*/  LOP3.LUT R6, R6, 0xffff0000, RZ, 0xc0, !PT ;  /* 0xffff000006067812 */ /* 0x000fe400078ec0ff */
        /* <DEDUP_REMOVED lines=11> */
[----:B------:R-:W-:Y:S01]  /*10f90*/  FMUL.FTZ R35, R48, R8 ;  /* 0x0000000830237220 */ /* 0x000fe20000410000 */
[-C--:B------:R-:W-:Y:S01]  /*10fa0*/  FMUL.FTZ R43, R54, R40.reuse ;  /* 0x00000028362b7220 */ /* 0x080fe20000410000 */
[----:B------:R-:W-:Y:S01]  /*10fb0*/  FMUL.FTZ R45, R50, R40 ;  /* 0x00000028322d7220 */ /* 0x000fe20000410000 */
[-C--:B------:R-:W-:Y:S01]  /*10fc0*/  FFMA.FTZ R39, R48, R4.reuse, -R39 ;  /* 0x0000000430277223 */ /* 0x080fe20000010827 */
[----:B------:R-:W-:Y:S01]  /*10fd0*/  FFMA.FTZ R35, R52, R4, R35 ;  /* 0x0000000434237223 */ /* 0x000fe20000010023 */
[----:B------:R-:W-:Y:S01]  /*10fe0*/  LOP3.LUT R10, R10, 0xffff0000, RZ, 0xc0, !PT ;  /* 0xffff00000a0a7812 */ /* 0x000fe200078ec0ff */
[-C--:B------:R-:W-:Y:S01]  /*10ff0*/  FMUL.FTZ R4, R49, R41.reuse ;  /* 0x0000002931047220 */ /* 0x080fe20000410000 */
[----:B------:R-:W-:Y:S01]  /*11000*/  LOP3.LUT R40, R14, 0xffff0000, RZ, 0xc0, !PT ;  /* 0xffff00000e287812 */ /* 0x000fe200078ec0ff */
[-C--:B------:R-:W-:Y:S01]  /*11010*/  FFMA.FTZ R43, R50, R36.reuse, -R43 ;  /* 0x00000024322b7223 */ /* 0x080fe2000001082b */
[----:B------:R-:W-:Y:S01]  /*11020*/  LOP3.LUT R48, R24, 0xffff0000, RZ, 0xc0, !PT ;  /* 0xffff000018307812 */ /* 0x000fe200078ec0ff */
[----:B------:R-:W-:Y:S01]  /*11030*/  FFMA.FTZ R45, R54, R36, R45 ;  /* 0x00000024362d7223 */ /* 0x000fe2000001002d */
[----:B------:R-:W-:Y:S01]  /*11040*/  FMUL.FTZ R36, R47, R41 ;  /* 0x000000292f247220 */ /* 0x000fe20000410000 */
[----:B------:R-:W-:-:S02]  /*11050*/  IMAD.U32 R42, R11, 0x10000, RZ ;  /* 0x000100000b2a7824 */ /* 0x000fc400078e00ff */
[-C--:B------:R-:W-:Y:S01]  /*11060*/  FFMA.FTZ R8, R47, R37.reuse, -R4 ;  /* 0x000000252f087223 */ /* 0x080fe20000010804 */
[----:B------:R-:W-:Y:S02]  /*11070*/  IMAD.U32 R50, R25, 0x10000, RZ ;  /* 0x0001000019327824 */ /* 0x000fe400078e00ff */
[-C--:B------:R-:W-:Y:S01]  /*11080*/  FMUL.FTZ R41, R48, R10.reuse ;  /* 0x0000000a30297220 */ /* 0x080fe20000410000 */
[----:B------:R-:W-:Y:S01]  /*11090*/  FMUL.FTZ R47, R40, R10 ;  /* 0x0000000a282f7220 */ /* 0x000fe20000410000 */
[----:B------:R-:W-:Y:S01]  /*110a0*/  FFMA.FTZ R10, R49, R37, R36 ;  /* 0x00000025310a7223 */ /* 0x000fe20000010024 */
[----:B------:R-:W-:Y:S01]  /*110b0*/  LOP3.LUT R11, R11, 0xffff0000, RZ, 0xc0, !PT ;  /* 0xffff00000b0b7812 */ /* 0x000fe200078ec0ff */
[----:B------:R-:W-:Y:S02]  /*110c0*/  IMAD.U32 R4, R15, 0x10000, RZ ;  /* 0x000100000f047824 */ /* 0x000fe400078e00ff */
[----:B------:R-:W-:Y:S01]  /*110d0*/  FMUL.FTZ R37, R50, R42 ;  /* 0x0000002a32257220 */ /* 0x000fe20000410000 */
[----:B------:R-:W-:Y:S01]  /*110e0*/  LOP3.LUT R7, R7, 0xffff0000, RZ, 0xc0, !PT ;  /* 0xffff000007077812 */ /* 0x000fe200078ec0ff */
[----:B------:R-:W-:Y:S01]  /*110f0*/  FFMA.FTZ R41, R40, R6, -R41 ;  /* 0x0000000628297223 */ /* 0x000fe20000010829 */
[C---:B------:R-:W-:Y:S01]  /*11100*/  FMUL.FTZ R49, R4.reuse, R42 ;  /* 0x0000002a04317220 */ /* 0x040fe20000410000 */
[----:B------:R-:W-:Y:S01]  /*11110*/  FFMA.FTZ R37, R4, R38, -R37 ;  /* 0x0000002604257223 */ /* 0x000fe20000010825 */
[----:B------:R-:W-:Y:S01]  /*11120*/  FFMA.FTZ R47, R48, R6, R47 ;  /* 0x00000006302f7223 */ /* 0x000fe2000001002f */
[----:B------:R-:W-:Y:S01]  /*11130*/  FMUL.FTZ R4, R55, R9 ;  /* 0x0000000937047220 */ /* 0x000fe20000410000 */
[----:B------:R-:W-:Y:S01]  /*11140*/  FMUL.FTZ R40, R57, R11 ;  /* 0x0000000b39287220 */ /* 0x000fe20000410000 */
[----:B------:R-:W-:Y:S01]  /*11150*/  FMUL.FTZ R6, R51, R9 ;  /* 0x0000000933067220 */ /* 0x000fe20000410000 */
[----:B------:R-:W-:Y:S01]  /*11160*/  FMUL.FTZ R42, R53, R11 ;  /* 0x0000000b352a7220 */ /* 0x000fe20000410000 */
[----:B------:R-:W-:Y:S01]  /*11170*/  FFMA.FTZ R49, R50, R38, R49 ;  /* 0x0000002632317223 */ /* 0x000fe20000010031 */
[----:B------:R-:W-:Y:S01]  /*11180*/  FFMA.FTZ R36, R51, R5, -R4 ;  /* 0x0000000533247223 */ /* 0x000fe20000010804 */
[----:B------:R-:W-:Y:S01]  /*11190*/  FFMA.FTZ R40, R53, R7, -R40 ;  /* 0x0000000735287223 */ /* 0x000fe20000010828 */
[----:B------:R-:W-:Y:S01]  /*111a0*/  FFMA.FTZ R38, R55, R5, R6 ;  /* 0x0000000537267223 */ /* 0x000fe20000010006 */
[----:B------:R-:W-:Y:S01]  /*111b0*/  FFMA.FTZ R42, R57, R7, R42 ;  /* 0x00000007392a7223 */ /* 0x000fe2000001002a */
[----:B------:R-:W-:-:S02]  /*111c0*/  F2FP.BF16.F32.PACK_AB R6, R41, R8 ;  /* 0x000000082906723e */ /* 0x000fc400000010ff */
[----:B------:R-:W-:Y:S02]  /*111d0*/  F2FP.BF16.F32.PACK_AB R4, R39, R44 ;  /* 0x0000002c2704723e */ /* 0x000fe400000010ff */
[----:B------:R-:W-:Y:S02]  /*111e0*/  F2FP.BF16.F32.PACK_AB R5, R36, R43 ;  /* 0x0000002b2405723e */ /* 0x000fe400000010ff */
[----:B------:R-:W-:Y:S02]  /*111f0*/  F2FP.BF16.F32.PACK_AB R7, R40, R37 ;  /* 0x000000252807723e */ /* 0x000fe400000010ff */
[----:B------:R-:W-:Y:S02]  /*11200*/  F2FP.BF16.F32.PACK_AB R10, R47, R10 ;  /* 0x0000000a2f0a723e */ /* 0x000fe400000010ff */
[----:B------:R-:W-:Y:S01]  /*11210*/  F2FP.BF16.F32.PACK_AB R8, R35, R46 ;  /* 0x0000002e2308723e */ /* 0x000fe200000010ff */
[----:B------:R0:W-:Y:S01]  /*11220*/  STS.128 [R56], R4 ;  /* 0x0000000438007388 */ /* 0x0001e20000000c00 */
[----:B------:R-:W-:-:S02]  /*11230*/  F2FP.BF16.F32.PACK_AB R9, R38, R45 ;  /* 0x0000002d2609723e */ /* 0x000fc400000010ff */
[----:B------:R-:W-:-:S05]  /*11240*/  F2FP.BF16.F32.PACK_AB R11, R42, R49 ;  /* 0x000000312a0b723e */ /* 0x000fca00000010ff */
[----:B------:R0:W-:Y:S02]  /*11250*/  STS.128 [R3+0x14400], R8 ;  /* 0x0144000803007388 */ /* 0x0001e40000000c00 */
.L_x_636:
[----:B------:R-:W-:Y:S05]  /*11260*/  BSYNC B1 ;  /* 0x0000000000017941 */ /* 0x000fea0003800000 */
.L_x_635:
[----:B01234-:R-:W2:Y:S02]  /*11270*/  LDL R3, [R1+0x7c] ;  /* 0x00007c0001037983 */ /* 0x01fea40000100800 */
[----:B--2---:R-:W-:-:S13]  /*11280*/  ISETP.GE.AND P0, PT, R3, R0, PT ;  /* 0x000000000300720c */ /* 0x004fda0003f06270 */
[----:B------:R-:W-:Y:S05]  /*11290*/  @P0 BRA `(.L_x_612) ;  /* 0x0000000800ec0947 */ /* 0x000fea0003800000 */
[----:B------:R0:W5:Y:S01]  /*112a0*/  LDL R54, [R1+0x80] ;  /* 0x0000800001367983 */ /* 0x0001620000100800 */
[----:B------:R-:W1:Y:S03]  /*112b0*/  LDC R47, c[0x0][0x3d4] ;  /* 0x0000f500ff2f7b82 */ /* 0x000e660000000800 */
[----:B------:R0:W5:Y:S04]  /*112c0*/  LDL R53, [R1+0x84] ;  /* 0x0000840001357983 */ /* 0x0001680000100800 */
[----:B------:R0:W5:Y:S01]  /*112d0*/  LDL R52, [R1+0x88] ;  /* 0x0000880001347983 */ /* 0x0001620000100800 */
[----:B------:R-:W-:Y:S01]  /*112e0*/  BSSY B1, `(.L_x_639) ;  /* 0x000005e000017945 */ /* 0x000fe20003800000 */
[----:B-1----:R-:W-:-:S02]  /*112f0*/  ISETP.GE.AND P0, PT, R212, R47, PT ;  /* 0x0000002fd400720c */ /* 0x002fc40003f06270 */
[----:B------:R-:W-:-:S11]  /*11300*/  ISETP.GE.AND P1, PT, R213, R47, PT ;  /* 0x0000002fd500720c */ /* 0x000fd60003f26270 */
[----:B0-----:R-:W-:Y:S05]  /*11310*/  @P0 BRA `(.L_x_640) ;  /* 0x0000000400680947 */ /* 0x001fea0003800000 */
[----:B------:R-:W2:Y:S01]  /*11320*/  LDL R6, [R1+0x6c] ;  /* 0x00006c0001067983 */ /* 0x000ea20000100800 */
[----:B------:R-:W-:Y:S01]  /*11330*/  LEA.HI R0, R47, R220, RZ, 0x1d ;  /* 0x000000dc2f007211 */ /* 0x000fe200078fe8ff */
[----:B------:R-:W-:Y:S01]  /*11340*/  IMAD.U32 R44, R31, 0x10000, RZ ;  /* 0x000100001f2c7824 */ /* 0x000fe200078e00ff */
[----:B-----5:R-:W-:Y:S01]  /*11350*/  LOP3.LUT R4, R54, 0x38, R212, 0xf8, !PT ;  /* 0x0000003836047812 */ /* 0x020fe200078ef8d4 */
        /* <DEDUP_REMOVED lines=8> */
[----:B------:R-:W-:Y:S01]  /*113e0*/  IMAD.U32 R48, R33, 0x10000, RZ ;  /* 0x0001000021307824 */ /* 0x000fe200078e00ff */
[----:B------:R-:W-:Y:S01]  /*113f0*/  LOP3.LUT R46, R31, 0xffff0000, RZ, 0xc0, !PT ;  /* 0xffff00001f2e7812 */ /* 0x000fe200078ec0ff */
[----:B------:R-:W-:Y:S01]  /*11400*/  IMAD.SHL.U32 R5, R5, 0x400, RZ ;  /* 0x0000040005057824 */ /* 0x000fe200078e00ff */
[----:B------:R-:W-:-:S04]  /*11410*/  LOP3.LUT R0, R0, R53, RZ, 0x3c, !PT ;  /* 0x0000003500007212 */ /* 0x000fc800078e3cff */
[----:B------:R-:W-:-:S04]  /*11420*/  LOP3.LUT R3, R5, 0x7fffe000, RZ, 0xc0, !PT ;  /* 0x7fffe00005037812 */ /* 0x000fc800078ec0ff */
[----:B------:R-:W-:-:S05]  /*11430*/  IADD3 R3, R0, R3, R52 ;  /* 0x0000000300037210 */ /* 0x000fca0007ffe034 */
[----:B------:R-:W-:-:S05]  /*11440*/  IMAD R3, R3, 0x2, R16 ;  /* 0x0000000203037824 */ /* 0x000fca00078e0210 */
[----:B------:R-:W0:Y:S02]  /*11450*/  LDS.128 R8, [R3+0x14400] ;  /* 0x0144000003087984 */ /* 0x000e240000000c00 */
[C---:B0-----:R-:W-:Y:S01]  /*11460*/  IMAD.U32 R38, R8.reuse, 0x10000, RZ ;  /* 0x0001000008267824 */ /* 0x041fe200078e00ff */
[----:B------:R-:W-:Y:S01]  /*11470*/  LOP3.LUT R8, R8, 0xffff0000, RZ, 0xc0, !PT ;  /* 0xffff000008087812 */ /* 0x000fe200078ec0ff */
[C---:B------:R-:W-:Y:S01]  /*11480*/  IMAD.U32 R39, R9.reuse, 0x10000, RZ ;  /* 0x0001000009277824 */ /* 0x040fe200078e00ff */
[----:B------:R-:W-:Y:S01]  /*11490*/  LOP3.LUT R9, R9, 0xffff0000, RZ, 0xc0, !PT ;  /* 0xffff000009097812 */ /* 0x000fe200078ec0ff */
[-C--:B------:R-:W-:Y:S01]  /*114a0*/  FMUL.FTZ R43, R44, R38.reuse ;  /* 0x000000262c2b7220 */ /* 0x080fe20000410000 */
[----:B------:R-:W-:Y:S01]  /*114b0*/  FMUL.FTZ R31, R42, R38 ;  /* 0x000000262a1f7220 */ /* 0x000fe20000410000 */
[----:B------:R-:W-:Y:S01]  /*114c0*/  LOP3.LUT R38, R27, 0xffff0000, RZ, 0xc0, !PT ;  /* 0xffff00001b267812 */ /* 0x000fe200078ec0ff */
[----:B------:R-:W-:Y:S01]  /*114d0*/  FMUL.FTZ R27, R46, R8 ;  /* 0x000000082e1b7220 */ /* 0x000fe20000410000 */
[C---:B------:R-:W-:Y:S01]  /*114e0*/  IMAD.U32 R40, R10.reuse, 0x10000, RZ ;  /* 0x000100000a287824 */ /* 0x040fe200078e00ff */
[----:B------:R-:W-:Y:S01]  /*114f0*/  LOP3.LUT R10, R10, 0xffff0000, RZ, 0xc0, !PT ;  /* 0xffff00000a0a7812 */ /* 0x000fe200078ec0ff */
[----:B------:R-:W-:-:S02]  /*11500*/  IMAD.U32 R41, R11, 0x10000, RZ ;  /* 0x000100000b297824 */ /* 0x000fc400078e00ff */
[----:B------:R-:W-:Y:S01]  /*11510*/  FMUL.FTZ R45, R38, R8 ;  /* 0x00000008262d7220 */ /* 0x000fe20000410000 */
[----:B------:R-:W-:Y:S01]  /*11520*/  LOP3.LUT R11, R11, 0xffff0000, RZ, 0xc0, !PT ;  /* 0xffff00000b0b7812 */ /* 0x000fe200078ec0ff */
[----:B--2---:R-:W-:-:S05]  /*11530*/  IMAD R50, R4, 0x2, R6 ;  /* 0x0000000204327824 */ /* 0x004fca00078e0206 */
[----:B------:R-:W0:Y:S02]  /*11540*/  LDS.128 R4, [R50] ;  /* 0x0000000032047984 */ /* 0x000e240000000c00 */
[C---:B0-----:R-:W-:Y:S01]  /*11550*/  IMAD.U32 R0, R4.reuse, 0x10000, RZ ;  /* 0x0001000004007824 */ /* 0x041fe200078e00ff */
[----:B------:R-:W-:Y:S01]  /*11560*/  LOP3.LUT R4, R4, 0xffff0000, RZ, 0xc0, !PT ;  /* 0xffff000004047812 */ /* 0x000fe200078ec0ff */
[----:B------:R-:W-:Y:S01]  /*11570*/  IMAD.U32 R36, R6, 0x10000, RZ ;  /* 0x0001000006247824 */ /* 0x000fe200078e00ff */
[----:B------:R-:W-:Y:S01]  /*11580*/  SHF.L.U32 R35, R5, 0x10, RZ ;  /* 0x0000001005237819 */ /* 0x000fe200000006ff */
[-C--:B------:R-:W-:Y:S01]  /*11590*/  FFMA.FTZ R43, R42, R0.reuse, -R43 ;  /* 0x000000002a2b7223 */ /* 0x080fe2000001082b */
[----:B------:R-:W-:Y:S01]  /*115a0*/  FFMA.FTZ R31, R44, R0, R31 ;  /* 0x000000002c1f7223 */ /* 0x000fe2000001001f */
[-C--:B------:R-:W-:Y:S01]  /*115b0*/  FFMA.FTZ R0, R38, R4.reuse, -R27 ;  /* 0x0000000426007223 */ /* 0x080fe2000001081b */
[----:B------:R-:W-:Y:S01]  /*115c0*/  FFMA.FTZ R8, R46, R4, R45 ;  /* 0x000000042e087223 */ /* 0x000fe2000001002d */
[-C--:B------:R-:W-:Y:S01]  /*115d0*/  FMUL.FTZ R38, R51, R39.reuse ;  /* 0x0000002733267220 */ /* 0x080fe20000410000 */
[----:B------:R-:W-:Y:S01]  /*115e0*/  FMUL.FTZ R42, R49, R39 ;  /* 0x00000027312a7220 */ /* 0x000fe20000410000 */
[C---:B------:R-:W-:Y:S01]  /*115f0*/  IMAD.U32 R4, R29.reuse, 0x10000, RZ ;  /* 0x000100001d047824 */ /* 0x040fe200078e00ff */
        /* <DEDUP_REMOVED lines=8> */
[-C--:B------:R-:W-:Y:S01]  /*11680*/  FMUL.FTZ R33, R46, R10.reuse ;  /* 0x0000000a2e217220 */ /* 0x080fe20000410000 */
[----:B------:R-:W-:Y:S01]  /*11690*/  FMUL.FTZ R35, R44, R10 ;  /* 0x0000000a2c237220 */ /* 0x000fe20000410000 */
[----:B------:R-:W-:Y:S02]  /*116a0*/  IMAD.U32 R39, R30, 0x10000, RZ ;  /* 0x000100001e277824 */ /* 0x000fe400078e00ff */
[-C--:B------:R-:W-:Y:S01]  /*116b0*/  FFMA.FTZ R27, R4, R36.reuse, -R27 ;  /* 0x00000024041b7223 */ /* 0x080fe2000001081b */
[----:B------:R-:W-:Y:S02]  /*116c0*/  IMAD.U32 R37, R7, 0x10000, RZ ;  /* 0x0001000007257824 */ /* 0x000fe400078e00ff */
[----:B------:R-:W-:Y:S01]  /*116d0*/  FFMA.FTZ R10, R48, R36, R29 ;  /* 0x00000024300a7223 */ /* 0x000fe2000001001d */
[-C--:B------:R-:W-:Y:S01]  /*116e0*/  FMUL.FTZ R4, R45, R41.reuse ;  /* 0x000000292d047220 */ /* 0x080fe20000410000 */
[-C--:B------:R-:W-:Y:S01]  /*116f0*/  FFMA.FTZ R36, R44, R6.reuse, -R33 ;  /* 0x000000062c247223 */ /* 0x080fe20000010821 */
[----:B------:R-:W-:Y:S01]  /*11700*/  FFMA.FTZ R35, R46, R6, R35 ;  /* 0x000000062e237223 */ /* 0x000fe20000010023 */
[C---:B------:R-:W-:Y:S01]  /*11710*/  FMUL.FTZ R6, R39.reuse, R41 ;  /* 0x0000002927067220 */ /* 0x040fe20000410000 */
[----:B------:R-:W-:Y:S01]  /*11720*/  LOP3.LUT R41, R32, 0xffff0000, RZ, 0xc0, !PT ;  /* 0xffff000020297812 */ /* 0x000fe200078ec0ff */
[-C--:B------:R-:W-:Y:S01]  /*11730*/  FFMA.FTZ R29, R39, R37.reuse, -R4 ;  /* 0x00000025271d7223 */ /* 0x080fe20000010804 */
[----:B------:R-:W-:Y:S01]  /*11740*/  LOP3.LUT R33, R28, 0xffff0000, RZ, 0xc0, !PT ;  /* 0xffff00001c217812 */ /* 0x000fe200078ec0ff */
[----:B------:R-:W-:Y:S01]  /*11750*/  FFMA.FTZ R37, R45, R37, R6 ;  /* 0x000000252d257223 */ /* 0x000fe20000010006 */
[----:B------:R-:W-:Y:S01]  /*11760*/  LOP3.LUT R49, R34, 0xffff0000, RZ, 0xc0, !PT ;  /* 0xffff000022317812 */ /* 0x000fe200078ec0ff */
[-C--:B------:R-:W-:Y:S01]  /*11770*/  FMUL.FTZ R4, R41, R9.reuse ;  /* 0x0000000929047220 */ /* 0x080fe20000410000 */
[----:B------:R-:W-:Y:S01]  /*11780*/  LOP3.LUT R39, R30, 0xffff0000, RZ, 0xc0, !PT ;  /* 0xffff00001e277812 */ /* 0x000fe200078ec0ff */
[----:B------:R-:W-:Y:S01]  /*11790*/  FMUL.FTZ R6, R33, R9 ;  /* 0x0000000921067220 */ /* 0x000fe20000410000 */
[----:B------:R-:W-:Y:S01]  /*117a0*/  LOP3.LUT R5, R5, 0xffff0000, RZ, 0xc0, !PT ;  /* 0xffff000005057812 */ /* 0x000fe200078ec0ff */
[-C--:B------:R-:W-:Y:S01]  /*117b0*/  FMUL.FTZ R28, R49, R11.reuse ;  /* 0x0000000b311c7220 */ /* 0x080fe20000410000 */
[----:B------:R-:W-:Y:S01]  /*117c0*/  LOP3.LUT R7, R7, 0xffff0000, RZ, 0xc0, !PT ;  /* 0xffff000007077812 */ /* 0x000fe200078ec0ff */
[----:B------:R-:W-:Y:S01]  /*117d0*/  FMUL.FTZ R30, R39, R11 ;  /* 0x0000000b271e7220 */ /* 0x000fe20000410000 */
[----:B------:R-:W-:Y:S01]  /*117e0*/  F2FP.BF16.F32.PACK_AB R10, R35, R10 ;  /* 0x0000000a230a723e */ /* 0x000fe200000010ff */
        /* <DEDUP_REMOVED lines=11> */
[----:B------:R0:W-:Y:S04]  /*118a0*/  STS.128 [R50], R4 ;  /* 0x0000000432007388 */ /* 0x0001e80000000c00 */
[----:B------:R0:W-:Y:S02]  /*118b0*/  STS.128 [R3+0x14400], R8 ;  /* 0x0144000803007388 */ /* 0x0001e40000000c00 */
.L_x_640:
[----:B------:R-:W-:Y:S05]  /*118c0*/  BSYNC B1 ;  /* 0x0000000000017941 */ /* 0x000fea0003800000 */
.L_x_639:
[----:B------:R-:W-:Y:S05]  /*118d0*/  @P1 BRA `(.L_x_612) ;  /* 0x00000004005c1947 */ /* 0x000fea0003800000 */
[----:B------:R-:W2:Y:S01]  /*118e0*/  LDL R40, [R1+0x8c] ;  /* 0x00008c0001287983 */ /* 0x000ea20000100800 */
[----:B------:R-:W-:Y:S01]  /*118f0*/  LEA.HI R26, R47, R26, RZ, 0x1d ;  /* 0x0000001a2f1a7211 */ /* 0x000fe200078fe8ff */
[C---:B------:R-:W-:Y:S01]  /*11900*/  IMAD.U32 R36, R20.reuse, 0x10000, RZ ;  /* 0x0001000014247824 */ /* 0x040fe200078e00ff */
[----:B------:R-:W-:Y:S01]  /*11910*/  LOP3.LUT R38, R20, 0xffff0000, RZ, 0xc0, !PT ;  /* 0xffff000014267812 */ /* 0x000fe200078ec0ff */
[----:B------:R-:W-:Y:S01]  /*11920*/  IMAD.U32 R34, R12, 0x10000, RZ ;  /* 0x000100000c227824 */ /* 0x000fe200078e00ff */
[----:B0-----:R-:W-:Y:S01]  /*11930*/  SHF.R.S32.HI R3, RZ, 0x1f, R26 ;  /* 0x0000001fff037819 */ /* 0x001fe2000001141a */
[----:B------:R-:W-:Y:S01]  /*11940*/  IMAD.SHL.U32 R0, R26, 0x8, RZ ;  /* 0x000000081a007824 */ /* 0x000fe200078e00ff */
[----:B------:R-:W-:Y:S01]  /*11950*/  LOP3.LUT R12, R12, 0xffff0000, RZ, 0xc0, !PT ;  /* 0xffff00000c0c7812 */ /* 0x000fe200078ec0ff */
[----:B------:R-:W-:Y:S01]  /*11960*/  IMAD.U32 R20, R13, 0x10000, RZ ;  /* 0x000100000d147824 */ /* 0x000fe200078e00ff */
[----:B------:R-:W-:Y:S01]  /*11970*/  LEA.HI R3, R3, R26, RZ, 0x3 ;  /* 0x0000001a03037211 */ /* 0x000fe200078f18ff */
[----:B------:R-:W-:Y:S01]  /*11980*/  IMAD.U32 R41, R24, 0x10000, RZ ;  /* 0x0001000018297824 */ /* 0x000fe200078e00ff */
[----:B-----5:R-:W-:-:S02]  /*11990*/  LOP3.LUT R0, R54, 0x38, R0, 0xf8, !PT ;  /* 0x0000003836007812 */ /* 0x020fc400078ef800 */
[----:B------:R-:W-:Y:S01]  /*119a0*/  LOP3.LUT R24, R24, 0xffff0000, RZ, 0xc0, !PT ;  /* 0xffff000018187812 */ /* 0x000fe200078ec0ff */
[----:B------:R-:W-:Y:S01]  /*119b0*/  IMAD.SHL.U32 R3, R3, 0x400, RZ ;  /* 0x0000040003037824 */ /* 0x000fe200078e00ff */
[----:B------:R-:W-:Y:S02]  /*119c0*/  LOP3.LUT R0, R0, R53, RZ, 0x3c, !PT ;  /* 0x0000003500007212 */ /* 0x000fe400078e3cff */
[----:B------:R-:W-:Y:S02]  /*119d0*/  LOP3.LUT R13, R13, 0xffff0000, RZ, 0xc0, !PT ;  /* 0xffff00000d0d7812 */ /* 0x000fe400078ec0ff */
        /* <DEDUP_REMOVED lines=10> */
[-C--:B------:R-:W-:Y:S01]  /*11a80*/  FMUL.FTZ R35, R38, R8.reuse ;  /* 0x0000000826237220 */ /* 0x080fe20000410000 */
[----:B------:R-:W-:Y:S01]  /*11a90*/  FMUL.FTZ R37, R12, R8 ;  /* 0x000000080c257220 */ /* 0x000fe20000410000 */
[----:B------:R-:W-:-:S02]  /*11aa0*/  IMAD.U32 R31, R10, 0x10000, RZ ;  /* 0x000100000a1f7824 */ /* 0x000fc400078e00ff */
[----:B------:R-:W-:Y:S01]  /*11ab0*/  FMUL.FTZ R39, R20, R30 ;  /* 0x0000001e14277220 */ /* 0x000fe20000410000 */
[----:B------:R-:W-:Y:S01]  /*11ac0*/  LOP3.LUT R10, R10, 0xffff0000, RZ, 0xc0, !PT ;  /* 0xffff00000a0a7812 */ /* 0x000fe200078ec0ff */
[C---:B------:R-:W-:Y:S01]  /*11ad0*/  IMAD.U32 R32, R11.reuse, 0x10000, RZ ;  /* 0x000100000b207824 */ /* 0x040fe200078e00ff */
[----:B------:R-:W-:Y:S01]  /*11ae0*/  LOP3.LUT R11, R11, 0xffff0000, RZ, 0xc0, !PT ;  /* 0xffff00000b0b7812 */ /* 0x000fe200078ec0ff */
[----:B--2---:R-:W0:Y:S02]  /*11af0*/  LDS.128 R4, [R40] ;  /* 0x0000000028047984 */ /* 0x004e240000000c00 */
[C---:B0-----:R-:W-:Y:S01]  /*11b00*/  SHF.L.U32 R0, R4.reuse, 0x10, RZ ;  /* 0x0000001004007819 */ /* 0x041fe200000006ff */
[----:B------:R-:W-:Y:S01]  /*11b10*/  IMAD.U32 R26, R5, 0x10000, RZ ;  /* 0x00010000051a7824 */ /* 0x000fe200078e00ff */
[----:B------:R-:W-:Y:S01]  /*11b20*/  LOP3.LUT R4, R4, 0xffff0000, RZ, 0xc0, !PT ;  /* 0xffff000004047812 */ /* 0x000fe200078ec0ff */
[C---:B------:R-:W-:Y:S01]  /*11b30*/  IMAD.U32 R27, R6.reuse, 0x10000, RZ ;  /* 0x00010000061b7824 */ /* 0x040fe200078e00ff */
[----:B------:R-:W-:Y:S01]  /*11b40*/  LOP3.LUT R6, R6, 0xffff0000, RZ, 0xc0, !PT ;  /* 0xffff000006067812 */ /* 0x000fe200078ec0ff */
[----:B------:R-:W-:Y:S01]  /*11b50*/  FFMA.FTZ R33, R34, R0, -R33 ;  /* 0x0000000022217223 */ /* 0x000fe20000010821 */
[----:B------:R-:W-:-:S02]  /*11b60*/  IMAD.U32 R34, R21, 0x10000, RZ ;  /* 0x0001000015227824 */ /* 0x000fc400078e00ff */
[----:B------:R-:W-:Y:S01]  /*11b70*/  FFMA.FTZ R29, R36, R0, R29 ;  /* 0x00000000241d7223 */ /* 0x000fe2000001001d */
[-C--:B------:R-:W-:Y:S01]  /*11b80*/  FFMA.FTZ R0, R12, R4.reuse, -R35 ;  /* 0x000000040c007223 */ /* 0x080fe20000010823 */
[----:B------:R-:W-:Y:S01]  /*11b90*/  FFMA.FTZ R8, R38, R4, R37 ;  /* 0x0000000426087223 */ /* 0x000fe20000010025 */
[----:B------:R-:W-:Y:S01]  /*11ba0*/  FMUL.FTZ R35, R34, R30 ;  /* 0x0000001e22237220 */ /* 0x000fe20000410000 */
[C---:B------:R-:W-:Y:S02]  /*11bb0*/  IMAD.U32 R37, R14.reuse, 0x10000, RZ ;  /* 0x000100000e257824 */ /* 0x040fe400078e00ff */
[-C--:B------:R-:W-:Y:S01]  /*11bc0*/  FMUL.FTZ R4, R41, R31.reuse ;  /* 0x0000001f29047220 */ /* 0x080fe20000410000 */
[----:B------:R-:W-:Y:S01]  /*11bd0*/  LOP3.LUT R14, R14, 0xffff0000, RZ, 0xc0, !PT ;  /* 0xffff00000e0e7812 */ /* 0x000fe200078ec0ff */
[-C--:B------:R-:W-:Y:S01]  /*11be0*/  FFMA.FTZ R35, R20, R26.reuse, -R35 ;  /* 0x0000001a14237223 */ /* 0x080fe20000010823 */
[----:B------:R-:W-:Y:S01]  /*11bf0*/  FFMA.FTZ R39, R34, R26, R39 ;  /* 0x0000001a22277223 */ /* 0x000fe20000010027 */
[C---:B------:R-:W-:Y:S01]  /*11c00*/  FMUL.FTZ R12, R37.reuse, R31 ;  /* 0x0000001f250c7220 */ /* 0x040fe20000410000 */
[----:B------:R-:W-:Y:S01]  /*11c10*/  FFMA.FTZ R20, R37, R27, -R4 ;  /* 0x0000001b25147223 */ /* 0x000fe20000010804 */
[----:B------:R-:W-:-:S02]  /*11c20*/  IMAD.U32 R26, R25, 0x10000, RZ ;  /* 0x00010000191a7824 */ /* 0x000fc400078e00ff */
[-C--:B------:R-:W-:Y:S01]  /*11c30*/  FMUL.FTZ R31, R24, R10.reuse ;  /* 0x0000000a181f7220 */ /* 0x080fe20000410000 */
[----:B------:R-:W-:Y:S02]  /*11c40*/  IMAD.U32 R4, R15, 0x10000, RZ ;  /* 0x000100000f047824 */ /* 0x000fe400078e00ff */
[----:B------:R-:W-:Y:S01]  /*11c50*/  FMUL.FTZ R37, R14, R10 ;  /* 0x0000000a0e257220 */ /* 0x000fe20000410000 */
[----:B------:R-:W-:Y:S01]  /*11c60*/  FFMA.FTZ R10, R41, R27, R12 ;  /* 0x0000001b290a7223 */ /* 0x000fe2000001000c */
[----:B------:R-:W-:Y:S02]  /*11c70*/  IMAD.U32 R28, R7, 0x10000, RZ ;  /* 0x00010000071c7824 */ /* 0x000fe400078e00ff */
[-C--:B------:R-:W-:Y:S01]  /*11c80*/  FMUL.FTZ R27, R26, R32.reuse ;  /* 0x000000201a1b7220 */ /* 0x080fe20000410000 */
[----:B------:R-:W-:Y:S01]  /*11c90*/  LOP3.LUT R21, R21, 0xffff0000, RZ, 0xc0, !PT ;  /* 0xffff000015157812 */ /* 0x000fe200078ec0ff */
[----:B------:R-:W-:Y:S01]  /*11ca0*/  FMUL.FTZ R41, R4, R32 ;  /* 0x0000002004297220 */ /* 0x000fe20000410000 */
[----:B------:R-:W-:Y:S01]  /*11cb0*/  LOP3.LUT R25, R25, 0xffff0000, RZ, 0xc0, !PT ;  /* 0xffff000019197812 */ /* 0x000fe200078ec0ff */
[----:B------:R-:W-:Y:S01]  /*11cc0*/  FFMA.FTZ R37, R24, R6, R37 ;  /* 0x0000000618257223 */ /* 0x000fe20000010025 */
[----:B------:R-:W-:Y:S01]  /*11cd0*/  LOP3.LUT R15, R15, 0xffff0000, RZ, 0xc0, !PT ;  /* 0xffff00000f0f7812 */ /* 0x000fe200078ec0ff */
[----:B------:R-:W-:Y:S01]  /*11ce0*/  FFMA.FTZ R27, R4, R28, -R27 ;  /* 0x0000001c041b7223 */ /* 0x000fe2000001081b */
[----:B------:R-:W-:Y:S01]  /*11cf0*/  LOP3.LUT R5, R5, 0xffff0000, RZ, 0xc0, !PT ;  /* 0xffff000005057812 */ /* 0x000fe200078ec0ff */
        /* <DEDUP_REMOVED lines=21> */
.L_x_612:
[----:B------:R-:W-:Y:S05]  /*11e50*/  BSYNC B0 ;  /* 0x0000000000007941 */ /* 0x000fea0003800000 */
.L_x_578:
[----:B------:R-:W-:Y:S01]  /*11e60*/  @!PT LDS RZ, [RZ] ;  /* 0x00000000fffff984 */ /* 0x000fe20000000800 */
[----:B------:R-:W-:Y:S01]  /*11e70*/  @!PT LDS RZ, [RZ] ;  /* 0x00000000fffff984 */ /* 0x000fe20000000800 */
[----:B------:R-:W-:Y:S01]  /*11e80*/  @!PT LDS RZ, [RZ] ;  /* 0x00000000fffff984 */ /* 0x000fe20000000800 */
[----:B------:R-:W-:Y:S01]  /*11e90*/  @!PT LDS RZ, [RZ] ;  /* 0x00000000fffff984 */ /* 0x000fe20000000800 */
[----:B------:R0:W-:Y:S06]  /*11ea0*/  MEMBAR.ALL.CTA ;  /* 0x0000000000007992 */ /* 0x0001ec0000008000 */
[----:B0-----:R-:W0:Y:S01]  /*11eb0*/  FENCE.VIEW.ASYNC.S ;  /* 0x00000000000073c6 */ /* 0x001e220000000000 */
[----:B------:R-:W-:Y:S05]  /*11ec0*/  WARPSYNC.ALL ;  /* 0x0000000000007948 */ /* 0x000fea0003800000 */
[----:B0-----:R-:W-:Y:S06]  /*11ed0*/  BAR.SYNC.DEFER_BLOCKING 0xd, 0x100 ;  /* 0x0344000000007b1d */ /* 0x001fec0000010000 */
.L_x_576:
[----:B------:R-:W-:-:S13]  /*11ee0*/  ISETP.NE.AND P0, PT, R221, 0x3, PT ;  /* 0x00000003dd00780c */ /* 0x000fda0003f05270 */
[----:B------:R-:W-:Y:S05]  /*11ef0*/  @!P0 BRA `(.L_x_641) ;  /* 0x0000000000048947 */ /* 0x000fea0003800000 */
[----:B------:R-:W-:Y:S01]  /*11f00*/  BPT.TRAP 0x1 ;  /* 0x000000040000795c */ /* 0x000fe20000300000 */
.L_x_641:
[----:B------:R-:W-:Y:S01]  /*11f10*/  IMAD R0, R224, 0x8, R16 ;  /* 0x00000008e0007824 */ /* 0x000fe200078e0210 */
[----:B01234-:R-:W-:-:S04]  /*11f20*/  SHF.L.U32 R3, R225, 0x1f, RZ ;  /* 0x0000001fe1037819 */ /* 0x01ffc800000006ff */
[----:B------:R0:W1:Y:S01]  /*11f30*/  SYNCS.PHASECHK.TRANS64.TRYWAIT P1, [R0+URZ+0x38830], R3 ;  /* 0x03883003000075a7 */ /* 0x000062000802017f */
[----:B------:R-:W-:Y:S05]  /*11f40*/  @!P0 BRA `(.L_x_642) ;  /* 0x0000000000048947 */ /* 0x000fea0003800000 */
[----:B------:R-:W-:Y:S01]  /*11f50*/  BPT.TRAP 0x1 ;  /* 0x000000040000795c */ /* 0x000fe20000300000 */
.L_x_642:
[----:B------:R-:W2:Y:S01]  /*11f60*/  LDL R6, [R1+0x78] ;  /* 0x0000780001067983 */ /* 0x000ea20000100800 */
[----:B------:R-:W-:Y:S01]  /*11f70*/  IMAD.MOV.U32 R5, RZ, RZ, -0x2 ;  /* 0xfffffffeff057424 */ /* 0x000fe200078e00ff */
[----:B--2---:R-:W-:-:S04]  /*11f80*/  SHF.R.S32.HI R4, RZ, 0x1f, R6 ;  /* 0x0000001fff047819 */ /* 0x004fc80000011406 */
[----:B------:R-:W-:-:S04]  /*11f90*/  LEA.HI R4, R4, R6, RZ, 0x2 ;  /* 0x0000000604047211 */ /* 0x000fc800078f10ff */
[----:B------:R-:W-:-:S04]  /*11fa0*/  LOP3.LUT R4, R4, 0x7ffffffc, RZ, 0xc0, !PT ;  /* 0x7ffffffc04047812 */ /* 0x000fc800078ec0ff */
[----:B------:R-:W-:Y:S01]  /*11fb0*/  IADD3 R4, R6, -R4, RZ ;  /* 0x8000000406047210 */ /* 0x000fe20007ffe0ff */
[----:B-1----:R-:W-:Y:S06]  /*11fc0*/  @P1 BRA `(.L_x_643) ;  /* 0x0000000000081947 */ /* 0x002fec0003800000 */
[----:B------:R-:W1:Y:S02]  /*11fd0*/  SYNCS.PHASECHK.TRANS64.TRYWAIT P1, [R0+URZ+0x38830], R3 ;  /* 0x03883003000075a7 */ /* 0x000e64000802017f */
[----:B-1----:R-:W-:Y:S05]  /*11fe0*/  @!P1 BRA `(.L_x_644) ;  /* 0x0000013c00609947 */ /* 0x002fea0003800000 */
.L_x_643:
[----:B------:R-:W2:Y:S01]  /*11ff0*/  S2R R6, SR_TID.X ;  /* 0x0000000000067919 */ /* 0x000ea20000002100 */
[----:B------:R-:W-:Y:S05]  /*12000*/  WARPSYNC.ALL ;  /* 0x0000000000007948 */ /* 0x000fea0003800000 */
[----:B------:R-:W-:Y:S02]  /*12010*/  IMAD R5, R4, R5, 0x50 ;  /* 0x0000005004057424 */ /* 0x000fe400078e0205 */
[----:B------:R-:W-:Y:S01]  /*12020*/  IMAD.MOV.U32 R151, RZ, RZ, RZ ;  /* 0x000000ffff977224 */ /* 0x000fe200078e00ff */
[----:B--2---:R-:W-:-:S04]  /*12030*/  LOP3.LUT R6, R6, 0x7f, RZ, 0xc0, !PT ;  /* 0x0000007f06067812 */ /* 0x004fc800078ec0ff */
[----:B------:R-:W-:Y:S01]  /*12040*/  ISETP.NE.AND P1, PT, R6, RZ, PT ;  /* 0x000000ff0600720c */ /* 0x000fe20003f25270 */
[----:B01----:R-:W-:Y:S01]  /*12050*/  VIADD R3, R16, 0x24400 ;  /* 0x0002440010037836 */ /* 0x003fe20000000000 */
[----:B------:R-:W-:Y:S01]  /*12060*/  R2UR UR12, R2 ;  /* 0x00000000020c72ca */ /* 0x000fe200000e0000 */
[----:B-----5:R-:W-:Y:S01]  /*12070*/  WARPGROUP.ARRIVE ;  /* 0x00000000000079c5 */ /* 0x020fe20000000000 */
[----:B------:R-:W-:Y:S01]  /*12080*/  UMOV UR9, 0x40000040 ;  /* 0x4000004000097882 */ /* 0x000fe20000000000 */
[----:B------:R-:W-:Y:S01]  /*12090*/  IMAD.MOV.U32 R7, RZ, RZ, 0x40000040 ;  /* 0x40000040ff077424 */ /* 0x000fe200078e00ff */
[----:B------:R-:W-:Y:S01]  /*120a0*/  SHF.R.U32.HI R3, RZ, 0x4, R3 ;  /* 0x00000004ff037819 */ /* 0x000fe20000011603 */
[----:B------:R-:W-:Y:S01]  /*120b0*/  UMOV UR5, UR9 ;  /* 0x0000000900057c82 */ /* 0x000fe20008000000 */
[----:B------:R-:W-:Y:S01]  /*120c0*/  IMAD.MOV.U32 R9, RZ, RZ, 0x40000040 ;  /* 0x40000040ff097424 */ /* 0x000fe200078e00ff */
[----:B------:R-:W-:Y:S01]  /*120d0*/  UMOV UR17, 0x40000040 ;  /* 0x4000004000117882 */ /* 0x000fe20000000000 */
[----:B------:R-:W-:Y:S01]  /*120e0*/  LOP3.LUT R3, R3, 0x3fff, RZ, 0xc0, !PT ;  /* 0x00003fff03037812 */ /* 0x000fe200078ec0ff */
[----:B------:R-:W-:Y:S01]  /*120f0*/  IMAD.U32 R11, RZ, RZ, UR9 ;  /* 0x00000009ff0b7e24 */ /* 0x000fe2000f8e00ff */
[----:B------:R-:W-:Y:S01]  /*12100*/  R2UR UR7, R7 ;  /* 0x00000000070772ca */ /* 0x000fe200000e0000 */
[----:B------:R-:W-:Y:S01]  /*12110*/  IMAD.MOV.U32 R7, RZ, RZ, 0x40000040 ;  /* 0x40000040ff077424 */ /* 0x000fe200078e00ff */
[----:B------:R-:W-:Y:S01]  /*12120*/  LOP3.LUT R234, R3, 0x10000, RZ, 0xfc, !PT ;  /* 0x0001000003ea7812 */ /* 0x000fe200078efcff */
[----:B------:R-:W-:Y:S01]  /*12130*/  IMAD.MOV.U32 R3, RZ, RZ, 0x40000040 ;  /* 0x40000040ff037424 */ /* 0x000fe200078e00ff */
[----:B------:R-:W-:Y:S01]  /*12140*/  ULOP3.LUT UR12, UR12, 0x10000, URZ, 0xfc, !UPT ;  /* 0x000100000c0c7892 */ /* 0x000fe2000f8efc3f */
[----:B------:R-:W-:Y:S01]  /*12150*/  IMAD.IADD R5, R5, 0x1, R148 ;  /* 0x0000000105057824 */ /* 0x000fe200078e0294 */
[----:B------:R-:W-:Y:S01]  /*12160*/  UMOV UR53, 0x40000040 ;  /* 0x4000004000357882 */ /* 0x000fe20000000000 */
[----:B------:R-:W-:Y:S01]  /*12170*/  IMAD R2, R224, 0xa00, R234 ;  /* 0x00000a00e0027824 */ /* 0x000fe200078e02ea */
[----:B------:R-:W-:Y:S01]  /*12180*/  R2UR UR11, R3 ;  /* 0x00000000030b72ca */ /* 0x000fe200000e0000 */
[----:B------:R-:W-:Y:S01]  /*12190*/  UIADD3 UR52, UR12, 0x806, URZ ;  /* 0x000008060c347890 */ /* 0x000fe2000fffe03f */
[----:B------:R-:W-:Y:S01]  /*121a0*/  IMAD.MOV.U32 R3, RZ, RZ, 0x40000040 ;  /* 0x40000040ff037424 */ /* 0x000fe200078e00ff */
[----:B------:R-:W-:Y:S01]  /*121b0*/  UMOV UR8, UR12 ;  /* 0x0000000c00087c82 */ /* 0x000fe20008000000 */
[C---:B------:R-:W-:Y:S01]  /*121c0*/  R2UR UR10, R2.reuse ;  /* 0x00000000020a72ca */ /* 0x040fe200000e0000 */
[C---:B------:R-:W-:Y:S01]  /*121d0*/  VIADD R6, R2.reuse, 0x80 ;  /* 0x0000008002067836 */ /* 0x040fe20000000000 */
[----:B------:R-:W-:Y:S01]  /*121e0*/  UMOV UR4, UR8 ;  /* 0x0000000800047c82 */ /* 0x000fe20008000000 */
[----:B------:R-:W-:Y:S01]  /*121f0*/  VIADD R8, R2, 0x200 ;  /* 0x0000020002087836 */ /* 0x000fe20000000000 */
[----:B------:R-:W-:Y:S01]  /*12200*/  UIADD3 UR48, UR12, 0xc00, URZ ;  /* 0x00000c000c307890 */ /* 0x000fe2000fffe03f */
[----:B------:R-:W-:Y:S01]  /*12210*/  IMAD.U32 R10, RZ, RZ, UR8 ;  /* 0x00000008ff0a7e24 */ /* 0x000fe2000f8e00ff */
[----:B------:R-:W-:Y:S01]  /*12220*/  R2UR UR6, R6 ;  /* 0x00000000060672ca */ /* 0x000fe200000e0000 */
[----:B------:R-:W-:Y:S01]  /*12230*/  VIADD R6, R2, 0x100 ;  /* 0x0000010002067836 */ /* 0x000fe20000000000 */
[----:B------:R-:W-:Y:S01]  /*12240*/  UMOV UR49, 0x40000040 ;  /* 0x4000004000317882 */ /* 0x000fe20000000000 */
[----:B------:R-:W-:Y:S01]  /*12250*/  UIADD3 UR44, UR12, 0xc02, URZ ;  /* 0x00000c020c2c7890 */ /* 0x000fe2000fffe03f */
[----:B------:R0:W-:Y:S01]  /*12260*/  STL.64 [R1+0x8], R10 ;  /* 0x0000080a01007387 */ /* 0x0001e20000100a00 */
[----:B------:R-:W-:Y:S01]  /*12270*/  UMOV UR45, 0x40000040 ;  /* 0x40000040002d7882 */ /* 0x000fe20000000000 */
[----:B------:R-:W-:Y:S01]  /*12280*/  UIADD3 UR40, UR12, 0xc04, URZ ;  /* 0x00000c040c287890 */ /* 0x000fe2000fffe03f */
[----:B------:R-:W-:Y:S01]  /*12290*/  HGMMA.64x16x16.F32.BF16 R56, gdesc[UR8], RZ, !UPT, gsb0 ;  /* 0x00200000083879f0 */ /* 0x000fe2000c0018ff */
[----:B------:R-:W-:Y:S01]  /*122a0*/  R2UR UR10, R8 ;  /* 0x00000000080a72ca */ /* 0x000fe200000e0000 */
[----:B------:R-:W-:Y:S01]  /*122b0*/  VIADD R8, R2, 0x202 ;  /* 0x0000020202087836 */ /* 0x000fe20000000000 */
[----:B------:R-:W-:Y:S01]  /*122c0*/  R2UR UR11, R9 ;  /* 0x00000000090b72ca */ /* 0x000fe200000e0000 */
[----:B------:R-:W-:Y:S01]  /*122d0*/  IMAD.MOV.U32 R9, RZ, RZ, 0x40000040 ;  /* 0x40000040ff097424 */ /* 0x000fe200078e00ff */
[----:B------:R-:W-:Y:S01]  /*122e0*/  UMOV UR41, 0x40000040 ;  /* 0x4000004000297882 */ /* 0x000fe20000000000 */
[----:B------:R-:W-:Y:S01]  /*122f0*/  UIADD3 UR36, UR12, 0xc06, URZ ;  /* 0x00000c060c247890 */ /* 0x000fe2000fffe03f */
[----:B------:R-:W-:Y:S01]  /*12300*/  IMAD R5, R180, -0x50, R5 ;  /* 0xffffffb0b4057824 */ /* 0x000fe200078e0205 */
[----:B------:R-:W-:Y:S01]  /*12310*/  UMOV UR37, 0x40000040 ;  /* 0x4000004000257882 */ /* 0x000fe20000000000 */
[----:B0-----:R-:W-:Y:S01]  /*12320*/  IMAD.U32 R11, RZ, RZ, UR17 ;  /* 0x00000011ff0b7e24 */ /* 0x001fe2000f8e00ff */
[----:B------:R-:W-:Y:S01]  /*12330*/  P2R R12, PR, RZ, 0x1 ;  /* 0x00000001ff0c7803 */ /* 0x000fe20000000000 */
[----:B------:R-:W-:Y:S01]  /*12340*/  @!P1 VIADD R0, R0, 0x38840 ;  /* 0x0003884000009836 */ /* 0x000fe20000000000 */
[C---:B------:R-:W-:Y:S01]  /*12350*/  ISETP.GT.AND P6, PT, R5.reuse, RZ, PT ;  /* 0x000000ff0500720c */ /* 0x040fe20003fc4270 */
[----:B------:R-:W-:Y:S01]  /*12360*/  ULDC UR61, c[0x0][0x988] ;  /* 0x00026200003d7ab9 */ /* 0x000fe20000000800 */
[C---:B------:R-:W-:Y:S01]  /*12370*/  ISETP.GT.AND P5, PT, R5.reuse, 0x1, PT ;  /* 0x000000010500780c */ /* 0x040fe20003fa4270 */
[----:B------:R-:W-:Y:S01]  /*12380*/  BSSY B0, `(.L_x_645) ;  /* 0x0000904000007945 */ /* 0x000fe20003800000 */
[C---:B------:R-:W-:Y:S01]  /*12390*/  ISETP.GT.AND P4, PT, R5.reuse, 0x8, PT ;  /* 0x000000080500780c */ /* 0x040fe20003f84270 */
[--C-:B------:R-:W-:Y:S01]  /*123a0*/  IMAD.MOV.U32 R150, RZ, RZ, R151.reuse ;  /* 0x000000ffff967224 */ /* 0x100fe200078e0097 */
[C---:B------:R-:W-:Y:S01]  /*123b0*/  ISETP.GT.AND P3, PT, R5.reuse, 0x9, PT ;  /* 0x000000090500780c */ /* 0x040fe20003f64270 */
[--C-:B------:R-:W-:Y:S01]  /*123c0*/  IMAD.MOV.U32 R149, RZ, RZ, R151.reuse ;  /* 0x000000ffff957224 */ /* 0x100fe200078e0097 */
[----:B------:R-:W-:Y:S01]  /*123d0*/  ISETP.GT.AND P2, PT, R5, 0x10, PT ;  /* 0x000000100500780c */ /* 0x000fe20003f44270 */
[--C-:B------:R-:W-:Y:S01]  /*123e0*/  IMAD.MOV.U32 R147, RZ, RZ, R151.reuse ;  /* 0x000000ffff937224 */ /* 0x100fe200078e0097 */
[----:B------:R-:W-:Y:S01]  /*123f0*/  @!P1 PRMT R0, RZ, 0x654, R0 ;  /* 0x00000654ff009816 */ /* 0x000fe20000000000 */
        /* <DEDUP_REMOVED lines=23> */
[----:B------:R-:W-:Y:S01]  /*12570*/  IMAD.MOV.U32 R128, RZ, RZ, R151 ;  /* 0x000000ffff807224 */ /* 0x000fe200078e0097 */
[----:B------:R-:W-:Y:S01]  /*12580*/  HGMMA.64x16x16.F32.BF16 R48, gdesc[UR4], RZ, !UPT, gsb0 ;  /* 0x00200000043079f0 */ /* 0x000fe2000c0018ff */
[----:B------:R-:W-:Y:S01]  /*12590*/  R2UR UR6, R6 ;  /* 0x00000000060672ca */ /* 0x000fe200000e0000 */
[----:B------:R-:W-:Y:S01]  /*125a0*/  UMOV UR4, UR8 ;  /* 0x0000000800047c82 */ /* 0x000fe20008000000 */
[----:B------:R-:W-:Y:S01]  /*125b0*/  R2UR UR7, R7 ;  /* 0x00000000070772ca */ /* 0x000fe200000e0000 */
[----:B------:R-:W-:Y:S01]  /*125c0*/  UMOV UR5, UR9 ;  /* 0x0000000900057c82 */ /* 0x000fe20008000000 */
[----:B------:R-:W-:Y:S02]  /*125d0*/  VIADD R6, R2, 0x180 ;  /* 0x0000018002067836 */ /* 0x000fe40000000000 */
[----:B------:R-:W-:-:S02]  /*125e0*/  IMAD.MOV.U32 R7, RZ, RZ, 0x40000040 ;  /* 0x40000040ff077424 */ /* 0x000fc400078e00ff */
        /* <DEDUP_REMOVED lines=34> */
[--C-:B------:R-:W-:Y:S01]  /*12810*/  IMAD.MOV.U32 R100, RZ, RZ, R151.reuse ;  /* 0x000000ffff647224 */ /* 0x100fe200078e0097 */
[----:B------:R-:W-:Y:S01]  /*12820*/  R2UR UR18, R6 ;  /* 0x00000000061272ca */ /* 0x000fe200000e0000 */
[----:B------:R-:W-:Y:S01]  /*12830*/  VIADD R6, R2, 0x82 ;  /* 0x0000008202067836 */ /* 0x000fe20000000000 */
[----:B------:R-:W-:Y:S01]  /*12840*/  R2UR UR19, R7 ;  /* 0x00000000071372ca */ /* 0x000fe200000e0000 */
[----:B------:R-:W-:Y:S02]  /*12850*/  IMAD.MOV.U32 R7, RZ, RZ, 0x40000040 ;  /* 0x40000040ff077424 */ /* 0x000fe400078e00ff */
        /* <DEDUP_REMOVED lines=25> */
[----:B------:R-:W-:Y:S01]  /*129f0*/  UIADD3 UR4, UR12, 0x2, URZ ;  /* 0x000000020c047890 */ /* 0x000fe2000fffe03f */
[----:B------:R-:W-:Y:S01]  /*12a00*/  R2UR UR6, R6 ;  /* 0x00000000060672ca */ /* 0x000fe200000e0000 */
[----:B------:R-:W-:Y:S01]  /*12a10*/  VIADD R6, R2, 0x102 ;  /* 0x0000010202067836 */ /* 0x000fe20000000000 */
[----:B------:R-:W-:Y:S01]  /*12a20*/  R2UR UR7, R7 ;  /* 0x00000000070772ca */ /* 0x000fe200000e0000 */
[----:B------:R-:W-:Y:S02]  /*12a30*/  IMAD.MOV.U32 R7, RZ, RZ, 0x40000040 ;  /* 0x40000040ff077424 */ /* 0x000fe400078e00ff */
[--C-:B------:R-:W-:Y:S01]  /*12a40*/  IMAD.MOV.U32 R66, RZ, RZ, R151.reuse ;  /* 0x000000ffff427224 */ /* 0x100fe200078e0097 */
[----:B------:R-:W-:Y:S01]  /*12a50*/  UMOV UR16, UR4 ;  /* 0x0000000400107c82 */ /* 0x000fe20008000000 */
[----:B------:R-:W-:Y:S01]  /*12a60*/  IMAD.MOV.U32 R64, RZ, RZ, R151 ;  /* 0x000000ffff407224 */ /* 0x000fe200078e0097 */
[----:B------:R-:W-:-:S05]  /*12a70*/  MOV R10, UR16 ;  /* 0x00000010000a7c02 */ /* 0x000fca0008000f00 */
[----:B------:R0:W-:Y:S01]  /*12a80*/  STL.64 [R1], R10 ;  /* 0x0000000a01007387 */ /* 0x0001e20000100a00 */
[----:B------:R-:W-:Y:S02]  /*12a90*/  WARPGROUP.DEPBAR.LE gsb0, 0x0 ;  /* 0x00008000000079c5 */ /* 0x000fe40000010000 */
[----:B------:R-:W-:-:S06]  /*12aa0*/  WARPGROUP.ARRIVE ;  /* 0x00000000000079c5 */ /* 0x000fcc0000000000 */
[----:B------:R-:W-:Y:S01]  /*12ab0*/  HGMMA.64x16x16.F32.BF16 R24, gdesc[UR8], RZ, !UPT, gsb0 ;  /* 0x00200000081879f0 */ /* 0x000fe2000c0018ff */
[----:B------:R-:W-:Y:S01]  /*12ac0*/  UMOV UR8, UR16 ;  /* 0x0000001000087c82 */ /* 0x000fe20008000000 */
[----:B------:R-:W-:Y:S01]  /*12ad0*/  UMOV UR9, UR17 ;  /* 0x0000001100097c82 */ /* 0x000fe20008000000 */
[----:B------:R-:W-:Y:S01]  /*12ae0*/  UMOV UR4, UR8 ;  /* 0x0000000800047c82 */ /* 0x000fe20008000000 */
[----:B------:R-:W-:Y:S01]  /*12af0*/  UMOV UR5, UR9 ;  /* 0x0000000900057c82 */ /* 0x000fe20008000000 */
[----:B------:R-:W-:Y:S01]  /*12b00*/  R2UR UR10, R8 ;  /* 0x00000000080a72ca */ /* 0x000fe200000e0000 */
[----:B------:R-:W-:Y:S01]  /*12b10*/  VIADD R8, R2, 0x204 ;  /* 0x0000020402087836 */ /* 0x000fe20000000000 */
[----:B------:R-:W-:Y:S01]  /*12b20*/  R2UR UR11, R9 ;  /* 0x00000000090b72ca */ /* 0x000fe200000e0000 */
[----:B------:R-:W-:Y:S01]  /*12b30*/  IMAD.MOV.U32 R9, RZ, RZ, 0x40000040 ;  /* 0x40000040ff097424 */ /* 0x000fe200078e00ff */
[----:B------:R-:W-:Y:S02]  /*12b40*/  WARPGROUP.DEPBAR.LE gsb0, 0x0 ;  /* 0x00008000000079c5 */ /* 0x000fe40000010000 */
[----:B------:R-:W-:-:S06]  /*12b50*/  WARPGROUP.ARRIVE ;  /* 0x00000000000079c5 */ /* 0x000fcc0000000000 */
[----:B------:R-:W-:Y:S01]  /*12b60*/  HGMMA.64x16x16.F32.BF16 R56, gdesc[UR16], R56, gsb0 ;  /* 0x00200000103879f0 */ /* 0x000fe20008001838 */
[----:B------:R-:W-:Y:S02]  /*12b70*/  UMOV UR17, 0x40000040 ;  /* 0x4000004000117882 */ /* 0x000fe40000000000 */
[----:B0-----:R-:W-:Y:S01]  /*12b80*/  IMAD.U32 R11, RZ, RZ, UR17 ;  /* 0x00000011ff0b7e24 */ /* 0x001fe2000f8e00ff */
[----:B------:R-:W-:Y:S02]  /*12b90*/  WARPGROUP.DEPBAR.LE gsb0, 0x0 ;  /* 0x00008000000079c5 */ /* 0x000fe40000010000 */
[----:B------:R-:W-:-:S06]  /*12ba0*/  WARPGROUP.ARRIVE ;  /* 0x00000000000079c5 */ /* 0x000fcc0000000000 */
[----:B------:R-:W-:Y:S01]  /*12bb0*/  HGMMA.64x16x16.F32.BF16 R48, gdesc[UR4], R48, gsb0 ;  /* 0x00200000043079f0 */ /* 0x000fe20008001830 */
[----:B------:R-:W-:Y:S01]  /*12bc0*/  R2UR UR6, R6 ;  /* 0x00000000060672ca */ /* 0x000fe200000e0000 */
[----:B------:R-:W-:Y:S01]  /*12bd0*/  UMOV UR4, UR8 ;  /* 0x0000000800047c82 */ /* 0x000fe20008000000 */
[----:B------:R-:W-:Y:S01]  /*12be0*/  R2UR UR7, R7 ;  /* 0x00000000070772ca */ /* 0x000fe200000e0000 */
[----:B------:R-:W-:Y:S01]  /*12bf0*/  UMOV UR5, UR9 ;  /* 0x0000000900057c82 */ /* 0x000fe20008000000 */
[----:B------:R-:W-:Y:S02]  /*12c00*/  VIADD R6, R2, 0x182 ;  /* 0x0000018202067836 */ /* 0x000fe40000000000 */
[----:B------:R-:W-:Y:S01]  /*12c10*/  IMAD.MOV.U32 R7, RZ, RZ, 0x40000040 ;  /* 0x40000040ff077424 */ /* 0x000fe200078e00ff */
        /* <DEDUP_REMOVED lines=8> */
[----:B------:R-:W-:-:S03]  /*12ca0*/  IMAD.MOV.U32 R7, RZ, RZ, 0x40000040 ;  /* 0x40000040ff077424 */ /* 0x000fc600078e00ff */
[----:B------:R-:W-:Y:S01]  /*12cb0*/  R2UR UR18, R6 ;  /* 0x00000000061272ca */ /* 0x000fe200000e0000 */
[----:B------:R-:W-:Y:S01]  /*12cc0*/  VIADD R6, R2, 0x84 ;  /* 0x0000008402067836 */ /* 0x000fe20000000000 */
[----:B------:R-:W-:Y:S01]  /*12cd0*/  R2UR UR19, R7 ;  /* 0x00000000071372ca */ /* 0x000fe200000e0000 */
[----:B------:R-:W-:Y:S01]  /*12ce0*/  IMAD.MOV.U32 R7, RZ, RZ, 0x40000040 ;  /* 0x40000040ff077424 */ /* 0x000fe200078e00ff */
[----:B------:R-:W-:Y:S02]  /*12cf0*/  WARPGROUP.DEPBAR.LE gsb0, 0x0 ;  /* 0x00008000000079c5 */ /* 0x000fe40000010000 */
[----:B------:R-:W-:-:S06]  /*12d00*/  WARPGROUP.ARRIVE ;  /* 0x00000000000079c5 */ /* 0x000fcc0000000000 */
[----:B------:R-:W-:Y:S01]  /*12d10*/  HGMMA.64x16x16.F32.BF16 R32, gdesc[UR4], R32, gsb0 ;  /* 0x00200000042079f0 */ /* 0x000fe20008001820 */
[----:B------:R-:W-:Y:S01]  /*12d20*/  UIADD3 UR4, UR12, 0x4, URZ ;  /* 0x000000040c047890 */ /* 0x000fe2000fffe03f */
[----:B------:R-:W-:Y:S01]  /*12d30*/  R2UR UR6, R6 ;  /* 0x00000000060672ca */ /* 0x000fe200000e0000 */
[----:B------:R-:W-:Y:S01]  /*12d40*/  VIADD R6, R2, 0x104 ;  /* 0x0000010402067836 */ /* 0x000fe20000000000 */
[----:B------:R-:W-:Y:S01]  /*12d50*/  R2UR UR7, R7 ;  /* 0x00000000070772ca */ /* 0x000fe200000e0000 */
[----:B------:R-:W-:-:S03]  /*12d60*/  IMAD.MOV.U32 R7, RZ, RZ, 0x40000040 ;  /* 0x40000040ff077424 */ /* 0x000fc600078e00ff */
[----:B------:R-:W-:Y:S02]  /*12d70*/  UMOV UR16, UR4 ;  /* 0x0000000400107c82 */ /* 0x000fe40008000000 */
[----:B------:R-:W-:-:S05]  /*12d80*/  IMAD.U32 R10, RZ, RZ, UR16 ;  /* 0x00000010ff0a7e24 */ /* 0x000fca000f8e00ff */
[----:B------:R0:W-:Y:S01]  /*12d90*/  STL.64 [R1+0x50], R10 ;  /* 0x0000500a01007387 */ /* 0x0001e20000100a00 */
[----:B------:R-:W-:Y:S02]  /*12da0*/  WARPGROUP.DEPBAR.LE gsb0, 0x0 ;  /* 0x00008000000079c5 */ /* 0x000fe40000010000 */
[----:B------:R-:W-:-:S06]  /*12db0*/  WARPGROUP.ARRIVE ;  /* 0x00000000000079c5 */ /* 0x000fcc0000000000 */
[----:B------:R-:W-:Y:S01]  /*12dc0*/  HGMMA.64x16x16.F32.BF16 R24, gdesc[UR8], R24, gsb0 ;  /* 0x00200000081879f0 */ /* 0x000fe20008001818 */
        /* <DEDUP_REMOVED lines=20> */
[----:B------:R-:W-:Y:S01]  /*12f10*/  VIADD R6, R2, 0x184 ;  /* 0x0000018402067836 */ /* 0x000fe20000000000 */
[----:B------:R-:W-:Y:S01]  /*12f20*/  MOV R7, 0x40000040 ;  /* 0x4000004000077802 */ /* 0x000fe20000000f00 */
[----:B------:R-:W-:Y:S02]  /*12f30*/  WARPGROUP.DEPBAR.LE gsb0, 0x0 ;  /* 0x00008000000079c5 */ /* 0x000fe40000010000 */
[----:B------:R-:W-:-:S07]  /*12f40*/  WARPGROUP.ARRIVE ;  /* 0x00000000000079c5 */ /* 0x000fce0000000000 */
        /* <DEDUP_REMOVED lines=69> */
[----:B------:R-:W-:-:S05]  /*133a0*/  MOV R10, UR16 ;  /* 0x00000010000a7c02 */ /* 0x000fca0008000f00 */
        /* <DEDUP_REMOVED lines=65> */
[----:B------:R-:W-:Y:S01]  /*137c0*/  UMOV UR15, UR17 ;  /* 0x00000011000f7c82 */ /* 0x000fe20008000000 */
        /* <DEDUP_REMOVED lines=28> */
[----:B------:R-:W-:Y:S01]  /*13990*/  UMOV UR5, UR15 ;  /* 0x0000000f00057c82 */ /* 0x000fe20008000000 */
[----:B------:R-:W-:Y:S01]  /*139a0*/  R2UR UR7, R7 ;  /* 0x00000000070772ca */ /* 0x000fe200000e0000 */
[----:B------:R-:W-:Y:S02]  /*139b0*/  VIADD R6, R2, 0x384 ;  /* 0x0000038402067836 */ /* 0x000fe40000000000 */
[----:B------:R-:W-:Y:S01]  /*139c0*/  IMAD.MOV.U32 R7, RZ, RZ, 0x40000040 ;  /* 0x40000040ff077424 */ /* 0x000fe200078e00ff */
[----:B------:R-:W-:Y:S02]  /*139d0*/  UMOV UR16, UR4 ;  /* 0x0000000400107c82 */ /* 0x000fe40008000000 */
[----:B------:R-:W-:Y:S01]  /*139e0*/  UMOV UR14, UR16 ;  /* 0x00000010000e7c82 */ /* 0x000fe20008000000 */
[----:B------:R-:W-:Y:S01]  /*139f0*/  IMAD.U32 R10, RZ, RZ, UR16 ;  /* 0x00000010ff0a7e24 */ /* 0x000fe2000f8e00ff */
[----:B------:R-:W-:-:S04]  /*13a00*/  UMOV UR4, UR14 ;  /* 0x0000000e00047c82 */ /* 0x000fc80008000000 */
[----:B------:R0:W-:Y:S01]  /*13a10*/  STL.64 [R1+0x30], R10 ;  /* 0x0000300a01007387 */ /* 0x0001e20000100a00 */
[----:B------:R-:W-:Y:S02]  /*13a20*/  WARPGROUP.DEPBAR.LE gsb0, 0x0 ;  /* 0x00008000000079c5 */ /* 0x000fe40000010000 */
[----:B------:R-:W-:-:S06]  /*13a30*/  WARPGROUP.ARRIVE ;  /* 0x00000000000079c5 */ /* 0x000fcc0000000000 */
[----:B------:R-:W-:Y:S01]  /*13a40*/  HGMMA.64x16x16.F32.BF16 R24, gdesc[UR8], R24, gsb0 ;  /* 0x00200000081879f0 */ /* 0x000fe20008001818 */
[----:B------:R-:W-:Y:S01]  /*13a50*/  UMOV UR8, UR14 ;  /* 0x0000000e00087c82 */ /* 0x000fe20008000000 */
[----:B------:R-:W-:Y:S01]  /*13a60*/  UMOV UR9, UR15 ;  /* 0x0000000f00097c82 */ /* 0x000fe20008000000 */
        /* <DEDUP_REMOVED lines=42> */
[----:B------:R-:W-:-:S05]  /*13d10*/  MOV R10, UR16 ;  /* 0x00000010000a7c02 */ /* 0x000fca0008000f00 */
[----:B------:R0:W-:Y:S01]  /*13d20*/  STL.64 [R1+0x28], R10 ;  /* 0x0000280a01007387 */ /* 0x0001e20000100a00 */
        /* <DEDUP_REMOVED lines=146> */
[----:B------:R-:W-:Y:S01]  /*14650*/  MOV R10, UR16 ;  /* 0x00000010000a7c02 */ /* 0x000fe20008000f00 */
        /* <DEDUP_REMOVED lines=9> */
[----:B------:R-:W-:Y:S03]  /*146f0*/  HGMMA.64x16x16.F32.BF16 R56, gdesc[UR16], R56, gsb0 ;  /* 0x00200000103879f0 */ /* 0x000fe60008001838 */
        /* <DEDUP_REMOVED lines=76> */
[----:B------:R-:W-:Y:S03]  /*14bc0*/  HGMMA.64x16x16.F32.BF16 R24, gdesc[UR52], R24, gsb0 ;  /* 0x00200000341879f0 */ /* 0x000fe60008001818 */
        /* <DEDUP_REMOVED lines=44> */
[----:B------:R-:W-:Y:S02]  /*14e90*/  R2UR UR47, R7 ;  /* 0x00000000072f72ca */ /* 0x000fe400000e0000 */
[----:B------:R-:W-:Y:S01]  /*14ea0*/  MOV R7, 0x40000040 ;  /* 0x4000004000077802 */ /* 0x000fe20000000f00 */
        /* <DEDUP_REMOVED lines=55> */
[----:B------:R-:W-:Y:S02]  /*15220*/  R2UR UR42, R8 ;  /* 0x00000000082a72ca */ /* 0x000fe400000e0000 */
[----:B------:R-:W-:Y:S01]  /*15230*/  R2UR UR43, R9 ;  /* 0x00000000092b72ca */ /* 0x000fe200000e0000 */
        /* <DEDUP_REMOVED lines=15> */
[----:B------:R-:W-:Y:S02]  /*15330*/  R2UR UR38, R6 ;  /* 0x00000000062672ca */ /* 0x000fe400000e0000 */
[----:B------:R-:W-:Y:S01]  /*15340*/  R2UR UR39, R7 ;  /* 0x00000000072772ca */ /* 0x000fe200000e0000 */
[----:B------:R-:W-:Y:S01]  /*15350*/  IMAD.MOV.U32 R7, RZ, RZ, 0x40000040 ;  /* 0x40000040ff077424 */ /* 0x000fe200078e00ff */
[C---:B------:R-:W-:Y:S01]  /*15360*/  IADD3 R6, R2.reuse, 0x906, RZ ;  /* 0x0000090602067810 */ /* 0x040fe20007ffe0ff */
[----:B------:R-:W-:Y:S01]  /*15370*/  VIADD R2, R2, 0x986 ;  /* 0x0000098602027836 */ /* 0x000fe20000000000 */
[----:B------:R-:W-:Y:S02]  /*15380*/  WARPGROUP.DEPBAR.LE gsb0, 0x0 ;  /* 0x00008000000079c5 */ /* 0x000fe40000010000 */
[----:B------:R-:W-:Y:S01]  /*15390*/  WARPGROUP.ARRIVE ;  /* 0x00000000000079c5 */ /* 0x000fe20000000000 */
[----:B------:R-:W-:Y:S01]  /*153a0*/  FSEL R9, R56, -INF , P6 ;  /* 0xff80000038097808 */ /* 0x000fe20003000000 */
[----:B------:R-:W-:Y:S01]  /*153b0*/  IMAD.MOV.U32 R56, RZ, RZ, R151 ;  /* 0x000000ffff387224 */ /* 0x000fe200078e0097 */
[----:B------:R-:W-:-:S02]  /*153c0*/  FSEL R57, R57, -INF , P5 ;  /* 0xff80000039397808 */ /* 0x000fc40002800000 */
[----:B0-----:R-:W-:Y:S01]  /*153d0*/  FSEL R11, R60, -INF , P4 ;  /* 0xff8000003c0b7808 */ /* 0x001fe20002000000 */
[----:B------:R-:W-:Y:S01]  /*153e0*/  HGMMA.64x16x16.F32.BF16 R48, gdesc[UR4], R48, gsb0 ;  /* 0x00200000043079f0 */ /* 0x000fe20008001830 */
[----:B------:R-:W-:Y:S01]  /*153f0*/  FSEL R61, R61, -INF , P3 ;  /* 0xff8000003d3d7808 */ /* 0x000fe20001800000 */
[----:B------:R-:W-:Y:S01]  /*15400*/  ULDC UR4, c[0x0][0x988] ;  /* 0x0002620000047ab9 */ /* 0x000fe20000000800 */
[----:B------:R-:W-:Y:S01]  /*15410*/  FSEL R59, R59, -INF , P5 ;  /* 0xff8000003b3b7808 */ /* 0x000fe20002800000 */
[----:B------:R-:W-:Y:S01]  /*15420*/  IMAD.MOV.U32 R60, RZ, RZ, R151 ;  /* 0x000000ffff3c7224 */ /* 0x000fe200078e0097 */
[----:B------:R-:W-:Y:S02]  /*15430*/  ISETP.GT.AND P5, PT, R5, 0x18, PT ;  /* 0x000000180500780c */ /* 0x000fe40003fa4270 */
[----:B------:R-:W-:Y:S02]  /*15440*/  FSEL R63, R63, -INF , P3 ;  /* 0xff8000003f3f7808 */ /* 0x000fe40001800000 */
[----:B------:R-:W-:Y:S01]  /*15450*/  ISETP.GT.AND P3, PT, R5, 0x20, PT ;  /* 0x000000200500780c */ /* 0x000fe20003f64270 */
[----:B------:R-:W-:-:S02]  /*15460*/  WARPGROUP.DEPBAR.LE gsb0, 0x0 ;  /* 0x00008000000079c5 */ /* 0x000fc40000010000 */
[----:B------:R-:W-:Y:S01]  /*15470*/  WARPGROUP.ARRIVE ;  /* 0x00000000000079c5 */ /* 0x000fe20000000000 */
[----:B------:R-:W-:Y:S01]  /*15480*/  FSEL R15, R48, -INF , P2 ;  /* 0xff800000300f7808 */ /* 0x000fe20001000000 */
[--C-:B------:R-:W-:Y:S01]  /*15490*/  IMAD.MOV.U32 R48, RZ, RZ, R151.reuse ;  /* 0x000000ffff307224 */ /* 0x100fe200078e0097 */
[----:B------:R-:W-:Y:S01]  /*154a0*/  FSEL R65, R52, -INF , P5 ;  /* 0xff80000034417808 */ /* 0x000fe20002800000 */
[--C-:B------:R-:W-:Y:S01]  /*154b0*/  IMAD.MOV.U32 R52, RZ, RZ, R151.reuse ;  /* 0x000000ffff347224 */ /* 0x100fe200078e0097 */
[----:B------:R-:W-:Y:S01]  /*154c0*/  FSEL R13, R50, -INF , P2 ;  /* 0xff800000320d7808 */ /* 0x000fe20001000000 */
[----:B------:R-:W-:Y:S01]  /*154d0*/  HGMMA.64x16x16.F32.BF16 R40, gdesc[UR36], R40, gsb0 ;  /* 0x00200000242879f0 */ /* 0x000fe20008001828 */
[----:B------:R-:W-:Y:S01]  /*154e0*/  R2UR UR38, R6 ;  /* 0x00000000062672ca */ /* 0x000fe200000e0000 */
[--C-:B------:R-:W-:Y:S01]  /*154f0*/  IMAD.MOV.U32 R50, RZ, RZ, R151.reuse ;  /* 0x000000ffff327224 */ /* 0x100fe200078e0097 */
[----:B------:R-:W-:Y:S02]  /*15500*/  R2UR UR39, R7 ;  /* 0x00000000072772ca */ /* 0x000fe400000e0000 */
[----:B------:R-:W-:Y:S01]  /*15510*/  FSEL R7, R62, -INF , P4 ;  /* 0xff8000003e077808 */ /* 0x000fe20002000000 */
[----:B------:R-:W-:Y:S01]  /*15520*/  IMAD.MOV.U32 R62, RZ, RZ, R151 ;  /* 0x000000ffff3e7224 */ /* 0x000fe200078e0097 */
[----:B------:R-:W-:-:S02]  /*15530*/  ISETP.GT.AND P4, PT, R5, 0x19, PT ;  /* 0x000000190500780c */ /* 0x000fc40003f84270 */
[----:B------:R-:W-:Y:S02]  /*15540*/  ISETP.GT.AND P2, PT, R5, 0x21, PT ;  /* 0x000000210500780c */ /* 0x000fe40003f44270 */
[----:B------:R-:W-:Y:S02]  /*15550*/  FSEL R53, R53, -INF , P4 ;  /* 0xff80000035357808 */ /* 0x000fe40002000000 */
        /* <DEDUP_REMOVED lines=8> */
[----:B------:R-:W-:Y:S01]  /*155e0*/  IMAD.MOV.U32 R40, RZ, RZ, R151 ;  /* 0x000000ffff287224 */ /* 0x000fe200078e0097 */
[----:B------:R-:W-:Y:S02]  /*155f0*/  FSEL R69, R41, -INF , P2 ;  /* 0xff80000029457808 */ /* 0x000fe40001000000 */
[----:B------:R-:W-:Y:S01]  /*15600*/  FSEL R45, R45, -INF , P5 ;  /* 0xff8000002d2d7808 */ /* 0x000fe20002800000 */
[----:B------:R-:W-:Y:S01]  /*15610*/  HGMMA.64x16x16.F32.BF16 R32, gdesc[UR36], R32, gsb0 ;  /* 0x00200000242079f0 */ /* 0x000fe20008001820 */
[----:B------:R-:W-:Y:S02]  /*15620*/  R2UR UR38, R2 ;  /* 0x00000000022672ca */ /* 0x000fe400000e0000 */
[----:B------:R-:W-:Y:S02]  /*15630*/  R2UR UR39, R3 ;  /* 0x00000000032772ca */ /* 0x000fe400000e0000 */
[----:B------:R-:W-:-:S02]  /*15640*/  FMNMX.FTZ R2, R9, R57, !PT ;  /* 0x0000003909027209 */ /* 0x000fc40007810000 */
[----:B------:R-:W-:Y:S01]  /*15650*/  FSEL R3, R58, -INF , P6 ;  /* 0xff8000003a037808 */ /* 0x000fe20003000000 */
[----:B------:R-:W-:Y:S01]  /*15660*/  IMAD.MOV.U32 R58, RZ, RZ, R151 ;  /* 0x000000ffff3a7224 */ /* 0x000fe200078e0097 */
[----:B------:R-:W-:Y:S02]  /*15670*/  FMNMX.FTZ R2, R11, R2, !PT ;  /* 0x000000020b027209 */ /* 0x000fe40007810000 */
[----:B------:R-:W-:Y:S02]  /*15680*/  ISETP.GT.AND P6, PT, R5, 0x11, PT ;  /* 0x000000110500780c */ /* 0x000fe40003fc4270 */
[----:B------:R-:W-:Y:S02]  /*15690*/  FMNMX.FTZ R2, R61, R2, !PT ;  /* 0x000000023d027209 */ /* 0x000fe40007810000 */
[----:B------:R-:W-:Y:S02]  /*156a0*/  FSEL R49, R49, -INF , P6 ;  /* 0xff80000031317808 */ /* 0x000fe40003000000 */
[----:B------:R-:W-:-:S02]  /*156b0*/  FMNMX.FTZ R2, R15, R2, !PT ;  /* 0x000000020f027209 */ /* 0x000fc40007810000 */
[----:B------:R-:W-:Y:S02]  /*156c0*/  FSEL R51, R51, -INF , P6 ;  /* 0xff80000033337808 */ /* 0x000fe40003000000 */
[----:B------:R-:W-:Y:S02]  /*156d0*/  FMNMX.FTZ R2, R49, R2, !PT ;  /* 0x0000000231027209 */ /* 0x000fe40007810000 */
[----:B------:R-:W-:Y:S02]  /*156e0*/  ISETP.GT.AND P6, PT, R5, 0x28, PT ;  /* 0x000000280500780c */ /* 0x000fe40003fc4270 */
[----:B------:R-:W-:Y:S02]  /*156f0*/  FMNMX.FTZ R2, R65, R2, !PT ;  /* 0x0000000241027209 */ /* 0x000fe40007810000 */
[----:B------:R-:W-:Y:S01]  /*15700*/  FSEL R71, R44, -INF , P6 ;  /* 0xff8000002c477808 */ /* 0x000fe20003000000 */
[----:B------:R-:W-:Y:S01]  /*15710*/  IMAD.MOV.U32 R44, RZ, RZ, R151 ;  /* 0x000000ffff2c7224 */ /* 0x000fe200078e0097 */
        /* <DEDUP_REMOVED lines=8> */
[----:B------:R-:W-:Y:S02]  /*157a0*/  ISETP.GT.AND P2, PT, R5, 0x38, PT ;  /* 0x000000380500780c */ /* 0x000fe40003f44270 */
[----:B------:R-:W-:Y:S02]  /*157b0*/  FMNMX.FTZ R2, R45, R2, !PT ;  /* 0x000000022d027209 */ /* 0x000fe40007810000 */
        /* <DEDUP_REMOVED lines=9> */
[--C-:B------:R-:W-:Y:S01]  /*15850*/  IMAD.MOV.U32 R46, RZ, RZ, R151.reuse ;  /* 0x000000ffff2e7224 */ /* 0x100fe200078e0097 */
[----:B------:R-:W-:Y:S02]  /*15860*/  ISETP.GT.AND P6, PT, R5, 0x39, PT ;  /* 0x000000390500780c */ /* 0x000fe40003fc4270 */
[----:B------:R-:W-:Y:S01]  /*15870*/  FSEL R77, R36, -INF , P2 ;  /* 0xff800000244d7808 */ /* 0x000fe20001000000 */
[----:B------:R-:W-:Y:S01]  /*15880*/  IMAD.MOV.U32 R36, RZ, RZ, R151 ;  /* 0x000000ffff247224 */ /* 0x000fe200078e0097 */
[----:B------:R-:W-:-:S02]  /*15890*/  FMNMX.FTZ R2, R75, R2, !PT ;  /* 0x000000024b027209 */ /* 0x000fc40007810000 */
[----:B------:R-:W-:Y:S02]  /*158a0*/  FSEL R79, R37, -INF , P6 ;  /* 0xff800000254f7808 */ /* 0x000fe40003000000 */
[----:B------:R-:W-:Y:S02]  /*158b0*/  FMNMX.FTZ R2, R77, R2, !PT ;  /* 0x000000024d027209 */ /* 0x000fe40007810000 */
[----:B------:R-:W-:Y:S01]  /*158c0*/  FSEL R37, R34, -INF , P4 ;  /* 0xff80000022257808 */ /* 0x000fe20002000000 */
[----:B------:R-:W-:Y:S01]  /*158d0*/  IMAD.MOV.U32 R34, RZ, RZ, R151 ;  /* 0x000000ffff227224 */ /* 0x000fe200078e0097 */
        /* <DEDUP_REMOVED lines=18> */
[----:B------:R-:W-:Y:S01]  /*15a00*/  FMNMX.FTZ R6, R29, R2, !PT ;  /* 0x000000021d067209 */ /* 0x000fe20007810000 */
[----:B------:R-:W-:Y:S01]  /*15a10*/  IMAD.U32 R2, RZ, RZ, UR4 ;  /* 0x00000004ff027e24 */ /* 0x000fe2000f8e00ff */
[----:B------:R-:W-:-:S03]  /*15a20*/  FSEL R31, R31, -INF , P2 ;  /* 0xff8000001f1f7808 */ /* 0x000fc60001000000 */
[----:B------:R-:W1:Y:S02]  /*15a30*/  SHFL.BFLY PT, R5, R6, 0x2, 0x1f ;  /* 0x0c401f0006057f89 */ /* 0x000e6400000e0000 */
[----:B-1----:R-:W-:-:S05]  /*15a40*/  FMNMX.FTZ R8, R6, R5, !PT ;  /* 0x0000000506087209 */ /* 0x002fca0007810000 */
[----:B------:R-:W1:Y:S02]  /*15a50*/  SHFL.BFLY PT, R5, R8, 0x1, 0x1f ;  /* 0x0c201f0008057f89 */ /* 0x000e6400000e0000 */
[----:B-1----:R-:W-:-:S04]  /*15a60*/  FMNMX.FTZ R5, R8, R5, !PT ;  /* 0x0000000508057209 */ /* 0x002fc80007810000 */
        /* <DEDUP_REMOVED lines=8> */
[----:B------:R-:W-:Y:S01]  /*15af0*/  FSEL R9, R26, -INF , P5 ;  /* 0xff8000001a097808 */ /* 0x000fe20002800000 */
[--C-:B------:R-:W-:Y:S01]  /*15b00*/  FFMA.FTZ R15, R15, R2, -R10.reuse ;  /* 0x000000020f0f7223 */ /* 0x100fe2000001080a */
[----:B------:R-:W-:Y:S01]  /*15b10*/  FMNMX.FTZ R4, R63, R4, !PT ;  /* 0x000000043f047209 */ /* 0x000fe20007810000 */
[----:B------:R1:W-:Y:S01]  /*15b20*/  MUFU.EX2 R210, R11 ;  /* 0x0000000b00d27308 */ /* 0x0003e20000000800 */
        /* <DEDUP_REMOVED lines=8> */
[----:B-1----:R-:W-:Y:S01]  /*15bb0*/  FSEL R11, R30, -INF , P3 ;  /* 0xff8000001e0b7808 */ /* 0x002fe20001800000 */
[--C-:B------:R-:W-:Y:S01]  /*15bc0*/  FFMA.FTZ R67, R67, R2, -R10.reuse ;  /* 0x0000000243437223 */ /* 0x100fe2000001080a */
[----:B------:R-:W-:Y:S01]  /*15bd0*/  FMNMX.FTZ R4, R21, R4, !PT ;  /* 0x0000000415047209 */ /* 0x000fe20007810000 */
[-CC-:B------:R-:W-:Y:S01]  /*15be0*/  FFMA.FTZ R69, R69, R2.reuse, -R10.reuse ;  /* 0x0000000245457223 */ /* 0x180fe2000001080a */
[-CC-:B------:R-:W-:Y:S01]  /*15bf0*/  FFMA.FTZ R71, R71, R2.reuse, -R10.reuse ;  /* 0x0000000247477223 */ /* 0x180fe2000001080a */
[--C-:B------:R-:W-:Y:S01]  /*15c00*/  FFMA.FTZ R45, R45, R2, -R10.reuse ;  /* 0x000000022d2d7223 */ /* 0x100fe2000001080a */
[----:B------:R-:W-:Y:S01]  /*15c10*/  FMNMX.FTZ R4, R55, R4, !PT ;  /* 0x0000000437047209 */ /* 0x000fe20007810000 */
[----:B------:R-:W-:Y:S01]  /*15c20*/  MUFU.EX2 R208, R208 ;  /* 0x000000d000d07308 */ /* 0x000fe20000000800 */
[-CC-:B------:R-:W-:Y:S01]  /*15c30*/  FFMA.FTZ R73, R73, R2.reuse, -R10.reuse ;  /* 0x0000000249497223 */ /* 0x180fe2000001080a */
[--C-:B------:R-:W-:Y:S01]  /*15c40*/  FFMA.FTZ R75, R75, R2, -R10.reuse ;  /* 0x000000024b4b7223 */ /* 0x100fe2000001080a */
[----:B------:R-:W-:Y:S01]  /*15c50*/  FMNMX.FTZ R4, R41, R4, !PT ;  /* 0x0000000429047209 */ /* 0x000fe20007810000 */
[-CC-:B------:R-:W-:Y:S01]  /*15c60*/  FFMA.FTZ R77, R77, R2.reuse, -R10.reuse ;  /* 0x000000024d4d7223 */ /* 0x180fe2000001080a */
[-CC-:B------:R-:W-:Y:S01]  /*15c70*/  FFMA.FTZ R79, R79, R2.reuse, -R10.reuse ;  /* 0x000000024f4f7223 */ /* 0x180fe2000001080a */
[--C-:B------:R-:W-:Y:S01]  /*15c80*/  FFMA.FTZ R81, R81, R2, -R10.reuse ;  /* 0x0000000251517223 */ /* 0x100fe2000001080a */
[----:B------:R-:W-:Y:S01]  /*15c90*/  FMNMX.FTZ R4, R43, R4, !PT ;  /* 0x000000042b047209 */ /* 0x000fe20007810000 */
[----:B------:R-:W1:Y:S01]  /*15ca0*/  MUFU.EX2 R57, R57 ;  /* 0x0000003900397308 */ /* 0x000e620000000800 */
[-CC-:B------:R-:W-:Y:S01]  /*15cb0*/  FFMA.FTZ R83, R83, R2.reuse, -R10.reuse ;  /* 0x0000000253537223 */ /* 0x180fe2000001080a */
[--C-:B------:R-:W-:Y:S01]  /*15cc0*/  FFMA.FTZ R85, R85, R2, -R10.reuse ;  /* 0x0000000255557223 */ /* 0x100fe2000001080a */
[----:B------:R-:W-:Y:S01]  /*15cd0*/  FMNMX.FTZ R4, R33, R4, !PT ;  /* 0x0000000421047209 */ /* 0x000fe20007810000 */
[----:B------:R-:W-:-:S03]  /*15ce0*/  FFMA.FTZ R10, R29, R2, -R10 ;  /* 0x000000021d0a7223 */ /* 0x000fc6000001080a */
[----:B------:R-:W-:Y:S01]  /*15cf0*/  FMNMX.FTZ R4, R47, R4, !PT ;  /* 0x000000042f047209 */ /* 0x000fe20007810000 */
[----:B------:R-:W2:Y:S03]  /*15d00*/  MUFU.EX2 R61, R61 ;  /* 0x0000003d003d7308 */ /* 0x000ea60000000800 */
[----:B------:R-:W-:-:S04]  /*15d10*/  FMNMX.FTZ R4, R37, R4, !PT ;  /* 0x0000000425047209 */ /* 0x000fc80007810000 */
[----:B------:R-:W-:Y:S01]  /*15d20*/  FMNMX.FTZ R4, R35, R4, !PT ;  /* 0x0000000423047209 */ /* 0x000fe20007810000 */
[----:B------:R-:W3:Y:S03]  /*15d30*/  MUFU.EX2 R49, R49 ;  /* 0x0000003100317308 */ /* 0x000ee60000000800 */
[----:B------:R-:W-:-:S04]  /*15d40*/  FMNMX.FTZ R4, R25, R4, !PT ;  /* 0x0000000419047209 */ /* 0x000fc80007810000 */
[----:B------:R-:W-:Y:S01]  /*15d50*/  FMNMX.FTZ R4, R39, R4, !PT ;  /* 0x0000000427047209 */ /* 0x000fe20007810000 */
[----:B------:R-:W4:Y:S03]  /*15d60*/  MUFU.EX2 R65, R65 ;  /* 0x0000004100417308 */ /* 0x000f260000000800 */
[----:B------:R-:W-:-:S04]  /*15d70*/  FMNMX.FTZ R4, R9, R4, !PT ;  /* 0x0000000409047209 */ /* 0x000fc80007810000 */
[----:B------:R-:W-:Y:S01]  /*15d80*/  FMNMX.FTZ R4, R27, R4, !PT ;  /* 0x000000041b047209 */ /* 0x000fe20007810000 */
[----:B------:R0:W4:Y:S03]  /*15d90*/  MUFU.EX2 R206, R53 ;  /* 0x0000003500ce7308 */ /* 0x0001260000000800 */
[----:B------:R-:W-:-:S04]  /*15da0*/  FMNMX.FTZ R4, R11, R4, !PT ;  /* 0x000000040b047209 */ /* 0x000fc80007810000 */
[----:B------:R-:W-:Y:S01]  /*15db0*/  FMNMX.FTZ R4, R31, R4, !PT ;  /* 0x000000041f047209 */ /* 0x000fe20007810000 */
[----:B------:R-:W4:Y:S01]  /*15dc0*/  MUFU.EX2 R67, R67 ;  /* 0x0000004300437308 */ /* 0x000f220000000800 */
[----:B0-----:R-:W-:-:S03]  /*15dd0*/  IMAD.MOV.U32 R53, RZ, RZ, R151 ;  /* 0x000000ffff357224 */ /* 0x001fc600078e0097 */
[----:B------:R-:W0:Y:S04]  /*15de0*/  SHFL.BFLY PT, R15, R4, 0x2, 0x1f ;  /* 0x0c401f00040f7f89 */ /* 0x000e2800000e0000 */
[----:B------:R1:W4:Y:S08]  /*15df0*/  MUFU.EX2 R200, R69 ;  /* 0x0000004500c87308 */ /* 0x0003300000000800 */
[----:B------:R-:W-:Y:S01]  /*15e00*/  MUFU.EX2 R71, R71 ;  /* 0x0000004700477308 */ /* 0x000fe20000000800 */
[----:B-1----:R-:W-:-:S07]  /*15e10*/  MOV R69, R151 ;  /* 0x0000009700457202 */ /* 0x002fce0000000f00 */
[----:B------:R1:W-:Y:S01]  /*15e20*/  MUFU.EX2 R202, R45 ;  /* 0x0000002d00ca7308 */ /* 0x0003e20000000800 */
[----:B0-----:R-:W-:-:S07]  /*15e30*/  FMNMX.FTZ R15, R4, R15, !PT ;  /* 0x0000000f040f7209 */ /* 0x001fce0007810000 */
[----:B------:R-:W-:Y:S01]  /*15e40*/  MUFU.EX2 R73, R73 ;  /* 0x0000004900497308 */ /* 0x000fe20000000800 */
[----:B------:R-:W0:Y:S01]  /*15e50*/  SHFL.BFLY PT, R4, R15, 0x1, 0x1f ;  /* 0x0c201f000f047f89 */ /* 0x000e2200000e0000 */
[----:B-1----:R-:W-:-:S06]  /*15e60*/  IMAD.MOV.U32 R45, RZ, RZ, R151 ;  /* 0x000000ffff2d7224 */ /* 0x002fcc00078e0097 */
[----:B------:R1:W-:Y:S08]  /*15e70*/  MUFU.EX2 R196, R75 ;  /* 0x0000004b00c47308 */ /* 0x0003f00000000800 */
[----:B------:R-:W-:Y:S01]  /*15e80*/  MUFU.EX2 R77, R77 ;  /* 0x0000004d004d7308 */ /* 0x000fe20000000800 */
[----:B-1----:R-:W-:-:S07]  /*15e90*/  IMAD.MOV.U32 R75, RZ, RZ, R151 ;  /* 0x000000ffff4b7224 */ /* 0x002fce00078e0097 */
[----:B------:R1:W-:Y:S01]  /*15ea0*/  MUFU.EX2 R198, R79 ;  /* 0x0000004f00c67308 */ /* 0x0003e20000000800 */
[----:B0-----:R-:W-:Y:S01]  /*15eb0*/  FMNMX.FTZ R4, R15, R4, !PT ;  /* 0x000000040f047209 */ /* 0x001fe20007810000 */
[----:B------:R-:W-:Y:S01]  /*15ec0*/  FADD.FTZ R15, R208, R57 ;  /* 0x00000039d00f7221 */ /* 0x000fe20000010000 */
[----:B------:R-:W-:Y:S01]  /*15ed0*/  F2FP.BF16.F32.PACK_AB R208, R57, R208 ;  /* 0x000000d039d0723e */ /* 0x000fe200000010ff */
[----:B------:R-:W-:Y:S01]  /*15ee0*/  IMAD.MOV.U32 R57, RZ, RZ, R151 ;  /* 0x000000ffff397224 */ /* 0x000fe200078e0097 */
[C---:B------:R-:W-:Y:S01]  /*15ef0*/  FSETP.NEU.FTZ.AND P2, PT, R4.reuse, -INF , PT ;  /* 0xff8000000400780b */ /* 0x040fe20003f5d000 */
[----:B------:R-:W-:Y:S01]  /*15f00*/  FMUL.FTZ R6, R4, R2 ;  /* 0x0000000204067220 */ /* 0x000fe20000410000 */
[----:B------:R-:W-:Y:S01]  /*15f10*/  FADD.FTZ R28, R210, R15 ;  /* 0x0000000fd21c7221 */ /* 0x000fe20000010000 */
[----:B------:R-:W-:Y:S01]  /*15f20*/  MUFU.EX2 R81, R81 ;  /* 0x0000005100517308 */ /* 0x000fe20000000800 */
[C---:B--2---:R-:W-:Y:S01]  /*15f30*/  F2FP.BF16.F32.PACK_AB R210, R61.reuse, R210 ;  /* 0x000000d23dd2723e */ /* 0x044fe200000010ff */
[--C-:B-1----:R-:W-:Y:S01]  /*15f40*/  IMAD.MOV.U32 R79, RZ, RZ, R151.reuse ;  /* 0x000000ffff4f7224 */ /* 0x102fe200078e0097 */
[----:B------:R-:W-:Y:S01]  /*15f50*/  FSEL R6, R6, RZ, P2 ;  /* 0x000000ff06067208 */ /* 0x000fe20001000000 */
[----:B------:R-:W-:Y:S01]  /*15f60*/  FADD.FTZ R15, R61, R28 ;  /* 0x0000001c3d0f7221 */ /* 0x000fe20000010000 */
[----:B------:R-:W-:Y:S01]  /*15f70*/  ISETP.GE.AND P2, PT, R148, 0x51, PT ;  /* 0x000000519400780c */ /* 0x000fe20003f46270 */
[----:B------:R-:W-:-:S02]  /*15f80*/  IMAD.MOV.U32 R148, RZ, RZ, R151 ;  /* 0x000000ffff947224 */ /* 0x000fc400078e0097 */
        /* <DEDUP_REMOVED lines=8> */
[----:B------:R-:W-:Y:S01]  /*16010*/  FADD.FTZ R30, R204, R15 ;  /* 0x0000000fcc1e7221 */ /* 0x000fe20000010000 */
[-CC-:B------:R-:W-:Y:S01]  /*16020*/  FFMA.FTZ R55, R55, R2.reuse, -R6.reuse ;  /* 0x0000000237377223 */ /* 0x180fe20000010806 */
[-CC-:B------:R-:W-:Y:S01]  /*16030*/  FFMA.FTZ R41, R41, R2.reuse, -R6.reuse ;  /* 0x0000000229297223 */ /* 0x180fe20000010806 */
[-C--:B------:R-:W-:Y:S01]  /*16040*/  FFMA.FTZ R43, R43, R2.reuse, -R6 ;  /* 0x000000022b2b7223 */ /* 0x080fe20000010806 */
[----:B---3--:R-:W-:Y:S01]  /*16050*/  FADD.FTZ R30, R49, R30 ;  /* 0x0000001e311e7221 */ /* 0x008fe20000010000 */
[----:B------:R-:W0:Y:S01]  /*16060*/  MUFU.EX2 R3, R3 ;  /* 0x0000000300037308 */ /* 0x000e220000000800 */
[-CC-:B------:R-:W-:Y:S01]  /*16070*/  FFMA.FTZ R33, R33, R2.reuse, -R6.reuse ;  /* 0x0000000221217223 */ /* 0x180fe20000010806 */
[-C--:B------:R-:W-:Y:S01]  /*16080*/  FFMA.FTZ R47, R47, R2.reuse, -R6 ;  /* 0x000000022f2f7223 */ /* 0x080fe20000010806 */
[----:B----4-:R-:W-:Y:S01]  /*16090*/  FADD.FTZ R29, R65, R30 ;  /* 0x0000001e411d7221 */ /* 0x010fe20000010000 */
[-CC-:B------:R-:W-:Y:S01]  /*160a0*/  FFMA.FTZ R37, R37, R2.reuse, -R6.reuse ;  /* 0x0000000225257223 */ /* 0x180fe20000010806 */
[-CC-:B------:R-:W-:Y:S01]  /*160b0*/  FFMA.FTZ R35, R35, R2.reuse, -R6.reuse ;  /* 0x0000000223237223 */ /* 0x180fe20000010806 */
[-CC-:B------:R-:W-:Y:S01]  /*160c0*/  FFMA.FTZ R25, R25, R2.reuse, -R6.reuse ;  /* 0x0000000219197223 */ /* 0x180fe20000010806 */
[----:B------:R-:W-:Y:S01]  /*160d0*/  FADD.FTZ R32, R206, R29 ;  /* 0x0000001dce207221 */ /* 0x000fe20000010000 */
[----:B------:R-:W1:Y:S01]  /*160e0*/  MUFU.EX2 R7, R7 ;  /* 0x0000000700077308 */ /* 0x000e620000000800 */
[-CC-:B------:R-:W-:Y:S01]  /*160f0*/  FFMA.FTZ R39, R39, R2.reuse, -R6.reuse ;  /* 0x0000000227277223 */ /* 0x180fe20000010806 */
[-C--:B------:R-:W-:Y:S01]  /*16100*/  FFMA.FTZ R9, R9, R2.reuse, -R6 ;  /* 0x0000000209097223 */ /* 0x080fe20000010806 */
[----:B------:R-:W-:Y:S01]  /*16110*/  FADD.FTZ R29, R67, R32 ;  /* 0x00000020431d7221 */ /* 0x000fe20000010000 */
[-CC-:B------:R-:W-:Y:S01]  /*16120*/  FFMA.FTZ R27, R27, R2.reuse, -R6.reuse ;  /* 0x000000021b1b7223 */ /* 0x180fe20000010806 */
[-CC-:B------:R-:W-:Y:S01]  /*16130*/  FFMA.FTZ R11, R11, R2.reuse, -R6.reuse ;  /* 0x000000020b0b7223 */ /* 0x180fe20000010806 */
[----:B------:R-:W-:Y:S01]  /*16140*/  FFMA.FTZ R31, R31, R2, -R6 ;  /* 0x000000021f1f7223 */ /* 0x000fe20000010806 */
[----:B------:R-:W-:Y:S01]  /*16150*/  FADD.FTZ R32, R200, R29 ;  /* 0x0000001dc8207221 */ /* 0x000fe20000010000 */
[----:B------:R-:W2:Y:S01]  /*16160*/  MUFU.EX2 R12, R63 ;  /* 0x0000003f000c7308 */ /* 0x000ea20000000800 */
[----:B0-----:R-:W-:Y:S01]  /*16170*/  FADD.FTZ R28, R3, R8 ;  /* 0x00000008031c7221 */ /* 0x001fe20000010000 */
[----:B------:R-:W-:Y:S01]  /*16180*/  F2FP.BF16.F32.PACK_AB R209, R8, R3 ;  /* 0x0000000308d1723e */ /* 0x000fe200000010ff */
[----:B------:R-:W-:Y:S01]  /*16190*/  FADD.FTZ R29, R71, R32 ;  /* 0x00000020471d7221 */ /* 0x000fe20000010000 */
[----:B------:R-:W-:Y:S01]  /*161a0*/  F2FP.BF16.F32.PACK_AB R204, R49, R204 ;  /* 0x000000cc31cc723e */ /* 0x000fe200000010ff */
[----:B------:R-:W-:Y:S01]  /*161b0*/  IMAD.MOV.U32 R61, RZ, RZ, R151 ;  /* 0x000000ffff3d7224 */ /* 0x000fe200078e0097 */
[----:B------:R-:W-:Y:S01]  /*161c0*/  F2FP.BF16.F32.PACK_AB R206, R206, R65 ;  /* 0x00000041cece723e */ /* 0x000fe200000010ff */
[----:B------:R-:W-:Y:S01]  /*161d0*/  FADD.FTZ R32, R202, R29 ;  /* 0x0000001dca207221 */ /* 0x000fe20000010000 */
[----:B------:R-:W0:Y:S01]  /*161e0*/  MUFU.EX2 R13, R13 ;  /* 0x0000000d000d7308 */ /* 0x000e220000000800 */
[----:B-1----:R-:W-:Y:S01]  /*161f0*/  FADD.FTZ R15, R7, R28 ;  /* 0x0000001c070f7221 */ /* 0x002fe20000010000 */
[----:B------:R-:W-:Y:S01]  /*16200*/  F2FP.BF16.F32.PACK_AB R200, R200, R67 ;  /* 0x00000043c8c8723e */ /* 0x000fe200000010ff */
[----:B------:R-:W-:Y:S01]  /*16210*/  FADD.FTZ R29, R73, R32 ;  /* 0x00000020491d7221 */ /* 0x000fe20000010000 */
[----:B------:R-:W-:Y:S01]  /*16220*/  F2FP.BF16.F32.PACK_AB R202, R202, R71 ;  /* 0x00000047caca723e */ /* 0x000fe200000010ff */
[----:B------:R-:W-:-:S02]  /*16230*/  IMAD.MOV.U32 R71, RZ, RZ, R151 ;  /* 0x000000ffff477224 */ /* 0x000fc400078e0097 */
[----:B------:R-:W-:Y:S01]  /*16240*/  FADD.FTZ R6, R196, R29 ;  /* 0x0000001dc4067221 */ /* 0x000fe20000010000 */
[----:B------:R1:W3:Y:S01]  /*16250*/  MUFU.EX2 R14, R51 ;  /* 0x00000033000e7308 */ /* 0x0002e20000000800 */
[----:B--2---:R-:W-:Y:S01]  /*16260*/  FADD.FTZ R30, R12, R15 ;  /* 0x0000000f0c1e7221 */ /* 0x004fe20000010000 */
[----:B------:R-:W-:Y:S01]  /*16270*/  F2FP.BF16.F32.PACK_AB R196, R196, R73 ;  /* 0x00000049c4c4723e */ /* 0x000fe200000010ff */
[----:B------:R-:W-:Y:S01]  /*16280*/  FADD.FTZ R29, R77, R6 ;  /* 0x000000064d1d7221 */ /* 0x000fe20000010000 */
[----:B------:R-:W-:Y:S01]  /*16290*/  F2FP.BF16.F32.PACK_AB R211, R12, R7 ;  /* 0x000000070cd3723e */ /* 0x000fe200000010ff */
[----:B------:R-:W-:Y:S02]  /*162a0*/  IMAD.MOV.U32 R73, RZ, RZ, R151 ;  /* 0x000000ffff497224 */ /* 0x000fe400078e0097 */
[C---:B------:R-:W-:Y:S01]  /*162b0*/  FADD.FTZ R32, R198.reuse, R29 ;  /* 0x0000001dc6207221 */ /* 0x040fe20000010000 */
[----:B------:R-:W2:Y:S01]  /*162c0*/  MUFU.EX2 R21, R21 ;  /* 0x0000001500157308 */ /* 0x000ea20000000800 */
[----:B0-----:R-:W-:Y:S01]  /*162d0*/  FADD.FTZ R15, R13, R30 ;  /* 0x0000001e0d0f7221 */ /* 0x001fe20000010000 */
[----:B------:R-:W-:Y:S01]  /*162e0*/  F2FP.BF16.F32.PACK_AB R198, R198, R77 ;  /* 0x0000004dc6c6723e */ /* 0x000fe200000010ff */
[----:B------:R-:W-:Y:S01]  /*162f0*/  FADD.FTZ R29, R81, R32 ;  /* 0x00000020511d7221 */ /* 0x000fe20000010000 */
[--C-:B------:R-:W-:Y:S01]  /*16300*/  IMAD.MOV.U32 R77, RZ, RZ, R151.reuse ;  /* 0x000000ffff4d7224 */ /* 0x100fe200078e0097 */
[----:B-1----:R-:W-:Y:S01]  /*16310*/  MOV R51, R151 ;  /* 0x0000009700337202 */ /* 0x002fe20000000f00 */
[----:B------:R-:W-:-:S02]  /*16320*/  IMAD.MOV.U32 R67, RZ, RZ, R151 ;  /* 0x000000ffff437224 */ /* 0x000fc400078e0097 */
[----:B------:R0:W1:Y:S01]  /*16330*/  MUFU.EX2 R20, R55 ;  /* 0x0000003700147308 */ /* 0x0000620000000800 */
[C---:B---3--:R-:W-:Y:S01]  /*16340*/  FADD.FTZ R30, R14.reuse, R15 ;  /* 0x0000000f0e1e7221 */ /* 0x048fe20000010000 */
[----:B------:R-:W-:Y:S01]  /*16350*/  F2FP.BF16.F32.PACK_AB R205, R14, R13 ;  /* 0x0000000d0ecd723e */ /* 0x000fe200000010ff */
[--C-:B------:R-:W-:Y:S02]  /*16360*/  IMAD.MOV.U32 R65, RZ, RZ, R151.reuse ;  /* 0x000000ffff417224 */ /* 0x100fe400078e0097 */
[--C-:B------:R-:W-:Y:S02]  /*16370*/  IMAD.MOV.U32 R63, RZ, RZ, R151.reuse ;  /* 0x000000ffff3f7224 */ /* 0x100fe400078e0097 */
[--C-:B------:R-:W-:Y:S01]  /*16380*/  IMAD.MOV.U32 R59, RZ, RZ, R151.reuse ;  /* 0x000000ffff3b7224 */ /* 0x100fe200078e0097 */
[----:B------:R-:W3:Y:S01]  /*16390*/  MUFU.EX2 R41, R41 ;  /* 0x0000002900297308 */ /* 0x000ee20000000800 */
[----:B--2---:R-:W-:Y:S01]  /*163a0*/  FADD.FTZ R15, R21, R30 ;  /* 0x0000001e150f7221 */ /* 0x004fe20000010000 */
[----:B0-----:R-:W-:-:S02]  /*163b0*/  IMAD.MOV.U32 R55, RZ, RZ, R151 ;  /* 0x000000ffff377224 */ /* 0x001fc400078e0097 */
[----:B------:R-:W-:-:S04]  /*163c0*/  IMAD.MOV.U32 R49, RZ, RZ, R151 ;  /* 0x000000ffff317224 */ /* 0x000fc800078e0097 */
[----:B------:R0:W2:Y:S01]  /*163d0*/  MUFU.EX2 R24, R43 ;  /* 0x0000002b00187308 */ /* 0x0000a20000000800 */
[C---:B-1----:R-:W-:Y:S01]  /*163e0*/  FADD.FTZ R30, R20.reuse, R15 ;  /* 0x0000000f141e7221 */ /* 0x042fe20000010000 */
[----:B------:R-:W-:-:S06]  /*163f0*/  F2FP.BF16.F32.PACK_AB R207, R20, R21 ;  /* 0x0000001514cf723e */ /* 0x000fcc00000010ff */
[----:B------:R-:W1:Y:S01]  /*16400*/  MUFU.EX2 R33, R33 ;  /* 0x0000002100217308 */ /* 0x000e620000000800 */
[----:B---3--:R-:W-:Y:S01]  /*16410*/  FADD.FTZ R15, R41, R30 ;  /* 0x0000001e290f7221 */ /* 0x008fe20000010000 */
[----:B0-----:R-:W-:-:S06]  /*16420*/  IMAD.MOV.U32 R43, RZ, RZ, R151 ;  /* 0x000000ffff2b7224 */ /* 0x001fcc00078e0097 */
[----:B------:R0:W3:Y:S01]  /*16430*/  MUFU.EX2 R26, R47 ;  /* 0x0000002f001a7308 */ /* 0x0000e20000000800 */
[C---:B--2---:R-:W-:Y:S01]  /*16440*/  FADD.FTZ R30, R24.reuse, R15 ;  /* 0x0000000f181e7221 */ /* 0x044fe20000010000 */
[----:B------:R-:W-:Y:S01]  /*16450*/  F2FP.BF16.F32.PACK_AB R201, R24, R41 ;  /* 0x0000002918c9723e */ /* 0x000fe200000010ff */
[--C-:B------:R-:W-:Y:S02]  /*16460*/  IMAD.MOV.U32 R41, RZ, RZ, R151.reuse ;  /* 0x000000ffff297224 */ /* 0x100fe400078e0097 */
[----:B------:R-:W-:-:S03]  /*16470*/  IMAD.MOV.U32 R24, RZ, RZ, R151 ;  /* 0x000000ffff187224 */ /* 0x000fc600078e0097 */
[----:B------:R-:W2:Y:S01]  /*16480*/  MUFU.EX2 R37, R37 ;  /* 0x0000002500257308 */ /* 0x000ea20000000800 */
[----:B-1----:R-:W-:Y:S01]  /*16490*/  FADD.FTZ R15, R33, R30 ;  /* 0x0000001e210f7221 */ /* 0x002fe20000010000 */
[----:B0-----:R-:W-:-:S06]  /*164a0*/  IMAD.MOV.U32 R47, RZ, RZ, R151 ;  /* 0x000000ffff2f7224 */ /* 0x001fcc00078e0097 */
[----:B------:R0:W1:Y:S01]  /*164b0*/  MUFU.EX2 R28, R35 ;  /* 0x00000023001c7308 */ /* 0x0000620000000800 */
[C---:B---3--:R-:W-:Y:S01]  /*164c0*/  FADD.FTZ R30, R26.reuse, R15 ;  /* 0x0000000f1a1e7221 */ /* 0x048fe20000010000 */
[----:B------:R-:W-:Y:S01]  /*164d0*/  F2FP.BF16.F32.PACK_AB R203, R26, R33 ;  /* 0x000000211acb723e */ /* 0x000fe200000010ff */
[----:B------:R-:W-:Y:S01]  /*164e0*/  IMAD.MOV.U32 R26, RZ, RZ, R151 ;  /* 0x000000ffff1a7224 */ /* 0x000fe200078e0097 */
[----:B------:R-:W-:-:S04]  /*164f0*/  MOV R33, R151 ;  /* 0x0000009700217202 */ /* 0x000fc80000000f00 */
[----:B------:R3:W4:Y:S01]  /*16500*/  MUFU.EX2 R192, R83 ;  /* 0x0000005300c07308 */ /* 0x0007220000000800 */
[----:B--2---:R-:W-:Y:S01]  /*16510*/  FADD.FTZ R15, R37, R30 ;  /* 0x0000001e250f7221 */ /* 0x004fe20000010000 */
[----:B0-----:R-:W-:-:S06]  /*16520*/  IMAD.MOV.U32 R35, RZ, RZ, R151 ;  /* 0x000000ffff237224 */ /* 0x001fcc00078e0097 */
[----:B------:R-:W0:Y:S01]  /*16530*/  MUFU.EX2 R25, R25 ;  /* 0x0000001900197308 */ /* 0x000e220000000800 */
[C---:B-1----:R-:W-:Y:S01]  /*16540*/  FADD.FTZ R30, R28.reuse, R15 ;  /* 0x0000000f1c1e7221 */ /* 0x042fe20000010000 */
[----:B------:R-:W-:Y:S01]  /*16550*/  F2FP.BF16.F32.PACK_AB R197, R28, R37 ;  /* 0x000000251cc5723e */ /* 0x000fe200000010ff */
[--C-:B---3--:R-:W-:Y:S02]  /*16560*/  IMAD.MOV.U32 R83, RZ, RZ, R151.reuse ;  /* 0x000000ffff537224 */ /* 0x108fe400078e0097 */
[--C-:B------:R-:W-:Y:S02]  /*16570*/  IMAD.MOV.U32 R37, RZ, RZ, R151.reuse ;  /* 0x000000ffff257224 */ /* 0x100fe400078e0097 */
[----:B------:R-:W-:Y:S01]  /*16580*/  IMAD.MOV.U32 R28, RZ, RZ, R151 ;  /* 0x000000ffff1c7224 */ /* 0x000fe200078e0097 */
[----:B------:R-:W1:Y:S01]  /*16590*/  MUFU.EX2 R85, R85 ;  /* 0x0000005500557308 */ /* 0x000e620000000800 */
[C---:B----4-:R-:W-:Y:S01]  /*165a0*/  FADD.FTZ R32, R192.reuse, R29 ;  /* 0x0000001dc0207221 */ /* 0x050fe20000010000 */
[----:B------:R-:W-:Y:S01]  /*165b0*/  F2FP.BF16.F32.PACK_AB R192, R192, R81 ;  /* 0x00000051c0c0723e */ /* 0x000fe200000010ff */
[----:B------:R-:W-:-:S02]  /*165c0*/  IMAD.MOV.U32 R81, RZ, RZ, R151 ;  /* 0x000000ffff517224 */ /* 0x000fc400078e0097 */
[----:B------:R-:W-:-:S03]  /*165d0*/  IMAD.MOV.U32 R29, RZ, RZ, R151 ;  /* 0x000000ffff1d7224 */ /* 0x000fc600078e0097 */
[----:B------:R2:W3:Y:S01]  /*165e0*/  MUFU.EX2 R0, R39 ;  /* 0x0000002700007308 */ /* 0x0004e20000000800 */
[----:B0-----:R-:W-:-:S07]  /*165f0*/  FADD.FTZ R15, R25, R30 ;  /* 0x0000001e190f7221 */ /* 0x001fce0000010000 */
[----:B------:R-:W0:Y:S01]  /*16600*/  MUFU.EX2 R9, R9 ;  /* 0x0000000900097308 */ /* 0x000e220000000800 */
[----:B-1----:R-:W-:Y:S01]  /*16610*/  FADD.FTZ R223, R85, R32 ;  /* 0x0000002055df7221 */ /* 0x002fe20000010000 */
[----:B--2---:R-:W-:-:S06]  /*16620*/  IMAD.MOV.U32 R39, RZ, RZ, R151 ;  /* 0x000000ffff277224 */ /* 0x004fcc00078e0097 */
[----:B------:R1:W2:Y:S01]  /*16630*/  MUFU.EX2 R6, R27 ;  /* 0x0000001b00067308 */ /* 0x0002a20000000800 */
[C---:B---3--:R-:W-:Y:S01]  /*16640*/  FADD.FTZ R32, R0.reuse, R15 ;  /* 0x0000000f00207221 */ /* 0x048fe20000010000 */
[----:B------:R-:W-:Y:S01]  /*16650*/  F2FP.BF16.F32.PACK_AB R199, R0, R25 ;  /* 0x0000001900c7723e */ /* 0x000fe200000010ff */
[----:B------:R-:W-:Y:S02]  /*16660*/  IMAD.MOV.U32 R0, RZ, RZ, 0x3f800000 ;  /* 0x3f800000ff007424 */ /* 0x000fe400078e00ff */
[----:B------:R-:W-:-:S03]  /*16670*/  IMAD.MOV.U32 R25, RZ, RZ, R151 ;  /* 0x000000ffff197224 */ /* 0x000fc600078e0097 */
[----:B------:R-:W3:Y:S01]  /*16680*/  MUFU.EX2 R11, R11 ;  /* 0x0000000b000b7308 */ /* 0x000ee20000000800 */
[----:B0-----:R-:W-:Y:S01]  /*16690*/  FADD.FTZ R15, R9, R32 ;  /* 0x00000020090f7221 */ /* 0x001fe20000010000 */
[--C-:B------:R-:W-:Y:S02]  /*166a0*/  IMAD.MOV.U32 R32, RZ, RZ, R151.reuse ;  /* 0x000000ffff207224 */ /* 0x100fe400078e0097 */
[----:B-1----:R-:W-:-:S04]  /*166b0*/  IMAD.MOV.U32 R27, RZ, RZ, R151 ;  /* 0x000000ffff1b7224 */ /* 0x002fc800078e0097 */
[----:B------:R-:W0:Y:S01]  /*166c0*/  MUFU.EX2 R10, R10 ;  /* 0x0000000a000a7308 */ /* 0x000e220000000800 */
[C---:B--2---:R-:W-:Y:S01]  /*166d0*/  FADD.FTZ R8, R6.reuse, R15 ;  /* 0x0000000f06087221 */ /* 0x044fe20000010000 */
[----:B------:R-:W-:-:S06]  /*166e0*/  F2FP.BF16.F32.PACK_AB R193, R6, R9 ;  /* 0x0000000906c1723e */ /* 0x000fcc00000010ff */
[----:B------:R1:W2:Y:S01]  /*166f0*/  MUFU.EX2 R30, R31 ;  /* 0x0000001f001e7308 */ /* 0x0002a20000000800 */
[----:B---3--:R-:W-:Y:S01]  /*16700*/  FADD.FTZ R3, R11, R8 ;  /* 0x000000080b037221 */ /* 0x008fe20000010000 */
[C---:B0-----:R-:W-:Y:S01]  /*16710*/  F2FP.BF16.F32.PACK_AB R194, R10.reuse, R85 ;  /* 0x000000550ac2723e */ /* 0x041fe200000010ff */
[----:B------:R-:W-:Y:S01]  /*16720*/  FADD.FTZ R223, R10, R223 ;  /* 0x000000df0adf7221 */ /* 0x000fe20000010000 */
[--C-:B------:R-:W-:Y:S02]  /*16730*/  IMAD.MOV.U32 R85, RZ, RZ, R151.reuse ;  /* 0x000000ffff557224 */ /* 0x100fe400078e0097 */
[----:B-1----:R-:W-:Y:S02]  /*16740*/  IMAD.MOV.U32 R31, RZ, RZ, R151 ;  /* 0x000000ffff1f7224 */ /* 0x002fe400078e0097 */
[C---:B--2---:R-:W-:Y:S01]  /*16750*/  FADD.FTZ R222, R30.reuse, R3 ;  /* 0x000000031ede7221 */ /* 0x044fe20000010000 */
[----:B------:R-:W-:Y:S01]  /*16760*/  F2FP.BF16.F32.PACK_AB R195, R30, R11 ;  /* 0x0000000b1ec3723e */ /* 0x000fe200000010ff */
[----:B------:R-:W-:-:S02]  /*16770*/  IMAD.MOV.U32 R3, RZ, RZ, 0x3f800000 ;  /* 0x3f800000ff037424 */ /* 0x000fc400078e00ff */
[----:B------:R-:W-:Y:S01]  /*16780*/  IMAD.MOV.U32 R30, RZ, RZ, R151 ;  /* 0x000000ffff1e7224 */ /* 0x000fe200078e0097 */
[----:B------:R-:W-:Y:S06]  /*16790*/  @!P2 BRA `(.L_x_646) ;  /* 0x0000004c0008a947 */ /* 0x000fec0003800000 */
[----:B------:R-:W-:Y:S01]  /*167a0*/  VIADD R6, R180, 0xfffffffe ;  /* 0xfffffffeb4067836 */ /* 0x000fe20000000000 */
[----:B------:R-:W-:Y:S01]  /*167b0*/  CS2R R150, SRZ ;  /* 0x0000000000967805 */ /* 0x000fe2000001ff00 */
[----:B------:R-:W-:Y:S01]  /*167c0*/  IMAD.MOV.U32 R7, RZ, RZ, R4 ;  /* 0x000000ffff077224 */ /* 0x000fe200078e0004 */
[----:B------:R-:W-:Y:S01]  /*167d0*/  CS2R R146, SRZ ;  /* 0x0000000000927805 */ /* 0x000fe2000001ff00 */
[----:B------:R-:W-:Y:S01]  /*167e0*/  IMAD.MOV.U32 R8, RZ, RZ, R5 ;  /* 0x000000ffff087224 */ /* 0x000fe200078e0005 */
[----:B------:R-:W-:Y:S01]  /*167f0*/  CS2R R142, SRZ ;  /* 0x00000000008e7805 */ /* 0x000fe2000001ff00 */
[----:B------:R-:W-:Y:S01]  /*16800*/  IMAD.MOV.U32 R9, RZ, RZ, R225 ;  /* 0x000000ffff097224 */ /* 0x000fe200078e00e1 */
[----:B------:R-:W-:Y:S01]  /*16810*/  CS2R R138, SRZ ;  /* 0x00000000008a7805 */ /* 0x000fe2000001ff00 */
[----:B------:R-:W-:Y:S01]  /*16820*/  IMAD.MOV.U32 R10, RZ, RZ, R224 ;  /* 0x000000ffff0a7224 */ /* 0x000fe200078e00e0 */
[----:B------:R-:W-:Y:S01]  /*16830*/  CS2R R134, SRZ ;  /* 0x0000000000867805 */ /* 0x000fe2000001ff00 */
[----:B------:R-:W-:Y:S01]  /*16840*/  IMAD.MOV.U32 R0, RZ, RZ, 0x3f800000 ;  /* 0x3f800000ff007424 */ /* 0x000fe200078e00ff */
        /* <DEDUP_REMOVED lines=58> */
[----:B------:R-:W-:-:S07]  /*16bf0*/  CS2R R24, SRZ ;  /* 0x0000000000187805 */ /* 0x000fce000001ff00 */
.L_x_657:
[----:B------:R-:W-:-:S05]  /*16c00*/  VIADD R2, R10, 0x1 ;  /* 0x000000010a027836 */ /* 0x000fca0000000000 */
[----:B------:R-:W-:-:S04]  /*16c10*/  ISETP.NE.AND P2, PT, R2, 0x2, PT ;  /* 0x000000020200780c */ /* 0x000fc80003f45270 */
[----:B------:R-:W-:Y:S02]  /*16c20*/  SEL R4, RZ, 0x1, P2 ;  /* 0x00000001ff047807 */ /* 0x000fe40001000000 */
[----:B------:R-:W-:Y:S02]  /*16c30*/  SEL R224, R2, RZ, P2 ;  /* 0x000000ff02e07207 */ /* 0x000fe40001000000 */
[----:B------:R-:W-:Y:S01]  /*16c40*/  LOP3.LUT R225, R9, R4, RZ, 0x3c, !PT ;  /* 0x0000000409e17212 */ /* 0x000fe200078e3cff */
[----:B------:R-:W-:Y:S06]  /*16c50*/  @!P0 BRA `(.L_x_647) ;  /* 0x0000000000048947 */ /* 0x000fec0003800000 */
[----:B------:R-:W-:Y:S01]  /*16c60*/  BPT.TRAP 0x1 ;  /* 0x000000040000795c */ /* 0x000fe20000300000 */
.L_x_647:
[----:B------:R-:W-:Y:S01]  /*16c70*/  IMAD R11, R224, 0x8, R16 ;  /* 0x00000008e00b7824 */ /* 0x000fe200078e0210 */
[----:B------:R-:W-:-:S04]  /*16c80*/  SHF.L.U32 R2, R225, 0x1f, RZ ;  /* 0x0000001fe1027819 */ /* 0x000fc800000006ff */
[----:B------:R0:W1:Y:S01]  /*16c90*/  SYNCS.PHASECHK.TRANS64.TRYWAIT P2, [R11+URZ+0x38830], R2 ;  /* 0x038830020b0075a7 */ /* 0x000062000804017f */
[----:B------:R-:W-:Y:S05]  /*16ca0*/  @!P0 BRA `(.L_x_648) ;  /* 0x0000000000048947 */ /* 0x000fea0003800000 */
[----:B------:R-:W-:Y:S01]  /*16cb0*/  BPT.TRAP 0x1 ;  /* 0x000000040000795c */ /* 0x000fe20000300000 */
.L_x_648:
[----:B------:R-:W-:Y:S01]  /*16cc0*/  IMAD R4, R224, 0xa00, R234 ;  /* 0x00000a00e0047824 */ /* 0x000fe200078e02ea */
[----:B------:R-:W-:Y:S01]  /*16cd0*/  BSSY B1, `(.L_x_649) ;  /* 0x0000006000017945 */ /* 0x000fe20003800000 */
[----:B------:R-:W-:-:S03]  /*16ce0*/  IMAD.MOV.U32 R5, RZ, RZ, 0x40000040 ;  /* 0x40000040ff057424 */ /* 0x000fc600078e00ff */
[----:B------:R-:W-:Y:S01]  /*16cf0*/  IADD3 R12, R4, 0x80, RZ ;  /* 0x00000080040c7810 */ /* 0x000fe20007ffe0ff */
[----:B-1----:R-:W-:Y:S06]  /*16d00*/  @P2 BRA `(.L_x_650) ;  /* 0x0000000000082947 */ /* 0x002fec0003800000 */
[----:B------:R-:W1:Y:S02]  /*16d10*/  SYNCS.PHASECHK.TRANS64.TRYWAIT P2, [R11+URZ+0x38830], R2 ;  /* 0x038830020b0075a7 */ /* 0x000e64000804017f */
[----:B-1----:R-:W-:Y:S05]  /*16d20*/  @!P2 BRA `(.L_x_651) ;  /* 0x000000f00024a947 */ /* 0x002fea0003800000 */
.L_x_650:
[----:B------:R-:W-:Y:S05]  /*16d30*/  BSYNC B1 ;  /* 0x0000000000017941 */ /* 0x000fea0003800000 */
.L_x_649:
[----:B------:R-:W2:Y:S04]  /*16d40*/  LDL.64 R152, [R1+0x50] ;  /* 0x0000500001987983 */ /* 0x000ea80000100a00 */
[----:B------:R-:W3:Y:S04]  /*16d50*/  LDL.64 R156, [R1+0x8] ;  /* 0x00000800019c7983 */ /* 0x000ee80000100a00 */
[----:B------:R-:W4:Y:S01]  /*16d60*/  LDL.64 R154, [R1] ;  /* 0x00000000019a7983 */ /* 0x000f220000100a00 */
[----:B------:R-:W-:Y:S02]  /*16d70*/  R2UR UR10, R4 ;  /* 0x00000000040a72ca */ /* 0x000fe400000e0000 */
[----:B------:R-:W-:Y:S01]  /*16d80*/  R2UR UR11, R5 ;  /* 0x00000000050b72ca */ /* 0x000fe200000e0000 */
[----:B------:R-:W-:Y:S01]  /*16d90*/  WARPGROUP.ARRIVE ;  /* 0x00000000000079c5 */ /* 0x000fe20000000000 */
[----:B------:R-:W-:Y:S01]  /*16da0*/  IMAD.MOV.U32 R13, RZ, RZ, 0x40000040 ;  /* 0x40000040ff0d7424 */ /* 0x000fe200078e00ff */
[----:B------:R-:W-:-:S04]  /*16db0*/  R2UR UR6, R12 ;  /* 0x000000000c0672ca */ /* 0x000fc800000e0000 */
[----:B------:R-:W-:Y:S01]  /*16dc0*/  R2UR UR7, R13 ;  /* 0x000000000d0772ca */ /* 0x000fe200000e0000 */
[----:B------:R-:W-:Y:S02]  /*16dd0*/  VIADD R12, R4, 0x100 ;  /* 0x00000100040c7836 */ /* 0x000fe40000000000 */
[----:B------:R-:W-:-:S03]  /*16de0*/  IMAD.MOV.U32 R13, RZ, RZ, 0x40000040 ;  /* 0x40000040ff0d7424 */ /* 0x000fc600078e00ff */
[----:B------:R-:W-:Y:S02]  /*16df0*/  R2UR UR26, R12 ;  /* 0x000000000c1a72ca */ /* 0x000fe400000e0000 */
[----:B------:R-:W-:Y:S01]  /*16e00*/  R2UR UR27, R13 ;  /* 0x000000000d1b72ca */ /* 0x000fe200000e0000 */
[----:B------:R-:W-:Y:S02]  /*16e10*/  VIADD R14, R4, 0x180 ;  /* 0x00000180040e7836 */ /* 0x000fe40000000000 */
[----:B------:R-:W-:Y:S01]  /*16e20*/  IMAD.MOV.U32 R15, RZ, RZ, 0x40000040 ;  /* 0x40000040ff0f7424 */ /* 0x000fe200078e00ff */
[----:B--2---:R-:W-:Y:S02]  /*16e30*/  R2UR UR46, R152 ;  /* 0x00000000982e72ca */ /* 0x004fe400000e0000 */
[----:B------:R-:W-:Y:S02]  /*16e40*/  R2UR UR47, R153 ;  /* 0x00000000992f72ca */ /* 0x000fe400000e0000 */
[----:B------:R-:W2:Y:S01]  /*16e50*/  LDL.64 R152, [R1+0x48] ;  /* 0x0000480001987983 */ /* 0x000ea20000100a00 */
[----:B---3--:R-:W-:-:S02]  /*16e60*/  R2UR UR12, R156 ;  /* 0x000000009c0c72ca */ /* 0x008fc400000e0000 */
[----:B------:R-:W-:-:S11]  /*16e70*/  R2UR UR13, R157 ;  /* 0x000000009d0d72ca */ /* 0x000fd600000e0000 */
[----:B------:R-:W-:Y:S02]  /*16e80*/  UMOV UR8, UR12 ;  /* 0x0000000c00087c82 */ /* 0x000fe40008000000 */
[----:B------:R-:W-:Y:S02]  /*16e90*/  UMOV UR9, UR13 ;  /* 0x0000000d00097c82 */ /* 0x000fe40008000000 */
[----:B------:R-:W-:Y:S01]  /*16ea0*/  HGMMA.64x16x16.F32.BF16 R184, gdesc[UR8], RZ, !UPT, gsb0 ;  /* 0x0020000008b879f0 */ /* 0x000fe2000c0018ff */
[----:B------:R-:W-:Y:S01]  /*16eb0*/  UMOV UR4, UR12 ;  /* 0x0000000c00047c82 */ /* 0x000fe20008000000 */
[----:B------:R-:W-:Y:S01]  /*16ec0*/  UMOV UR5, UR13 ;  /* 0x0000000d00057c82 */ /* 0x000fe20008000000 */
[----:B------:R-:W-:Y:S02]  /*16ed0*/  WARPGROUP.DEPBAR.LE gsb0, 0x0 ;  /* 0x00008000000079c5 */ /* 0x000fe40000010000 */
[----:B------:R-:W-:-:S06]  /*16ee0*/  WARPGROUP.ARRIVE ;  /* 0x00000000000079c5 */ /* 0x000fcc0000000000 */
[----:B------:R-:W-:Y:S01]  /*16ef0*/  HGMMA.64x16x16.F32.BF16 R176, gdesc[UR4], RZ, !UPT, gsb0 ;  /* 0x0020000004b079f0 */ /* 0x000fe2000c0018ff */
[----:B------:R-:W-:Y:S01]  /*16f00*/  UMOV UR24, UR12 ;  /* 0x0000000c00187c82 */ /* 0x000fe20008000000 */
[----:B------:R-:W-:Y:S01]  /*16f10*/  UMOV UR25, UR13 ;  /* 0x0000000d00197c82 */ /* 0x000fe20008000000 */
[----:B------:R-:W-:Y:S02]  /*16f20*/  WARPGROUP.DEPBAR.LE gsb0, 0x0 ;  /* 0x00008000000079c5 */ /* 0x000fe40000010000 */
[----:B------:R-:W-:-:S06]  /*16f30*/  WARPGROUP.ARRIVE ;  /* 0x00000000000079c5 */ /* 0x000fcc0000000000 */
[----:B------:R-:W-:Y:S01]  /*16f40*/  HGMMA.64x16x16.F32.BF16 R168, gdesc[UR24], RZ, !UPT, gsb0 ;  /* 0x0020000018a879f0 */ /* 0x000fe2000c0018ff */
[----:B------:R-:W-:Y:S02]  /*16f50*/  R2UR UR6, R14 ;  /* 0x000000000e0672ca */ /* 0x000fe400000e0000 */
[----:B------:R-:W-:Y:S01]  /*16f60*/  R2UR UR7, R15 ;  /* 0x000000000f0772ca */ /* 0x000fe200000e0000 */
[----:B------:R-:W-:Y:S01]  /*16f70*/  UMOV UR4, UR12 ;  /* 0x0000000c00047c82 */ /* 0x000fe20008000000 */
[----:B------:R-:W-:Y:S01]  /*16f80*/  UMOV UR5, UR13 ;  /* 0x0000000d00057c82 */ /* 0x000fe20008000000 */
[----:B------:R-:W-:Y:S02]  /*16f90*/  WARPGROUP.DEPBAR.LE gsb0, 0x0 ;  /* 0x00008000000079c5 */ /* 0x000fe40000010000 */
[----:B------:R-:W-:-:S08]  /*16fa0*/  WARPGROUP.ARRIVE ;  /* 0x00000000000079c5 */ /* 0x000fd00000000000 */
[----:B------:R-:W-:Y:S01]  /*16fb0*/  HGMMA.64x16x16.F32.BF16 R160, gdesc[UR4], RZ, !UPT, gsb0 ;  /* 0x0020000004a079f0 */ /* 0x000fe2000c0018ff */
[----:B------:R-:W-:Y:S02]  /*16fc0*/  VIADD R12, R4, 0x200 ;  /* 0x00000200040c7836 */ /* 0x000fe40000000000 */
[----:B------:R-:W-:-:S03]  /*16fd0*/  IMAD.MOV.U32 R13, RZ, RZ, 0x40000040 ;  /* 0x40000040ff0d7424 */ /* 0x000fc600078e00ff */
[----:B------:R-:W-:Y:S02]  /*16fe0*/  R2UR UR30, R12 ;  /* 0x000000000c1e72ca */ /* 0x000fe400000e0000 */
[----:B------:R-:W-:Y:S02]  /*16ff0*/  R2UR UR31, R13 ;  /* 0x000000000d1f72ca */ /* 0x000fe400000e0000 */
[----:B----4-:R-:W-:Y:S02]  /*17000*/  R2UR UR32, R154 ;  /* 0x000000009a2072ca */ /* 0x010fe400000e0000 */
[----:B------:R-:W-:Y:S01]  /*17010*/  R2UR UR33, R155 ;  /* 0x000000009b2172ca */ /* 0x000fe200000e0000 */
[----:B------:R-:W-:Y:S01]  /*17020*/  UMOV UR28, UR12 ;  /* 0x0000000c001c7c82 */ /* 0x000fe20008000000 */
[----:B------:R-:W-:Y:S01]  /*17030*/  UMOV UR29, UR13 ;  /* 0x0000000d001d7c82 */ /* 0x000fe20008000000 */
[----:B------:R-:W-:Y:S02]  /*17040*/  WARPGROUP.DEPBAR.LE gsb0, 0x0 ;  /* 0x00008000000079c5 */ /* 0x000fe40000010000 */
[----:B------:R-:W-:Y:S01]  /*17050*/  VIADD R20, R4, 0x2 ;  /* 0x0000000204147836 */ /* 0x000fe20000000000 */
[----:B--2---:R-:W-:-:S02]  /*17060*/  R2UR UR42, R152 ;  /* 0x00000000982a72ca */ /* 0x004fc400000e0000 */
[----:B------:R-:W-:Y:S02]  /*17070*/  R2UR UR43, R153 ;  /* 0x00000000992b72ca */ /* 0x000fe400000e0000 */
[----:B------:R-:W-:-:S06]  /*17080*/  WARPGROUP.ARRIVE ;  /* 0x00000000000079c5 */ /* 0x000fcc0000000000 */
[----:B------:R-:W-:Y:S01]  /*17090*/  HGMMA.64x16x16.F32.BF16 R152, gdesc[UR28], RZ, !UPT, gsb0 ;  /* 0x002000001c9879f0 */ /* 0x000fe2000c0018ff */
[----:B------:R-:W-:Y:S01]  /*170a0*/  IMAD.MOV.U32 R21, RZ, RZ, 0x40000040 ;  /* 0x40000040ff157424 */ /* 0x000fe200078e00ff */
[----:B------:R-:W-:-:S04]  /*170b0*/  R2UR UR22, R20 ;  /* 0x00000000141672ca */ /* 0x000fc800000e0000 */
[----:B------:R-:W-:Y:S01]  /*170c0*/  R2UR UR23, R21 ;  /* 0x00000000151772ca */ /* 0x000fe200000e0000 */
[----:B------:R-:W-:Y:S01]  /*170d0*/  UMOV UR20, UR32 ;  /* 0x0000002000147c82 */ /* 0x000fe20008000000 */
[----:B------:R-:W-:Y:S01]  /*170e0*/  UMOV UR21, UR33 ;  /* 0x0000002100157c82 */ /* 0x000fe20008000000 */
[----:B------:R-:W-:Y:S02]  /*170f0*/  WARPGROUP.DEPBAR.LE gsb0, 0x0 ;  /* 0x00008000000079c5 */ /* 0x000fe40000010000 */
[----:B------:R-:W-:-:S08]  /*17100*/  WARPGROUP.ARRIVE ;  /* 0x00000000000079c5 */ /* 0x000fd00000000000 */
[----:B------:R-:W-:Y:S01]  /*17110*/  HGMMA.64x16x16.F32.BF16 R184, gdesc[UR20], R184, gsb0 ;  /* 0x0020000014b879f0 */ /* 0x000fe200080018b8 */
[----:B------:R-:W-:Y:S02]  /*17120*/  VIADD R14, R4, 0x82 ;  /* 0x00000082040e7836 */ /* 0x000fe40000000000 */
[----:B------:R-:W-:-:S03]  /*17130*/  IMAD.MOV.U32 R15, RZ, RZ, 0x40000040 ;  /* 0x40000040ff0f7424 */ /* 0x000fc600078e00ff */
[----:B------:R-:W-:Y:S02]  /*17140*/  R2UR UR18, R14 ;  /* 0x000000000e1272ca */ /* 0x000fe400000e0000 */
        /* <DEDUP_REMOVED lines=21> */
[C---:B------:R-:W-:Y:S02]  /*172a0*/  VIADD R20, R4.reuse, 0x202 ;  /* 0x0000020204147836 */ /* 0x040fe40000000000 */
[----:B------:R-:W-:Y:S01]  /*172b0*/  IMAD.MOV.U32 R21, RZ, RZ, 0x40000040 ;  /* 0x40000040ff157424 */ /* 0x000fe200078e00ff */
[----:B------:R-:W-:Y:S01]  /*172c0*/  IADD3 R12, R4, 0x4, RZ ;  /* 0x00000004040c7810 */ /* 0x000fe20007ffe0ff */
[----:B------:R-:W-:Y:S01]  /*172d0*/  IMAD.MOV.U32 R13, RZ, RZ, 0x40000040 ;  /* 0x40000040ff0d7424 */ /* 0x000fe200078e00ff */
[----:B------:R-:W-:-:S02]  /*172e0*/  WARPGROUP.DEPBAR.LE gsb0, 0x0 ;  /* 0x00008000000079c5 */ /* 0x000fc40000010000 */
[----:B------:R-:W-:Y:S01]  /*172f0*/  WARPGROUP.ARRIVE ;  /* 0x00000000000079c5 */ /* 0x000fe20000000000 */
[----:B------:R-:W-:Y:S01]  /*17300*/  UMOV UR24, UR46 ;  /* 0x0000002e00187c82 */ /* 0x000fe20008000000 */
[----:B------:R-:W-:Y:S01]  /*17310*/  UMOV UR25, UR47 ;  /* 0x0000002f00197c82 */ /* 0x000fe20008000000 */
[----:B------:R-:W-:Y:S01]  /*17320*/  UMOV UR4, UR46 ;  /* 0x0000002e00047c82 */ /* 0x000fe20008000000 */
[----:B------:R-:W-:Y:S01]  /*17330*/  UMOV UR5, UR47 ;  /* 0x0000002f00057c82 */ /* 0x000fe20008000000 */
[----:B------:R-:W-:Y:S01]  /*17340*/  UMOV UR20, UR46 ;  /* 0x0000002e00147c82 */ /* 0x000fe20008000000 */
[----:B------:R-:W-:Y:S01]  /*17350*/  HGMMA.64x16x16.F32.BF16 R160, gdesc[UR8], R160, gsb0 ;  /* 0x0020000008a079f0 */ /* 0x000fe200080018a0 */
[----:B------:R-:W-:Y:S01]  /*17360*/  R2UR UR34, R20 ;  /* 0x00000000142272ca */ /* 0x000fe200000e0000 */
[----:B------:R-:W-:Y:S01]  /*17370*/  UMOV UR21, UR47 ;  /* 0x0000002f00157c82 */ /* 0x000fe20008000000 */
[----:B------:R-:W-:Y:S01]  /*17380*/  R2UR UR35, R21 ;  /* 0x00000000152372ca */ /* 0x000fe200000e0000 */
[----:B------:R-:W-:Y:S01]  /*17390*/  UMOV UR16, UR46 ;  /* 0x0000002e00107c82 */ /* 0x000fe20008000000 */
[----:B------:R-:W-:Y:S01]  /*173a0*/  R2UR UR26, R12 ;  /* 0x000000000c1a72ca */ /* 0x000fe200000e0000 */
[----:B------:R-:W-:Y:S01]  /*173b0*/  UMOV UR17, UR47 ;  /* 0x0000002f00117c82 */ /* 0x000fe20008000000 */
[----:B------:R-:W-:Y:S01]  /*173c0*/  UMOV UR28, UR46 ;  /* 0x0000002e001c7c82 */ /* 0x000fe20008000000 */
[----:B------:R-:W-:Y:S01]  /*173d0*/  UMOV UR29, UR47 ;  /* 0x0000002f001d7c82 */ /* 0x000fe20008000000 */
[----:B------:R-:W2:Y:S01]  /*173e0*/  LDL.64 R14, [R1+0x40] ;  /* 0x00004000010e7983 */ /* 0x000ea20000100a00 */
[----:B------:R-:W-:-:S02]  /*173f0*/  WARPGROUP.DEPBAR.LE gsb0, 0x0 ;  /* 0x00008000000079c5 */ /* 0x000fc40000010000 */
[----:B------:R-:W-:Y:S01]  /*17400*/  WARPGROUP.ARRIVE ;  /* 0x00000000000079c5 */ /* 0x000fe20000000000 */
[----:B------:R-:W-:Y:S01]  /*17410*/  R2UR UR27, R13 ;  /* 0x000000000d1b72ca */ /* 0x000fe200000e0000 */
[----:B------:R-:W-:Y:S01]  /*17420*/  UMOV UR12, UR42 ;  /* 0x0000002a000c7c82 */ /* 0x000fe20008000000 */
[----:B------:R-:W-:Y:S01]  /*17430*/  UMOV UR13, UR43 ;  /* 0x0000002b000d7c82 */ /* 0x000fe20008000000 */
[----:B------:R-:W-:Y:S01]  /*17440*/  UMOV UR8, UR42 ;  /* 0x0000002a00087c82 */ /* 0x000fe20008000000 */
[----:B------:R-:W-:Y:S01]  /*17450*/  UMOV UR9, UR43 ;  /* 0x0000002b00097c82 */ /* 0x000fe20008000000 */
[----:B------:R-:W-:Y:S01]  /*17460*/  HGMMA.64x16x16.F32.BF16 R152, gdesc[UR32], R152, gsb0 ;  /* 0x00200000209879f0 */ /* 0x000fe20008001898 */
[----:B------:R-:W-:Y:S01]  /*17470*/  VIADD R12, R4, 0x84 ;  /* 0x00000084040c7836 */ /* 0x000fe20000000000 */
[----:B------:R-:W3:Y:S01]  /*17480*/  LDL.64 R20, [R1+0x38] ;  /* 0x0000380001147983 */ /* 0x000ee20000100a00 */
[----:B------:R-:W-:Y:S01]  /*17490*/  IMAD.MOV.U32 R13, RZ, RZ, 0x40000040 ;  /* 0x40000040ff0d7424 */ /* 0x000fe200078e00ff */
[----:B------:R-:W-:-:S02]  /*174a0*/  WARPGROUP.DEPBAR.LE gsb0, 0x0 ;  /* 0x00008000000079c5 */ /* 0x000fc40000010000 */
[----:B------:R-:W-:-:S06]  /*174b0*/  WARPGROUP.ARRIVE ;  /* 0x00000000000079c5 */ /* 0x000fcc0000000000 */
[----:B------:R-:W-:Y:S01]  /*174c0*/  HGMMA.64x16x16.F32.BF16 R184, gdesc[UR24], R184, gsb0 ;  /* 0x0020000018b879f0 */ /* 0x000fe200080018b8 */
[----:B------:R-:W-:Y:S02]  /*174d0*/  R2UR UR6, R12 ;  /* 0x000000000c0672ca */ /* 0x000fe400000e0000 */
[----:B------:R-:W-:Y:S01]  /*174e0*/  R2UR UR7, R13 ;  /* 0x000000000d0772ca */ /* 0x000fe200000e0000 */
[----:B------:R-:W-:Y:S01]  /*174f0*/  VIADD R12, R4, 0x104 ;  /* 0x00000104040c7836 */ /* 0x000fe20000000000 */
[----:B------:R-:W-:Y:S02]  /*17500*/  WARPGROUP.DEPBAR.LE gsb0, 0x0 ;  /* 0x00008000000079c5 */ /* 0x000fe40000010000 */
[----:B------:R-:W-:-:S09]  /*17510*/  WARPGROUP.ARRIVE ;  /* 0x00000000000079c5 */ /* 0x000fd20000000000 */
[----:B------:R-:W-:Y:S01]  /*17520*/  HGMMA.64x16x16.F32.BF16 R176, gdesc[UR4], R176, gsb0 ;  /* 0x0020000004b079f0 */ /* 0x000fe200080018b0 */
[----:B------:R-:W-:Y:S01]  /*17530*/  IMAD.MOV.U32 R13, RZ, RZ, 0x40000040 ;  /* 0x40000040ff0d7424 */ /* 0x000fe200078e00ff */
[----:B------:R-:W-:-:S04]  /*17540*/  R2UR UR22, R12 ;  /* 0x000000000c1672ca */ /* 0x000fc800000e0000 */
[----:B------:R-:W-:Y:S01]  /*17550*/  R2UR UR23, R13 ;  /* 0x000000000d1772ca */ /* 0x000fe200000e0000 */
[----:B------:R-:W-:Y:S02]  /*17560*/  WARPGROUP.DEPBAR.LE gsb0, 0x0 ;  /* 0x00008000000079c5 */ /* 0x000fe40000010000 */
[----:B------:R-:W-:-:S10]  /*17570*/  WARPGROUP.ARRIVE ;  /* 0x00000000000079c5 */ /* 0x000fd40000000000 */
[----:B------:R-:W-:Y:S01]  /*17580*/  HGMMA.64x16x16.F32.BF16 R168, gdesc[UR20], R168, gsb0 ;  /* 0x0020000014a879f0 */ /* 0x000fe200080018a8 */
[----:B------:R-:W-:Y:S02]  /*17590*/  VIADD R12, R4, 0x184 ;  /* 0x00000184040c7836 */ /* 0x000fe40000000000 */
[----:B------:R-:W-:-:S03]  /*175a0*/  IMAD.MOV.U32 R13, RZ, RZ, 0x40000040 ;  /* 0x40000040ff0d7424 */ /* 0x000fc600078e00ff */
[----:B------:R-:W-:Y:S02]  /*175b0*/  R2UR UR18, R12 ;  /* 0x000000000c1272ca */ /* 0x000fe400000e0000 */
        /* <DEDUP_REMOVED lines=25> */
[----:B------:R-:W-:Y:S01]  /*17750*/  VIADD R12, R4, 0x106 ;  /* 0x00000106040c7836 */ /* 0x000fe20000000000 */
[----:B------:R-:W-:-:S04]  /*17760*/  MOV R13, 0x40000040 ;  /* 0x40000040000d7802 */ /* 0x000fc80000000f00 */
        /* <DEDUP_REMOVED lines=26> */
[----:B------:R-:W-:Y:S01]  /*17910*/  IMAD.MOV.U32 R13, RZ, RZ, 0x40000040 ;  /* 0x40000040ff0d7424 */ /* 0x000fe200078e00ff */
[----:B--2---:R-:W-:Y:S02]  /*17920*/  R2UR UR38, R14 ;  /* 0x000000000e2672ca */ /* 0x004fe400000e0000 */
[----:B------:R-:W-:Y:S02]  /*17930*/  R2UR UR39, R15 ;  /* 0x000000000f2772ca */ /* 0x000fe400000e0000 */
[----:B------:R-:W-:Y:S01]  /*17940*/  R2UR UR22, R12 ;  /* 0x000000000c1672ca */ /* 0x000fe200000e0000 */
[----:B------:R-:W2:Y:S01]  /*17950*/  LDL.64 R14, [R1+0x30] ;  /* 0x00003000010e7983 */ /* 0x000ea20000100a00 */
[----:B------:R-:W-:-:S07]  /*17960*/  R2UR UR23, R13 ;  /* 0x000000000d1772ca */ /* 0x000fce00000e0000 */
[----:B------:R-:W-:Y:S02]  /*17970*/  UMOV UR20, UR38 ;  /* 0x0000002600147c82 */ /* 0x000fe40008000000 */
[----:B------:R-:W-:Y:S01]  /*17980*/  UMOV UR21, UR39 ;  /* 0x0000002700157c82 */ /* 0x000fe20008000000 */
[----:B------:R-:W-:Y:S02]  /*17990*/  WARPGROUP.DEPBAR.LE gsb0, 0x0 ;  /* 0x00008000000079c5 */ /* 0x000fe40000010000 */
[----:B------:R-:W-:-:S06]  /*179a0*/  WARPGROUP.ARRIVE ;  /* 0x00000000000079c5 */ /* 0x000fcc0000000000 */
        /* <DEDUP_REMOVED lines=39> */
[----:B---3--:R-:W-:Y:S02]  /*17c20*/  R2UR UR46, R20 ;  /* 0x00000000142e72ca */ /* 0x008fe400000e0000 */
[----:B------:R-:W-:Y:S02]  /*17c30*/  R2UR UR47, R21 ;  /* 0x00000000152f72ca */ /* 0x000fe400000e0000 */
[----:B------:R-:W-:Y:S01]  /*17c40*/  R2UR UR26, R12 ;  /* 0x000000000c1a72ca */ /* 0x000fe200000e0000 */
[----:B------:R-:W3:Y:S01]  /*17c50*/  LDL.64 R20, [R1+0x28] ;  /* 0x0000280001147983 */ /* 0x000ee20000100a00 */
[----:B------:R-:W-:-:S07]  /*17c60*/  R2UR UR27, R13 ;  /* 0x000000000d1b72ca */ /* 0x000fce00000e0000 */
[----:B------:R-:W-:Y:S02]  /*17c70*/  UMOV UR24, UR46 ;  /* 0x0000002e00187c82 */ /* 0x000fe40008000000 */
[----:B------:R-:W-:Y:S01]  /*17c80*/  UMOV UR25, UR47 ;  /* 0x0000002f00197c82 */ /* 0x000fe20008000000 */
[----:B------:R-:W-:Y:S02]  /*17c90*/  WARPGROUP.DEPBAR.LE gsb0, 0x0 ;  /* 0x00008000000079c5 */ /* 0x000fe40000010000 */
[----:B------:R-:W-:-:S06]  /*17ca0*/  WARPGROUP.ARRIVE ;  /* 0x00000000000079c5 */ /* 0x000fcc0000000000 */
[----:B------:R-:W-:Y:S01]  /*17cb0*/  HGMMA.64x16x16.F32.BF16 R184, gdesc[UR24], R184, gsb0 ;  /* 0x0020000018b879f0 */ /* 0x000fe200080018b8 */
[----:B------:R-:W-:Y:S01]  /*17cc0*/  IMAD.MOV.U32 R13, RZ, RZ, 0x40000040 ;  /* 0x40000040ff0d7424 */ /* 0x000fe200078e00ff */
[----:B------:R-:W-:-:S04]  /*17cd0*/  IADD3 R12, R4, 0x302, RZ ;  /* 0x00000302040c7810 */ /* 0x000fc80007ffe0ff */
        /* <DEDUP_REMOVED lines=182> */
[----:B------:R-:W-:Y:S02]  /*18840*/  R2UR UR14, R12 ;  /* 0x000000000c0e72ca */ /* 0x000fe400000e0000 */
        /* <DEDUP_REMOVED lines=435> */
.L_x_652:
[----:B------:R-:W-:Y:S01]  /*1a380*/  SHF.L.U32 R0, R9, 0x1f, RZ ;  /* 0x0000001f09007819 */ /* 0x000fe200000006ff */
[----:B------:R-:W-:-:S04]  /*1a390*/  IMAD R9, R10, 0x8, R16 ;  /* 0x000000080a097824 */ /* 0x000fc800078e0210 */
[----:B------:R2:W3:Y:S01]  /*1a3a0*/  SYNCS.PHASECHK.TRANS64.TRYWAIT P2, [R9+URZ+0x38850], R0 ;  /* 0x03885000090075a7 */ /* 0x0004e2000804017f */
[----:B------:R-:W-:Y:S05]  /*1a3b0*/  @!P0 BRA `(.L_x_653) ;  /* 0x0000000000048947 */ /* 0x000fea0003800000 */
[----:B------:R-:W-:Y:S01]  /*1a3c0*/  BPT.TRAP 0x1 ;  /* 0x000000040000795c */ /* 0x000fe20000300000 */
.L_x_653:
[----:B------:R-:W-:Y:S04]  /*1a3d0*/  BSSY B1, `(.L_x_654) ;  /* 0x0000004000017945 */ /* 0x000fe80003800000 */
[----:B---3--:R-:W-:Y:S05]  /*1a3e0*/  @P2 BRA `(.L_x_655) ;  /* 0x0000000000082947 */ /* 0x008fea0003800000 */
[----:B------:R-:W3:Y:S02]  /*1a3f0*/  SYNCS.PHASECHK.TRANS64.TRYWAIT P2, [R9+URZ+0x38850], R0 ;  /* 0x03885000090075a7 */ /* 0x000ee4000804017f */
[----:B---3--:R-:W-:Y:S05]  /*1a400*/  @!P2 BRA `(.L_x_656) ;  /* 0x000000b80080a947 */ /* 0x008fea0003800000 */
.L_x_655:
[----:B------:R-:W-:Y:S05]  /*1a410*/  BSYNC B1 ;  /* 0x0000000000017941 */ /* 0x000fea0003800000 */
.L_x_654:
[----:B--23--:R-:W-:Y:S01]  /*1a420*/  VIADD R0, R16, 0x400 ;  /* 0x0000040010007836 */ /* 0x00cfe20000000000 */
[----:B------:R-:W-:Y:S01]  /*1a430*/  WARPGROUP.ARRIVE ;  /* 0x00000000000079c5 */ /* 0x000fe20000000000 */
[----:B------:R-:W-:Y:S01]  /*1a440*/  IMAD.MOV.U32 R3, RZ, RZ, 0x40000040 ;  /* 0x40000040ff037424 */ /* 0x000fe200078e00ff */
[----:B------:R-:W-:Y:S01]  /*1a450*/  ISETP.GT.AND P2, PT, R6, RZ, PT ;  /* 0x000000ff0600720c */ /* 0x000fe20003f44270 */
[----:B------:R-:W-:Y:S01]  /*1a460*/  IMAD.MOV.U32 R5, RZ, RZ, 0x40000040 ;  /* 0x40000040ff057424 */ /* 0x000fe200078e00ff */
[----:B------:R-:W-:Y:S01]  /*1a470*/  SHF.R.U32.HI R0, RZ, 0x4, R0 ;  /* 0x00000004ff007819 */ /* 0x000fe20000011600 */
[----:B01----:R-:W-:Y:S01]  /*1a480*/  @!P1 VIADD R11, R11, 0x38840 ;  /* 0x000388400b0b9836 */ /* 0x003fe20000000000 */
[----:B------:R-:W-:Y:S01]  /*1a490*/  R2UR UR7, R3 ;  /* 0x00000000030772ca */ /* 0x000fe200000e0000 */
[----:B------:R-:W-:Y:S01]  /*1a4a0*/  IMAD.MOV.U32 R3, RZ, RZ, 0x40000040 ;  /* 0x40000040ff037424 */ /* 0x000fe200078e00ff */
[----:B------:R-:W-:Y:S01]  /*1a4b0*/  LOP3.LUT R0, R0, 0x3fff, RZ, 0xc0, !PT ;  /* 0x00003fff00007812 */ /* 0x000fe200078ec0ff */
[----:B------:R-:W-:-:S02]  /*1a4c0*/  @!P1 VIADD R9, R9, 0x38860 ;  /* 0x0003886009099836 */ /* 0x000fc40000000000 */
[----:B------:R-:W-:Y:S01]  /*1a4d0*/  VIADD R6, R6, 0xffffffff ;  /* 0xffffffff06067836 */ /* 0x000fe20000000000 */
[----:B------:R-:W-:Y:S02]  /*1a4e0*/  LOP3.LUT R0, R0, 0x2800000, RZ, 0xfc, !PT ;  /* 0x0280000000007812 */ /* 0x000fe400078efcff */
[----:B------:R-:W-:-:S03]  /*1a4f0*/  @!P1 PRMT R9, RZ, 0x654, R9 ;  /* 0x00000654ff099816 */ /* 0x000fc60000000009 */
[----:B------:R-:W-:Y:S01]  /*1a500*/  IMAD R2, R10, 0xa00, R0 ;  /* 0x00000a000a027824 */ /* 0x000fe200078e0200 */
[----:B------:R-:W-:-:S03]  /*1a510*/  FMNMX.FTZ R0, R184, R8, !PT ;  /* 0x00000008b8007209 */ /* 0x000fc60007810000 */
[C---:B------:R-:W-:Y:S01]  /*1a520*/  VIADD R4, R2.reuse, 0x80 ;  /* 0x0000008002047836 */ /* 0x040fe20000000000 */
[----:B------:R-:W-:Y:S02]  /*1a530*/  R2UR UR6, R2 ;  /* 0x00000000020672ca */ /* 0x000fe400000e0000 */
[----:B------:R-:W-:-:S04]  /*1a540*/  FMNMX.FTZ R0, R185, R0, !PT ;  /* 0x00000000b9007209 */ /* 0x000fc80007810000 */
[----:B------:R-:W-:-:S04]  /*1a550*/  FMNMX.FTZ R0, R188, R0, !PT ;  /* 0x00000000bc007209 */ /* 0x000fc80007810000 */
[----:B------:R-:W-:-:S03]  /*1a560*/  FMNMX.FTZ R0, R189, R0, !PT ;  /* 0x00000000bd007209 */ /* 0x000fc60007810000 */
[----:B------:R-:W-:Y:S01]  /*1a570*/  HGMMA.64x256x16.F32.BF16 R24, R208, gdesc[UR4].tnspB, R24, gsb0 ;  /* 0x43e00004d0187df0 */ /* 0x000fe20008001818 */
[----:B------:R-:W-:Y:S01]  /*1a580*/  R2UR UR6, R4 ;  /* 0x00000000040672ca */ /* 0x000fe200000e0000 */
[----:B------:R-:W-:Y:S01]  /*1a590*/  VIADD R4, R2, 0x100 ;  /* 0x0000010002047836 */ /* 0x000fe20000000000 */
[----:B------:R-:W-:Y:S01]  /*1a5a0*/  R2UR UR7, R5 ;  /* 0x00000000050772ca */ /* 0x000fe200000e0000 */
[----:B------:R-:W-:Y:S01]  /*1a5b0*/  IMAD.MOV.U32 R5, RZ, RZ, 0x40000040 ;  /* 0x40000040ff057424 */ /* 0x000fe200078e00ff */
        /* <DEDUP_REMOVED lines=14> */
[----:B------:R-:W-:Y:S01]  /*1a6a0*/  FMNMX.FTZ R0, R156, R0, !PT ;  /* 0x000000009c007209 */ /* 0x000fe20007810000 */
[----:B------:R-:W-:Y:S02]  /*1a6b0*/  WARPGROUP.DEPBAR.LE gsb0, 0x0 ;  /* 0x00008000000079c5 */ /* 0x000fe40000010000 */
[----:B------:R-:W-:-:S06]  /*1a6c0*/  WARPGROUP.ARRIVE ;  /* 0x00000000000079c5 */ /* 0x000fcc0000000000 */
        /* <DEDUP_REMOVED lines=11> */
[----:B------:R-:W-:Y:S02]  /*1a780*/  R2UR UR7, R5 ;  /* 0x00000000050772ca */ /* 0x000fe400000e0000 */
[----:B------:R-:W-:-:S05]  /*1a790*/  FMNMX.FTZ R5, R157, R0, !PT ;  /* 0x000000009d057209 */ /* 0x000fca0007810000 */
[----:B------:R-:W0:Y:S02]  /*1a7a0*/  SHFL.BFLY PT, R0, R5, 0x2, 0x1f ;  /* 0x0c401f0005007f89 */ /* 0x000e2400000e0000 */
[----:B0-----:R-:W-:-:S05]  /*1a7b0*/  FMNMX.FTZ R5, R5, R0, !PT ;  /* 0x0000000005057209 */ /* 0x001fca0007810000 */
[----:B------:R-:W0:Y:S02]  /*1a7c0*/  SHFL.BFLY PT, R0, R5, 0x1, 0x1f ;  /* 0x0c201f0005007f89 */ /* 0x000e2400000e0000 */
[----:B0-----:R-:W-:Y:S02]  /*1a7d0*/  FMNMX.FTZ R5, R5, R0, !PT ;  /* 0x0000000005057209 */ /* 0x001fe40007810000 */
        /* <DEDUP_REMOVED lines=24> */
[----:B------:R-:W-:Y:S01]  /*1a960*/  FADD.FTZ R0, -R4, R7 ;  /* 0x0000000704007221 */ /* 0x000fe20000010100 */
[----:B------:R-:W-:Y:S02]  /*1a970*/  WARPGROUP.DEPBAR.LE gsb0, 0x0 ;  /* 0x00008000000079c5 */ /* 0x000fe40000010000 */
[----:B------:R-:W-:-:S06]  /*1a980*/  WARPGROUP.ARRIVE ;  /* 0x00000000000079c5 */ /* 0x000fcc0000000000 */
[----:B------:R-:W-:Y:S01]  /*1a990*/  HGMMA.64x256x16.F32.BF16 R24, R196, gdesc[UR4].tnspB, R24, gsb0 ;  /* 0x43e00004c4187df0 */ /* 0x000fe20008001818 */
[----:B------:R-:W-:Y:S02]  /*1a9a0*/  R2UR UR6, R2 ;  /* 0x00000000020672ca */ /* 0x000fe400000e0000 */
[----:B------:R-:W-:Y:S01]  /*1a9b0*/  R2UR UR7, R3 ;  /* 0x00000000030772ca */ /* 0x000fe200000e0000 */
[----:B------:R-:W-:Y:S01]  /*1a9c0*/  FADD.FTZ R3, -R5, R8 ;  /* 0x0000000805037221 */ /* 0x000fe20000010100 */
[----:B------:R-:W-:-:S05]  /*1a9d0*/  MOV R2, UR61 ;  /* 0x0000003d00027c02 */ /* 0x000fca0008000f00 */
[-C--:B------:R-:W-:Y:S01]  /*1a9e0*/  FMUL.FTZ R13, R5, R2.reuse ;  /* 0x00000002050d7220 */ /* 0x080fe20000410000 */
[-C--:B------:R-:W-:Y:S01]  /*1a9f0*/  FMUL.FTZ R3, R3, R2.reuse ;  /* 0x0000000203037220 */ /* 0x080fe20000410000 */
[-C--:B------:R-:W-:Y:S02]  /*1aa00*/  FMUL.FTZ R0, R0, R2.reuse ;  /* 0x0000000200007220 */ /* 0x080fe40000410000 */
[-CC-:B------:R-:W-:Y:S01]  /*1aa10*/  FFMA.FTZ R208, R184, R2.reuse, -R13.reuse ;  /* 0x00000002b8d07223 */ /* 0x180fe2000001080d */
        /* <DEDUP_REMOVED lines=12> */
[----:B------:R-:W-:Y:S01]  /*1aae0*/  FFMA.FTZ R21, R165, R2, -R13 ;  /* 0x00000002a5157223 */ /* 0x000fe2000001080d */
[----:B------:R-:W-:Y:S08]  /*1aaf0*/  MUFU.EX2 R3, R3 ;  /* 0x0000000300037308 */ /* 0x000ff00000000800 */
[----:B------:R-:W0:Y:S08]  /*1ab00*/  MUFU.EX2 R208, R208 ;  /* 0x000000d000d07308 */ /* 0x000e300000000800 */
[----:B------:R-:W-:Y:S08]  /*1ab10*/  MUFU.EX2 R0, R0 ;  /* 0x0000000000007308 */ /* 0x000ff00000000800 */
[----:B------:R-:W1:Y:S01]  /*1ab20*/  MUFU.EX2 R8, R8 ;  /* 0x0000000800087308 */ /* 0x000e620000000800 */
[----:B0-----:R-:W-:-:S07]  /*1ab30*/  FFMA.FTZ R223, R3, R223, R208 ;  /* 0x000000df03df7223 */ /* 0x001fce00000100d0 */
[----:B------:R-:W0:Y:S08]  /*1ab40*/  MUFU.EX2 R210, R210 ;  /* 0x000000d200d27308 */ /* 0x000e300000000800 */
[----:B------:R-:W2:Y:S01]  /*1ab50*/  MUFU.EX2 R184, R184 ;  /* 0x000000b800b87308 */ /* 0x000ea20000000800 */
[C---:B-1----:R-:W-:Y:S01]  /*1ab60*/  FADD.FTZ R223, R8.reuse, R223 ;  /* 0x000000df08df7221 */ /* 0x042fe20000010000 */
[----:B------:R-:W-:-:S06]  /*1ab70*/  F2FP.BF16.F32.PACK_AB R208, R8, R208 ;  /* 0x000000d008d0723e */ /* 0x000fcc00000010ff */
[----:B------:R-:W1:Y:S01]  /*1ab80*/  MUFU.EX2 R204, R204 ;  /* 0x000000cc00cc7308 */ /* 0x000e620000000800 */
[----:B0-----:R-:W-:-:S07]  /*1ab90*/  FADD.FTZ R223, R210, R223 ;  /* 0x000000dfd2df7221 */ /* 0x001fce0000010000 */
[----:B------:R-:W0:Y:S01]  /*1aba0*/  MUFU.EX2 R10, R10 ;  /* 0x0000000a000a7308 */ /* 0x000e220000000800 */
[C---:B--2---:R-:W-:Y:S01]  /*1abb0*/  FADD.FTZ R223, R184.reuse, R223 ;  /* 0x000000dfb8df7221 */ /* 0x044fe20000010000 */
[----:B------:R-:W-:-:S06]  /*1abc0*/  F2FP.BF16.F32.PACK_AB R210, R184, R210 ;  /* 0x000000d2b8d2723e */ /* 0x000fcc00000010ff */
[----:B------:R-:W2:Y:S01]  /*1abd0*/  MUFU.EX2 R206, R206 ;  /* 0x000000ce00ce7308 */ /* 0x000ea20000000800 */
[----:B-1----:R-:W-:-:S07]  /*1abe0*/  FADD.FTZ R223, R204, R223 ;  /* 0x000000dfccdf7221 */ /* 0x002fce0000010000 */
[----:B------:R-:W1:Y:S01]  /*1abf0*/  MUFU.EX2 R12, R12 ;  /* 0x0000000c000c7308 */ /* 0x000e620000000800 */
[C---:B0-----:R-:W-:Y:S01]  /*1ac00*/  FADD.FTZ R223, R10.reuse, R223 ;  /* 0x000000df0adf7221 */ /* 0x041fe20000010000 */
[----:B------:R-:W-:Y:S01]  /*1ac10*/  F2FP.BF16.F32.PACK_AB R204, R10, R204 ;  /* 0x000000cc0acc723e */ /* 0x000fe200000010ff */
[----:B------:R-:W-:-:S05]  /*1ac20*/  IMAD.MOV.U32 R10, RZ, RZ, R224 ;  /* 0x000000ffff0a7224 */ /* 0x000fca00078e00e0 */
[----:B------:R-:W0:Y:S01]  /*1ac30*/  MUFU.EX2 R200, R200 ;  /* 0x000000c800c87308 */ /* 0x000e220000000800 */
[----:B--2---:R-:W-:-:S07]  /*1ac40*/  FADD.FTZ R223, R206, R223 ;  /* 0x000000dfcedf7221 */ /* 0x004fce0000010000 */
        /* <DEDUP_REMOVED lines=8> */
[----:B------:R-:W-:Y:S01]  /*1acd0*/  MUFU.EX2 R20, R20 ;  /* 0x0000001400147308 */ /* 0x000fe20000000800 */
[----:B-1----:R-:W-:-:S07]  /*1ace0*/  FADD.FTZ R223, R202, R223 ;  /* 0x000000dfcadf7221 */ /* 0x002fce0000010000 */
[----:B------:R-:W-:Y:S01]  /*1acf0*/  MUFU.EX2 R21, R21 ;  /* 0x0000001500157308 */ /* 0x000fe20000000800 */
[C---:B0-----:R-:W-:Y:S01]  /*1ad00*/  FADD.FTZ R223, R15.reuse, R223 ;  /* 0x000000df0fdf7221 */ /* 0x041fe20000010000 */
[----:B------:R-:W-:Y:S01]  /*1ad10*/  F2FP.BF16.F32.PACK_AB R202, R15, R202 ;  /* 0x000000ca0fca723e */ /* 0x000fe200000010ff */
[----:B------:R-:W-:Y:S02]  /*1ad20*/  WARPGROUP.DEPBAR.LE gsb0, 0x0 ;  /* 0x00008000000079c5 */ /* 0x000fe40000010000 */
[----:B------:R-:W-:Y:S01]  /*1ad30*/  WARPGROUP.ARRIVE ;  /* 0x00000000000079c5 */ /* 0x000fe20000000000 */
[-CC-:B------:R-:W-:Y:S01]  /*1ad40*/  FFMA.FTZ R196, R160, R2.reuse, -R13.reuse ;  /* 0x00000002a0c47223 */ /* 0x180fe2000001080d */
[----:B------:R-:W-:Y:S01]  /*1ad50*/  FFMA.FTZ R198, R164, R2, -R13 ;  /* 0x00000002a4c67223 */ /* 0x000fe2000001080d */
[----:B------:R-:W-:-:S03]  /*1ad60*/  @!P1 PRMT R164, RZ, 0x654, R11 ;  /* 0x00000654ffa49816 */ /* 0x000fc6000000000b */
[----:B------:R-:W-:Y:S01]  /*1ad70*/  HGMMA.64x256x16.F32.BF16 R24, R192, gdesc[UR4].tnspB, R24, gsb0 ;  /* 0x43e00004c0187df0 */ /* 0x000fe20008001818 */
[----:B------:R-:W0:Y:S08]  /*1ad80*/  MUFU.EX2 R196, R196 ;  /* 0x000000c400c47308 */ /* 0x000e300000000800 */
[----:B------:R-:W1:Y:S01]  /*1ad90*/  MUFU.EX2 R198, R198 ;  /* 0x000000c600c67308 */ /* 0x000e620000000800 */
[----:B0-----:R-:W-:Y:S01]  /*1ada0*/  FADD.FTZ R223, R196, R223 ;  /* 0x000000dfc4df7221 */ /* 0x001fe20000010000 */
[----:B------:R-:W-:-:S03]  /*1adb0*/  F2FP.BF16.F32.PACK_AB R196, R20, R196 ;  /* 0x000000c414c4723e */ /* 0x000fc600000010ff */
[----:B------:R-:W-:-:S04]  /*1adc0*/  FADD.FTZ R223, R20, R223 ;  /* 0x000000df14df7221 */ /* 0x000fc80000010000 */
[----:B-1----:R-:W-:Y:S01]  /*1add0*/  FADD.FTZ R223, R198, R223 ;  /* 0x000000dfc6df7221 */ /* 0x002fe20000010000 */
[----:B------:R-:W-:-:S03]  /*1ade0*/  F2FP.BF16.F32.PACK_AB R198, R21, R198 ;  /* 0x000000c615c6723e */ /* 0x000fc600000010ff */
[----:B------:R-:W-:Y:S01]  /*1adf0*/  FADD.FTZ R223, R21, R223 ;  /* 0x000000df15df7221 */ /* 0x000fe20000010000 */
[----:B------:R-:W-:Y:S02]  /*1ae00*/  WARPGROUP.DEPBAR.LE gsb0, 0x0 ;  /* 0x00008000000079c5 */ /* 0x000fe40000010000 */
[-CC-:B------:R-:W-:Y:S01]  /*1ae10*/  FFMA.FTZ R192, R152, R2.reuse, -R13.reuse ;  /* 0x0000000298c07223 */ /* 0x180fe2000001080d */
[-CC-:B------:R-:W-:Y:S01]  /*1ae20*/  FFMA.FTZ R152, R153, R2.reuse, -R13.reuse ;  /* 0x0000000299987223 */ /* 0x180fe2000001080d */
[-CC-:B------:R-:W-:Y:S01]  /*1ae30*/  FFMA.FTZ R194, R156, R2.reuse, -R13.reuse ;  /* 0x000000029cc27223 */ /* 0x180fe2000001080d */
[-C--:B------:R-:W-:Y:S01]  /*1ae40*/  FFMA.FTZ R13, R157, R2.reuse, -R13 ;  /* 0x000000029d0d7223 */ /* 0x080fe2000001080d */
[----:B------:R-:W-:Y:S02]  /*1ae50*/  @!P1 SYNCS.ARRIVE.TRANS64.RED.A1T0 RZ, [R164+URZ], RZ ;  /* 0x000000ffa4ff99a7 */ /* 0x000fe4000810043f */
[----:B------:R-:W0:Y:S01]  /*1ae60*/  MUFU.EX2 R192, R192 ;  /* 0x000000c000c07308 */ /* 0x000e220000000800 */
[----:B------:R1:W-:Y:S07]  /*1ae70*/  @!P1 SYNCS.ARRIVE.TRANS64.RED.A1T0 RZ, [R9+URZ], RZ ;  /* 0x000000ff09ff99a7 */ /* 0x0003ee000810043f */
[----:B------:R2:W-:Y:S08]  /*1ae80*/  MUFU.EX2 R7, R13 ;  /* 0x0000000d00077308 */ /* 0x0005f00000000800 */
[----:B------:R-:W-:Y:S01]  /*1ae90*/  MUFU.EX2 R152, R152 ;  /* 0x0000009800987308 */ /* 0x000fe20000000800 */
[----:B--2---:R-:W-:Y:S01]  /*1aea0*/  FMUL.FTZ R13, R4, R2 ;  /* 0x00000002040d7220 */ /* 0x004fe20000410000 */
[----:B0-----:R-:W-:-:S03]  /*1aeb0*/  FADD.FTZ R223, R192, R223 ;  /* 0x000000dfc0df7221 */ /* 0x001fc60000010000 */
[-CC-:B------:R-:W-:Y:S01]  /*1aec0*/  FFMA.FTZ R209, R186, R2.reuse, -R13.reuse ;  /* 0x00000002bad17223 */ /* 0x180fe2000001080d */
[-CC-:B------:R-:W-:Y:S01]  /*1aed0*/  FFMA.FTZ R153, R187, R2.reuse, -R13.reuse ;  /* 0x00000002bb997223 */ /* 0x180fe2000001080d */
[-CC-:B------:R-:W-:Y:S01]  /*1aee0*/  FFMA.FTZ R211, R190, R2.reuse, -R13.reuse ;  /* 0x00000002bed37223 */ /* 0x180fe2000001080d */
[-CC-:B------:R-:W-:Y:S01]  /*1aef0*/  FFMA.FTZ R157, R191, R2.reuse, -R13.reuse ;  /* 0x00000002bf9d7223 */ /* 0x180fe2000001080d */
[-CC-:B------:R-:W-:Y:S01]  /*1af00*/  FFMA.FTZ R205, R178, R2.reuse, -R13.reuse ;  /* 0x00000002b2cd7223 */ /* 0x180fe2000001080d */
[-CC-:B------:R-:W-:Y:S01]  /*1af10*/  FFMA.FTZ R160, R179, R2.reuse, -R13.reuse ;  /* 0x00000002b3a07223 */ /* 0x180fe2000001080d */
[----:B------:R-:W0:Y:S01]  /*1af20*/  MUFU.EX2 R209, R209 ;  /* 0x000000d100d17308 */ /* 0x000e220000000800 */
[-CC-:B------:R-:W-:Y:S01]  /*1af30*/  FFMA.FTZ R207, R182, R2.reuse, -R13.reuse ;  /* 0x00000002b6cf7223 */ /* 0x180fe2000001080d */
[-CC-:B------:R-:W-:Y:S01]  /*1af40*/  FFMA.FTZ R156, R183, R2.reuse, -R13.reuse ;  /* 0x00000002b79c7223 */ /* 0x180fe2000001080d */
[-CC-:B------:R-:W-:Y:S01]  /*1af50*/  FFMA.FTZ R201, R170, R2.reuse, -R13.reuse ;  /* 0x00000002aac97223 */ /* 0x180fe2000001080d */
[-CC-:B------:R-:W-:Y:S01]  /*1af60*/  FFMA.FTZ R161, R171, R2.reuse, -R13.reuse ;  /* 0x00000002aba17223 */ /* 0x180fe2000001080d */
[-CC-:B------:R-:W-:Y:S01]  /*1af70*/  FFMA.FTZ R203, R174, R2.reuse, -R13.reuse ;  /* 0x00000002aecb7223 */ /* 0x180fe2000001080d */
[-CC-:B------:R-:W-:Y:S01]  /*1af80*/  FFMA.FTZ R175, R175, R2.reuse, -R13.reuse ;  /* 0x00000002afaf7223 */ /* 0x180fe2000001080d */
[-CC-:B------:R-:W-:Y:S01]  /*1af90*/  FFMA.FTZ R197, R162, R2.reuse, -R13.reuse ;  /* 0x00000002a2c57223 */ /* 0x180fe2000001080d */
[----:B------:R-:W2:Y:S01]  /*1afa0*/  MUFU.EX2 R153, R153 ;  /* 0x0000009900997308 */ /* 0x000ea20000000800 */
[-CC-:B------:R-:W-:Y:S01]  /*1afb0*/  FFMA.FTZ R163, R163, R2.reuse, -R13.reuse ;  /* 0x00000002a3a37223 */ /* 0x180fe2000001080d */
[-CC-:B------:R-:W-:Y:S01]  /*1afc0*/  FFMA.FTZ R199, R166, R2.reuse, -R13.reuse ;  /* 0x00000002a6c77223 */ /* 0x180fe2000001080d */
[-CC-:B------:R-:W-:Y:S01]  /*1afd0*/  FFMA.FTZ R167, R167, R2.reuse, -R13.reuse ;  /* 0x00000002a7a77223 */ /* 0x180fe2000001080d */
[-CC-:B------:R-:W-:Y:S01]  /*1afe0*/  FFMA.FTZ R193, R154, R2.reuse, -R13.reuse ;  /* 0x000000029ac17223 */ /* 0x180fe2000001080d */
[-CC-:B------:R-:W-:Y:S01]  /*1aff0*/  FFMA.FTZ R155, R155, R2.reuse, -R13.reuse ;  /* 0x000000029b9b7223 */ /* 0x180fe2000001080d */
[-CC-:B------:R-:W-:Y:S01]  /*1b000*/  FFMA.FTZ R158, R158, R2.reuse, -R13.reuse ;  /* 0x000000029e9e7223 */ /* 0x180fe2000001080d */
[----:B------:R-:W-:Y:S01]  /*1b010*/  FFMA.FTZ R159, R159, R2, -R13 ;  /* 0x000000029f9f7223 */ /* 0x000fe2000001080d */
[----:B------:R-:W3:Y:S01]  /*1b020*/  MUFU.EX2 R211, R211 ;  /* 0x000000d300d37308 */ /* 0x000ee20000000800 */
[----:B0-----:R-:W-:Y:S01]  /*1b030*/  FFMA.FTZ R222, R0, R222, R209 ;  /* 0x000000de00de7223 */ /* 0x001fe200000100d1 */
[C---:B------:R-:W-:Y:S01]  /*1b040*/  FADD.FTZ R223, R152.reuse, R223 ;  /* 0x000000df98df7221 */ /* 0x040fe20000010000 */
[----:B------:R-:W-:-:S05]  /*1b050*/  F2FP.BF16.F32.PACK_AB R192, R152, R192 ;  /* 0x000000c098c0723e */ /* 0x000fca00000010ff */
[----:B------:R-:W0:Y:S01]  /*1b060*/  MUFU.EX2 R157, R157 ;  /* 0x0000009d009d7308 */ /* 0x000e220000000800 */
[C---:B--2---:R-:W-:Y:S01]  /*1b070*/  FADD.FTZ R222, R153.reuse, R222 ;  /* 0x000000de99de7221 */ /* 0x044fe20000010000 */
[----:B------:R-:W-:-:S06]  /*1b080*/  F2FP.BF16.F32.PACK_AB R209, R153, R209 ;  /* 0x000000d199d1723e */ /* 0x000fcc00000010ff */
[----:B------:R-:W2:Y:S01]  /*1b090*/  MUFU.EX2 R205, R205 ;  /* 0x000000cd00cd7308 */ /* 0x000ea20000000800 */
[----:B---3--:R-:W-:-:S07]  /*1b0a0*/  FADD.FTZ R222, R211, R222 ;  /* 0x000000ded3de7221 */ /* 0x008fce0000010000 */
[----:B------:R-:W3:Y:S01]  /*1b0b0*/  MUFU.EX2 R160, R160 ;  /* 0x000000a000a07308 */ /* 0x000ee20000000800 */
[C---:B0-----:R-:W-:Y:S01]  /*1b0c0*/  FADD.FTZ R222, R157.reuse, R222 ;  /* 0x000000de9dde7221 */ /* 0x041fe20000010000 */
[----:B------:R-:W-:-:S06]  /*1b0d0*/  F2FP.BF16.F32.PACK_AB R211, R157, R211 ;  /* 0x000000d39dd3723e */ /* 0x000fcc00000010ff */
[----:B------:R-:W0:Y:S01]  /*1b0e0*/  MUFU.EX2 R207, R207 ;  /* 0x000000cf00cf7308 */ /* 0x000e220000000800 */
[----:B--2---:R-:W-:-:S07]  /*1b0f0*/  FADD.FTZ R222, R205, R222 ;  /* 0x000000decdde7221 */ /* 0x004fce0000010000 */
[----:B------:R-:W2:Y:S01]  /*1b100*/  MUFU.EX2 R156, R156 ;  /* 0x0000009c009c7308 */ /* 0x000ea20000000800 */
[C---:B---3--:R-:W-:Y:S01]  /*1b110*/  FADD.FTZ R222, R160.reuse, R222 ;  /* 0x000000dea0de7221 */ /* 0x048fe20000010000 */
[----:B------:R-:W-:-:S06]  /*1b120*/  F2FP.BF16.F32.PACK_AB R205, R160, R205 ;  /* 0x000000cda0cd723e */ /* 0x000fcc00000010ff */
[----:B------:R-:W3:Y:S01]  /*1b130*/  MUFU.EX2 R201, R201 ;  /* 0x000000c900c97308 */ /* 0x000ee20000000800 */
[----:B0-----:R-:W-:-:S07]  /*1b140*/  FADD.FTZ R222, R207, R222 ;  /* 0x000000decfde7221 */ /* 0x001fce0000010000 */
        /* <DEDUP_REMOVED lines=10> */
[----:B-1----:R-:W1:Y:S01]  /*1b1f0*/  MUFU.EX2 R9, R163 ;  /* 0x000000a300097308 */ /* 0x002e620000000800 */
[C---:B---3--:R-:W-:Y:S01]  /*1b200*/  FADD.FTZ R222, R11.reuse, R222 ;  /* 0x000000de0bde7221 */ /* 0x048fe20000010000 */
[----:B------:R-:W-:-:S06]  /*1b210*/  F2FP.BF16.F32.PACK_AB R203, R11, R203 ;  /* 0x000000cb0bcb723e */ /* 0x000fcc00000010ff */
[----:B------:R-:W2:Y:S01]  /*1b220*/  MUFU.EX2 R199, R199 ;  /* 0x000000c700c77308 */ /* 0x000ea20000000800 */
[----:B0-----:R-:W-:-:S07]  /*1b230*/  FADD.FTZ R222, R197, R222 ;  /* 0x000000dec5de7221 */ /* 0x001fce0000010000 */
[----:B------:R-:W0:Y:S01]  /*1b240*/  MUFU.EX2 R13, R167 ;  /* 0x000000a7000d7308 */ /* 0x000e220000000800 */
[C---:B-1----:R-:W-:Y:S01]  /*1b250*/  FADD.FTZ R222, R9.reuse, R222 ;  /* 0x000000de09de7221 */ /* 0x042fe20000010000 */
[----:B------:R-:W-:-:S06]  /*1b260*/  F2FP.BF16.F32.PACK_AB R197, R9, R197 ;  /* 0x000000c509c5723e */ /* 0x000fcc00000010ff */
[----:B------:R-:W1:Y:S01]  /*1b270*/  MUFU.EX2 R193, R193 ;  /* 0x000000c100c17308 */ /* 0x000e620000000800 */
[----:B--2---:R-:W-:-:S07]  /*1b280*/  FADD.FTZ R222, R199, R222 ;  /* 0x000000dec7de7221 */ /* 0x004fce0000010000 */
[----:B------:R-:W2:Y:S01]  /*1b290*/  MUFU.EX2 R155, R155 ;  /* 0x0000009b009b7308 */ /* 0x000ea20000000800 */
[C---:B0-----:R-:W-:Y:S01]  /*1b2a0*/  FADD.FTZ R222, R13.reuse, R222 ;  /* 0x000000de0dde7221 */ /* 0x041fe20000010000 */
[----:B------:R-:W-:-:S06]  /*1b2b0*/  F2FP.BF16.F32.PACK_AB R199, R13, R199 ;  /* 0x000000c70dc7723e */ /* 0x000fcc00000010ff */
[----:B------:R-:W0:Y:S01]  /*1b2c0*/  MUFU.EX2 R194, R194 ;  /* 0x000000c200c27308 */ /* 0x000e220000000800 */
[----:B-1----:R-:W-:-:S07]  /*1b2d0*/  FADD.FTZ R222, R193, R222 ;  /* 0x000000dec1de7221 */ /* 0x002fce0000010000 */
[----:B------:R-:W1:Y:S01]  /*1b2e0*/  MUFU.EX2 R158, R158 ;  /* 0x0000009e009e7308 */ /* 0x000e620000000800 */
[C---:B--2---:R-:W-:Y:S01]  /*1b2f0*/  FADD.FTZ R9, R155.reuse, R222 ;  /* 0x000000de9b097221 */ /* 0x044fe20000010000 */
[----:B------:R-:W-:-:S06]  /*1b300*/  F2FP.BF16.F32.PACK_AB R193, R155, R193 ;  /* 0x000000c19bc1723e */ /* 0x000fcc00000010ff */
[----:B------:R-:W2:Y:S01]  /*1b310*/  MUFU.EX2 R159, R159 ;  /* 0x0000009f009f7308 */ /* 0x000ea20000000800 */
[----:B0-----:R-:W-:Y:S01]  /*1b320*/  FADD.FTZ R8, R194, R223 ;  /* 0x000000dfc2087221 */ /* 0x001fe20000010000 */
[----:B------:R-:W-:-:S03]  /*1b330*/  F2FP.BF16.F32.PACK_AB R194, R7, R194 ;  /* 0x000000c207c2723e */ /* 0x000fc600000010ff */
[----:B------:R-:W-:Y:S01]  /*1b340*/  FADD.FTZ R223, R7, R8 ;  /* 0x0000000807df7221 */ /* 0x000fe20000010000 */
[----:B------:R-:W-:Y:S02]  /*1b350*/  IMAD.MOV.U32 R7, RZ, RZ, R4 ;  /* 0x000000ffff077224 */ /* 0x000fe400078e0004 */
[----:B------:R-:W-:Y:S02]  /*1b360*/  IMAD.MOV.U32 R8, RZ, RZ, R5 ;  /* 0x000000ffff087224 */ /* 0x000fe400078e0005 */
[----:B-1----:R-:W-:Y:S01]  /*1b370*/  FADD.FTZ R222, R158, R9 ;  /* 0x000000099ede7221 */ /* 0x002fe20000010000 */
[----:B------:R-:W-:-:S03]  /*1b380*/  IMAD.MOV.U32 R9, RZ, RZ, R225 ;  /* 0x000000ffff097224 */ /* 0x000fc600078e00e1 */
[C---:B--2---:R-:W-:Y:S01]  /*1b390*/  FADD.FTZ R222, R159.reuse, R222 ;  /* 0x000000de9fde7221 */ /* 0x044fe20000010000 */
[----:B------:R-:W-:Y:S01]  /*1b3a0*/  F2FP.BF16.F32.PACK_AB R195, R159, R158 ;  /* 0x0000009e9fc3723e */ /* 0x000fe200000010ff */
[----:B------:R-:W-:Y:S06]  /*1b3b0*/  @P2 BRA `(.L_x_657) ;  /* 0xffffffb800102947 */ /* 0x000fec000383ffff */
.L_x_646:
[----:B------:R-:W-:Y:S05]  /*1b3c0*/  BSYNC B0 ;  /* 0x0000000000007941 */ /* 0x000fea0003800000 */
.L_x_645:
        /* <DEDUP_REMOVED lines=131> */
.L_x_658:
[----:B------:R-:W-:Y:S01]  /*1bc00*/  IMAD R0, R224, 0x8, R16 ;  /* 0x00000008e0007824 */ /* 0x000fe200078e0210 */
[----:B------:R-:W-:-:S04]  /*1bc10*/  SHF.L.U32 R7, R225, 0x1f, RZ ;  /* 0x0000001fe1077819 */ /* 0x000fc800000006ff */
[----:B------:R0:W1:Y:S01]  /*1bc20*/  SYNCS.PHASECHK.TRANS64.TRYWAIT P2, [R0+URZ+0x38850], R7 ;  /* 0x03885007000075a7 */ /* 0x000062000804017f */
[----:B------:R-:W-:Y:S05]  /*1bc30*/  @!P0 BRA `(.L_x_659) ;  /* 0x0000000000048947 */ /* 0x000fea0003800000 */
[----:B------:R-:W-:Y:S01]  /*1bc40*/  BPT.TRAP 0x1 ;  /* 0x000000040000795c */ /* 0x000fe20000300000 */
.L_x_659:
[----:B------:R-:W-:Y:S01]  /*1bc50*/  VIADD R16, R16, 0x400 ;  /* 0x0000040010107836 */ /* 0x000fe20000000000 */
[----:B------:R-:W-:Y:S04]  /*1bc60*/  BSSY B0, `(.L_x_660) ;  /* 0x0000008000007945 */ /* 0x000fe80003800000 */
[----:B------:R-:W-:-:S04]  /*1bc70*/  SHF.R.U32.HI R16, RZ, 0x4, R16 ;  /* 0x00000004ff107819 */ /* 0x000fc80000011610 */
[----:B------:R-:W-:-:S04]  /*1bc80*/  LOP3.LUT R16, R16, 0x3fff, RZ, 0xc0, !PT ;  /* 0x00003fff10107812 */ /* 0x000fc800078ec0ff */
[----:B------:R-:W-:-:S05]  /*1bc90*/  LOP3.LUT R3, R16, 0x2800000, RZ, 0xfc, !PT ;  /* 0x0280000010037812 */ /* 0x000fca00078efcff */
[----:B------:R-:W-:Y:S01]  /*1bca0*/  IMAD R3, R224, 0xa00, R3 ;  /* 0x00000a00e0037824 */ /* 0x000fe200078e0203 */
[----:B-1----:R-:W-:Y:S06]  /*1bcb0*/  @P2 BRA `(.L_x_661) ;  /* 0x0000000000082947 */ /* 0x002fec0003800000 */
[----:B------:R-:W1:Y:S02]  /*1bcc0*/  SYNCS.PHASECHK.TRANS64.TRYWAIT P0, [R0+URZ+0x38850], R7 ;  /* 0x03885007000075a7 */ /* 0x000e64000800017f */
[----:B-1----:R-:W-:Y:S05]  /*1bcd0*/  @!P0 BRA `(.L_x_662) ;  /* 0x000000a000608947 */ /* 0x002fea0003800000 */
.L_x_661:
[----:B------:R-:W-:Y:S05]  /*1bce0*/  BSYNC B0 ;  /* 0x0000000000007941 */ /* 0x000fea0003800000 */
.L_x_660:
[----:B------:R-:W-:Y:S01]  /*1bcf0*/  IMAD.MOV.U32 R6, RZ, RZ, R3 ;  /* 0x000000ffff067224 */ /* 0x000fe200078e0003 */
[----:B------:R-:W2:Y:S01]  /*1bd00*/  LDL.LU R15, [R1+0x70] ;  /* 0x00007000010f7983 */ /* 0x000ea20000300800 */
[----:B01----:R-:W-:Y:S01]  /*1bd10*/  IMAD.MOV.U32 R7, RZ, RZ, 0x40000040 ;  /* 0x40000040ff077424 */ /* 0x003fe200078e00ff */
[----:B------:R-:W-:Y:S01]  /*1bd20*/  WARPGROUP.ARRIVE ;  /* 0x00000000000079c5 */ /* 0x000fe20000000000 */
[----:B------:R-:W-:Y:S01]  /*1bd30*/  VIADD R224, R224, 0x1 ;  /* 0x00000001e0e07836 */ /* 0x000fe20000000000 */
[----:B------:R-:W-:Y:S01]  /*1bd40*/  R2UR UR6, R6 ;  /* 0x00000000060672ca */ /* 0x000fe200000e0000 */
[----:B------:R-:W-:Y:S01]  /*1bd50*/  VIADD R6, R3, 0x80 ;  /* 0x0000008003067836 */ /* 0x000fe20000000000 */
[----:B------:R-:W-:Y:S01]  /*1bd60*/  R2UR UR7, R7 ;  /* 0x00000000070772ca */ /* 0x000fe200000e0000 */
[----:B------:R-:W-:Y:S01]  /*1bd70*/  IMAD.MOV.U32 R7, RZ, RZ, 0x40000040 ;  /* 0x40000040ff077424 */ /* 0x000fe200078e00ff */
[----:B------:R-:W-:Y:S01]  /*1bd80*/  ISETP.NE.AND P2, PT, R224, 0x2, PT ;  /* 0x00000002e000780c */ /* 0x000fe20003f45270 */
[----:B------:R-:W-:-:S02]  /*1bd90*/  IMAD.MOV.U32 R12, RZ, RZ, RZ ;  /* 0x000000ffff0c7224 */ /* 0x000fc400078e00ff */
[----:B------:R-:W-:Y:S01]  /*1bda0*/  @!P1 VIADD R11, R0, 0x38860 ;  /* 0x00038860000b9836 */ /* 0x000fe20000000000 */
[----:B------:R-:W-:Y:S01]  /*1bdb0*/  SEL R224, R224, RZ, P2 ;  /* 0x000000ffe0e07207 */ /* 0x000fe20001000000 */
[----:B------:R-:W-:-:S03]  /*1bdc0*/  IMAD.MOV.U32 R0, RZ, RZ, -0x800000 ;  /* 0xff800000ff007424 */ /* 0x000fc600078e00ff */
[----:B------:R-:W-:-:S03]  /*1bdd0*/  @!P1 PRMT R11, RZ, 0x654, R11 ;  /* 0x00000654ff0b9816 */ /* 0x000fc6000000000b */
[----:B------:R-:W-:Y:S01]  /*1bde0*/  HGMMA.64x256x16.F32.BF16 R24, R208, gdesc[UR4].tnspB, R24, gsb0 ;  /* 0x43e00004d0187df0 */ /* 0x000fe20008001818 */
[----:B------:R-:W-:Y:S01]  /*1bdf0*/  R2UR UR6, R6 ;  /* 0x00000000060672ca */ /* 0x000fe200000e0000 */
[----:B------:R-:W-:Y:S01]  /*1be00*/  VIADD R6, R3, 0x100 ;  /* 0x0000010003067836 */ /* 0x000fe20000000000 */
[----:B------:R-:W-:Y:S01]  /*1be10*/  R2UR UR7, R7 ;  /* 0x00000000070772ca */ /* 0x000fe200000e0000 */
[----:B------:R-:W-:Y:S01]  /*1be20*/  IMAD.MOV.U32 R7, RZ, RZ, 0x40000040 ;  /* 0x40000040ff077424 */ /* 0x000fe200078e00ff */
[----:B------:R-:W-:Y:S02]  /*1be30*/  WARPGROUP.DEPBAR.LE gsb0, 0x0 ;  /* 0x00008000000079c5 */ /* 0x000fe40000010000 */
[----:B------:R-:W-:-:S15]  /*1be40*/  WARPGROUP.ARRIVE ;  /* 0x00000000000079c5 */ /* 0x000fde0000000000 */
[----:B------:R-:W-:-:S06]  /*1be50*/  NOP ;  /* 0x0000000000007918 */ /* 0x000fcc0000000000 */
[----:B------:R-:W-:Y:S01]  /*1be60*/  HGMMA.64x256x16.F32.BF16 R24, R204, gdesc[UR4].tnspB, R24, gsb0 ;  /* 0x43e00004cc187df0 */ /* 0x000fe20008001818 */
[----:B------:R-:W-:Y:S01]  /*1be70*/  R2UR UR6, R6 ;  /* 0x00000000060672ca */ /* 0x000fe200000e0000 */
[----:B------:R-:W-:Y:S01]  /*1be80*/  VIADD R6, R3, 0x180 ;  /* 0x0000018003067836 */ /* 0x000fe20000000000 */
[----:B------:R-:W-:Y:S01]  /*1be90*/  R2UR UR7, R7 ;  /* 0x00000000070772ca */ /* 0x000fe200000e0000 */
[----:B--2---:R-:W-:Y:S01]  /*1bea0*/  VIADD R15, R15, 0x1 ;  /* 0x000000010f0f7836 */ /* 0x004fe20000000000 */
[----:B------:R-:W-:-:S04]  /*1beb0*/  MOV R7, 0x40000040 ;  /* 0x4000004000077802 */ /* 0x000fc80000000f00 */
[----:B------:R-:W-:Y:S01]  /*1bec0*/  STL [R1+0x70], R15 ;  /* 0x0000700f01007387 */ /* 0x000fe20000100800 */
[----:B------:R-:W-:Y:S02]  /*1bed0*/  WARPGROUP.DEPBAR.LE gsb0, 0x0 ;  /* 0x00008000000079c5 */ /* 0x000fe40000010000 */
[----:B------:R-:W-:-:S15]  /*1bee0*/  WARPGROUP.ARRIVE ;  /* 0x00000000000079c5 */ /* 0x000fde0000000000 */
[----:B------:R-:W-:-:S01]  /*1bef0*/  NOP ;  /* 0x0000000000007918 */ /* 0x000fc20000000000 */
[----:B------:R-:W-:Y:S01]  /*1bf00*/  HGMMA.64x256x16.F32.BF16 R24, R200, gdesc[UR4].tnspB, R24, gsb0 ;  /* 0x43e00004c8187df0 */ /* 0x000fe20008001818 */
[----:B------:R-:W-:Y:S01]  /*1bf10*/  R2UR UR6, R6 ;  /* 0x00000000060672ca */ /* 0x000fe200000e0000 */
[----:B------:R-:W-:Y:S01]  /*1bf20*/  VIADD R6, R3, 0x200 ;  /* 0x0000020003067836 */ /* 0x000fe20000000000 */
[----:B------:R-:W-:Y:S01]  /*1bf30*/  R2UR UR7, R7 ;  /* 0x00000000070772ca */ /* 0x000fe200000e0000 */
[----:B------:R-:W-:Y:S01]  /*1bf40*/  IMAD.MOV.U32 R7, RZ, RZ, 0x40000040 ;  /* 0x40000040ff077424 */ /* 0x000fe200078e00ff */
[----:B------:R-:W0:Y:S01]  /*1bf50*/  SHFL.BFLY PT, R3, R222, 0x2, 0x1f ;  /* 0x0c401f00de037f89 */ /* 0x000e2200000e0000 */
[----:B------:R-:W-:Y:S02]  /*1bf60*/  WARPGROUP.DEPBAR.LE gsb0, 0x0 ;  /* 0x00008000000079c5 */ /* 0x000fe40000010000 */
[----:B------:R-:W-:-:S15]  /*1bf70*/  WARPGROUP.ARRIVE ;  /* 0x00000000000079c5 */ /* 0x000fde0000000000 */
[----:B------:R-:W-:-:S05]  /*1bf80*/  NOP ;  /* 0x0000000000007918 */ /* 0x000fca0000000000 */
[----:B------:R-:W-:Y:S01]  /*1bf90*/  HGMMA.64x256x16.F32.BF16 R24, R196, gdesc[UR4].tnspB, R24, gsb0 ;  /* 0x43e00004c4187df0 */ /* 0x000fe20008001818 */
[----:B------:R-:W-:Y:S02]  /*1bfa0*/  R2UR UR6, R6 ;  /* 0x00000000060672ca */ /* 0x000fe400000e0000 */
[----:B------:R-:W-:Y:S01]  /*1bfb0*/  R2UR UR7, R7 ;  /* 0x00000000070772ca */ /* 0x000fe200000e0000 */
[----:B------:R-:W1:Y:S01]  /*1bfc0*/  SHFL.BFLY PT, R6, R223, 0x2, 0x1f ;  /* 0x0c401f00df067f89 */ /* 0x000e6200000e0000 */
[----:B0-----:R-:W-:-:S05]  /*1bfd0*/  FADD.FTZ R7, R3, R222 ;  /* 0x000000de03077221 */ /* 0x001fca0000010000 */
[----:B------:R-:W0:Y:S01]  /*1bfe0*/  SHFL.BFLY PT, R8, R7, 0x1, 0x1f ;  /* 0x0c201f0007087f89 */ /* 0x000e2200000e0000 */
[----:B-1----:R-:W-:-:S05]  /*1bff0*/  FADD.FTZ R6, R6, R223 ;  /* 0x000000df06067221 */ /* 0x002fca0000010000 */
[----:B------:R-:W1:Y:S01]  /*1c000*/  SHFL.BFLY PT, R3, R6, 0x1, 0x1f ;  /* 0x0c201f0006037f89 */ /* 0x000e6200000e0000 */
[----:B0-----:R-:W-:-:S05]  /*1c010*/  FADD.FTZ R14, R7, R8 ;  /* 0x00000008070e7221 */ /* 0x001fca0000010000 */
[----:B------:R-:W-:-:S13]  /*1c020*/  FSETP.NE.FTZ.AND P3, PT, R14, RZ, PT ;  /* 0x000000ff0e00720b */ /* 0x000fda0003f75000 */
[----:B------:R-:W0:Y:S01]  /*1c030*/  @P3 MUFU.LG2 R10, R14 ;  /* 0x0000000e000a3308 */ /* 0x000e220000000c00 */
[----:B-1----:R-:W-:Y:S01]  /*1c040*/  FADD.FTZ R13, R6, R3 ;  /* 0x00000003060d7221 */ /* 0x002fe20000010000 */
[----:B------:R-:W-:Y:S01]  /*1c050*/  SEL R6, RZ, 0x1, P2 ;  /* 0x00000001ff067807 */ /* 0x000fe20001000000 */
[----:B------:R-:W-:-:S03]  /*1c060*/  IMAD.MOV.U32 R3, RZ, RZ, -0x800000 ;  /* 0xff800000ff037424 */ /* 0x000fc600078e00ff */
[----:B------:R-:W-:Y:S02]  /*1c070*/  FSETP.NE.FTZ.AND P0, PT, R13, RZ, PT ;  /* 0x000000ff0d00720b */ /* 0x000fe40003f15000 */
[----:B------:R-:W-:Y:S01]  /*1c080*/  LOP3.LUT R225, R225, R6, RZ, 0x3c, !PT ;  /* 0x00000006e1e17212 */ /* 0x000fe200078e3cff */
[----:B------:R-:W-:Y:S02]  /*1c090*/  IMAD.MOV.U32 R6, RZ, RZ, RZ ;  /* 0x000000ffff067224 */ /* 0x000fe400078e00ff */
[----:B0-----:R-:W-:-:S04]  /*1c0a0*/  @P3 FMUL.FTZ R7, R10, 0.69314718246459960938 ;  /* 0x3f3172180a073820 */ /* 0x001fc80000410000 */
[----:B------:R-:W-:Y:S04]  /*1c0b0*/  @P3 MUFU.RCP R6, R14 ;  /* 0x0000000e00063308 */ /* 0x000fe80000001000 */
[C---:B------:R-:W-:Y:S01]  /*1c0c0*/  @P0 FMUL.FTZ R8, R2.reuse, 0.69314718246459960938 ;  /* 0x3f31721802080820 */ /* 0x040fe20000410000 */
[----:B------:R-:W-:-:S03]  /*1c0d0*/  @P3 FMUL.FTZ R2, R2, 0.69314718246459960938 ;  /* 0x3f31721802023820 */ /* 0x000fc60000410000 */
[----:B------:R-:W0:Y:S01]  /*1c0e0*/  @P0 MUFU.LG2 R9, R13 ;  /* 0x0000000d00090308 */ /* 0x000e220000000c00 */
[----:B------:R-:W-:-:S07]  /*1c0f0*/  @P3 FFMA.FTZ R3, R2, R4, R7 ;  /* 0x0000000402033223 */ /* 0x000fce0000010007 */
[----:B------:R-:W1:Y:S01]  /*1c100*/  @P0 MUFU.RCP R12, R13 ;  /* 0x0000000d000c0308 */ /* 0x000e620000001000 */
[----:B0-----:R-:W-:-:S04]  /*1c110*/  @P0 FMUL.FTZ R9, R9, 0.69314718246459960938 ;  /* 0x3f31721809090820 */ /* 0x001fc80000410000 */
[----:B------:R-:W-:Y:S01]  /*1c120*/  @P0 FFMA.FTZ R0, R8, R5, R9 ;  /* 0x0000000508000223 */ /* 0x000fe20000010009 */
[----:B------:R-:W-:Y:S01]  /*1c130*/  PLOP3.LUT P0, PT, PT, PT, PT, 0x8, 0x0 ;  /* 0x000000000000781c */ /* 0x000fe20003f0e170 */
[----:B------:R-:W-:Y:S02]  /*1c140*/  WARPGROUP.DEPBAR.LE gsb0, 0x0 ;  /* 0x00008000000079c5 */ /* 0x000fe40000010000 */
[----:B------:R-:W-:-:S06]  /*1c150*/  WARPGROUP.ARRIVE ;  /* 0x00000000000079c5 */ /* 0x000fcc0000000000 */
[----:B------:R-:W-:Y:S03]  /*1c160*/  HGMMA.64x256x16.F32.BF16 R24, R192, gdesc[UR4].tnspB, R24, gsb0 ;  /* 0x43e00004c0187df0 */ /* 0x000fe60008001818 */
[----:B------:R-:W-:Y:S02]  /*1c170*/  WARPGROUP.DEPBAR.LE gsb0, 0x0 ;  /* 0x00008000000079c5 */ /* 0x000fe40000010000 */
[-C--:B-1----:R-:W-:Y:S01]  /*1c180*/  FMUL.FTZ R4, R24, R12.reuse ;  /* 0x0000000c18047220 */ /* 0x082fe20000410000 */
[-C--:B------:R-:W-:Y:S01]  /*1c190*/  FMUL.FTZ R160, R44, R12.reuse ;  /* 0x0000000c2ca07220 */ /* 0x080fe20000410000 */
[-C--:B------:R-:W-:Y:S01]  /*1c1a0*/  FMUL.FTZ R163, R56, R12.reuse ;  /* 0x0000000c38a37220 */ /* 0x080fe20000410000 */
[----:B------:R-:W-:Y:S01]  /*1c1b0*/  FMUL.FTZ R169, R80, R12 ;  /* 0x0000000c50a97220 */ /* 0x000fe20000410000 */
[-C--:B------:R-:W-:Y:S01]  /*1c1c0*/  FMUL.FTZ R10, R27, R6.reuse ;  /* 0x000000061b0a7220 */ /* 0x080fe20000410000 */
[----:B------:R-:W-:Y:S01]  /*1c1d0*/  FMUL.FTZ R8, R31, R6 ;  /* 0x000000061f087220 */ /* 0x000fe20000410000 */
[----:B------:R0:W-:Y:S01]  /*1c1e0*/  @!P1 SYNCS.ARRIVE.TRANS64.RED.A1T0 RZ, [R11+URZ], RZ ;  /* 0x000000ff0bff99a7 */ /* 0x0001e2000810043f */
        /* <DEDUP_REMOVED lines=61> */
[----:B------:R-:W-:Y:S01]  /*1c5c0*/  FMUL.FTZ R31, R63, R6 ;  /* 0x000000063f1f7220 */ /* 0x000fe20000410000 */
        /* <DEDUP_REMOVED lines=8> */
[-C--:B0-----:R-:W-:Y:S01]  /*1c650*/  FMUL.FTZ R11, R46, R6.reuse ;  /* 0x000000062e0b7220 */ /* 0x081fe20000410000 */
        /* <DEDUP_REMOVED lines=50> */
[----:B------:R-:W-:-:S07]  /*1c980*/  FMUL.FTZ R76, R151, R6 ;  /* 0x00000006974c7220 */ /* 0x000fce0000410000 */
.L_x_570:
[----:B------:R-:W0:Y:S08]  /*1c990*/  S2UR UR5, SR_CgaCtaId ;  /* 0x00000000000579c3 */ /* 0x000e300000008800 */
[----:B------:R-:W-:Y:S06]  /*1c9a0*/  BAR.SYNC.DEFER_BLOCKING 0x5, 0x120 ;  /* 0x0144800000007b1d */ /* 0x000fec0000010000 */
[----:B------:R-:W-:Y:S01]  /*1c9b0*/  UMOV UR4, 0x400 ;  /* 0x0000040000047882 */ /* 0x000fe20000000000 */
[----:B------:R-:W-:Y:S01]  /*1c9c0*/  BSSY B0, `(.L_x_663) ;  /* 0x0000293000007945 */ /* 0x000fe20003800000 */
[----:B0-----:R-:W-:-:S06]  /*1c9d0*/  ULEA UR4, UR5, UR4, 0x18 ;  /* 0x0000000405047291 */ /* 0x001fcc000f8ec03f */
[----:B------:R-:W-:-:S05]  /*1c9e0*/  IMAD.U32 R16, RZ, RZ, UR4 ;  /* 0x00000004ff107e24 */ /* 0x000fca000f8e00ff */
[----:B------:R0:W1:Y:S01]  /*1c9f0*/  LDS.128 R148, [R16+0x388d0] ;  /* 0x0388d00010947984 */ /* 0x0000620000000c00 */
[----:B------:R-:W-:Y:S06]  /*1ca00*/  BAR.ARV 0x4, 0x120 ;  /* 0x0104800000007b1d */ /* 0x000fec0000002000 */
[----:B------:R-:W-:Y:S05]  /*1ca10*/  @P0 BRA `(.L_x_664) ;  /* 0x0000001c00580947 */ /* 0x000fea0003800000 */
[----:B------:R-:W2:Y:S04]  /*1ca20*/  LDL R6, [R1+0x98] ;  /* 0x0000980001067983 */ /* 0x000ea80000100800 */
[----:B-1----:R-:W3:Y:S01]  /*1ca30*/  LDL R148, [R1+0x64] ;  /* 0x0000640001947983 */ /* 0x002ee20000100800 */
[----:B------:R-:W1:Y:S01]  /*1ca40*/  S2R R21, SR_SWINHI ;  /* 0x0000000000157919 */ /* 0x000e620000002f00 */
[----:B------:R-:W-:Y:S01]  /*1ca50*/  F2FP.BF16.F32.PACK_AB R5, R10, R5 ;  /* 0x000000050a05723e */ /* 0x000fe200000010ff */
[----:B------:R-:W-:Y:S01]  /*1ca60*/  ULDC.64 UR4, c[0x0][0xbd8] ;  /* 0x0002f60000047ab9 */ /* 0x000fe20000000a00 */
[----:B------:R-:W-:Y:S02]  /*1ca70*/  MOV R14, R16 ;  /* 0x00000010000e7202 */ /* 0x000fe40000000f00 */
[----:B-1----:R-:W-:-:S02]  /*1ca80*/  MOV R15, R21 ;  /* 0x00000015000f7202 */ /* 0x002fc40000000f00 */
        /* <DEDUP_REMOVED lines=11> */
[----:B-----5:R-:W-:Y:S01]  /*1cb40*/  F2FP.BF16.F32.PACK_AB R147, R76, R72 ;  /* 0x000000484c93723e */ /* 0x020fe200000010ff */
[----:B------:R-:W-:Y:S01]  /*1cb50*/  ULDC.64 UR6, c[0x0][0x208] ;  /* 0x0000820000067ab9 */ /* 0x000fe20000000a00 */
[----:B------:R-:W-:Y:S01]  /*1cb60*/  BAR.SYNC.DEFER_BLOCKING 0x1, 0x100 ;  /* 0x0044000000007b1d */ /* 0x000fe20000010000 */
[----:B--2---:R-:W-:-:S03]  /*1cb70*/  IMAD.WIDE R120, R6, 0x2, R14 ;  /* 0x0000000206787825 */ /* 0x004fc600078e020e */
[C---:B------:R-:W-:Y:S02]  /*1cb80*/  IADD3 R6, P1, R120.reuse, 0x20, RZ ;  /* 0x0000002078067810 */ /* 0x040fe40007f3e0ff */
[----:B------:R-:W-:Y:S02]  /*1cb90*/  IADD3 R46, P0, R120, 0x40, RZ ;  /* 0x00000040782e7810 */ /* 0x000fe40007f1e0ff */
[----:B------:R-:W-:Y:S02]  /*1cba0*/  LOP3.LUT R88, R6, 0x380, RZ, 0xc0, !PT ;  /* 0x0000038006587812 */ /* 0x000fe400078ec0ff */
[----:B------:R-:W-:Y:S02]  /*1cbb0*/  IADD3 R100, P3, R120, 0x4000, RZ ;  /* 0x0000400078647810 */ /* 0x000fe40007f7e0ff */
[----:B------:R-:W-:Y:S01]  /*1cbc0*/  LOP3.LUT R92, R46, 0x380, RZ, 0xc0, !PT ;  /* 0x000003802e5c7812 */ /* 0x000fe200078ec0ff */
[----:B------:R-:W-:Y:S01]  /*1cbd0*/  IMAD.X R89, RZ, RZ, R121, P1 ;  /* 0x000000ffff597224 */ /* 0x000fe200008e0679 */
[----:B------:R-:W-:-:S02]  /*1cbe0*/  SHF.R.U64 R88, R88, 0x3, RZ ;  /* 0x0000000358587819 */ /* 0x000fc400000012ff */
[C---:B------:R-:W-:Y:S02]  /*1cbf0*/  IADD3 R108, P1, R120.reuse, 0x8000, RZ ;  /* 0x00008000786c7810 */ /* 0x040fe40007f3e0ff */
[----:B------:R-:W-:Y:S02]  /*1cc00*/  IADD3 R84, P4, R120, 0x60, RZ ;  /* 0x0000006078547810 */ /* 0x000fe40007f9e0ff */
[----:B------:R-:W-:Y:S02]  /*1cc10*/  LOP3.LUT R118, R100, 0x380, RZ, 0xc0, !PT ;  /* 0x0000038064767812 */ /* 0x000fe400078ec0ff */
[----:B------:R-:W-:Y:S02]  /*1cc20*/  SHF.R.U64 R92, R92, 0x3, RZ ;  /* 0x000000035c5c7819 */ /* 0x000fe400000012ff */
[----:B------:R-:W-:Y:S02]  /*1cc30*/  IADD3 R106, P2, R120, 0x4060, RZ ;  /* 0x00004060786a7810 */ /* 0x000fe40007f5e0ff */
[----:B------:R-:W-:-:S02]  /*1cc40*/  LOP3.LUT R88, R88, R6, RZ, 0x3c, !PT ;  /* 0x0000000658587212 */ /* 0x000fc400078e3cff */
[----:B------:R-:W-:Y:S02]  /*1cc50*/  LOP3.LUT R6, R108, 0x380, RZ, 0xc0, !PT ;  /* 0x000003806c067812 */ /* 0x000fe400078ec0ff */
[----:B------:R-:W-:Y:S02]  /*1cc60*/  IADD3 R102, P6, R120, 0x4020, RZ ;  /* 0x0000402078667810 */ /* 0x000fe40007fde0ff */
[----:B------:R-:W-:Y:S02]  /*1cc70*/  LOP3.LUT R96, R84, 0x380, RZ, 0xc0, !PT ;  /* 0x0000038054607812 */ /* 0x000fe400078ec0ff */
[----:B------:R-:W-:Y:S02]  /*1cc80*/  SHF.R.U64 R118, R118, 0x3, RZ ;  /* 0x0000000376767819 */ /* 0x000fe400000012ff */
[----:B------:R-:W-:Y:S02]  /*1cc90*/  LOP3.LUT R92, R92, R46, RZ, 0x3c, !PT ;  /* 0x0000002e5c5c7212 */ /* 0x000fe400078e3cff */
[----:B------:R-:W-:Y:S01]  /*1cca0*/  LOP3.LUT R46, R106, 0x380, RZ, 0xc0, !PT ;  /* 0x000003806a2e7812 */ /* 0x000fe200078ec0ff */
[--C-:B------:R-:W-:Y:S01]  /*1ccb0*/  IMAD.X R101, RZ, RZ, R121.reuse, P3 ;  /* 0x000000ffff657224 */ /* 0x100fe200018e0679 */
[----:B------:R-:W-:Y:S01]  /*1ccc0*/  SHF.R.U64 R6, R6, 0x3, RZ ;  /* 0x0000000306067819 */ /* 0x000fe200000012ff */
[----:B------:R-:W-:Y:S01]  /*1ccd0*/  IMAD.X R103, RZ, RZ, R121, P6 ;  /* 0x000000ffff677224 */ /* 0x000fe200030e0679 */
[----:B------:R-:W-:-:S02]  /*1cce0*/  IADD3 R114, P3, R120, 0x8060, RZ ;  /* 0x0000806078727810 */ /* 0x000fc40007f7e0ff */
[----:B------:R-:W-:Y:S02]  /*1ccf0*/  SHF.R.U64 R96, R96, 0x3, RZ ;  /* 0x0000000360607819 */ /* 0x000fe400000012ff */
[----:B------:R-:W-:Y:S02]  /*1cd00*/  LOP3.LUT R100, R118, R100, RZ, 0x3c, !PT ;  /* 0x0000006476647212 */ /* 0x000fe400078e3cff */
[C---:B------:R-:W-:Y:S02]  /*1cd10*/  LOP3.LUT R21, R120.reuse, 0x380, RZ, 0xc0, !PT ;  /* 0x0000038078157812 */ /* 0x040fe400078ec0ff */
[----:B------:R-:W-:Y:S02]  /*1cd20*/  IADD3 R104, P5, R120, 0x4040, RZ ;  /* 0x0000404078687810 */ /* 0x000fe40007fbe0ff */
[----:B------:R-:W-:Y:S02]  /*1cd30*/  LOP3.LUT R118, R102, 0x380, RZ, 0xc0, !PT ;  /* 0x0000038066767812 */ /* 0x000fe400078ec0ff */
[----:B------:R-:W-:-:S02]  /*1cd40*/  SHF.R.U64 R46, R46, 0x3, RZ ;  /* 0x000000032e2e7819 */ /* 0x000fc400000012ff */
[----:B------:R-:W-:Y:S02]  /*1cd50*/  IADD3 R116, P6, R120, 0xc000, RZ ;  /* 0x0000c00078747810 */ /* 0x000fe40007fde0ff */
[----:B------:R-:W-:Y:S01]  /*1cd60*/  LOP3.LUT R108, R6, R108, RZ, 0x3c, !PT ;  /* 0x0000006c066c7212 */ /* 0x000fe200078e3cff */
[--C-:B------:R-:W-:Y:S01]  /*1cd70*/  IMAD.X R97, RZ, RZ, R121.reuse, P4 ;  /* 0x000000ffff617224 */ /* 0x100fe200020e0679 */
[----:B------:R-:W-:Y:S02]  /*1cd80*/  LOP3.LUT R96, R96, R84, RZ, 0x3c, !PT ;  /* 0x0000005460607212 */ /* 0x000fe400078e3cff */
[----:B------:R-:W-:Y:S01]  /*1cd90*/  LOP3.LUT R6, R114, 0x380, RZ, 0xc0, !PT ;  /* 0x0000038072067812 */ /* 0x000fe200078ec0ff */
[----:B------:R-:W-:Y:S01]  /*1cda0*/  IMAD.X R105, RZ, RZ, R121, P5 ;  /* 0x000000ffff697224 */ /* 0x000fe200028e0679 */
[----:B------:R-:W-:Y:S02]  /*1cdb0*/  SHF.R.U64 R21, R21, 0x3, RZ ;  /* 0x0000000315157819 */ /* 0x000fe400000012ff */
[----:B------:R-:W-:-:S02]  /*1cdc0*/  LOP3.LUT R84, R104, 0x380, RZ, 0xc0, !PT ;  /* 0x0000038068547812 */ /* 0x000fc400078ec0ff */
[----:B------:R-:W-:Y:S02]  /*1cdd0*/  SHF.R.U64 R118, R118, 0x3, RZ ;  /* 0x0000000376767819 */ /* 0x000fe400000012ff */
[----:B------:R-:W-:Y:S01]  /*1cde0*/  LOP3.LUT R106, R46, R106, RZ, 0x3c, !PT ;  /* 0x0000006a2e6a7212 */ /* 0x000fe200078e3cff */
[--C-:B------:R-:W-:Y:S01]  /*1cdf0*/  IMAD.X R93, RZ, RZ, R121.reuse, P0 ;  /* 0x000000ffff5d7224 */ /* 0x100fe200000e0679 */
[----:B------:R-:W-:Y:S01]  /*1ce00*/  IADD3 R112, P4, R120, 0x8040, RZ ;  /* 0x0000804078707810 */ /* 0x000fe20007f9e0ff */
[----:B------:R-:W-:Y:S01]  /*1ce10*/  IMAD.X R109, RZ, RZ, R121, P1 ;  /* 0x000000ffff6d7224 */ /* 0x000fe200008e0679 */
[----:B------:R-:W-:Y:S02]  /*1ce20*/  LOP3.LUT R46, R116, 0x380, RZ, 0xc0, !PT ;  /* 0x00000380742e7812 */ /* 0x000fe400078ec0ff */
[----:B------:R-:W-:Y:S02]  /*1ce30*/  IADD3 R20, P5, R120, 0xc020, RZ ;  /* 0x0000c02078147810 */ /* 0x000fe40007fbe0ff */
[----:B------:R-:W-:-:S02]  /*1ce40*/  IADD3.X R107, RZ, R121, RZ, P2, !PT ;  /* 0x00000079ff6b7210 */ /* 0x000fc400017fe4ff */
[C---:B------:R-:W-:Y:S02]  /*1ce50*/  IADD3 R110, P0, R120.reuse, 0x8020, RZ ;  /* 0x00008020786e7810 */ /* 0x040fe40007f1e0ff */
[C---:B------:R-:W-:Y:S02]  /*1ce60*/  IADD3 R26, P2, R120.reuse, 0xc040, RZ ;  /* 0x0000c040781a7810 */ /* 0x040fe40007f5e0ff */
[----:B------:R-:W-:Y:S02]  /*1ce70*/  IADD3 R30, P1, R120, 0xc060, RZ ;  /* 0x0000c060781e7810 */ /* 0x000fe40007f3e0ff */
[----:B------:R-:W-:Y:S02]  /*1ce80*/  SHF.R.U64 R6, R6, 0x3, RZ ;  /* 0x0000000306067819 */ /* 0x000fe400000012ff */
[----:B------:R-:W-:Y:S02]  /*1ce90*/  LOP3.LUT R120, R21, R120, RZ, 0x3c, !PT ;  /* 0x0000007815787212 */ /* 0x000fe400078e3cff */
[----:B------:R-:W-:-:S02]  /*1cea0*/  SHF.R.U64 R84, R84, 0x3, RZ ;  /* 0x0000000354547819 */ /* 0x000fc400000012ff */
[----:B------:R-:W-:Y:S02]  /*1ceb0*/  LOP3.LUT R102, R118, R102, RZ, 0x3c, !PT ;  /* 0x0000006676667212 */ /* 0x000fe400078e3cff */
[----:B------:R-:W-:Y:S02]  /*1cec0*/  LOP3.LUT R118, R112, 0x380, RZ, 0xc0, !PT ;  /* 0x0000038070767812 */ /* 0x000fe400078ec0ff */
[----:B------:R-:W-:Y:S02]  /*1ced0*/  SHF.R.U64 R46, R46, 0x3, RZ ;  /* 0x000000032e2e7819 */ /* 0x000fe400000012ff */
[----:B------:R-:W-:Y:S02]  /*1cee0*/  LOP3.LUT R10, R20, 0x380, RZ, 0xc0, !PT ;  /* 0x00000380140a7812 */ /* 0x000fe400078ec0ff */
[----:B------:R-:W-:Y:S02]  /*1cef0*/  LOP3.LUT R114, R6, R114, RZ, 0x3c, !PT ;  /* 0x0000007206727212 */ /* 0x000fe400078e3cff */
[----:B------:R-:W-:-:S02]  /*1cf00*/  LOP3.LUT R104, R84, R104, RZ, 0x3c, !PT ;  /* 0x0000006854687212 */ /* 0x000fc400078e3cff */
[----:B------:R-:W-:Y:S02]  /*1cf10*/  MOV R120, R120 ;  /* 0x0000007800787202 */ /* 0x000fe40000000f00 */
[----:B------:R-:W-:Y:S02]  /*1cf20*/  F2FP.BF16.F32.PACK_AB R6, R29, R28 ;  /* 0x0000001c1d06723e */ /* 0x000fe400000010ff */
[----:B------:R-:W-:Y:S02]  /*1cf30*/  LOP3.LUT R84, R110, 0x380, RZ, 0xc0, !PT ;  /* 0x000003806e547812 */ /* 0x000fe400078ec0ff */
[----:B------:R-:W-:Y:S02]  /*1cf40*/  SHF.R.U64 R118, R118, 0x3, RZ ;  /* 0x0000000376767819 */ /* 0x000fe400000012ff */
[----:B------:R-:W-:Y:S02]  /*1cf50*/  LOP3.LUT R116, R46, R116, RZ, 0x3c, !PT ;  /* 0x000000742e747212 */ /* 0x000fe400078e3cff */
[----:B------:R-:W-:-:S02]  /*1cf60*/  LOP3.LUT R25, R26, 0x380, RZ, 0xc0, !PT ;  /* 0x000003801a197812 */ /* 0x000fc400078ec0ff */
[----:B------:R-:W-:Y:S02]  /*1cf70*/  LOP3.LUT R46, R30, 0x380, RZ, 0xc0, !PT ;  /* 0x000003801e2e7812 */ /* 0x000fe400078ec0ff */
[----:B------:R-:W-:Y:S01]  /*1cf80*/  SHF.R.U64 R10, R10, 0x3, RZ ;  /* 0x000000030a0a7819 */ /* 0x000fe200000012ff */
[----:B------:R1:W-:Y:S01]  /*1cf90*/  STSM.16.M88.4 [R120], R4 ;  /* 0x0000000478007844 */ /* 0x0003e20000000200 */
[----:B------:R-:W-:Y:S02]  /*1cfa0*/  SHF.R.U64 R84, R84, 0x3, RZ ;  /* 0x0000000354547819 */ /* 0x000fe400000012ff */
[----:B------:R-:W-:Y:S02]  /*1cfb0*/  LOP3.LUT R112, R118, R112, RZ, 0x3c, !PT ;  /* 0x0000007076707212 */ /* 0x000fe400078e3cff */
[----:B------:R-:W-:Y:S02]  /*1cfc0*/  SHF.R.U64 R25, R25, 0x3, RZ ;  /* 0x0000000319197819 */ /* 0x000fe400000012ff */
[----:B------:R-:W-:-:S02]  /*1cfd0*/  SHF.R.U64 R46, R46, 0x3, RZ ;  /* 0x000000032e2e7819 */ /* 0x000fc400000012ff */
[----:B------:R-:W-:Y:S02]  /*1cfe0*/  LOP3.LUT R118, R10, R20, RZ, 0x3c, !PT ;  /* 0x000000140a767212 */ /* 0x000fe400078e3cff */
[----:B------:R-:W-:Y:S02]  /*1cff0*/  MOV R88, R88 ;  /* 0x0000005800587202 */ /* 0x000fe40000000f00 */
[----:B------:R-:W-:Y:S02]  /*1d000*/  MOV R92, R92 ;  /* 0x0000005c005c7202 */ /* 0x000fe40000000f00 */
[----:B------:R-:W-:Y:S02]  /*1d010*/  F2FP.BF16.F32.PACK_AB R10, R45, R160 ;  /* 0x000000a02d0a723e */ /* 0x000fe400000010ff */
[----:B-1----:R-:W-:Y:S02]  /*1d020*/  F2FP.BF16.F32.PACK_AB R4, R33, R32 ;  /* 0x000000202104723e */ /* 0x002fe400000010ff */
[----:B------:R-:W-:-:S02]  /*1d030*/  F2FP.BF16.F32.PACK_AB R5, R35, R34 ;  /* 0x000000222305723e */ /* 0x000fc400000010ff */
[----:B------:R-:W-:Y:S02]  /*1d040*/  F2FP.BF16.F32.PACK_AB R6, R37, R24 ;  /* 0x000000182506723e */ /* 0x000fe400000010ff */
[----:B------:R-:W-:Y:S02]  /*1d050*/  F2FP.BF16.F32.PACK_AB R7, R39, R38 ;  /* 0x000000262707723e */ /* 0x000fe400000010ff */
[----:B------:R-:W-:Y:S02]  /*1d060*/  LOP3.LUT R110, R84, R110, RZ, 0x3c, !PT ;  /* 0x0000006e546e7212 */ /* 0x000fe400078e3cff */
[----:B------:R-:W-:Y:S01]  /*1d070*/  LOP3.LUT R20, R25, R26, RZ, 0x3c, !PT ;  /* 0x0000001a19147212 */ /* 0x000fe200078e3cff */
[----:B------:R1:W-:Y:S01]  /*1d080*/  STSM.16.M88.4 [R88], R4 ;  /* 0x0000000458007844 */ /* 0x0003e20000000200 */
[----:B------:R-:W-:Y:S02]  /*1d090*/  LOP3.LUT R84, R46, R30, RZ, 0x3c, !PT ;  /* 0x0000001e2e547212 */ /* 0x000fe400078e3cff */
[----:B------:R-:W-:-:S02]  /*1d0a0*/  MOV R96, R96 ;  /* 0x0000006000607202 */ /* 0x000fc40000000f00 */
[----:B------:R-:W-:Y:S02]  /*1d0b0*/  F2FP.BF16.F32.PACK_AB R24, R49, R161 ;  /* 0x000000a13118723e */ /* 0x000fe400000010ff */
[----:B------:R-:W-:Y:S02]  /*1d0c0*/  F2FP.BF16.F32.PACK_AB R25, R51, R50 ;  /* 0x000000323319723e */ /* 0x000fe400000010ff */
[----:B------:R-:W-:Y:S01]  /*1d0d0*/  F2FP.BF16.F32.PACK_AB R26, R53, R162 ;  /* 0x000000a2351a723e */ /* 0x000fe200000010ff */
[----:B------:R-:W-:Y:S01]  /*1d0e0*/  IMAD.X R111, RZ, RZ, R121, P0 ;  /* 0x000000ffff6f7224 */ /* 0x000fe200000e0679 */
[----:B------:R-:W-:Y:S01]  /*1d0f0*/  MOV R100, R100 ;  /* 0x0000006400647202 */ /* 0x000fe20000000f00 */
[----:B------:R2:W-:Y:S01]  /*1d100*/  STSM.16.M88.4 [R92], R8 ;  /* 0x000000085c007844 */ /* 0x0005e20000000200 */
[----:B------:R-:W-:Y:S02]  /*1d110*/  F2FP.BF16.F32.PACK_AB R28, R57, R163 ;  /* 0x000000a3391c723e */ /* 0x000fe400000010ff */
[----:B------:R-:W-:-:S02]  /*1d120*/  F2FP.BF16.F32.PACK_AB R29, R59, R58 ;  /* 0x0000003a3b1d723e */ /* 0x000fc400000010ff */
[----:B------:R-:W-:Y:S01]  /*1d130*/  F2FP.BF16.F32.PACK_AB R30, R61, R164 ;  /* 0x000000a43d1e723e */ /* 0x000fe200000010ff */
[--C-:B------:R-:W-:Y:S01]  /*1d140*/  IMAD.X R113, RZ, RZ, R121.reuse, P4 ;  /* 0x000000ffff717224 */ /* 0x100fe200020e0679 */
[----:B------:R-:W-:Y:S02]  /*1d150*/  MOV R102, R102 ;  /* 0x0000006600667202 */ /* 0x000fe40000000f00 */
[----:B-1----:R-:W-:Y:S02]  /*1d160*/  F2FP.BF16.F32.PACK_AB R4, R65, R165 ;  /* 0x000000a54104723e */ /* 0x002fe400000010ff */
[----:B------:R-:W-:Y:S02]  /*1d170*/  F2FP.BF16.F32.PACK_AB R5, R67, R66 ;  /* 0x000000424305723e */ /* 0x000fe400000010ff */
[----:B------:R-:W-:Y:S02]  /*1d180*/  F2FP.BF16.F32.PACK_AB R6, R69, R166 ;  /* 0x000000a64506723e */ /* 0x000fe400000010ff */
[----:B------:R-:W-:Y:S01]  /*1d190*/  F2FP.BF16.F32.PACK_AB R7, R71, R70 ;  /* 0x000000464707723e */ /* 0x000fe200000010ff */
[----:B------:R-:W-:Y:S01]  /*1d1a0*/  IMAD.X R115, RZ, RZ, R121, P3 ;  /* 0x000000ffff737224 */ /* 0x000fe200018e0679 */
[----:B------:R-:W-:-:S02]  /*1d1b0*/  MOV R104, R104 ;  /* 0x0000006800687202 */ /* 0x000fc40000000f00 */
[----:B--2---:R-:W-:Y:S02]  /*1d1c0*/  F2FP.BF16.F32.PACK_AB R8, R73, R167 ;  /* 0x000000a74908723e */ /* 0x004fe400000010ff */
[----:B------:R-:W-:Y:S02]  /*1d1d0*/  F2FP.BF16.F32.PACK_AB R9, R75, R74 ;  /* 0x0000004a4b09723e */ /* 0x000fe400000010ff */
[----:B------:R-:W-:Y:S02]  /*1d1e0*/  F2FP.BF16.F32.PACK_AB R10, R77, R168 ;  /* 0x000000a84d0a723e */ /* 0x000fe400000010ff */
[----:B------:R-:W-:Y:S01]  /*1d1f0*/  F2FP.BF16.F32.PACK_AB R11, R79, R78 ;  /* 0x0000004e4f0b723e */ /* 0x000fe200000010ff */
[----:B------:R-:W-:Y:S01]  /*1d200*/  STSM.16.M88.4 [R96], R24 ;  /* 0x0000001860007844 */ /* 0x000fe20000000200 */
[----:B------:R-:W-:Y:S02]  /*1d210*/  MOV R106, R106 ;  /* 0x0000006a006a7202 */ /* 0x000fe40000000f00 */
[----:B------:R-:W-:Y:S01]  /*1d220*/  F2FP.BF16.F32.PACK_AB R32, R81, R169 ;  /* 0x000000a95120723e */ /* 0x000fe200000010ff */
[----:B------:R-:W-:Y:S01]  /*1d230*/  STSM.16.M88.4 [R100], R28 ;  /* 0x0000001c64007844 */ /* 0x000fe20000000200 */
[----:B------:R-:W-:-:S02]  /*1d240*/  F2FP.BF16.F32.PACK_AB R33, R83, R82 ;  /* 0x000000525321723e */ /* 0x000fc400000010ff */
[----:B------:R-:W-:Y:S02]  /*1d250*/  F2FP.BF16.F32.PACK_AB R34, R44, R170 ;  /* 0x000000aa2c22723e */ /* 0x000fe400000010ff */
[----:B------:R-:W-:Y:S01]  /*1d260*/  F2FP.BF16.F32.PACK_AB R35, R87, R86 ;  /* 0x000000565723723e */ /* 0x000fe200000010ff */
[----:B------:R1:W-:Y:S01]  /*1d270*/  STSM.16.M88.4 [R102], R4 ;  /* 0x0000000466007844 */ /* 0x0003e20000000200 */
[----:B------:R-:W-:Y:S02]  /*1d280*/  MOV R108, R108 ;  /* 0x0000006c006c7202 */ /* 0x000fe40000000f00 */
        /* <DEDUP_REMOVED lines=8> */
[----:B------:R-:W-:Y:S02]  /*1d310*/  F2FP.BF16.F32.PACK_AB R59, R36, R13 ;  /* 0x0000000d243b723e */ /* 0x000fe400000010ff */
[----:B------:R-:W-:Y:S02]  /*1d320*/  MOV R112, R112 ;  /* 0x0000007000707202 */ /* 0x000fe40000000f00 */
[----:B-1----:R-:W-:-:S02]  /*1d330*/  F2FP.BF16.F32.PACK_AB R4, R154, R175 ;  /* 0x000000af9a04723e */ /* 0x002fc400000010ff */
[----:B------:R-:W-:Y:S02]  /*1d340*/  F2FP.BF16.F32.PACK_AB R5, R42, R40 ;  /* 0x000000282a05723e */ /* 0x000fe400000010ff */
[----:B------:R-:W-:Y:S02]  /*1d350*/  F2FP.BF16.F32.PACK_AB R6, R155, R176 ;  /* 0x000000b09b06723e */ /* 0x000fe400000010ff */
[----:B------:R-:W-:Y:S01]  /*1d360*/  F2FP.BF16.F32.PACK_AB R7, R52, R48 ;  /* 0x000000303407723e */ /* 0x000fe200000010ff */
[----:B------:R-:W-:Y:S01]  /*1d370*/  STSM.16.M88.4 [R106], R32 ;  /* 0x000000206a007844 */ /* 0x000fe20000000200 */
[----:B------:R-:W-:Y:S02]  /*1d380*/  MOV R114, R114 ;  /* 0x0000007200727202 */ /* 0x000fe40000000f00 */
[----:B--2---:R-:W-:Y:S02]  /*1d390*/  F2FP.BF16.F32.PACK_AB R8, R156, R177 ;  /* 0x000000b19c08723e */ /* 0x004fe400000010ff */
[----:B------:R-:W-:-:S02]  /*1d3a0*/  F2FP.BF16.F32.PACK_AB R9, R60, R55 ;  /* 0x000000373c09723e */ /* 0x000fc400000010ff */
[----:B------:R-:W-:Y:S02]  /*1d3b0*/  F2FP.BF16.F32.PACK_AB R10, R157, R178 ;  /* 0x000000b29d0a723e */ /* 0x000fe400000010ff */
[----:B------:R-:W-:Y:S01]  /*1d3c0*/  F2FP.BF16.F32.PACK_AB R11, R64, R63 ;  /* 0x0000003f400b723e */ /* 0x000fe200000010ff */
[----:B------:R-:W-:Y:S01]  /*1d3d0*/  STSM.16.M88.4 [R108], R44 ;  /* 0x0000002c6c007844 */ /* 0x000fe20000000200 */
[----:B------:R-:W-:-:S03]  /*1d3e0*/  IMAD.X R117, RZ, RZ, R121, P6 ;  /* 0x000000ffff757224 */ /* 0x000fc600030e0679 */
[----:B------:R-:W-:Y:S01]  /*1d3f0*/  STSM.16.M88.4 [R110], R56 ;  /* 0x000000386e007844 */ /* 0x000fe20000000200 */
[----:B------:R-:W-:-:S03]  /*1d400*/  IMAD.X R119, RZ, RZ, R121, P5 ;  /* 0x000000ffff777224 */ /* 0x000fc600028e0679 */
[----:B------:R3:W-:Y:S01]  /*1d410*/  STSM.16.M88.4 [R112], R4 ;  /* 0x0000000470007844 */ /* 0x0007e20000000200 */
[----:B------:R-:W-:-:S03]  /*1d420*/  IMAD.X R21, RZ, RZ, R121, P2 ;  /* 0x000000ffff157224 */ /* 0x000fc600010e0679 */
[----:B------:R1:W-:Y:S01]  /*1d430*/  STSM.16.M88.4 [R114], R8 ;  /* 0x0000000872007844 */ /* 0x0003e20000000200 */
[----:B------:R-:W-:Y:S01]  /*1d440*/  IMAD.X R85, RZ, RZ, R121, P1 ;  /* 0x000000ffff557224 */ /* 0x000fe200008e0679 */
[----:B------:R-:W-:Y:S02]  /*1d450*/  MOV R116, R116 ;  /* 0x0000007400747202 */ /* 0x000fe40000000f00 */
[----:B------:R-:W-:Y:S02]  /*1d460*/  F2FP.BF16.F32.PACK_AB R24, R158, R179 ;  /* 0x000000b39e18723e */ /* 0x000fe400000010ff */
[----:B------:R-:W-:Y:S01]  /*1d470*/  F2FP.BF16.F32.PACK_AB R25, R123, R122 ;  /* 0x0000007a7b19723e */ /* 0x000fe200000010ff */
[----:B---3--:R-:W-:Y:S01]  /*1d480*/  IMAD.SHL.U32 R4, R148, 0x4, RZ ;  /* 0x0000000494047824 */ /* 0x008fe200078e00ff */
[----:B-1----:R-:W-:Y:S02]  /*1d490*/  SHF.R.S32.HI R10, RZ, 0x1f, R148 ;  /* 0x0000001fff0a7819 */ /* 0x002fe40000011494 */
[----:B------:R-:W-:-:S02]  /*1d4a0*/  F2FP.BF16.F32.PACK_AB R26, R125, R124 ;  /* 0x0000007c7d1a723e */ /* 0x000fc400000010ff */
[----:B------:R-:W-:Y:S02]  /*1d4b0*/  F2FP.BF16.F32.PACK_AB R27, R127, R126 ;  /* 0x0000007e7f1b723e */ /* 0x000fe400000010ff */
[----:B------:R-:W-:Y:S02]  /*1d4c0*/  ISETP.NE.U32.AND P3, PT, RZ, UR4, PT ;  /* 0x00000004ff007c0c */ /* 0x000fe4000bf65070 */
[----:B------:R-:W-:Y:S02]  /*1d4d0*/  SHF.L.U64.HI R8, R148, 0x2, R10 ;  /* 0x0000000294087819 */ /* 0x000fe4000001020a */
[----:B------:R-:W-:Y:S02]  /*1d4e0*/  IADD3 R6, P0, R4, UR4, RZ ;  /* 0x0000000404067c10 */ /* 0x000fe4000ff1e0ff */
[----:B------:R-:W-:Y:S02]  /*1d4f0*/  MOV R118, R118 ;  /* 0x0000007600767202 */ /* 0x000fe40000000f00 */
[----:B------:R-:W-:-:S02]  /*1d500*/  F2FP.BF16.F32.PACK_AB R28, R129, R128 ;  /* 0x00000080811c723e */ /* 0x000fc400000010ff */
[----:B------:R-:W-:Y:S02]  /*1d510*/  F2FP.BF16.F32.PACK_AB R29, R131, R130 ;  /* 0x00000082831d723e */ /* 0x000fe400000010ff */
[----:B------:R-:W-:Y:S02]  /*1d520*/  F2FP.BF16.F32.PACK_AB R30, R133, R132 ;  /* 0x00000084851e723e */ /* 0x000fe400000010ff */
[----:B------:R-:W-:Y:S02]  /*1d530*/  F2FP.BF16.F32.PACK_AB R31, R135, R134 ;  /* 0x00000086871f723e */ /* 0x000fe400000010ff */
[----:B------:R-:W-:Y:S02]  /*1d540*/  MOV R20, R20 ;  /* 0x0000001400147202 */ /* 0x000fe40000000f00 */
[----:B------:R-:W-:Y:S02]  /*1d550*/  F2FP.BF16.F32.PACK_AB R32, R137, R136 ;  /* 0x000000888920723e */ /* 0x000fe400000010ff */
[----:B------:R-:W-:-:S02]  /*1d560*/  F2FP.BF16.F32.PACK_AB R33, R139, R138 ;  /* 0x0000008a8b21723e */ /* 0x000fc400000010ff */
[----:B------:R-:W-:Y:S02]  /*1d570*/  F2FP.BF16.F32.PACK_AB R34, R141, R140 ;  /* 0x0000008c8d22723e */ /* 0x000fe400000010ff */
[----:B------:R-:W-:Y:S02]  /*1d580*/  F2FP.BF16.F32.PACK_AB R35, R143, R142 ;  /* 0x0000008e8f23723e */ /* 0x000fe400000010ff */
[----:B------:R-:W-:Y:S01]  /*1d590*/  MOV R84, R84 ;  /* 0x0000005400547202 */ /* 0x000fe20000000f00 */
[----:B------:R1:W-:Y:S01]  /*1d5a0*/  STSM.16.M88.4 [R116], R24 ;  /* 0x0000001874007844 */ /* 0x0003e20000000200 */
[----:B------:R-:W-:Y:S02]  /*1d5b0*/  ISETP.NE.AND.EX P3, PT, RZ, UR5, PT, P3 ;  /* 0x00000005ff007c0c */ /* 0x000fe4000bf65330 */
[----:B------:R-:W-:Y:S01]  /*1d5c0*/  IADD3.X R7, R8, UR5, RZ, P0, !PT ;  /* 0x0000000508077c10 */ /* 0x000fe200087fe4ff */
[----:B------:R-:W-:Y:S01]  /*1d5d0*/  ULDC.64 UR4, c[0x0][0xbe0] ;  /* 0x0002f80000047ab9 */ /* 0x000fe20000000a00 */
[----:B------:R1:W-:Y:S01]  /*1d5e0*/  STSM.16.M88.4 [R118], R28 ;  /* 0x0000001c76007844 */ /* 0x0003e20000000200 */
[----:B------:R-:W-:-:S03]  /*1d5f0*/  ISETP.NE.U32.AND P1, PT, RZ, UR4, PT ;  /* 0x00000004ff007c0c */ /* 0x000fc6000bf25070 */
[----:B------:R1:W-:Y:S01]  /*1d600*/  STSM.16.M88.4 [R20], R32 ;  /* 0x0000002014007844 */ /* 0x0003e20000000200 */
[----:B------:R-:W-:-:S03]  /*1d610*/  ISETP.NE.AND.EX P1, PT, RZ, UR5, PT, P1 ;  /* 0x00000005ff007c0c */ /* 0x000fc6000bf25310 */
[----:B------:R1:W-:Y:S01]  /*1d620*/  STSM.16.M88.4 [R84], R144 ;  /* 0x0000009054007844 */ /* 0x0003e20000000200 */
[----:B------:R-:W-:-:S04]  /*1d630*/  IMAD R5, R18, 0x8, R220 ;  /* 0x0000000812057824 */ /* 0x000fc800078e02dc */
[----:B------:R-:W-:Y:S02]  /*1d640*/  IMAD.SHL.U32 R5, R5, 0x8, RZ ;  /* 0x0000000805057824 */ /* 0x000fe400078e00ff */
[----:B------:R-:W-:Y:S01]  /*1d650*/  IMAD.MOV.U32 R77, RZ, RZ, RZ ;  /* 0x000000ffff4d7224 */ /* 0x000fe200078e00ff */
[----:B------:R-:W-:Y:S02]  /*1d660*/  BAR.SYNC.DEFER_BLOCKING 0x1, 0x100 ;  /* 0x0044000000007b1d */ /* 0x000fe40000010000 */
[----:B------:R-:W-:Y:S01]  /*1d670*/  @P1 IADD3 R4, P0, R4, UR4, RZ ;  /* 0x0000000404041c10 */ /* 0x000fe2000ff1e0ff */
[----:B------:R-:W-:-:S03]  /*1d680*/  IMAD.WIDE R14, R5, 0x2, R14 ;  /* 0x00000002050e7825 */ /* 0x000fc600078e020e */
[----:B------:R-:W-:Y:S01]  /*1d690*/  ULDC UR4, c[0x0][0xa88] ;  /* 0x0002a20000047ab9 */ /* 0x000fe20000000800 */
[----:B------:R-:W-:Y:S01]  /*1d6a0*/  @P1 IADD3.X R5, R8, UR5, RZ, P0, !PT ;  /* 0x0000000508051c10 */ /* 0x000fe200087fe4ff */
[----:B------:R-:W-:Y:S01]  /*1d6b0*/  IMAD.U32 R2, RZ, RZ, UR4 ;  /* 0x00000004ff027e24 */ /* 0x000fe2000f8e00ff */
[----:B------:R-:W-:-:S04]  /*1d6c0*/  IADD3 R9, P0, R14, 0x1000, RZ ;  /* 0x000010000e097810 */ /* 0x000fc80007f1e0ff */
[----:B------:R-:W-:Y:S01]  /*1d6d0*/  LOP3.LUT R8, R9, 0x380, RZ, 0xc0, !PT ;  /* 0x0000038009087812 */ /* 0x000fe200078ec0ff */
[----:B------:R1:W5:Y:S04]  /*1d6e0*/  @P3 LDG.E R77, desc[UR6][R6.64] ;  /* 0x00000006064d3981 */ /* 0x000368000c1e1900 */
[----:B------:R1:W5:Y:S01]  /*1d6f0*/  @P1 LDG.E R2, desc[UR6][R4.64] ;  /* 0x0000000604021981 */ /* 0x000362000c1e1900 */
[----:B------:R-:W-:Y:S05]  /*1d700*/  @P1 BRA `(.L_x_665) ;  /* 0x0000000000141947 */ /* 0x000fea0003800000 */
[----:B------:R-:W-:Y:S05]  /*1d710*/  @!P3 BRA `(.L_x_665) ;  /* 0x000000000010b947 */ /* 0x000fea0003800000 */
[----:B------:R-:W-:Y:S02]  /*1d720*/  ULDC.64 UR4, c[0x0][0x208] ;  /* 0x0000820000047ab9 */ /* 0x000fe40000000a00 */
[----:B-1----:R-:W2:Y:S04]  /*1d730*/  LDG.E R5, desc[UR4][R6.64] ;  /* 0x0000000406057981 */ /* 0x002ea8000c1e1900 */
[----:B-----5:R-:W2:Y:S02]  /*1d740*/  LDG.E R2, desc[UR4][R6.64+0x4] ;  /* 0x0000040406027981 */ /* 0x020ea4000c1e1900 */
[----:B--2---:R-:W-:-:S07]  /*1d750*/  IMAD.IADD R2, R2, 0x1, -R5 ;  /* 0x0000000102027824 */ /* 0x004fce00078e0a05 */
.L_x_665:
[----:B-1----:R-:W2:Y:S01]  /*1d760*/  LDL R6, [R1+0x94] ;  /* 0x0000940001067983 */ /* 0x002ea20000100800 */
[----:B------:R-:W-:-:S03]  /*1d770*/  ULDC.64 UR4, c[0x0][0xb70] ;  /* 0x0002dc0000047ab9 */ /* 0x000fc60000000a00 */
[----:B------:R-:W3:Y:S04]  /*1d780*/  LDL.LU R82, [R1+0x68] ;  /* 0x0000680001527983 */ /* 0x000ee80000300800 */
[----:B------:R-:W2:Y:S01]  /*1d790*/  LDL.LU R80, [R1+0x74] ;  /* 0x0000740001507983 */ /* 0x000ea20000300800 */
[----:B------:R-:W-:Y:S01]  /*1d7a0*/  SEL R19, R10, RZ, !P3 ;  /* 0x000000ff0a137207 */ /* 0x000fe20005800000 */
[--C-:B-----5:R-:W-:Y:S01]  /*1d7b0*/  IMAD.MOV.U32 R20, RZ, RZ, R77.reuse ;  /* 0x000000ffff147224 */ /* 0x120fe200078e004d */
[----:B------:R-:W-:Y:S01]  /*1d7c0*/  SHF.R.S32.HI R21, RZ, 0x1f, R77 ;  /* 0x0000001fff157819 */ /* 0x000fe2000001144d */
[----:B------:R-:W4:Y:S01]  /*1d7d0*/  LDL R10, [R1+0x78] ;  /* 0x00007800010a7983 */ /* 0x000f220000100800 */
[C---:B------:R-:W-:Y:S02]  /*1d7e0*/  IADD3 R25, P2, R14.reuse, 0x3000, RZ ;  /* 0x000030000e197810 */ /* 0x040fe40007f5e0ff */
[----:B------:R-:W-:Y:S01]  /*1d7f0*/  IADD3 R13, P1, R14, 0x2000, RZ ;  /* 0x000020000e0d7810 */ /* 0x000fe20007f3e0ff */
[----:B------:R-:W4:Y:S01]  /*1d800*/  LDL R81, [R1+0x7c] ;  /* 0x00007c0001517983 */ /* 0x000f220000100800 */
[----:B------:R-:W-:-:S02]  /*1d810*/  LOP3.LUT R24, R25, 0x380, RZ, 0xc0, !PT ;  /* 0x0000038019187812 */ /* 0x000fc400078ec0ff */
[----:B------:R-:W-:Y:S02]  /*1d820*/  SHF.R.U64 R8, R8, 0x3, RZ ;  /* 0x0000000308087819 */ /* 0x000fe400000012ff */
[----:B------:R-:W-:Y:S02]  /*1d830*/  LOP3.LUT R12, R13, 0x380, RZ, 0xc0, !PT ;  /* 0x000003800d0c7812 */ /* 0x000fe400078ec0ff */
[----:B------:R-:W-:Y:S02]  /*1d840*/  SHF.R.U64 R24, R24, 0x3, RZ ;  /* 0x0000000318187819 */ /* 0x000fe400000012ff */
[----:B------:R-:W-:Y:S01]  /*1d850*/  LOP3.LUT R8, R8, R9, RZ, 0x3c, !PT ;  /* 0x0000000908087212 */ /* 0x000fe200078e3cff */
[--C-:B------:R-:W-:Y:S01]  /*1d860*/  IMAD.X R9, RZ, RZ, R15.reuse, P0 ;  /* 0x000000ffff097224 */ /* 0x100fe200000e060f */
[----:B------:R-:W-:Y:S02]  /*1d870*/  SHF.R.U64 R12, R12, 0x3, RZ ;  /* 0x000000030c0c7819 */ /* 0x000fe400000012ff */
[----:B------:R-:W-:Y:S01]  /*1d880*/  LOP3.LUT R24, R24, R25, RZ, 0x3c, !PT ;  /* 0x0000001918187212 */ /* 0x000fe200078e3cff */
[----:B------:R-:W-:Y:S01]  /*1d890*/  IMAD.X R25, RZ, RZ, R15, P2 ;  /* 0x000000ffff197224 */ /* 0x000fe200010e060f */
[----:B------:R-:W-:-:S02]  /*1d8a0*/  IADD3 R33, P4, R14, 0x5000, RZ ;  /* 0x000050000e217810 */ /* 0x000fc40007f9e0ff */
[C---:B------:R-:W-:Y:S02]  /*1d8b0*/  IADD3 R37, P5, R14.reuse, 0x6000, RZ ;  /* 0x000060000e257810 */ /* 0x040fe40007fbe0ff */
[C---:B------:R-:W-:Y:S02]  /*1d8c0*/  IADD3 R45, P0, R14.reuse, 0x8000, RZ ;  /* 0x000080000e2d7810 */ /* 0x040fe40007f1e0ff */
[----:B------:R-:W-:Y:S02]  /*1d8d0*/  IADD3 R53, P2, R14, 0xa000, RZ ;  /* 0x0000a0000e357810 */ /* 0x000fe40007f5e0ff */
[----:B------:R-:W-:Y:S01]  /*1d8e0*/  LOP3.LUT R12, R12, R13, RZ, 0x3c, !PT ;  /* 0x0000000d0c0c7212 */ /* 0x000fe200078e3cff */
[----:B------:R-:W-:Y:S01]  /*1d8f0*/  IMAD.X R13, RZ, RZ, R15, P1 ;  /* 0x000000ffff0d7224 */ /* 0x000fe200008e060f */
[----:B------:R-:W-:Y:S02]  /*1d900*/  LOP3.LUT R32, R33, 0x380, RZ, 0xc0, !PT ;  /* 0x0000038021207812 */ /* 0x000fe400078ec0ff */
[----:B------:R-:W-:-:S02]  /*1d910*/  LOP3.LUT R36, R37, 0x380, RZ, 0xc0, !PT ;  /* 0x0000038025247812 */ /* 0x000fc400078ec0ff */
[----:B------:R-:W-:Y:S02]  /*1d920*/  IADD3 R49, P1, R14, 0x9000, RZ ;  /* 0x000090000e317810 */ /* 0x000fe40007f3e0ff */
[----:B------:R-:W-:Y:S02]  /*1d930*/  LOP3.LUT R44, R45, 0x380, RZ, 0xc0, !PT ;  /* 0x000003802d2c7812 */ /* 0x000fe400078ec0ff */
[----:B------:R-:W-:Y:S02]  /*1d940*/  LOP3.LUT R52, R53, 0x380, RZ, 0xc0, !PT ;  /* 0x0000038035347812 */ /* 0x000fe400078ec0ff */
[----:B------:R-:W-:Y:S02]  /*1d950*/  SHF.R.U64 R32, R32, 0x3, RZ ;  /* 0x0000000320207819 */ /* 0x000fe400000012ff */
[----:B------:R-:W-:Y:S02]  /*1d960*/  SHF.R.U64 R36, R36, 0x3, RZ ;  /* 0x0000000324247819 */ /* 0x000fe400000012ff */
[----:B------:R-:W-:-:S02]  /*1d970*/  LOP3.LUT R48, R49, 0x380, RZ, 0xc0, !PT ;  /* 0x0000038031307812 */ /* 0x000fc400078ec0ff */
[----:B------:R-:W-:Y:S02]  /*1d980*/  SHF.R.U64 R44, R44, 0x3, RZ ;  /* 0x000000032c2c7819 */ /* 0x000fe400000012ff */
[----:B------:R-:W-:Y:S02]  /*1d990*/  SHF.R.U64 R52, R52, 0x3, RZ ;  /* 0x0000000334347819 */ /* 0x000fe400000012ff */
[----:B------:R-:W-:Y:S01]  /*1d9a0*/  LOP3.LUT R32, R32, R33, RZ, 0x3c, !PT ;  /* 0x0000002120207212 */ /* 0x000fe200078e3cff */
[--C-:B------:R-:W-:Y:S01]  /*1d9b0*/  IMAD.X R33, RZ, RZ, R15.reuse, P4 ;  /* 0x000000ffff217224 */ /* 0x100fe200020e060f */
[----:B------:R-:W-:Y:S01]  /*1d9c0*/  LOP3.LUT R36, R36, R37, RZ, 0x3c, !PT ;  /* 0x0000002524247212 */ /* 0x000fe200078e3cff */
[--C-:B------:R-:W-:Y:S01]  /*1d9d0*/  IMAD.X R37, RZ, RZ, R15.reuse, P5 ;  /* 0x000000ffff257224 */ /* 0x100fe200028e060f */
[----:B------:R-:W-:Y:S02]  /*1d9e0*/  SHF.R.U64 R48, R48, 0x3, RZ ;  /* 0x0000000330307819 */ /* 0x000fe400000012ff */
[----:B------:R-:W-:Y:S01]  /*1d9f0*/  LOP3.LUT R44, R44, R45, RZ, 0x3c, !PT ;  /* 0x0000002d2c2c7212 */ /* 0x000fe200078e3cff */
[--C-:B------:R-:W-:Y:S01]  /*1da00*/  IMAD.X R45, RZ, RZ, R15.reuse, P0 ;  /* 0x000000ffff2d7224 */ /* 0x100fe200000e060f */
[----:B------:R-:W-:Y:S01]  /*1da10*/  LOP3.LUT R52, R52, R53, RZ, 0x3c, !PT ;  /* 0x0000003534347212 */ /* 0x000fe200078e3cff */
[----:B------:R-:W-:Y:S01]  /*1da20*/  IMAD.X R53, RZ, RZ, R15, P2 ;  /* 0x000000ffff357224 */ /* 0x000fe200010e060f */
[----:B------:R-:W-:-:S02]  /*1da30*/  IADD3 R61, P4, R14, 0xc000, RZ ;  /* 0x0000c0000e3d7810 */ /* 0x000fc40007f9e0ff */
[----:B------:R-:W-:Y:S02]  /*1da40*/  IADD3 R65, P5, R14, 0xd000, RZ ;  /* 0x0000d0000e417810 */ /* 0x000fe40007fbe0ff */
[----:B------:R-:W-:Y:S01]  /*1da50*/  LOP3.LUT R48, R48, R49, RZ, 0x3c, !PT ;  /* 0x0000003130307212 */ /* 0x000fe200078e3cff */
[----:B------:R-:W-:Y:S01]  /*1da60*/  IMAD.X R49, RZ, RZ, R15, P1 ;  /* 0x000000ffff317224 */ /* 0x000fe200008e060f */
[----:B------:R-:W-:Y:S02]  /*1da70*/  LOP3.LUT R60, R61, 0x380, RZ, 0xc0, !PT ;  /* 0x000003803d3c7812 */ /* 0x000fe400078ec0ff */
[----:B------:R-:W-:Y:S02]  /*1da80*/  LOP3.LUT R64, R65, 0x380, RZ, 0xc0, !PT ;  /* 0x0000038041407812 */ /* 0x000fe400078ec0ff */
[----:B------:R-:W-:Y:S02]  /*1da90*/  SHF.R.U64 R60, R60, 0x3, RZ ;  /* 0x000000033c3c7819 */ /* 0x000fe400000012ff */
[----:B------:R-:W-:-:S02]  /*1daa0*/  SHF.R.U64 R64, R64, 0x3, RZ ;  /* 0x0000000340407819 */ /* 0x000fc400000012ff */
[----:B------:R-:W-:Y:S01]  /*1dab0*/  LOP3.LUT R60, R60, R61, RZ, 0x3c, !PT ;  /* 0x0000003d3c3c7212 */ /* 0x000fe200078e3cff */
[--C-:B------:R-:W-:Y:S01]  /*1dac0*/  IMAD.X R61, RZ, RZ, R15.reuse, P4 ;  /* 0x000000ffff3d7224 */ /* 0x100fe200020e060f */
[----:B------:R-:W-:Y:S01]  /*1dad0*/  LOP3.LUT R64, R64, R65, RZ, 0x3c, !PT ;  /* 0x0000004140407212 */ /* 0x000fe200078e3cff */
[----:B------:R-:W-:Y:S01]  /*1dae0*/  IMAD.X R65, RZ, RZ, R15, P5 ;  /* 0x000000ffff417224 */ /* 0x000fe200028e060f */
[----:B------:R-:W-:Y:S01]  /*1daf0*/  ULDC.64 UR6, c[0x0][0x208] ;  /* 0x0000820000067ab9 */ /* 0x000fe20000000a00 */
[--C-:B------:R-:W-:Y:S01]  /*1db00*/  SHF.R.S32.HI R79, RZ, 0x1f, R212.reuse ;  /* 0x0000001fff4f7819 */ /* 0x100fe200000114d4 */
[----:B------:R-:W-:Y:S01]  /*1db10*/  IMAD.MOV.U32 R78, RZ, RZ, R212 ;  /* 0x000000ffff4e7224 */ /* 0x000fe200078e00d4 */
[----:B------:R-:W-:Y:S01]  /*1db20*/  BSSY B1, `(.L_x_666) ;  /* 0x0000079000017945 */ /* 0x000fe20003800000 */
[----:B---3--:R-:W-:Y:S02]  /*1db30*/  SHF.R.S32.HI R76, RZ, 0x1f, R82 ;  /* 0x0000001fff4c7819 */ /* 0x008fe40000011452 */
[----:B--2---:R-:W-:-:S03]  /*1db40*/  LEA R11, R80, R6, 0x7 ;  /* 0x00000006500b7211 */ /* 0x004fc600078e38ff */
[----:B------:R-:W-:-:S04]  /*1db50*/  IMAD R4, R76, UR4, RZ ;  /* 0x000000044c047c24 */ /* 0x000fc8000f8e02ff */
[C---:B------:R-:W-:Y:S02]  /*1db60*/  IMAD R7, R82.reuse, UR5, R4 ;  /* 0x0000000552077c24 */ /* 0x040fe4000f8e0204 */
[----:B------:R-:W-:Y:S01]  /*1db70*/  IMAD.WIDE.U32 R4, R82, UR4, R20 ;  /* 0x0000000452047c25 */ /* 0x000fe2000f8e0014 */
[----:B------:R-:W-:Y:S01]  /*1db80*/  SEL R20, R148, RZ, !P3 ;  /* 0x000000ff94147207 */ /* 0x000fe20005800000 */
[----:B------:R-:W-:Y:S02]  /*1db90*/  ULDC.64 UR4, c[0x0][0xb78] ;  /* 0x0002de0000047ab9 */ /* 0x000fe40000000a00 */
[----:B------:R-:W-:Y:S02]  /*1dba0*/  IMAD.IADD R5, R5, 0x1, R7 ;  /* 0x0000000105057824 */ /* 0x000fe400078e0207 */
[----:B------:R-:W-:Y:S02]  /*1dbb0*/  IMAD R7, R19, UR4, RZ ;  /* 0x0000000413077c24 */ /* 0x000fe4000f8e02ff */
[----:B------:R-:W-:-:S04]  /*1dbc0*/  IMAD.WIDE.U32 R4, R20, UR4, R4 ;  /* 0x0000000414047c25 */ /* 0x000fc8000f8e0004 */
[----:B------:R-:W-:Y:S01]  /*1dbd0*/  IMAD R6, R20, UR5, R7 ;  /* 0x0000000514067c24 */ /* 0x000fe2000f8e0207 */
[----:B------:R-:W-:Y:S01]  /*1dbe0*/  SHF.R.S32.HI R7, RZ, 0x1f, R11 ;  /* 0x0000001fff077819 */ /* 0x000fe2000001140b */
[----:B------:R-:W-:Y:S01]  /*1dbf0*/  ULDC.64 UR4, c[0x0][0xb40] ;  /* 0x0002d00000047ab9 */ /* 0x000fe20000000a00 */
[----:B------:R-:W-:-:S04]  /*1dc00*/  IADD3 R4, P6, R11, R4, RZ ;  /* 0x000000040b047210 */ /* 0x000fc80007fde0ff */
[----:B------:R-:W-:Y:S02]  /*1dc10*/  IADD3.X R7, R7, R5, R6, P6, !PT ;  /* 0x0000000507077210 */ /* 0x000fe400037fe406 */
[----:B------:R-:W-:Y:S02]  /*1dc20*/  LEA R54, P6, R4, UR4, 0x2 ;  /* 0x0000000404367c11 */ /* 0x000fe4000f8c10ff */
[----:B------:R-:W-:Y:S02]  /*1dc30*/  IADD3 R29, P3, R14, 0x4000, RZ ;  /* 0x000040000e1d7810 */ /* 0x000fe40007f7e0ff */
[----:B------:R-:W-:Y:S01]  /*1dc40*/  LEA.HI.X R55, R4, UR5, R7, 0x2, P6 ;  /* 0x0000000504377c11 */ /* 0x000fe2000b0f1407 */
[----:B------:R-:W-:Y:S01]  /*1dc50*/  VIADD R5, R11, 0x8 ;  /* 0x000000080b057836 */ /* 0x000fe20000000000 */
[----:B------:R-:W-:Y:S01]  /*1dc60*/  IADD3 R41, P6, R14, 0x7000, RZ ;  /* 0x000070000e297810 */ /* 0x000fe20007fde0ff */
[----:B------:R-:W-:Y:S01]  /*1dc70*/  ULDC.64 UR4, c[0x0][0xaa0] ;  /* 0x0002a80000047ab9 */ /* 0x000fe20000000a00 */
[----:B------:R-:W-:-:S02]  /*1dc80*/  LOP3.LUT R28, R29, 0x380, RZ, 0xc0, !PT ;  /* 0x000003801d1c7812 */ /* 0x000fc400078ec0ff */
[----:B------:R-:W-:Y:S02]  /*1dc90*/  LOP3.LUT R40, R41, 0x380, RZ, 0xc0, !PT ;  /* 0x0000038029287812 */ /* 0x000fe400078ec0ff */
        /* <DEDUP_REMOVED lines=8> */
[----:B----4-:R-:W-:Y:S02]  /*1dd20*/  LOP3.LUT P0, RZ, R10, 0x3, RZ, 0xc0, !PT ;  /* 0x000000030aff7812 */ /* 0x010fe4000780c0ff */
[----:B------:R-:W-:Y:S02]  /*1dd30*/  IADD3 R7, P2, R14, 0xf000, RZ ;  /* 0x0000f0000e077810 */ /* 0x000fe40007f5e0ff */
[----:B------:R-:W-:Y:S02]  /*1dd40*/  LOP3.LUT R56, R57, 0x380, RZ, 0xc0, !PT ;  /* 0x0000038039387812 */ /* 0x000fe400078ec0ff */
[----:B------:R-:W-:Y:S02]  /*1dd50*/  LOP3.LUT R68, R69, 0x380, RZ, 0xc0, !PT ;  /* 0x0000038045447812 */ /* 0x000fe400078ec0ff */
[----:B------:R-:W-:-:S02]  /*1dd60*/  ISETP.GE.OR P1, PT, R11, R2, P0 ;  /* 0x000000020b00720c */ /* 0x000fc40000726670 */
[----:B------:R-:W-:Y:S02]  /*1dd70*/  LOP3.LUT R4, R14, 0x380, RZ, 0xc0, !PT ;  /* 0x000003800e047812 */ /* 0x000fe400078ec0ff */
[----:B------:R-:W-:Y:S02]  /*1dd80*/  ISETP.GE.OR P0, PT, R5, R2, P0 ;  /* 0x000000020500720c */ /* 0x000fe40000706670 */
[----:B------:R-:W-:Y:S02]  /*1dd90*/  LOP3.LUT R6, R7, 0x380, RZ, 0xc0, !PT ;  /* 0x0000038007067812 */ /* 0x000fe400078ec0ff */
[----:B------:R-:W-:Y:S02]  /*1dda0*/  SHF.R.U64 R56, R56, 0x3, RZ ;  /* 0x0000000338387819 */ /* 0x000fe400000012ff */
[----:B------:R-:W-:Y:S02]  /*1ddb0*/  SHF.R.U64 R68, R68, 0x3, RZ ;  /* 0x0000000344447819 */ /* 0x000fe400000012ff */
[----:B------:R-:W-:-:S02]  /*1ddc0*/  SHF.R.U64 R5, R4, 0x3, RZ ;  /* 0x0000000304057819 */ /* 0x000fc400000012ff */
[----:B------:R-:W-:Y:S01]  /*1ddd0*/  SHF.R.U64 R6, R6, 0x3, RZ ;  /* 0x0000000306067819 */ /* 0x000fe200000012ff */
[--C-:B------:R-:W-:Y:S01]  /*1dde0*/  IMAD.X R73, RZ, RZ, R15.reuse, P2 ;  /* 0x000000ffff497224 */ /* 0x100fe200010e060f */
[----:B------:R-:W-:Y:S01]  /*1ddf0*/  LOP3.LUT R56, R56, R57, RZ, 0x3c, !PT ;  /* 0x0000003938387212 */ /* 0x000fe200078e3cff */
[--C-:B------:R-:W-:Y:S01]  /*1de00*/  IMAD.X R57, RZ, RZ, R15.reuse, P3 ;  /* 0x000000ffff397224 */ /* 0x100fe200018e060f */
[----:B------:R-:W-:Y:S01]  /*1de10*/  LOP3.LUT R68, R68, R69, RZ, 0x3c, !PT ;  /* 0x0000004544447212 */ /* 0x000fe200078e3cff */
[----:B------:R-:W-:Y:S01]  /*1de20*/  IMAD.X R69, RZ, RZ, R15, P6 ;  /* 0x000000ffff457224 */ /* 0x000fe200030e060f */
[----:B------:R-:W-:Y:S02]  /*1de30*/  LOP3.LUT R4, R5, R14, RZ, 0x3c, !PT ;  /* 0x0000000e05047212 */ /* 0x000fe400078e3cff */
[----:B------:R-:W-:Y:S02]  /*1de40*/  MOV R5, R15 ;  /* 0x0000000f00057202 */ /* 0x000fe40000000f00 */
[----:B------:R-:W-:Y:S01]  /*1de50*/  LOP3.LUT R72, R6, R7, RZ, 0x3c, !PT ;  /* 0x0000000706487212 */ /* 0x000fe200078e3cff */
[----:B------:R1:W-:Y:S01]  /*1de60*/  @!P1 STG.E desc[UR6][R54.64], R0 ;  /* 0x0000000036009986 */ /* 0x0003e2000c101906 */
[----:B------:R-:W-:-:S03]  /*1de70*/  IMAD.WIDE.U32 R78, R77, UR4, R78 ;  /* 0x000000044d4e7c25 */ /* 0x000fc6000f8e004e */
[----:B------:R2:W-:Y:S04]  /*1de80*/  @!P0 STG.E desc[UR6][R54.64+0x20], R3 ;  /* 0x0000200336008986 */ /* 0x0005e8000c101906 */
[----:B------:R-:W5:Y:S01]  /*1de90*/  LD.E.128 R4, desc[UR6][R4.64] ;  /* 0x0000000604047980 */ /* 0x000f62000c101d00 */
[----:B-1----:R-:W-:-:S03]  /*1dea0*/  IMAD R0, R21, UR4, RZ ;  /* 0x0000000415007c24 */ /* 0x002fc6000f8e02ff */
[----:B------:R-:W5:Y:S04]  /*1deb0*/  LD.E.128 R8, desc[UR6][R8.64] ;  /* 0x0000000608087980 */ /* 0x000f68000c101d00 */
[----:B------:R-:W5:Y:S01]  /*1dec0*/  LD.E.128 R12, desc[UR6][R12.64] ;  /* 0x000000060c0c7980 */ /* 0x000f62000c101d00 */
[----:B------:R-:W-:Y:S01]  /*1ded0*/  IMAD R77, R77, UR5, R0 ;  /* 0x000000054d4d7c24 */ /* 0x000fe2000f8e0200 */
[----:B------:R-:W-:Y:S02]  /*1dee0*/  ULDC.64 UR4, c[0x0][0xae0] ;  /* 0x0002b80000047ab9 */ /* 0x000fe40000000a00 */
[----:B------:R-:W5:Y:S04]  /*1def0*/  LD.E.128 R24, desc[UR6][R24.64] ;  /* 0x0000000618187980 */ /* 0x000f68000c101d00 */
[----:B------:R-:W5:Y:S04]  /*1df00*/  LD.E.128 R28, desc[UR6][R28.64] ;  /* 0x000000061c1c7980 */ /* 0x000f68000c101d00 */
[----:B------:R-:W5:Y:S04]  /*1df10*/  LD.E.128 R32, desc[UR6][R32.64] ;  /* 0x0000000620207980 */ /* 0x000f68000c101d00 */
[----:B------:R-:W5:Y:S04]  /*1df20*/  LD.E.128 R36, desc[UR6][R36.64] ;  /* 0x0000000624247980 */ /* 0x000f68000c101d00 */
[----:B------:R-:W5:Y:S04]  /*1df30*/  LD.E.128 R40, desc[UR6][R40.64] ;  /* 0x0000000628287980 */ /* 0x000f68000c101d00 */
[----:B------:R-:W5:Y:S04]  /*1df40*/  LD.E.128 R44, desc[UR6][R44.64] ;  /* 0x000000062c2c7980 */ /* 0x000f68000c101d00 */
[----:B------:R-:W5:Y:S04]  /*1df50*/  LD.E.128 R48, desc[UR6][R48.64] ;  /* 0x0000000630307980 */ /* 0x000f68000c101d00 */
[----:B--2---:R-:W5:Y:S04]  /*1df60*/  LD.E.128 R52, desc[UR6][R52.64] ;  /* 0x0000000634347980 */ /* 0x004f68000c101d00 */
[----:B------:R-:W5:Y:S04]  /*1df70*/  LD.E.128 R56, desc[UR6][R56.64] ;  /* 0x0000000638387980 */ /* 0x000f68000c101d00 */
[----:B------:R-:W5:Y:S04]  /*1df80*/  LD.E.128 R60, desc[UR6][R60.64] ;  /* 0x000000063c3c7980 */ /* 0x000f68000c101d00 */
[----:B------:R-:W5:Y:S04]  /*1df90*/  LD.E.128 R64, desc[UR6][R64.64] ;  /* 0x0000000640407980 */ /* 0x000f68000c101d00 */
[----:B------:R-:W5:Y:S04]  /*1dfa0*/  LD.E.128 R68, desc[UR6][R68.64] ;  /* 0x0000000644447980 */ /* 0x000f68000c101d00 */
[----:B------:R-:W5:Y:S01]  /*1dfb0*/  LD.E.128 R72, desc[UR6][R72.64] ;  /* 0x0000000648487980 */ /* 0x000f62000c101d00 */
[----:B------:R-:W-:Y:S01]  /*1dfc0*/  @!PT LDS RZ, [RZ] ;  /* 0x00000000fffff984 */ /* 0x000fe20000000800 */
[----:B------:R-:W-:Y:S01]  /*1dfd0*/  @!PT LDS RZ, [RZ] ;  /* 0x00000000fffff984 */ /* 0x000fe20000000800 */
[----:B------:R-:W-:Y:S01]  /*1dfe0*/  @!PT LDS RZ, [RZ] ;  /* 0x00000000fffff984 */ /* 0x000fe20000000800 */
[----:B------:R-:W-:Y:S01]  /*1dff0*/  @!PT LDS RZ, [RZ] ;  /* 0x00000000fffff984 */ /* 0x000fe20000000800 */
[----:B------:R1:W-:Y:S06]  /*1e000*/  MEMBAR.ALL.CTA ;  /* 0x0000000000007992 */ /* 0x0003ec0000008000 */
[----:B-1----:R-:W1:Y:S01]  /*1e010*/  FENCE.VIEW.ASYNC.S ;  /* 0x00000000000073c6 */ /* 0x002e620000000000 */
[----:B------:R-:W-:-:S02]  /*1e020*/  IMAD.IADD R79, R79, 0x1, R77 ;  /* 0x000000014f4f7824 */ /* 0x000fc400078e024d */
[----:B------:R-:W-:Y:S02]  /*1e030*/  IMAD R77, R80, -0x80, R2 ;  /* 0xffffff80504d7824 */ /* 0x000fe400078e0202 */
[----:B------:R-:W-:Y:S02]  /*1e040*/  IMAD R76, R76, UR4, RZ ;  /* 0x000000044c4c7c24 */ /* 0x000fe4000f8e02ff */
[----:B------:R-:W-:Y:S01]  /*1e050*/  IMAD.WIDE.U32 R2, R82, UR4, R78 ;  /* 0x0000000452027c25 */ /* 0x000fe2000f8e004e */
[----:B------:R-:W-:-:S03]  /*1e060*/  ISETP.GE.AND P3, PT, R18, R77, PT ;  /* 0x0000004d1200720c */ /* 0x000fc60003f66270 */
[----:B------:R-:W-:Y:S01]  /*1e070*/  IMAD R21, R82, UR5, R76 ;  /* 0x0000000552157c24 */ /* 0x000fe2000f8e024c */
[----:B------:R-:W-:Y:S01]  /*1e080*/  ULDC.64 UR4, c[0x0][0xae8] ;  /* 0x0002ba0000047ab9 */ /* 0x000fe20000000a00 */
[----:B------:R-:W-:Y:S02]  /*1e090*/  VIADD R0, R16, 0x38820 ;  /* 0x0003882010007836 */ /* 0x000fe40000000000 */
[----:B------:R-:W-:Y:S02]  /*1e0a0*/  IMAD.IADD R3, R3, 0x1, R21 ;  /* 0x0000000103037824 */ /* 0x000fe400078e0215 */
[----:B------:R-:W-:Y:S01]  /*1e0b0*/  IMAD R21, R19, UR4, RZ ;  /* 0x0000000413157c24 */ /* 0x000fe2000f8e02ff */
[----:B------:R-:W-:Y:S02]  /*1e0c0*/  PRMT R0, RZ, 0x654, R0 ;  /* 0x00000654ff007816 */ /* 0x000fe40000000000 */
[----:B------:R-:W-:Y:S01]  /*1e0d0*/  SHF.R.S32.HI R19, RZ, 0x1f, R18 ;  /* 0x0000001fff137819 */ /* 0x000fe20000011412 */
[----:B------:R-:W-:-:S02]  /*1e0e0*/  IMAD R79, R20, UR5, R21 ;  /* 0x00000005144f7c24 */ /* 0x000fc4000f8e0215 */
[----:B------:R-:W-:Y:S01]  /*1e0f0*/  IMAD.WIDE.U32 R20, R20, UR4, R2 ;  /* 0x0000000414147c25 */ /* 0x000fe2000f8e0002 */
[----:B-1----:R1:W-:Y:S01]  /*1e100*/  SYNCS.ARRIVE.TRANS64.RED.A1T0 RZ, [R0+URZ], RZ ;  /* 0x000000ff00ff79a7 */ /* 0x0023e2000810043f */
[-C--:B------:R-:W-:Y:S02]  /*1e110*/  ISETP.GE.AND P0, PT, R217, R77.reuse, PT ;  /* 0x0000004dd900720c */ /* 0x080fe40003f06270 */
[-C--:B------:R-:W-:Y:S02]  /*1e120*/  ISETP.GE.AND P1, PT, R218, R77.reuse, PT ;  /* 0x0000004dda00720c */ /* 0x080fe40003f26270 */
[----:B------:R-:W-:Y:S01]  /*1e130*/  ISETP.GE.AND P2, PT, R81, R77, PT ;  /* 0x0000004d5100720c */ /* 0x000fe20003f46270 */
[----:B------:R-:W-:-:S04]  /*1e140*/  IMAD.WIDE R76, R80, 0x80, R18 ;  /* 0x00000080504c7825 */ /* 0x000fc800078e0212 */
[----:B------:R-:W-:Y:S01]  /*1e150*/  IMAD.IADD R81, R21, 0x1, R79 ;  /* 0x0000000115517824 */ /* 0x000fe200078e024f */
[----:B-1----:R-:W-:Y:S07]  /*1e160*/  @P3 BRA `(.L_x_667) ;  /* 0x0000000000503947 */ /* 0x002fee0003800000 */
[----:B------:R-:W-:Y:S01]  /*1e170*/  ULDC.64 UR4, c[0x0][0xad8] ;  /* 0x0002b60000047ab9 */ /* 0x000fe20000000a00 */
[----:B------:R-:W-:Y:S01]  /*1e180*/  IMAD.MOV.U32 R2, RZ, RZ, R20 ;  /* 0x000000ffff027224 */ /* 0x000fe200078e0014 */
[----:B------:R-:W-:Y:S01]  /*1e190*/  ULDC.64 UR6, c[0x0][0xa80] ;  /* 0x0002a00000067ab9 */ /* 0x000fe20000000a00 */
[----:B------:R-:W-:Y:S01]  /*1e1a0*/  IMAD R79, R77, UR4, RZ ;  /* 0x000000044d4f7c24 */ /* 0x000fe2000f8e02ff */
[----:B------:R-:W-:Y:S01]  /*1e1b0*/  ULDC.64 UR8, c[0x0][0x208] ;  /* 0x0000820000087ab9 */ /* 0x000fe20000000a00 */
[----:B------:R-:W-:Y:S02]  /*1e1c0*/  IMAD.MOV.U32 R3, RZ, RZ, R81 ;  /* 0x000000ffff037224 */ /* 0x000fe400078e0051 */
[C---:B------:R-:W-:Y:S02]  /*1e1d0*/  IMAD R79, R76.reuse, UR5, R79 ;  /* 0x000000054c4f7c24 */ /* 0x040fe4000f8e024f */
[----:B------:R-:W-:Y:S01]  /*1e1e0*/  IMAD.WIDE.U32 R2, R76, UR4, R2 ;  /* 0x000000044c027c25 */ /* 0x000fe2000f8e0002 */
[----:B------:R-:W-:-:S02]  /*1e1f0*/  ULDC UR4, c[0x0][0xa8c] ;  /* 0x0002a30000047ab9 */ /* 0x000fc40000000800 */
[----:B------:R-:W-:Y:S01]  /*1e200*/  ISETP.GE.AND P3, PT, R212, UR4, PT ;  /* 0x00000004d4007c0c */ /* 0x000fe2000bf66270 */
[----:B------:R-:W-:Y:S01]  /*1e210*/  IMAD.IADD R3, R3, 0x1, R79 ;  /* 0x0000000103037824 */ /* 0x000fe200078e024f */
[C---:B------:R-:W-:Y:S02]  /*1e220*/  LEA R78, P5, R2.reuse, UR6, 0x1 ;  /* 0x00000006024e7c11 */ /* 0x040fe4000f8a08ff */
[----:B------:R-:W-:Y:S02]  /*1e230*/  ISETP.GE.AND P4, PT, R213, UR4, PT ;  /* 0x00000004d5007c0c */ /* 0x000fe4000bf86270 */
[----:B------:R-:W-:Y:S02]  /*1e240*/  LEA.HI.X R79, R2, UR7, R3, 0x1, P5 ;  /* 0x00000007024f7c11 */ /* 0x000fe4000a8f0c03 */
[----:B------:R-:W-:Y:S02]  /*1e250*/  ISETP.GE.AND P5, PT, R227, UR4, PT ;  /* 0x00000004e3007c0c */ /* 0x000fe4000bfa6270 */
[----:B------:R-:W-:-:S03]  /*1e260*/  ISETP.GE.AND P6, PT, R226, UR4, PT ;  /* 0x00000004e2007c0c */ /* 0x000fc6000bfc6270 */
[----:B-----5:R1:W-:Y:S04]  /*1e270*/  @!P3 STG.E.128 desc[UR8][R78.64], R4 ;  /* 0x000000044e00b986 */ /* 0x0203e8000c101d08 */
[----:B------:R1:W-:Y:S04]  /*1e280*/  @!P4 STG.E.128 desc[UR8][R78.64+0x80], R28 ;  /* 0x0000801c4e00c986 */ /* 0x0003e8000c101d08 */
[----:B------:R1:W-:Y:S04]  /*1e290*/  @!P5 STG.E.128 desc[UR8][R78.64+0x100], R44 ;  /* 0x0001002c4e00d986 */ /* 0x0003e8000c101d08 */
[----:B------:R1:W-:Y:S02]  /*1e2a0*/  @!P6 STG.E.128 desc[UR8][R78.64+0x180], R60 ;  /* 0x0001803c4e00e986 */ /* 0x0003e4000c101d08 */
.L_x_667:
[----:B------:R-:W-:Y:S05]  /*1e2b0*/  BSYNC B1 ;  /* 0x0000000000017941 */ /* 0x000fea0003800000 */
.L_x_666:
[----:B------:R-:W-:Y:S04]  /*1e2c0*/  BSSY B1, `(.L_x_668) ;  /* 0x0000018000017945 */ /* 0x000fe80003800000 */
[----:B------:R-:W-:Y:S05]  /*1e2d0*/  @P0 BRA `(.L_x_669) ;  /* 0x0000000000580947 */ /* 0x000fea0003800000 */
[----:B-1---5:R-:W-:Y:S01]  /*1e2e0*/  IADD3 R5, P0, R76, 0x20, RZ ;  /* 0x000000204c057810 */ /* 0x022fe20007f1e0ff */
[----:B------:R-:W-:Y:S01]  /*1e2f0*/  ULDC.64 UR6, c[0x0][0xad8] ;  /* 0x0002b60000067ab9 */ /* 0x000fe20000000a00 */
[----:B------:R-:W-:Y:S01]  /*1e300*/  IMAD.MOV.U32 R2, RZ, RZ, R20 ;  /* 0x000000ffff027224 */ /* 0x000fe200078e0014 */
[----:B------:R-:W-:Y:S01]  /*1e310*/  ULDC UR4, c[0x0][0xa8c] ;  /* 0x0002a30000047ab9 */ /* 0x000fe20000000800 */
[----:B------:R-:W-:Y:S01]  /*1e320*/  IMAD.MOV.U32 R3, RZ, RZ, R81 ;  /* 0x000000ffff037224 */ /* 0x000fe200078e0051 */
[----:B------:R-:W-:Y:S01]  /*1e330*/  ISETP.GE.AND P3, PT, R212, UR4, PT ;  /* 0x00000004d4007c0c */ /* 0x000fe2000bf66270 */
[----:B------:R-:W-:Y:S01]  /*1e340*/  IMAD.X R0, RZ, RZ, R77, P0 ;  /* 0x000000ffff007224 */ /* 0x000fe200000e064d */
[----:B------:R-:W-:Y:S01]  /*1e350*/  ISETP.GE.AND P4, PT, R213, UR4, PT ;  /* 0x00000004d5007c0c */ /* 0x000fe2000bf86270 */
[----:B------:R-:W-:Y:S01]  /*1e360*/  IMAD.WIDE.U32 R2, R5, UR6, R2 ;  /* 0x0000000605027c25 */ /* 0x000fe2000f8e0002 */
[----:B------:R-:W-:Y:S01]  /*1e370*/  ISETP.GE.AND P5, PT, R227, UR4, PT ;  /* 0x00000004e3007c0c */ /* 0x000fe2000bfa6270 */
[----:B------:R-:W-:Y:S01]  /*1e380*/  ULDC.64 UR8, c[0x0][0x208] ;  /* 0x0000820000087ab9 */ /* 0x000fe20000000a00 */
[----:B------:R-:W-:Y:S01]  /*1e390*/  ISETP.GE.AND P6, PT, R226, UR4, PT ;  /* 0x00000004e2007c0c */ /* 0x000fe2000bfc6270 */
[----:B------:R-:W-:-:S04]  /*1e3a0*/  IMAD R0, R0, UR6, RZ ;  /* 0x0000000600007c24 */ /* 0x000fc8000f8e02ff */
[----:B------:R-:W-:Y:S01]  /*1e3b0*/  IMAD R5, R5, UR7, R0 ;  /* 0x0000000705057c24 */ /* 0x000fe2000f8e0200 */
[----:B------:R-:W-:Y:S02]  /*1e3c0*/  ULDC.64 UR6, c[0x0][0xa80] ;  /* 0x0002a00000067ab9 */ /* 0x000fe40000000a00 */
[----:B------:R-:W-:Y:S01]  /*1e3d0*/  LEA R4, P0, R2, UR6, 0x1 ;  /* 0x0000000602047c11 */ /* 0x000fe2000f8008ff */
[----:B------:R-:W-:-:S05]  /*1e3e0*/  IMAD.IADD R3, R3, 0x1, R5 ;  /* 0x0000000103037824 */ /* 0x000fca00078e0205 */
[----:B------:R-:W-:-:S05]  /*1e3f0*/  LEA.HI.X R5, R2, UR7, R3, 0x1, P0 ;  /* 0x0000000702057c11 */ /* 0x000fca00080f0c03 */
[----:B------:R2:W-:Y:S04]  /*1e400*/  @!P3 STG.E.128 desc[UR8][R4.64], R8 ;  /* 0x000000080400b986 */ /* 0x0005e8000c101d08 */
[----:B------:R2:W-:Y:S04]  /*1e410*/  @!P4 STG.E.128 desc[UR8][R4.64+0x80], R32 ;  /* 0x000080200400c986 */ /* 0x0005e8000c101d08 */
[----:B------:R2:W-:Y:S04]  /*1e420*/  @!P5 STG.E.128 desc[UR8][R4.64+0x100], R48 ;  /* 0x000100300400d986 */ /* 0x0005e8000c101d08 */
[----:B------:R2:W-:Y:S02]  /*1e430*/  @!P6 STG.E.128 desc[UR8][R4.64+0x180], R64 ;  /* 0x000180400400e986 */ /* 0x0005e4000c101d08 */
.L_x_669:
[----:B------:R-:W-:Y:S05]  /*1e440*/  BSYNC B1 ;  /* 0x0000000000017941 */ /* 0x000fea0003800000 */
.L_x_668:
[----:B------:R-:W-:Y:S04]  /*1e450*/  BSSY B1, `(.L_x_670) ;  /* 0x0000018000017945 */ /* 0x000fe80003800000 */
[----:B------:R-:W-:Y:S05]  /*1e460*/  @P1 BRA `(.L_x_671) ;  /* 0x0000000000581947 */ /* 0x000fea0003800000 */
[----:B-12--5:R-:W-:Y:S01]  /*1e470*/  IADD3 R5, P0, R76, 0x40, RZ ;  /* 0x000000404c057810 */ /* 0x026fe20007f1e0ff */
        /* <DEDUP_REMOVED lines=21> */
.L_x_671:
[----:B------:R-:W-:Y:S05]  /*1e5d0*/  BSYNC B1 ;  /* 0x0000000000017941 */ /* 0x000fea0003800000 */
.L_x_670:
[----:B------:R-:W-:Y:S05]  /*1e5e0*/  @P2 BRA `(.L_x_672) ;  /* 0x0000000c00402947 */ /* 0x000fea0003800000 */
[----:B-123-5:R-:W-:Y:S01]  /*1e5f0*/  IADD3 R5, P0, R76, 0x60, RZ ;  /* 0x000000604c057810 */ /* 0x02efe20007f1e0ff */
[----:B------:R-:W-:Y:S01]  /*1e600*/  ULDC.64 UR6, c[0x0][0xad8] ;  /* 0x0002b60000067ab9 */ /* 0x000fe20000000a00 */
[----:B------:R-:W-:Y:S01]  /*1e610*/  IMAD.MOV.U32 R2, RZ, RZ, R20 ;  /* 0x000000ffff027224 */ /* 0x000fe200078e0014 */
[----:B------:R-:W-:Y:S01]  /*1e620*/  ULDC UR4, c[0x0][0xa8c] ;  /* 0x0002a30000047ab9 */ /* 0x000fe20000000800 */
[----:B------:R-:W-:Y:S01]  /*1e630*/  IADD3.X R76, RZ, R77, RZ, P0, !PT ;  /* 0x0000004dff4c7210 */ /* 0x000fe200007fe4ff */
[----:B------:R-:W-:Y:S01]  /*1e640*/  IMAD.MOV.U32 R3, RZ, RZ, R81 ;  /* 0x000000ffff037224 */ /* 0x000fe200078e0051 */
[----:B------:R-:W-:Y:S01]  /*1e650*/  ISETP.GE.AND P1, PT, R212, UR4, PT ;  /* 0x00000004d4007c0c */ /* 0x000fe2000bf26270 */
[----:B------:R-:W-:Y:S01]  /*1e660*/  ULDC.64 UR8, c[0x0][0x208] ;  /* 0x0000820000087ab9 */ /* 0x000fe20000000a00 */
[----:B------:R-:W-:Y:S01]  /*1e670*/  ISETP.GE.AND P2, PT, R213, UR4, PT ;  /* 0x00000004d5007c0c */ /* 0x000fe2000bf46270 */
[----:B------:R-:W-:Y:S01]  /*1e680*/  IMAD R76, R76, UR6, RZ ;  /* 0x000000064c4c7c24 */ /* 0x000fe2000f8e02ff */
[----:B------:R-:W-:Y:S01]  /*1e690*/  ISETP.GE.AND P3, PT, R227, UR4, PT ;  /* 0x00000004e3007c0c */ /* 0x000fe2000bf66270 */
[----:B------:R-:W-:-:S04]  /*1e6a0*/  IMAD.WIDE.U32 R2, R5, UR6, R2 ;  /* 0x0000000605027c25 */ /* 0x000fc8000f8e0002 */
[----:B------:R-:W-:Y:S01]  /*1e6b0*/  IMAD R5, R5, UR7, R76 ;  /* 0x0000000705057c24 */ /* 0x000fe2000f8e024c */
[----:B------:R-:W-:Y:S02]  /*1e6c0*/  ULDC.64 UR6, c[0x0][0xa80] ;  /* 0x0002a00000067ab9 */ /* 0x000fe40000000a00 */
        /* <DEDUP_REMOVED lines=11> */
.L_x_664:
[----:B------:R-:W2:Y:S01]  /*1e780*/  LDL R13, [R1+0x64] ;  /* 0x00006400010d7983 */ /* 0x000ea20000100800 */
[----:B------:R-:W-:Y:S01]  /*1e790*/  ULDC.64 UR4, c[0x0][0xbd8] ;  /* 0x0002f60000047ab9 */ /* 0x000fe20000000a00 */
[----:B------:R-:W-:Y:S01]  /*1e7a0*/  IMAD.MOV.U32 R7, RZ, RZ, RZ ;  /* 0x000000ffff077224 */ /* 0x000fe200078e00ff */
[----:B------:R-:W-:Y:S01]  /*1e7b0*/  ISETP.NE.U32.AND P0, PT, RZ, UR4, PT ;  /* 0x00000004ff007c0c */ /* 0x000fe2000bf05070 */
[----:B------:R-:W3:Y:S01]  /*1e7c0*/  S2R R8, SR_TID.X ;  /* 0x0000000000087919 */ /* 0x000ee20000002100 */
[----:B------:R-:W-:Y:S02]  /*1e7d0*/  ULDC.64 UR6, c[0x0][0x208] ;  /* 0x0000820000067ab9 */ /* 0x000fe40000000a00 */
[----:B------:R-:W-:Y:S01]  /*1e7e0*/  ISETP.NE.AND.EX P0, PT, RZ, UR5, PT, P0 ;  /* 0x00000005ff007c0c */ /* 0x000fe2000bf05300 */
[----:B---3--:R-:W-:Y:S02]  /*1e7f0*/  VIADD R6, R8, 0xffffff80 ;  /* 0xffffff8008067836 */ /* 0x008fe40000000000 */
[----:B--2---:R-:W-:Y:S01]  /*1e800*/  IMAD.SHL.U32 R4, R13, 0x4, RZ ;  /* 0x000000040d047824 */ /* 0x004fe200078e00ff */
[----:B------:R-:W-:-:S04]  /*1e810*/  SHF.R.S32.HI R10, RZ, 0x1f, R13 ;  /* 0x0000001fff0a7819 */ /* 0x000fc8000001140d */
[----:B------:R-:W-:Y:S02]  /*1e820*/  IADD3 R2, P1, R4, UR4, RZ ;  /* 0x0000000404027c10 */ /* 0x000fe4000ff3e0ff */
[----:B------:R-:W-:-:S04]  /*1e830*/  SHF.L.U64.HI R0, R13, 0x2, R10 ;  /* 0x000000020d007819 */ /* 0x000fc8000001020a */
[----:B------:R-:W-:Y:S01]  /*1e840*/  IADD3.X R3, R0, UR5, RZ, P1, !PT ;  /* 0x0000000500037c10 */ /* 0x000fe20008ffe4ff */
[----:B------:R-:W-:Y:S02]  /*1e850*/  ULDC.64 UR4, c[0x0][0xbe0] ;  /* 0x0002f80000047ab9 */ /* 0x000fe40000000a00 */
[----:B------:R-:W-:Y:S02]  /*1e860*/  ISETP.NE.U32.AND P1, PT, RZ, UR4, PT ;  /* 0x00000004ff007c0c */ /* 0x000fe4000bf25070 */
[----:B------:R2:W5:Y:S02]  /*1e870*/  @P0 LDG.E R7, desc[UR6][R2.64] ;  /* 0x0000000602070981 */ /* 0x000564000c1e1900 */
[----:B------:R-:W-:-:S13]  /*1e880*/  ISETP.NE.AND.EX P1, PT, RZ, UR5, PT, P1 ;  /* 0x00000005ff007c0c */ /* 0x000fda000bf25310 */
[----:B------:R-:W-:Y:S01]  /*1e890*/  @P1 IADD3 R4, P2, R4, UR4, RZ ;  /* 0x0000000404041c10 */ /* 0x000fe2000ff5e0ff */
[----:B------:R-:W-:-:S03]  /*1e8a0*/  ULDC UR4, c[0x0][0xa88] ;  /* 0x0002a20000047ab9 */ /* 0x000fc60000000800 */
[----:B------:R-:W-:Y:S01]  /*1e8b0*/  @P1 IADD3.X R5, R0, UR5, RZ, P2, !PT ;  /* 0x0000000500051c10 */ /* 0x000fe200097fe4ff */
[----:B------:R-:W-:Y:S01]  /*1e8c0*/  IMAD.U32 R0, RZ, RZ, UR4 ;  /* 0x00000004ff007e24 */ /* 0x000fe2000f8e00ff */
[----:B------:R-:W-:-:S05]  /*1e8d0*/  ISETP.GE.AND P2, PT, R6, 0x80, PT ;  /* 0x000000800600780c */ /* 0x000fca0003f46270 */
[----:B------:R2:W5:Y:S01]  /*1e8e0*/  @P1 LDG.E R0, desc[UR6][R4.64] ;  /* 0x0000000604001981 */ /* 0x000562000c1e1900 */
[----:B------:R-:W-:Y:S07]  /*1e8f0*/  @P1 BRA `(.L_x_673) ;  /* 0x0000000000141947 */ /* 0x000fee0003800000 */
[----:B------:R-:W-:Y:S05]  /*1e900*/  @!P0 BRA `(.L_x_673) ;  /* 0x0000000000108947 */ /* 0x000fea0003800000 */
[----:B------:R-:W-:Y:S02]  /*1e910*/  ULDC.64 UR4, c[0x0][0x208] ;  /* 0x0000820000047ab9 */ /* 0x000fe40000000a00 */
[----:B--2---:R-:W2:Y:S04]  /*1e920*/  LDG.E R5, desc[UR4][R2.64] ;  /* 0x0000000402057981 */ /* 0x004ea8000c1e1900 */
[----:B-----5:R-:W2:Y:S02]  /*1e930*/  LDG.E R0, desc[UR4][R2.64+0x4] ;  /* 0x0000040402007981 */ /* 0x020ea4000c1e1900 */
[----:B--2---:R-:W-:-:S07]  /*1e940*/  IMAD.IADD R0, R0, 0x1, -R5 ;  /* 0x0000000100007824 */ /* 0x004fce00078e0a05 */
.L_x_673:
[----:B------:R-:W3:Y:S04]  /*1e950*/  LDL R14, [R1+0x68] ;  /* 0x00006800010e7983 */ /* 0x000ee80000100800 */
[----:B------:R4:W5:Y:S01]  /*1e960*/  LDL R12, [R1+0x74] ;  /* 0x00007400010c7983 */ /* 0x0009620000100800 */
[----:B------:R-:W-:Y:S01]  /*1e970*/  BSSY B1, `(.L_x_674) ;  /* 0x000001d000017945 */ /* 0x000fe20003800000 */
[----:B------:R-:W-:Y:S02]  /*1e980*/  SHF.R.S32.HI R11, RZ, 0x1f, R212 ;  /* 0x0000001fff0b7819 */ /* 0x000fe400000114d4 */
[----:B------:R-:W-:Y:S02]  /*1e990*/  SEL R13, R13, RZ, !P0 ;  /* 0x000000ff0d0d7207 */ /* 0x000fe40004000000 */
[----:B------:R-:W-:-:S02]  /*1e9a0*/  SEL R10, R10, RZ, !P0 ;  /* 0x000000ff0a0a7207 */ /* 0x000fc40004000000 */
[----:B-----5:R-:W-:Y:S02]  /*1e9b0*/  SHF.R.S32.HI R6, RZ, 0x1f, R7 ;  /* 0x0000001fff067819 */ /* 0x020fe40000011407 */
[----:B---3--:R-:W-:Y:S01]  /*1e9c0*/  SHF.R.S32.HI R9, RZ, 0x1f, R14 ;  /* 0x0000001fff097819 */ /* 0x008fe2000001140e */
[----:B----4-:R-:W-:Y:S06]  /*1e9d0*/  @P2 BRA `(.L_x_675) ;  /* 0x0000000000582947 */ /* 0x010fec0003800000 */
[----:B--2---:R-:W-:-:S04]  /*1e9e0*/  IMAD R2, R12, 0x80, R8 ;  /* 0x000000800c027824 */ /* 0x004fc800078e0208 */
[----:B------:R-:W-:-:S05]  /*1e9f0*/  VIADD R3, R2, 0xffffff80 ;  /* 0xffffff8002037836 */ /* 0x000fca0000000000 */
[----:B------:R-:W-:-:S13]  /*1ea00*/  ISETP.GE.AND P0, PT, R3, R0, PT ;  /* 0x000000000300720c */ /* 0x000fda0003f06270 */
[----:B------:R-:W-:Y:S05]  /*1ea10*/  @P0 BRA `(.L_x_675) ;  /* 0x0000000000480947 */ /* 0x000fea0003800000 */
[----:B------:R-:W-:Y:S01]  /*1ea20*/  IADD3 R2, P0, R3, R7, RZ ;  /* 0x0000000703027210 */ /* 0x000fe20007f1e0ff */
[----:B------:R-:W-:Y:S01]  /*1ea30*/  ULDC.64 UR4, c[0x0][0xb70] ;  /* 0x0002dc0000047ab9 */ /* 0x000fe20000000a00 */
[----:B------:R-:W-:Y:S01]  /*1ea40*/  ULDC.64 UR6, c[0x0][0x208] ;  /* 0x0000820000067ab9 */ /* 0x000fe20000000a00 */
[----:B------:R-:W-:Y:S01]  /*1ea50*/  IMAD R4, R9, UR4, RZ ;  /* 0x0000000409047c24 */ /* 0x000fe2000f8e02ff */
[----:B------:R-:W-:-:S03]  /*1ea60*/  LEA.HI.X.SX32 R3, R3, R6, 0x1, P0 ;  /* 0x0000000603037211 */ /* 0x000fc600000f0eff */
[C---:B------:R-:W-:Y:S02]  /*1ea70*/  IMAD R5, R14.reuse, UR5, R4 ;  /* 0x000000050e057c24 */ /* 0x040fe4000f8e0204 */
[----:B------:R-:W-:Y:S01]  /*1ea80*/  IMAD.WIDE.U32 R2, R14, UR4, R2 ;  /* 0x000000040e027c25 */ /* 0x000fe2000f8e0002 */
[----:B------:R-:W-:-:S03]  /*1ea90*/  ULDC.64 UR4, c[0x0][0xb78] ;  /* 0x0002de0000047ab9 */ /* 0x000fc60000000a00 */
[----:B------:R-:W-:Y:S02]  /*1eaa0*/  IMAD R4, R10, UR4, RZ ;  /* 0x000000040a047c24 */ /* 0x000fe4000f8e02ff */
[----:B------:R-:W-:Y:S02]  /*1eab0*/  IMAD.IADD R3, R3, 0x1, R5 ;  /* 0x0000000103037824 */ /* 0x000fe400078e0205 */
[C---:B------:R-:W-:Y:S02]  /*1eac0*/  IMAD R5, R13.reuse, UR5, R4 ;  /* 0x000000050d057c24 */ /* 0x040fe4000f8e0204 */
[----:B------:R-:W-:Y:S01]  /*1ead0*/  IMAD.WIDE.U32 R2, R13, UR4, R2 ;  /* 0x000000040d027c25 */ /* 0x000fe2000f8e0002 */
[----:B------:R-:W-:-:S03]  /*1eae0*/  ULDC.64 UR4, c[0x0][0xb40] ;  /* 0x0002d00000047ab9 */ /* 0x000fc60000000a00 */
[----:B------:R-:W-:Y:S01]  /*1eaf0*/  IMAD.IADD R3, R3, 0x1, R5 ;  /* 0x0000000103037824 */ /* 0x000fe200078e0205 */
[----:B------:R-:W-:-:S04]  /*1eb00*/  LEA R4, P0, R2, UR4, 0x2 ;  /* 0x0000000402047c11 */ /* 0x000fc8000f8010ff */
[----:B------:R-:W-:Y:S01]  /*1eb10*/  LEA.HI.X R5, R2, UR5, R3, 0x2, P0 ;  /* 0x0000000502057c11 */ /* 0x000fe200080f1403 */
[----:B------:R-:W-:-:S05]  /*1eb20*/  IMAD.MOV.U32 R3, RZ, RZ, -0x800000 ;  /* 0xff800000ff037424 */ /* 0x000fca00078e00ff */
[----:B------:R3:W-:Y:S03]  /*1eb30*/  STG.E desc[UR6][R4.64], R3 ;  /* 0x0000000304007986 */ /* 0x0007e6000c101906 */
.L_x_675:
[----:B------:R-:W-:Y:S05]  /*1eb40*/  BSYNC B1 ;  /* 0x0000000000017941 */ /* 0x000fea0003800000 */
.L_x_674:
[----:B------:R-:W-:Y:S01]  /*1eb50*/  ULDC.64 UR4, c[0x0][0xaa0] ;  /* 0x0002a80000047ab9 */ /* 0x000fe20000000a00 */
[----:B--2---:R-:W-:Y:S01]  /*1eb60*/  IMAD.MOV.U32 R2, RZ, RZ, R212 ;  /* 0x000000ffff027224 */ /* 0x004fe200078e00d4 */
[----:B------:R-:W-:Y:S01]  /*1eb70*/  BSSY B1, `(.L_x_676) ;  /* 0x000002c000017945 */ /* 0x000fe20003800000 */
[----:B---3--:R-:W-:Y:S02]  /*1eb80*/  IMAD.MOV.U32 R3, RZ, RZ, R11 ;  /* 0x000000ffff037224 */ /* 0x008fe400078e000b */
[----:B------:R-:W-:Y:S02]  /*1eb90*/  IMAD R4, R6, UR4, RZ ;  /* 0x0000000406047c24 */ /* 0x000fe4000f8e02ff */
[----:B------:R-:W-:-:S04]  /*1eba0*/  IMAD.WIDE.U32 R2, R7, UR4, R2 ;  /* 0x0000000407027c25 */ /* 0x000fc8000f8e0002 */
[----:B------:R-:W-:Y:S01]  /*1ebb0*/  IMAD R7, R7, UR5, R4 ;  /* 0x0000000507077c24 */ /* 0x000fe2000f8e0204 */
[----:B------:R-:W-:Y:S01]  /*1ebc0*/  ULDC.64 UR4, c[0x0][0xae0] ;  /* 0x0002b80000047ab9 */ /* 0x000fe20000000a00 */
[----:B------:R-:W-:Y:S02]  /*1ebd0*/  IMAD R11, R12, -0x80, R0 ;  /* 0xffffff800c0b7824 */ /* 0x000fe400078e0200 */
[----:B------:R-:W-:Y:S02]  /*1ebe0*/  IMAD R4, R9, UR4, RZ ;  /* 0x0000000409047c24 */ /* 0x000fe4000f8e02ff */
[----:B------:R-:W-:Y:S01]  /*1ebf0*/  IMAD.IADD R3, R3, 0x1, R7 ;  /* 0x0000000103037824 */ /* 0x000fe200078e0207 */
[-C--:B------:R-:W-:Y:S01]  /*1ec00*/  ISETP.GE.AND P2, PT, R18, R11.reuse, PT ;  /* 0x0000000b1200720c */ /* 0x080fe20003f46270 */
[C---:B------:R-:W-:Y:S01]  /*1ec10*/  IMAD R5, R14.reuse, UR5, R4 ;  /* 0x000000050e057c24 */ /* 0x040fe2000f8e0204 */
[----:B------:R-:W-:Y:S01]  /*1ec20*/  SHF.R.S32.HI R7, RZ, 0x1f, R18 ;  /* 0x0000001fff077819 */ /* 0x000fe20000011412 */
[----:B------:R-:W-:Y:S01]  /*1ec30*/  IMAD.WIDE.U32 R2, R14, UR4, R2 ;  /* 0x000000040e027c25 */ /* 0x000fe2000f8e0002 */
[----:B------:R-:W-:Y:S01]  /*1ec40*/  ULDC.64 UR4, c[0x0][0xae8] ;  /* 0x0002ba0000047ab9 */ /* 0x000fe20000000a00 */
[----:B------:R-:W-:-:S02]  /*1ec50*/  ISETP.GE.AND P1, PT, R217, R11, PT ;  /* 0x0000000bd900720c */ /* 0x000fc40003f26270 */
[----:B------:R-:W-:Y:S01]  /*1ec60*/  IMAD R0, R10, UR4, RZ ;  /* 0x000000040a007c24 */ /* 0x000fe2000f8e02ff */
[----:B------:R-:W-:Y:S01]  /*1ec70*/  IADD3 R3, R3, R5, RZ ;  /* 0x0000000503037210 */ /* 0x000fe20007ffe0ff */
[----:B------:R-:W-:Y:S01]  /*1ec80*/  IMAD.MOV.U32 R6, RZ, RZ, R18 ;  /* 0x000000ffff067224 */ /* 0x000fe200078e0012 */
[----:B------:R-:W-:Y:S01]  /*1ec90*/  ISETP.GE.AND P0, PT, R218, R11, PT ;  /* 0x0000000bda00720c */ /* 0x000fe20003f06270 */
[C---:B------:R-:W-:Y:S02]  /*1eca0*/  IMAD R9, R13.reuse, UR5, R0 ;  /* 0x000000050d097c24 */ /* 0x040fe4000f8e0200 */
[----:B------:R-:W-:-:S04]  /*1ecb0*/  IMAD.WIDE.U32 R4, R13, UR4, R2 ;  /* 0x000000040d047c25 */ /* 0x000fc8000f8e0002 */
[----:B------:R-:W-:-:S04]  /*1ecc0*/  IMAD.WIDE R6, R12, 0x80, R6 ;  /* 0x000000800c067825 */ /* 0x000fc800078e0206 */
[----:B------:R-:W-:Y:S01]  /*1ecd0*/  IMAD.IADD R13, R5, 0x1, R9 ;  /* 0x00000001050d7824 */ /* 0x000fe200078e0209 */
[----:B------:R-:W-:Y:S06]  /*1ece0*/  @P2 BRA `(.L_x_677) ;  /* 0x0000000000502947 */ /* 0x000fec0003800000 */
[----:B------:R-:W-:Y:S01]  /*1ecf0*/  ULDC.64 UR6, c[0x0][0xad8] ;  /* 0x0002b60000067ab9 */ /* 0x000fe20000000a00 */
[----:B------:R-:W-:Y:S01]  /*1ed00*/  IMAD.MOV.U32 R2, RZ, RZ, R4 ;  /* 0x000000ffff027224 */ /* 0x000fe200078e0004 */
[----:B------:R-:W-:Y:S01]  /*1ed10*/  ULDC UR4, c[0x0][0xa8c] ;  /* 0x0002a30000047ab9 */ /* 0x000fe20000000800 */
[----:B------:R-:W-:Y:S01]  /*1ed20*/  IMAD R9, R7, UR6, RZ ;  /* 0x0000000607097c24 */ /* 0x000fe2000f8e02ff */
[----:B------:R-:W-:Y:S01]  /*1ed30*/  ISETP.GE.AND P3, PT, R212, UR4, PT ;  /* 0x00000004d4007c0c */ /* 0x000fe2000bf66270 */
[----:B------:R-:W-:Y:S01]  /*1ed40*/  IMAD.MOV.U32 R3, RZ, RZ, R13 ;  /* 0x000000ffff037224 */ /* 0x000fe200078e000d */
[----:B------:R-:W-:Y:S01]  /*1ed50*/  ISETP.GE.AND P4, PT, R213, UR4, PT ;  /* 0x00000004d5007c0c */ /* 0x000fe2000bf86270 */
[C---:B------:R-:W-:Y:S01]  /*1ed60*/  IMAD R9, R6.reuse, UR7, R9 ;  /* 0x0000000706097c24 */ /* 0x040fe2000f8e0209 */
[----:B------:R-:W-:Y:S01]  /*1ed70*/  ISETP.GE.AND P5, PT, R227, UR4, PT ;  /* 0x00000004e3007c0c */ /* 0x000fe2000bfa6270 */
[----:B------:R-:W-:Y:S01]  /*1ed80*/  IMAD.WIDE.U32 R2, R6, UR6, R2 ;  /* 0x0000000606027c25 */ /* 0x000fe2000f8e0002 */
[----:B------:R-:W-:Y:S01]  /*1ed90*/  ISETP.GE.AND P6, PT, R226, UR4, PT ;  /* 0x00000004e2007c0c */ /* 0x000fe2000bfc6270 */
[----:B------:R-:W-:Y:S01]  /*1eda0*/  ULDC.64 UR6, c[0x0][0xa80] ;  /* 0x0002a00000067ab9 */ /* 0x000fe20000000a00 */
[----:B------:R-:W-:Y:S01]  /*1edb0*/  ULDC.64 UR8, c[0x0][0x208] ;  /* 0x0000820000087ab9 */ /* 0x000fe20000000a00 */
[----:B------:R-:W-:Y:S01]  /*1edc0*/  IMAD.IADD R3, R3, 0x1, R9 ;  /* 0x0000000103037824 */ /* 0x000fe200078e0209 */
[----:B------:R-:W-:-:S04]  /*1edd0*/  LEA R8, P2, R2, UR6, 0x1 ;  /* 0x0000000602087c11 */ /* 0x000fc8000f8408ff */
[----:B------:R-:W-:-:S05]  /*1ede0*/  LEA.HI.X R9, R2, UR7, R3, 0x1, P2 ;  /* 0x0000000702097c11 */ /* 0x000fca00090f0c03 */
[----:B------:R2:W-:Y:S04]  /*1edf0*/  @!P3 STG.E.128 desc[UR8][R8.64], RZ ;  /* 0x000000ff0800b986 */ /* 0x0005e8000c101d08 */
[----:B------:R2:W-:Y:S04]  /*1ee00*/  @!P4 STG.E.128 desc[UR8][R8.64+0x80], RZ ;  /* 0x000080ff0800c986 */ /* 0x0005e8000c101d08 */
[----:B------:R2:W-:Y:S04]  /*1ee10*/  @!P5 STG.E.128 desc[UR8][R8.64+0x100], RZ ;  /* 0x000100ff0800d986 */ /* 0x0005e8000c101d08 */
[----:B------:R2:W-:Y:S02]  /*1ee20*/  @!P6 STG.E.128 desc[UR8][R8.64+0x180], RZ ;  /* 0x000180ff0800e986 */ /* 0x0005e4000c101d08 */
.L_x_677:
[----:B------:R-:W-:Y:S05]  /*1ee30*/  BSYNC B1 ;  /* 0x0000000000017941 */ /* 0x000fea0003800000 */
.L_x_676:
[----:B------:R-:W3:Y:S01]  /*1ee40*/  LDL R0, [R1+0x7c] ;  /* 0x00007c0001007983 */ /* 0x000ee20000100800 */
[----:B------:R-:W-:Y:S01]  /*1ee50*/  BSSY B1, `(.L_x_678) ;  /* 0x0000019000017945 */ /* 0x000fe20003800000 */
[----:B---3--:R-:W-:-:S03]  /*1ee60*/  ISETP.GE.AND P2, PT, R0, R11, PT ;  /* 0x0000000b0000720c */ /* 0x008fc60003f46270 */
[----:B------:R-:W-:Y:S10]  /*1ee70*/  @P1 BRA `(.L_x_679) ;  /* 0x0000000000581947 */ /* 0x000ff40003800000 */
[----:B--2---:R-:W-:Y:S01]  /*1ee80*/  IADD3 R9, P1, R6, 0x20, RZ ;  /* 0x0000002006097810 */ /* 0x004fe20007f3e0ff */
        /* <DEDUP_REMOVED lines=21> */
.L_x_679:
[----:B------:R-:W-:Y:S05]  /*1efe0*/  BSYNC B1 ;  /* 0x0000000000017941 */ /* 0x000fea0003800000 */
.L_x_678:
[----:B------:R-:W-:Y:S04]  /*1eff0*/  BSSY B1, `(.L_x_680) ;  /* 0x0000018000017945 */ /* 0x000fe80003800000 */
[----:B------:R-:W-:Y:S05]  /*1f000*/  @P0 BRA `(.L_x_681) ;  /* 0x0000000000580947 */ /* 0x000fea0003800000 */
[----:B--23--:R-:W-:Y:S01]  /*1f010*/  IADD3 R9, P0, R6, 0x40, RZ ;  /* 0x0000004006097810 */ /* 0x00cfe20007f1e0ff */
        /* <DEDUP_REMOVED lines=21> */
.L_x_681:
[----:B------:R-:W-:Y:S05]  /*1f170*/  BSYNC B1 ;  /* 0x0000000000017941 */ /* 0x000fea0003800000 */
.L_x_680:
[----:B------:R-:W-:Y:S05]  /*1f180*/  @P2 BRA `(.L_x_672) ;  /* 0x0000000000582947 */ /* 0x000fea0003800000 */
[----:B------:R-:W-:Y:S01]  /*1f190*/  IADD3 R5, P0, R6, 0x60, RZ ;  /* 0x0000006006057810 */ /* 0x000fe20007f1e0ff */
        /* <DEDUP_REMOVED lines=14> */
[----:B------:R-:W-:Y:S02]  /*1f280*/  LEA R4, P0, R2, UR6, 0x1 ;  /* 0x0000000602047c11 */ /* 0x000fe4000f8008ff */
[----:B------:R-:W-:-:S04]  /*1f290*/  IADD3 R3, R3, R5, RZ ;  /* 0x0000000503037210 */ /* 0x000fc80007ffe0ff */
[----:B------:R-:W-:-:S05]  /*1f2a0*/  LEA.HI.X R5, R2, UR7, R3, 0x1, P0 ;  /* 0x0000000702057c11 */ /* 0x000fca00080f0c03 */
[----:B------:R0:W-:Y:S04]  /*1f2b0*/  @!P1 STG.E.128 desc[UR8][R4.64], RZ ;  /* 0x000000ff04009986 */ /* 0x0001e8000c101d08 */
[----:B------:R0:W-:Y:S04]  /*1f2c0*/  @!P2 STG.E.128 desc[UR8][R4.64+0x80], RZ ;  /* 0x000080ff0400a986 */ /* 0x0001e8000c101d08 */
[----:B------:R0:W-:Y:S04]  /*1f2d0*/  @!P3 STG.E.128 desc[UR8][R4.64+0x100], RZ ;  /* 0x000100ff0400b986 */ /* 0x0001e8000c101d08 */
[----:B------:R0:W-:Y:S02]  /*1f2e0*/  @!P4 STG.E.128 desc[UR8][R4.64+0x180], RZ ;  /* 0x000180ff0400c986 */ /* 0x0001e4000c101d08 */
.L_x_672:
[----:B------:R-:W-:Y:S05]  /*1f2f0*/  BSYNC B0 ;  /* 0x0000000000007941 */ /* 0x000fea0003800000 */
.L_x_663:
[----:B------:R-:W-:Y:S02]  /*1f300*/  ULDC UR4, c[0x0][0xc14] ;  /* 0x0003050000047ab9 */ /* 0x000fe40000000800 */
[----:B-1----:R-:W-:-:S13]  /*1f310*/  ISETP.GE.AND P0, PT, R151, UR4, PT ;  /* 0x0000000497007c0c */ /* 0x002fda000bf06270 */
[----:B------:R-:W-:Y:S05]  /*1f320*/  @!P0 BRA `(.L_x_682) ;  /* 0xfffffe1c00988947 */ /* 0x000fea000383ffff */
[----:B------:R-:W-:Y:S05]  /*1f330*/  BRA `(.L_x_451) ;  /* 0x0000006000cc7947 */ /* 0x000fea0003800000 */
.L_x_449:
[----:B------:R-:W-:-:S08]  /*1f340*/  NOP ;  /* 0x0000000000007918 */ /* 0x000fd00000000000 */
[----:B0-----:R-:W0:-:S00]  /*1f350*/  USETMAXREG.DEALLOC.CTAPOOL 0x18 ;  /* 0x00000018000079c8 */ /* 0x001e0000080e0500 */
[----:B0-----:R-:W-:-:S06]  /*1f360*/  LOP3.LUT R0, R0, 0x3, RZ, 0xc0, !PT ;  /* 0x0000000300007812 */ /* 0x001fcc00078ec0ff */
[----:B------:R-:W0:Y:S02]  /*1f370*/  SHFL.IDX PT, R0, R0, RZ, 0x1f ;  /* 0x00001fff00007589 */ /* 0x000e2400000e0000 */
[----:B0-----:R-:W-:-:S13]  /*1f380*/  ISETP.NE.AND P0, PT, R0, RZ, PT ;  /* 0x000000ff0000720c */ /* 0x001fda0003f05270 */
[----:B------:R-:W-:Y:S05]  /*1f390*/  @P0 BRA `(.L_x_451) ;  /* 0x0000006000b40947 */ /* 0x000fea0003800000 */
[----:B------:R-:W-:Y:S01]  /*1f3a0*/  LOP3.LUT R8, R3, 0x1f, RZ, 0xc0, !PT ;  /* 0x0000001f03087812 */ /* 0x000fe200078ec0ff */
[----:B------:R-:W-:Y:S01]  /*1f3b0*/  ULDC UR5, c[0x0][0xc14] ;  /* 0x0003050000057ab9 */ /* 0x000fe20000000800 */
[----:B------:R-:W-:Y:S01]  /*1f3c0*/  LOP3.LUT R4, R4, 0xffffffdf, RZ, 0xc0, !PT ;  /* 0xffffffdf04047812 */ /* 0x000fe200078ec0ff */
[----:B------:R-:W-:Y:S01]  /*1f3d0*/  IMAD.MOV.U32 R0, RZ, RZ, RZ ;  /* 0x000000ffff007224 */ /* 0x000fe200078e00ff */
[----:B------:R-:W-:Y:S01]  /*1f3e0*/  ISETP.NE.AND P0, PT, R8, 0x1f, PT ;  /* 0x0000001f0800780c */ /* 0x000fe20003f05270 */
[----:B------:R-:W-:Y:S01]  /*1f3f0*/  ULDC.64 UR6, c[0x0][0x208] ;  /* 0x0000820000067ab9 */ /* 0x000fe20000000a00 */
[----:B------:R-:W-:-:S11]  /*1f400*/  ULDC UR4, c[0x0][0xc10] ;  /* 0x0003040000047ab9 */ /* 0x000fd60000000800 */
        /* <DEDUP_REMOVED lines=48> */
.L_x_687:
        /* <DEDUP_REMOVED lines=9> */
[C---:B------:R-:W-:Y:S01]  /*1f7a0*/  ISETP.NE.AND P1, PT, R8.reuse, 0x1f, PT ;  /* 0x0000001f0800780c */ /* 0x040fe20003f25270 */
[----:B------:R-:W-:-:S05]  /*1f7b0*/  IMAD.IADD R7, R8, 0x1, R19 ;  /* 0x0000000108077824 */ /* 0x000fca00078e0213 */
[----:B------:R-:W-:-:S13]  /*1f7c0*/  ISETP.GE.OR P0, PT, R7, UR5, !P1 ;  /* 0x0000000507007c0c */ /* 0x000fda000cf06670 */
[----:B------:R-:W-:Y:S05]  /*1f7d0*/  @P0 BRA `(.L_x_686) ;  /* 0x0000000000100947 */ /* 0x000fea0003800000 */
[----:B------:R-:W0:Y:S01]  /*1f7e0*/  LDC.64 R2, c[0x0][0xc58] ;  /* 0x00031600ff027b82 */ /* 0x000e220000000a00 */
[----:B------:R-:W-:Y:S01]  /*1f7f0*/  ULDC.64 UR8, c[0x0][0x208] ;  /* 0x0000820000087ab9 */ /* 0x000fe20000000a00 */
[----:B0-----:R-:W-:-:S05]  /*1f800*/  IMAD.WIDE R2, R7, 0x4, R2 ;  /* 0x0000000407027825 */ /* 0x001fca00078e0202 */
[----:B------:R0:W5:Y:S02]  /*1f810*/  LDG.E R0, desc[UR8][R2.64] ;  /* 0x0000000802007981 */ /* 0x000164000c1e1900 */
.L_x_686:
[----:B------:R-:W-:Y:S05]  /*1f820*/  BSYNC B0 ;  /* 0x0000000000007941 */ /* 0x000fea0003800000 */
.L_x_685:
[----:B0----5:R-:W0:Y:S01]  /*1f830*/  SHFL.UP PT, R2, R0, 0x1, RZ ;  /* 0x0420000000027989 */ /* 0x021e2200000e00ff */
[C---:B------:R-:W-:Y:S02]  /*1f840*/  ISETP.NE.AND P0, PT, R8.reuse, RZ, PT ;  /* 0x000000ff0800720c */ /* 0x040fe40003f05270 */
[----:B------:R-:W-:Y:S02]  /*1f850*/  ISETP.GE.U32.AND P1, PT, R8, 0x2, PT ;  /* 0x000000020800780c */ /* 0x000fe40003f26070 */
        /* <DEDUP_REMOVED lines=23> */
.L_x_683:
        /* <DEDUP_REMOVED lines=10> */
[----:B0-----:R-:W-:-:S06]  /*1fa70*/  VIADD R3, R9, 0xffffffe ;  /* 0x0ffffffe09037836 */ /* 0x001fcc0000000000 */
[----:B------:R-:W0:Y:S02]  /*1fa80*/  F2I.FTZ.U32.TRUNC.NTZ R3, R3 ;  /* 0x0000000300037305 */ /* 0x000e24000021f000 */
[----:B0-----:R-:W-:Y:S01]  /*1fa90*/  IMAD.MOV R11, RZ, RZ, -R3 ;  /* 0x000000ffff0b7224 */ /* 0x001fe200078e0a03 */
[----:B------:R-:W-:Y:S06]  /*1faa0*/  @!P0 BRA `(.L_x_688) ;  /* 0x0000000000088947 */ /* 0x000fec0003800000 */
[----:B------:R-:W-:-:S05]  /*1fab0*/  VIADD R9, R5, 0xffffffff ;  /* 0xffffffff05097836 */ /* 0x000fca0000000000 */
[----:B------:R0:W1:Y:S02]  /*1fac0*/  SHFL.IDX PT, R16, R2, R9, 0x1f ;  /* 0x00001f0902107589 */ /* 0x00006400000e0000 */
.L_x_688:
[----:B-1----:R-:W-:Y:S02]  /*1fad0*/  IMAD R16, R16, UR4, R7 ;  /* 0x0000000410107c24 */ /* 0x002fe4000f8e0207 */
[----:B------:R-:W-:Y:S02]  /*1fae0*/  IMAD R7, R11, R6, RZ ;  /* 0x000000060b077224 */ /* 0x000fe400078e02ff */
[----:B0-----:R-:W-:Y:S01]  /*1faf0*/  IMAD.MOV.U32 R2, RZ, RZ, RZ ;  /* 0x000000ffff027224 */ /* 0x001fe200078e00ff */
[----:B------:R-:W-:Y:S01]  /*1fb00*/  IADD3 R17, -R16, UR6, RZ ;  /* 0x0000000610117c10 */ /* 0x000fe2000fffe1ff */
[----:B------:R-:W-:Y:S02]  /*1fb10*/  IMAD.IADD R19, R5, 0x1, R19 ;  /* 0x0000000105137824 */ /* 0x000fe400078e0213 */
        /* <DEDUP_REMOVED lines=16> */
[----:B------:R-:W-:Y:S01]  /*1fc20*/  IADD3 R3, -R2, RZ, RZ ;  /* 0x000000ff02037210 */ /* 0x000fe20007ffe1ff */
[----:B------:R-:W-:-:S04]  /*1fc30*/  IMAD.MOV.U32 R18, RZ, RZ, R2 ;  /* 0x000000ffff127224 */ /* 0x000fc800078e0002 */
[----:B------:R-:W-:Y:S01]  /*1fc40*/  IMAD R17, R0, R3, R17 ;  /* 0x0000000300117224 */ /* 0x000fe200078e0211 */
[----:B------:R-:W-:Y:S06]  /*1fc50*/  BRA `(.L_x_689) ;  /* 0x00000000000c7947 */ /* 0x000fec0003800000 */
.L_x_684:
[----:B------:R-:W-:Y:S02]  /*1fc60*/  IMAD.MOV.U32 R17, RZ, RZ, RZ ;  /* 0x000000ffff117224 */ /* 0x000fe400078e00ff */
[----:B------:R-:W-:Y:S02]  /*1fc70*/  IMAD.U32 R16, RZ, RZ, UR6 ;  /* 0x00000006ff107e24 */ /* 0x000fe4000f8e00ff */
[----:B------:R-:W-:-:S07]  /*1fc80*/  IMAD.MOV.U32 R18, RZ, RZ, RZ ;  /* 0x000000ffff127224 */ /* 0x000fce00078e00ff */
.L_x_689:
        /* <DEDUP_REMOVED lines=16> */
[----:B------:R-:W-:Y:S01]  /*1fd90*/  ULDC.64 UR38, c[0x0][0x198] ;  /* 0x0000660000267ab9 */ /* 0x000fe20000000a00 */
[----:B------:R-:W-:Y:S02]  /*1fda0*/  ULDC UR36, c[0x0][0xc] ;  /* 0x0000030000247ab9 */ /* 0x000fe40000000800 */
[----:B------:R0:W-:Y:S04]  /*1fdb0*/  STL [R1+0x8], R0 ;  /* 0x0000080001007387 */ /* 0x0001e80000100800 */
[----:B------:R0:W-:Y:S04]  /*1fdc0*/  STL [R1+0x10], RZ ;  /* 0x000010ff01007387 */ /* 0x0001e80000100800 */
[----:B------:R0:W-:Y:S04]  /*1fdd0*/  STL [R1+0x14], R0 ;  /* 0x0000140001007387 */ /* 0x0001e80000100800 */
[----:B------:R0:W-:Y:S02]  /*1fde0*/  STL [R1+0x30], RZ ;  /* 0x000030ff01007387 */ /* 0x0001e40000100800 */
.L_x_775:
[----:B-12---:R-:W1:Y:S01]  /*1fdf0*/  LDC.64 R2, c[0x0][0xc60] ;  /* 0x00031800ff027b82 */ /* 0x006e620000000a00 */
[----:B------:R-:W-:Y:S01]  /*1fe00*/  ULDC.64 UR4, c[0x0][0x208] ;  /* 0x0000820000047ab9 */ /* 0x000fe20000000a00 */
[----:B-1----:R-:W-:-:S05]  /*1fe10*/  IMAD.WIDE R2, R19, 0x4, R2 ;  /* 0x0000000413027825 */ /* 0x002fca00078e0202 */
[----:B------:R-:W0:Y:S01]  /*1fe20*/  LDG.E R11, desc[UR4][R2.64] ;  /* 0x00000004020b7981 */ /* 0x000e22000c1e1900 */
[----:B------:R-:W-:Y:S05]  /*1fe30*/  YIELD ;  /* 0x0000000000007946 */ /* 0x000fea0003800000 */
[----:B------:R-:W-:Y:S01]  /*1fe40*/  ULDC.64 UR4, c[0x0][0xa28] ;  /* 0x00028a0000047ab9 */ /* 0x000fe20000000a00 */
[----:B------:R-:W-:Y:S01]  /*1fe50*/  IMAD.MOV.U32 R6, RZ, RZ, RZ ;  /* 0x000000ffff067224 */ /* 0x000fe200078e00ff */
[----:B------:R-:W-:Y:S01]  /*1fe60*/  ISETP.NE.U32.AND P0, PT, RZ, UR4, PT ;  /* 0x00000004ff007c0c */ /* 0x000fe2000bf05070 */
[----:B------:R-:W-:Y:S01]  /*1fe70*/  ULDC.64 UR8, c[0x0][0x208] ;  /* 0x0000820000087ab9 */ /* 0x000fe20000000a00 */
[----:B------:R-:W-:Y:S01]  /*1fe80*/  IMAD.MOV.U32 R4, RZ, RZ, RZ ;  /* 0x000000ffff047224 */ /* 0x000fe200078e00ff */
[----:B------:R-:W-:Y:S01]  /*1fe90*/  ULDC.64 UR6, c[0x0][0xa10] ;  /* 0x0002840000067ab9 */ /* 0x000fe20000000a00 */
[----:B------:R-:W-:-:S02]  /*1fea0*/  ISETP.NE.AND.EX P0, PT, RZ, UR5, PT, P0 ;  /* 0x00000005ff007c0c */ /* 0x000fc4000bf05300 */
[----:B0-----:R-:W-:Y:S01]  /*1feb0*/  SHF.R.S32.HI R0, RZ, 0x1f, R11 ;  /* 0x0000001fff007819 */ /* 0x001fe2000001140b */
[----:B------:R-:W-:Y:S10]  /*1fec0*/  STL [R1+0x20], R11 ;  /* 0x0000200b01007387 */ /* 0x000ff40000100800 */
[----:B------:R-:W-:-:S04]  /*1fed0*/  @P0 LEA R2, P1, R11, UR4, 0x2 ;  /* 0x000000040b020c11 */ /* 0x000fc8000f8210ff */
        /* <DEDUP_REMOVED lines=9> */
[----:B------:R-:W-:Y:S01]  /*1ff70*/  ISETP.NE.U32.AND P1, PT, RZ, UR4, PT ;  /* 0x00000004ff007c0c */ /* 0x000fe2000bf25070 */
[----:B------:R-:W-:Y:S01]  /*1ff80*/  IMAD.MOV.U32 R10, RZ, RZ, RZ ;  /* 0x000000ffff0a7224 */ /* 0x000fe200078e00ff */
[C---:B------:R-:W-:Y:S02]  /*1ff90*/  SHF.L.U64.HI R0, R11.reuse, 0x2, R0 ;  /* 0x000000020b007819 */ /* 0x040fe40000010200 */
[----:B------:R-:W-:Y:S01]  /*1ffa0*/  ISETP.NE.AND.EX P1, PT, RZ, UR5, PT, P1 ;  /* 0x00000005ff007c0c */ /* 0x000fe2000bf25310 */
[----:B--2---:R0:W-:Y:S02]  /*1ffb0*/  STL [R1+0x38], R4 ;  /* 0x0000380401007387 */ /* 0x0041e40000100800 */
[----:B0-----:R-:W-:-:S10]  /*1ffc0*/  IMAD.SHL.U32 R4, R11, 0x4, RZ ;  /* 0x000000040b047824 */ /* 0x001fd400078e00ff */
[----:B------:R-:W-:Y:S01]  /*1ffd0*/  @P1 IADD3 R8, P0, R4, UR4, RZ ;  /* 0x0000000404081c10 */ /* 0x000fe2000ff1e0ff */
[----:B------:R0:W-:Y:S03]  /*1ffe0*/  STL [R1+0x28], R4 ;  /* 0x0000280401007387 */ /* 0x0001e60000100800 */
[----:B------:R-:W-:Y:S01]  /*1fff0*/  @P1 IADD3.X R9, R0, UR5, RZ, P0, !PT ;  /* 0x0000000500091c10 */ /* 0x000fe200087fe4ff */
[----:B------:R-:W-:Y:S01]  /*20000*/  ULDC.64 UR4, c[0x0][0xa08] ;  /* 0x0002820000047ab9 */ /* 0x000fe20000000a00 */
[----:B------:R1:W-:Y:S01]  /*20010*/  STL [R1+0x2c], R0 ;  /* 0x00002c0001007387 */ /* 0x0003e20000100800 */
[----:B------:R-:W-:Y:S02]  /*20020*/  IADD3 R2, P0, R4, UR4, RZ ;  /* 0x0000000404027c10 */ /* 0x000fe4000ff1e0ff */
[----:B------:R-:W-:Y:S02]  /*20030*/  ISETP.NE.U32.AND P2, PT, RZ, UR4, PT ;  /* 0x00000004ff007c0c */ /* 0x000fe4000bf45070 */
[----:B------:R-:W-:-:S02]  /*20040*/  IADD3.X R3, R0, UR5, RZ, P0, !PT ;  /* 0x0000000500037c10 */ /* 0x000fc400087fe4ff */
[----:B------:R-:W-:Y:S01]  /*20050*/  ISETP.NE.AND.EX P2, PT, RZ, UR5, PT, P2 ;  /* 0x00000005ff007c0c */ /* 0x000fe2000bf45320 */
[----:B------:R-:W-:Y:S01]  /*20060*/  ULDC.64 UR4, c[0x0][0x3f8] ;  /* 0x0000fe0000047ab9 */ /* 0x000fe20000000a00 */
[----:B0-----:R-:W-:Y:S01]  /*20070*/  IADD3 R4, P0, R4, UR6, RZ ;  /* 0x0000000604047c10 */ /* 0x001fe2000ff1e0ff */
[----:B------:R-:W-:-:S03]  /*20080*/  UISETP.NE.U32.AND UP0, UPT, UR4, URZ, UPT ;  /* 0x0000003f0400728c */ /* 0x000fc6000bf05070 */
[----:B------:R-:W-:Y:S01]  /*20090*/  ULDC UR4, c[0x0][0x404] ;  /* 0x0001010000047ab9 */ /* 0x000fe20000000800 */
[----:B------:R-:W-:Y:S01]  /*200a0*/  UISETP.NE.AND.EX UP0, UPT, UR5, URZ, UPT, UP0 ;  /* 0x0000003f0500728c */ /* 0x000fe2000bf05300 */
[----:B------:R-:W-:Y:S02]  /*200b0*/  IADD3.X R5, R0, UR7, RZ, P0, !PT ;  /* 0x0000000700057c10 */ /* 0x000fe400087fe4ff */
[----:B------:R-:W-:Y:S01]  /*200c0*/  ULDC UR5, c[0x0][0x2e0] ;  /* 0x0000b80000057ab9 */ /* 0x000fe20000000800 */
[----:B------:R-:W-:Y:S02]  /*200d0*/  USEL UR4, UR4, 0x1, UP0 ;  /* 0x0000000104047887 */ /* 0x000fe40008000000 */
[----:B------:R0:W5:Y:S02]  /*200e0*/  @P2 LDG.E R10, desc[UR8][R2.64] ;  /* 0x00000008020a2981 */ /* 0x000164000c1e1900 */
[----:B------:R-:W-:Y:S01]  /*200f0*/  UIMAD UR4, UR4, UR5, URZ ;  /* 0x00000005040472a4 */ /* 0x000fe2000f8e023f */
[----:B------:R-:W-:-:S05]  /*20100*/  ISETP.NE.U32.AND P0, PT, RZ, UR6, PT ;  /* 0x00000006ff007c0c */ /* 0x000fca000bf05070 */
[----:B------:R-:W-:Y:S01]  /*20110*/  IMAD.U32 R7, RZ, RZ, UR4 ;  /* 0x00000004ff077e24 */ /* 0x000fe2000f8e00ff */
[----:B------:R-:W-:Y:S01]  /*20120*/  ULDC UR4, c[0x0][0x338] ;  /* 0x0000ce0000047ab9 */ /* 0x000fe20000000800 */
[----:B------:R-:W-:Y:S01]  /*20130*/  ISETP.NE.AND.EX P0, PT, RZ, UR7, PT, P0 ;  /* 0x00000007ff007c0c */ /* 0x000fe2000bf05300 */
[----:B-1----:R-:W-:-:S03]  /*20140*/  IMAD.U32 R0, RZ, RZ, UR4 ;  /* 0x00000004ff007e24 */ /* 0x002fc6000f8e00ff */
[----:B------:R0:W5:Y:S01]  /*20150*/  @P1 LDG.E R7, desc[UR8][R8.64] ;  /* 0x0000000808071981 */ /* 0x000162000c1e1900 */
[----:B------:R-:W-:Y:S08]  /*20160*/  @P1 BRA `(.L_x_691) ;  /* 0x0000000000141947 */ /* 0x000ff00003800000 */
[----:B------:R-:W-:Y:S05]  /*20170*/  @!P2 BRA `(.L_x_691) ;  /* 0x000000000010a947 */ /* 0x000fea0003800000 */
[----:B------:R-:W-:Y:S02]  /*20180*/  ULDC.64 UR4, c[0x0][0x208] ;  /* 0x0000820000047ab9 */ /* 0x000fe40000000a00 */
[----:B-----5:R-:W2:Y:S04]  /*20190*/  LDG.E R7, desc[UR4][R2.64] ;  /* 0x0000000402077981 */ /* 0x020ea8000c1e1900 */
[----:B0-----:R-:W2:Y:S02]  /*201a0*/  LDG.E R2, desc[UR4][R2.64+0x4] ;  /* 0x0000040402027981 */ /* 0x001ea4000c1e1900 */
[----:B--2---:R-:W-:-:S07]  /*201b0*/  IMAD.IADD R7, R2, 0x1, -R7 ;  /* 0x0000000102077824 */ /* 0x004fce00078e0a07 */
.L_x_691:
[----:B------:R-:W-:Y:S02]  /*201c0*/  ULDC.64 UR4, c[0x0][0x208] ;  /* 0x0000820000047ab9 */ /* 0x000fe40000000a00 */
[----:B0-----:R-:W2:Y:S04]  /*201d0*/  @P0 LDG.E R2, desc[UR4][R4.64] ;  /* 0x0000000404020981 */ /* 0x001ea8000c1e1900 */
[----:B------:R-:W2:Y:S01]  /*201e0*/  @P0 LDG.E R3, desc[UR4][R4.64+0x4] ;  /* 0x0000040404030981 */ /* 0x000ea2000c1e1900 */
[----:B-----5:R-:W-:Y:S01]  /*201f0*/  IMAD.IADD R7, R7, 0x1, -R6 ;  /* 0x0000000107077824 */ /* 0x020fe200078e0a06 */
[----:B------:R-:W-:Y:S01]  /*20200*/  BSSY B0, `(.L_x_692) ;  /* 0x0000108000007945 */ /* 0x000fe20003800000 */
[----:B------:R-:W-:Y:S01]  /*20210*/  PLOP3.LUT P2, PT, PT, PT, PT, 0x80, 0x0 ;  /* 0x000000000000781c */ /* 0x000fe20003f4f070 */
[----:B--2---:R-:W-:-:S05]  /*20220*/  @P0 IMAD.IADD R0, R3, 0x1, -R2 ;  /* 0x0000000103000824 */ /* 0x004fca00078e0a02 */
[----:B------:R-:W-:-:S05]  /*20230*/  IADD3 R8, R7, R0, RZ ;  /* 0x0000000007087210 */ /* 0x000fca0007ffe0ff */
[----:B------:R-:W-:Y:S01]  /*20240*/  VIADD R2, R8, 0x4f ;  /* 0x0000004f08027836 */ /* 0x000fe20000000000 */
[----:B------:R0:W-:Y:S03]  /*20250*/  STL [R1+0x34], R8 ;  /* 0x0000340801007387 */ /* 0x0001e60000100800 */
[----:B------:R-:W-:-:S05]  /*20260*/  IMAD.HI R2, R2, 0x66666667, RZ ;  /* 0x6666666702027827 */ /* 0x000fca00078e02ff */
[----:B------:R-:W-:-:S04]  /*20270*/  SHF.R.U32.HI R3, RZ, 0x1f, R2 ;  /* 0x0000001fff037819 */ /* 0x000fc80000011602 */
[----:B0-----:R-:W-:-:S05]  /*20280*/  LEA.HI.SX32 R8, R2, R3, 0x1b ;  /* 0x0000000302087211 */ /* 0x001fca00078fdaff */
[--C-:B------:R-:W-:Y:S01]  /*20290*/  IMAD R2, R8, 0x50, -R7.reuse ;  /* 0x0000005008027824 */ /* 0x100fe200078e0a07 */
[----:B------:R0:W-:Y:S01]  /*202a0*/  STL [R1+0x24], R8 ;  /* 0x0000240801007387 */ /* 0x0001e20000100800 */
[----:B------:R-:W-:-:S03]  /*202b0*/  IMAD.MOV R7, RZ, RZ, -R7 ;  /* 0x000000ffff077224 */ /* 0x000fc600078e0a07 */
[----:B------:R-:W-:Y:S02]  /*202c0*/  VIMNMX R0, R2, R0, PT ;  /* 0x0000000002007248 */ /* 0x000fe40003fe0100 */
[----:B------:R-:W-:-:S04]  /*202d0*/  VIMNMX R2, RZ, R7, !PT ;  /* 0x00000007ff027248 */ /* 0x000fc80007fe0100 */
[----:B------:R-:W-:Y:S01]  /*202e0*/  ISETP.GT.AND P1, PT, R0, R2, PT ;  /* 0x000000020000720c */ /* 0x000fe20003f24270 */
[----:B0-----:R-:W-:-:S12]  /*202f0*/  IMAD.WIDE.U32 R8, R2, -0x33333333, RZ ;  /* 0xcccccccd02087825 */ /* 0x001fd800078e00ff */
[----:B------:R-:W-:Y:S01]  /*20300*/  @P1 VIADD R3, R0, 0x4f ;  /* 0x0000004f00031836 */ /* 0x000fe20000000000 */
[----:B------:R-:W-:-:S03]  /*20310*/  SHF.R.U32.HI R0, RZ, 0x6, R9 ;  /* 0x00000006ff007819 */ /* 0x000fc60000011609 */
[----:B------:R-:W-:-:S04]  /*20320*/  @P1 IMAD.HI R3, R3, 0x66666667, RZ ;  /* 0x6666666703031827 */ /* 0x000fc800078e02ff */
[----:B------:R-:W-:Y:S01]  /*20330*/  IMAD.MOV.U32 R2, RZ, RZ, R0 ;  /* 0x000000ffff027224 */ /* 0x000fe200078e0000 */
[----:B------:R-:W-:-:S04]  /*20340*/  @P1 SHF.R.U32.HI R7, RZ, 0x1f, R3 ;  /* 0x0000001fff071819 */ /* 0x000fc80000011603 */
[----:B------:R-:W-:Y:S01]  /*20350*/  @P1 LEA.HI.SX32 R2, R3, R7, 0x1b ;  /* 0x0000000703021211 */ /* 0x000fe200078fdaff */
[----:B------:R-:W-:Y:S02]  /*20360*/  IMAD.IADD R3, R10, 0x1, R6 ;  /* 0x000000010a037824 */ /* 0x000fe400078e0206 */
[----:B------:R-:W-:-:S03]  /*20370*/  IMAD.MOV.U32 R7, RZ, RZ, RZ ;  /* 0x000000ffff077224 */ /* 0x000fc600078e00ff */
[----:B------:R0:W-:Y:S01]  /*20380*/  STL [R1+0x4], R3 ;  /* 0x0000040301007387 */ /* 0x0001e20000100800 */
[----:B------:R-:W-:-:S03]  /*20390*/  ISETP.GT.AND P1, PT, R2, R0, PT ;  /* 0x000000000200720c */ /* 0x000fc60003f24270 */
[----:B------:R0:W5:Y:S10]  /*203a0*/  @P0 LDG.E R7, desc[UR4][R4.64] ;  /* 0x0000000404070981 */ /* 0x000174000c1e1900 */
[----:B0-----:R-:W-:Y:S05]  /*203b0*/  @!P1 BRA `(.L_x_693) ;  /* 0x0000000c00b09947 */ /* 0x001fea0003800000 */
[----:B------:R-:W0:Y:S01]  /*203c0*/  LDC R3, c[0x0][0x428] ;  /* 0x00010a00ff037b82 */ /* 0x000e220000000800 */
[----:B------:R-:W-:Y:S01]  /*203d0*/  UMOV UR4, 0xffffffff ;  /* 0xffffffff00047882 */ /* 0x000fe20000000000 */
[----:B0-----:R-:W-:Y:S01]  /*203e0*/  ISETP.NE.AND P1, PT, R3, 0x1, PT ;  /* 0x000000010300780c */ /* 0x001fe20003f25270 */
[----:B------:R-:W-:-:S12]  /*203f0*/  IMAD.MOV.U32 R3, RZ, RZ, R18 ;  /* 0x000000ffff037224 */ /* 0x000fd800078e0012 */
[----:B------:R-:W0:Y:S08]  /*20400*/  @P1 LDC R4, c[0x0][0x42c] ;  /* 0x00010b00ff041b82 */ /* 0x000e300000000800 */
[----:B------:R-:W1:Y:S01]  /*20410*/  @P1 LDC R5, c[0x0][0x430] ;  /* 0x00010c00ff051b82 */ /* 0x000e620000000800 */
[----:B0-----:R-:W-:-:S05]  /*20420*/  @P1 IMAD.HI.U32 R4, R18, R4, RZ ;  /* 0x0000000412041227 */ /* 0x001fca00078e00ff */
[----:B-1----:R-:W-:Y:S02]  /*20430*/  @P1 SHF.R.U32.HI R3, RZ, R5, R4 ;  /* 0x00000005ff031219 */ /* 0x002fe40000011604 */
[----:B------:R-:W-:Y:S01]  /*20440*/  SEL R4, R11, RZ, !P0 ;  /* 0x000000ff0b047207 */ /* 0x000fe20004000000 */
[----:B------:R-:W-:Y:S06]  /*20450*/  BRA.DIV UR4, `(.L_x_694) ;  /* 0x0000005a04947947 */ /* 0x000fec000b800000 */
.L_x_818:
[----:B------:R-:W-:-:S03]  /*20460*/  UMOV UR4, 0xffffffff ;  /* 0xffffffff00047882 */ /* 0x000fc60000000000 */
[----:B------:R-:W-:Y:S05]  /*20470*/  BRA.DIV UR4, `(.L_x_695) ;  /* 0x0000005a04c07947 */ /* 0x000fea000b800000 */
[----:B------:R-:W-:-:S13]  /*20480*/  ELECT P6, URZ, PT ;  /* 0x00000000003f782f */ /* 0x000fda00038c0000 */
.L_x_821:
[----:B------:R-:W2:Y:S01]  /*20490*/  LDL R5, [R1+0x30] ;  /* 0x0000300001057983 */ /* 0x000ea20000100800 */
[----:B------:R-:W-:Y:S01]  /*204a0*/  BSSY B1, `(.L_x_696) ;  /* 0x000000b000017945 */ /* 0x000fe20003800000 */
[----:B------:R-:W0:Y:S01]  /*204b0*/  S2R R9, SR_CgaCtaId ;  /* 0x0000000000097919 */ /* 0x000e220000008800 */
[----:B--2---:R-:W-:-:S05]  /*204c0*/  VIADD R5, R5, 0x1 ;  /* 0x0000000105057836 */ /* 0x004fca0000000000 */
[----:B------:R-:W-:-:S04]  /*204d0*/  LEA.HI R6, R5, R5, RZ, 0x1 ;  /* 0x0000000505067211 */ /* 0x000fc800078f08ff */
[----:B------:R-:W-:-:S05]  /*204e0*/  LOP3.LUT R6, R6, 0xfffffffe, RZ, 0xc0, !PT ;  /* 0xfffffffe06067812 */ /* 0x000fca00078ec0ff */
[----:B------:R-:W-:Y:S01]  /*204f0*/  IMAD.IADD R5, R5, 0x1, -R6 ;  /* 0x0000000105057824 */ /* 0x000fe200078e0a06 */
[----:B------:R-:W-:-:S04]  /*20500*/  MOV R6, 0x400 ;  /* 0x0000040000067802 */ /* 0x000fc80000000f00 */
[----:B0-----:R-:W-:Y:S02]  /*20510*/  LEA R9, R9, R6, 0x18 ;  /* 0x0000000609097211 */ /* 0x001fe400078ec0ff */
[----:B------:R-:W-:-:S04]  /*20520*/  SHF.L.U32 R5, R5, 0x1f, RZ ;  /* 0x0000001f05057819 */ /* 0x000fc800000006ff */
[----:B------:R-:W0:Y:S02]  /*20530*/  SYNCS.PHASECHK.TRANS64.TRYWAIT P0, [R9+URZ+0x38820], R5 ;  /* 0x03882005090075a7 */ /* 0x000e24000800017f */
[----:B0-----:R-:W-:Y:S05]  /*20540*/  @!P0 BRA `(.L_x_697) ;  /* 0x0000005800ac8947 */ /* 0x001fea0003800000 */
.L_x_822:
[----:B------:R-:W-:Y:S05]  /*20550*/  BSYNC B1 ;  /* 0x0000000000017941 */ /* 0x000fea0003800000 */
.L_x_696:
[----:B------:R-:W-:Y:S04]  /*20560*/  BSSY B1, `(.L_x_698) ;  /* 0x000005a000017945 */ /* 0x000fe80003800000 */
[----:B------:R-:W-:Y:S05]  /*20570*/  @!P6 BRA `(.L_x_699) ;  /* 0x000000040060e947 */ /* 0x000fea0003800000 */
[----:B------:R-:W0:Y:S04]  /*20580*/  LDL R8, [R1+0x10] ;  /* 0x0000100001087983 */ /* 0x000e280000100800 */
[----:B------:R-:W2:Y:S01]  /*20590*/  LDL R6, [R1+0x14] ;  /* 0x0000140001067983 */ /* 0x000ea20000100800 */
[----:B0-----:R-:W-:Y:S01]  /*205a0*/  IMAD R5, R8, 0x8, R9 ;  /* 0x0000000808057824 */ /* 0x001fe200078e0209 */
[----:B--2---:R-:W-:-:S04]  /*205b0*/  SHF.L.U32 R10, R6, 0x1f, RZ ;  /* 0x0000001f060a7819 */ /* 0x004fc800000006ff */
[----:B------:R-:W0:Y:S02]  /*205c0*/  SYNCS.PHASECHK.TRANS64.TRYWAIT P0, [R5+URZ+0x388a0], R10 ;  /* 0x0388a00a050075a7 */ /* 0x000e24000800017f */
[----:B0-----:R-:W-:Y:S05]  /*205d0*/  @!P0 BRA `(.L_x_700) ;  /* 0x00000058009c8947 */ /* 0x001fea0003800000 */
.L_x_823:
[----:B------:R-:W1:Y:S02]  /*205e0*/  S2R R6, SR_TID.X ;  /* 0x0000000000067919 */ /* 0x000e640000002100 */
[----:B-1----:R-:W-:-:S04]  /*205f0*/  LOP3.LUT R6, R6, 0x7f, RZ, 0xc0, !PT ;  /* 0x0000007f06067812 */ /* 0x002fc800078ec0ff */
[----:B------:R-:W-:-:S13]  /*20600*/  ISETP.NE.AND P1, PT, R6, RZ, PT ;  /* 0x000000ff0600720c */ /* 0x000fda0003f25270 */
        /* <DEDUP_REMOVED lines=8> */
.L_x_701:
[----:B-1----:R-:W2:Y:S01]  /*20690*/  LDL R6, [R1+0x10] ;  /* 0x0000100001067983 */ /* 0x002ea20000100800 */
[----:B------:R-:W-:Y:S01]  /*206a0*/  R2UR UR9, R5 ;  /* 0x00000000050972ca */ /* 0x000fe200000e0000 */
[----:B-----5:R-:W-:Y:S01]  /*206b0*/  IMAD R8, R2, 0x50, R7 ;  /* 0x0000005002087824 */ /* 0x020fe200078e0207 */
[----:B------:R-:W-:Y:S01]  /*206c0*/  UIADD3 UR4, UP0, UR38, 0x570, URZ ;  /* 0x0000057026047890 */ /* 0x000fe2000ff1e03f */
[----:B------:R-:W-:Y:S01]  /*206d0*/  R2UR UR12, R3 ;  /* 0x00000000030c72ca */ /* 0x000fe200000e0000 */
[----:B------:R-:W-:Y:S01]  /*206e0*/  UMOV UR10, URZ ;  /* 0x0000003f000a7c82 */ /* 0x000fe20008000000 */
[----:B------:R-:W-:Y:S01]  /*206f0*/  VIADD R8, R8, 0xffffffb0 ;  /* 0xffffffb008087836 */ /* 0x000fe20000000000 */
[----:B------:R-:W-:Y:S01]  /*20700*/  R2UR UR13, R4 ;  /* 0x00000000040d72ca */ /* 0x000fe200000e0000 */
[----:B------:R-:W-:Y:S01]  /*20710*/  UIADD3.X UR5, URZ, UR39, URZ, UP0, !UPT ;  /* 0x000000273f057290 */ /* 0x000fe200087fe43f */
[----:B------:R-:W-:Y:S02]  /*20720*/  UMOV UR6, 0x0 ;  /* 0x0000000000067882 */ /* 0x000fe40000000000 */
[----:B------:R-:W-:Y:S01]  /*20730*/  R2UR UR11, R8 ;  /* 0x00000000080b72ca */ /* 0x000fe200000e0000 */
[----:B------:R-:W-:Y:S01]  /*20740*/  UMOV UR7, 0x12f00000 ;  /* 0x12f0000000077882 */ /* 0x000fe20000000000 */
[----:B------:R-:W-:Y:S01]  /*20750*/  UMOV UR17, 0x40 ;  /* 0x0000004000117882 */ /* 0x000fe20000000000 */
[----:B------:R-:W-:Y:S01]  /*20760*/  UIADD3 UR9, UR9, 0x38890, URZ ;  /* 0x0003889009097890 */ /* 0x000fe2000fffe03f */
[----:B--2---:R-:W-:-:S05]  /*20770*/  IMAD R6, R6, 0xa000, R9 ;  /* 0x0000a00006067824 */ /* 0x004fca00078e0209 */
[----:B------:R-:W-:-:S13]  /*20780*/  R2UR UR16, R6 ;  /* 0x00000000061072ca */ /* 0x000fda00000e0000 */
[----:B------:R-:W-:Y:S02]  /*20790*/  UIADD3 UR8, UR16, 0x24400, URZ ;  /* 0x0002440010087890 */ /* 0x000fe4000fffe03f */
        /* <DEDUP_REMOVED lines=14> */
[----:B------:R1:W-:Y:S01]  /*20880*/  UTMALDG.4D [UR8], [UR4], desc[UR6] ;  /* 0x00000608040075b4 */ /* 0x0003e20008019000 */
[----:B------:R-:W2:Y:S02]  /*20890*/  SYNCS.PHASECHK.TRANS64.TRYWAIT P0, [R5+URZ+0x388c0], R10 ;  /* 0x0388c00a050075a7 */ /* 0x000ea4000800017f */
[----:B-12---:R-:W-:Y:S05]  /*208a0*/  @!P0 BRA `(.L_x_702) ;  /* 0x0000005400fc8947 */ /* 0x006fea0003800000 */
.L_x_824:
[----:B------:R-:W-:Y:S05]  /*208b0*/  @P1 BRA `(.L_x_703) ;  /* 0x00000000001c1947 */ /* 0x000fea0003800000 */
[----:B------:R-:W2:Y:S01]  /*208c0*/  S2R R11, SR_TID.X ;  /* 0x00000000000b7919 */ /* 0x000ea20000002100 */
[----:B01----:R-:W-:-:S04]  /*208d0*/  IMAD.MOV.U32 R10, RZ, RZ, 0xa000 ;  /* 0x0000a000ff0a7424 */ /* 0x003fc800078e00ff */
[----:B------:R3:W-:Y:S01]  /*208e0*/  SYNCS.ARRIVE.TRANS64 RZ, [R5+URZ+0x388b0], R10 ;  /* 0x0388b00a05ff79a7 */ /* 0x0007e2000800003f */
[----:B--2---:R-:W-:-:S04]  /*208f0*/  LOP3.LUT R11, R11, 0x1f, RZ, 0xc0, !PT ;  /* 0x0000001f0b0b7812 */ /* 0x004fc800078ec0ff */
[----:B------:R-:W-:-:S13]  /*20900*/  ISETP.NE.AND P0, PT, R11, RZ, PT ;  /* 0x000000ff0b00720c */ /* 0x000fda0003f05270 */
[----:B---3--:R-:W-:Y:S05]  /*20910*/  @!P0 BRA `(.L_x_703) ;  /* 0x0000000000048947 */ /* 0x008fea0003800000 */
[----:B------:R-:W-:Y:S01]  /*20920*/  BPT.TRAP 0x1 ;  /* 0x000000040000795c */ /* 0x000fe20000300000 */
.L_x_703:
[----:B------:R-:W-:Y:S01]  /*20930*/  R2UR UR16, R6 ;  /* 0x00000000061072ca */ /* 0x000fe200000e0000 */
[----:B------:R-:W-:Y:S01]  /*20940*/  UIADD3 UR4, UP0, UR38, 0x670, URZ ;  /* 0x0000067026047890 */ /* 0x000fe2000ff1e03f */
[----:B------:R-:W-:Y:S01]  /*20950*/  R2UR UR9, R5 ;  /* 0x00000000050972ca */ /* 0x000fe200000e0000 */
[----:B------:R-:W-:Y:S01]  /*20960*/  UMOV UR10, URZ ;  /* 0x0000003f000a7c82 */ /* 0x000fe20008000000 */
[----:B------:R-:W-:Y:S01]  /*20970*/  R2UR UR11, R8 ;  /* 0x00000000080b72ca */ /* 0x000fe200000e0000 */
[----:B------:R-:W-:Y:S01]  /*20980*/  UIADD3.X UR5, URZ, UR39, URZ, UP0, !UPT ;  /* 0x000000273f057290 */ /* 0x000fe200087fe43f */
[----:B------:R-:W-:Y:S01]  /*20990*/  R2UR UR12, R3 ;  /* 0x00000000030c72ca */ /* 0x000fe200000e0000 */
[----:B------:R-:W-:Y:S01]  /*209a0*/  UMOV UR6, 0x0 ;  /* 0x0000000000067882 */ /* 0x000fe20000000000 */
[----:B------:R-:W-:Y:S01]  /*209b0*/  R2UR UR13, R4 ;  /* 0x00000000040d72ca */ /* 0x000fe200000e0000 */
[----:B------:R-:W-:Y:S01]  /*209c0*/  UMOV UR7, 0x12f00000 ;  /* 0x12f0000000077882 */ /* 0x000fe20000000000 */
[----:B------:R-:W-:-:S03]  /*209d0*/  UMOV UR17, 0x40 ;  /* 0x0000004000117882 */ /* 0x000fc60000000000 */
[----:B------:R-:W-:Y:S02]  /*209e0*/  UIADD3 UR8, UR16, 0x400, URZ ;  /* 0x0000040010087890 */ /* 0x000fe4000fffe03f */
[----:B------:R-:W-:Y:S02]  /*209f0*/  UIADD3 UR9, UR9, 0x388b0, URZ ;  /* 0x000388b009097890 */ /* 0x000fe4000fffe03f */
[----:B------:R-:W-:Y:S02]  /*20a00*/  UIADD3 UR14, UR16, 0x2c00, URZ ;  /* 0x00002c00100e7890 */ /* 0x000fe4000fffe03f */
[----:B------:R-:W-:Y:S02]  /*20a10*/  UIADD3 UR15, UR16, 0x5400, URZ ;  /* 0x00005400100f7890 */ /* 0x000fe4000fffe03f */
[----:B------:R-:W-:-:S03]  /*20a20*/  UIADD3 UR16, UR16, 0x7c00, URZ ;  /* 0x00007c0010107890 */ /* 0x000fc6000fffe03f */
        /* <DEDUP_REMOVED lines=13> */
.L_x_699:
[----:B------:R-:W-:Y:S05]  /*20b00*/  BSYNC B1 ;  /* 0x0000000000017941 */ /* 0x000fea0003800000 */
.L_x_698:
[----:B01----:R-:W2:Y:S04]  /*20b10*/  LDL.LU R5, [R1+0x10] ;  /* 0x0000100001057983 */ /* 0x003ea80000300800 */
[----:B------:R-:W3:Y:S01]  /*20b20*/  LDL.LU R8, [R1+0x14] ;  /* 0x0000140001087983 */ /* 0x000ee20000300800 */
[----:B------:R-:W-:Y:S01]  /*20b30*/  PLOP3.LUT P2, PT, PT, PT, PT, 0x8, 0x0 ;  /* 0x000000000000781c */ /* 0x000fe20003f4e170 */
[----:B--2---:R-:W-:-:S05]  /*20b40*/  VIADD R5, R5, 0x1 ;  /* 0x0000000105057836 */ /* 0x004fca0000000000 */
[----:B------:R-:W-:-:S04]  /*20b50*/  ISETP.NE.AND P0, PT, R5, 0x2, PT ;  /* 0x000000020500780c */ /* 0x000fc80003f05270 */
[----:B------:R-:W-:Y:S02]  /*20b60*/  SEL R6, RZ, 0x1, P0 ;  /* 0x00000001ff067807 */ /* 0x000fe40000000000 */
[----:B------:R-:W-:Y:S01]  /*20b70*/  SEL R10, R5, RZ, P0 ;  /* 0x000000ff050a7207 */ /* 0x000fe20000000000 */
[----:B------:R-:W-:Y:S01]  /*20b80*/  VIADD R5, R2, 0xfffffffe ;  /* 0xfffffffe02057836 */ /* 0x000fe20000000000 */
[----:B---3--:R-:W-:-:S03]  /*20b90*/  LOP3.LUT R8, R8, R6, RZ, 0x3c, !PT ;  /* 0x0000000608087212 */ /* 0x008fc600078e3cff */
[----:B------:R0:W-:Y:S01]  /*20ba0*/  STL [R1+0x10], R10 ;  /* 0x0000100a01007387 */ /* 0x0001e20000100800 */
[----:B------:R-:W-:-:S03]  /*20bb0*/  ISETP.GE.AND P0, PT, R5, R0, PT ;  /* 0x000000000500720c */ /* 0x000fc60003f06270 */
[----:B------:R0:W-:Y:S10]  /*20bc0*/  STL [R1+0x14], R8 ;  /* 0x0000140801007387 */ /* 0x0001f40000100800 */
[----:B0-----:R-:W-:Y:S05]  /*20bd0*/  @!P0 BRA `(.L_x_693) ;  /* 0x0000000400a88947 */ /* 0x001fea0003800000 */
[C---:B-----5:R-:W-:Y:S02]  /*20be0*/  IMAD R5, R2.reuse, 0x50, R7 ;  /* 0x0000005002057824 */ /* 0x060fe400078e0207 */
[----:B------:R-:W-:-:S03]  /*20bf0*/  VIADD R2, R2, 0xffffffff ;  /* 0xffffffff02027836 */ /* 0x000fc60000000000 */
[----:B------:R-:W-:-:S07]  /*20c00*/  IADD3 R5, R5, -0xa0, RZ ;  /* 0xffffff6005057810 */ /* 0x000fce0007ffe0ff */
.L_x_710:
[----:B------:R-:W-:Y:S05]  /*20c10*/  YIELD ;  /* 0x0000000000007946 */ /* 0x000fea0003800000 */
[----:B------:R-:W-:Y:S04]  /*20c20*/  BSSY B1, `(.L_x_704) ;  /* 0x0000058000017945 */ /* 0x000fe80003800000 */
[----:B0-----:R-:W-:Y:S05]  /*20c30*/  @!P6 BRA `(.L_x_705) ;  /* 0x000000040058e947 */ /* 0x001fea0003800000 */
[----:B------:R-:W2:Y:S04]  /*20c40*/  LDL R6, [R1+0x10] ;  /* 0x0000100001067983 */ /* 0x000ea80000100800 */
[----:B------:R-:W3:Y:S01]  /*20c50*/  LDL R7, [R1+0x14] ;  /* 0x0000140001077983 */ /* 0x000ee20000100800 */
[----:B--2---:R-:W-:Y:S01]  /*20c60*/  IMAD R6, R6, 0x8, R9 ;  /* 0x0000000806067824 */ /* 0x004fe200078e0209 */
[----:B---3--:R-:W-:-:S04]  /*20c70*/  SHF.L.U32 R7, R7, 0x1f, RZ ;  /* 0x0000001f07077819 */ /* 0x008fc800000006ff */
[----:B------:R-:W0:Y:S02]  /*20c80*/  SYNCS.PHASECHK.TRANS64.TRYWAIT P0, [R6+URZ+0x388a0], R7 ;  /* 0x0388a007060075a7 */ /* 0x000e24000800017f */
[----:B0-----:R-:W-:Y:S05]  /*20c90*/  @!P0 BRA `(.L_x_706) ;  /* 0x0000005400148947 */ /* 0x001fea0003800000 */
.L_x_825:
        /* <DEDUP_REMOVED lines=11> */
.L_x_707:
[----:B-1----:R-:W2:Y:S01]  /*20d50*/  LDL R8, [R1+0x10] ;  /* 0x0000100001087983 */ /* 0x002ea20000100800 */
        /* <DEDUP_REMOVED lines=8> */
[----:B------:R-:W-:Y:S01]  /*20de0*/  UMOV UR7, 0x12f00000 ;  /* 0x12f0000000077882 */ /* 0x000fe20000000000 */
[----:B------:R-:W-:-:S04]  /*20df0*/  UMOV UR17, 0x40 ;  /* 0x0000004000117882 */ /* 0x000fc80000000000 */
        /* <DEDUP_REMOVED lines=21> */
.L_x_826:
        /* <DEDUP_REMOVED lines=8> */
.L_x_709:
        /* <DEDUP_REMOVED lines=29> */
.L_x_705:
[----:B------:R-:W-:Y:S05]  /*211a0*/  BSYNC B1 ;  /* 0x0000000000017941 */ /* 0x000fea0003800000 */
.L_x_704:
[----:B01----:R-:W2:Y:S04]  /*211b0*/  LDL.LU R6, [R1+0x10] ;  /* 0x0000100001067983 */ /* 0x003ea80000300800 */
[----:B------:R-:W3:Y:S01]  /*211c0*/  LDL.LU R7, [R1+0x14] ;  /* 0x0000140001077983 */ /* 0x000ee20000300800 */
[----:B------:R-:W-:Y:S02]  /*211d0*/  VIADD R2, R2, 0xffffffff ;  /* 0xffffffff02027836 */ /* 0x000fe40000000000 */
[----:B------:R-:W-:Y:S02]  /*211e0*/  VIADD R5, R5, 0xffffffb0 ;  /* 0xffffffb005057836 */ /* 0x000fe40000000000 */
[----:B--2---:R-:W-:-:S05]  /*211f0*/  VIADD R6, R6, 0x1 ;  /* 0x0000000106067836 */ /* 0x004fca0000000000 */
[----:B------:R-:W-:-:S04]  /*21200*/  ISETP.NE.AND P0, PT, R6, 0x2, PT ;  /* 0x000000020600780c */ /* 0x000fc80003f05270 */
[----:B------:R-:W-:Y:S02]  /*21210*/  SEL R8, R6, RZ, P0 ;  /* 0x000000ff06087207 */ /* 0x000fe40000000000 */
[----:B------:R-:W-:Y:S02]  /*21220*/  SEL R6, RZ, 0x1, P0 ;  /* 0x00000001ff067807 */ /* 0x000fe40000000000 */
[----:B------:R-:W-:Y:S01]  /*21230*/  ISETP.GT.AND P0, PT, R2, R0, PT ;  /* 0x000000000200720c */ /* 0x000fe20003f04270 */
[----:B------:R0:W-:Y:S01]  /*21240*/  STL [R1+0x10], R8 ;  /* 0x0000100801007387 */ /* 0x0001e20000100800 */
[----:B---3--:R-:W-:-:S05]  /*21250*/  LOP3.LUT R7, R7, R6, RZ, 0x3c, !PT ;  /* 0x0000000607077212 */ /* 0x008fca00078e3cff */
[----:B------:R0:W-:Y:S06]  /*21260*/  STL [R1+0x14], R7 ;  /* 0x0000140701007387 */ /* 0x0001ec0000100800 */
[----:B------:R-:W-:Y:S05]  /*21270*/  @P0 BRA `(.L_x_710) ;  /* 0xfffffff800640947 */ /* 0x000fea000383ffff */
.L_x_693:
[----:B------:R-:W-:Y:S05]  /*21280*/  BSYNC B0 ;  /* 0x0000000000007941 */ /* 0x000fea0003800000 */
.L_x_692:
[----:B------:R-:W2:Y:S01]  /*21290*/  LDL R6, [R1+0x34] ;  /* 0x0000340001067983 */ /* 0x000ea20000100800 */
[----:B------:R-:W-:Y:S05]  /*212a0*/  @!P2 WARPSYNC.ALL ;  /* 0x000000000000a948 */ /* 0x000fea0003800000 */
[----:B------:R-:W-:Y:S01]  /*212b0*/  BSSY B6, `(.L_x_711) ;  /* 0x0000362000067945 */ /* 0x000fe20003800000 */
[----:B------:R-:W-:Y:S01]  /*212c0*/  @!P2 BAR.SYNC.DEFER_BLOCKING 0xc, 0x120 ;  /* 0x030480000000ab1d */ /* 0x000fe20000010000 */
[----:B--2---:R-:W-:-:S13]  /*212d0*/  ISETP.GT.AND P0, PT, R6, RZ, PT ;  /* 0x000000ff0600720c */ /* 0x004fda0003f04270 */
[----:B------:R-:W-:Y:S05]  /*212e0*/  @P0 BRA `(.L_x_712) ;  /* 0x0000000000480947 */ /* 0x000fea0003800000 */
[----:B------:R-:W1:Y:S02]  /*212f0*/  S2R R6, SR_TID.X ;  /* 0x0000000000067919 */ /* 0x000e640000002100 */
[----:B-1----:R-:W-:-:S04]  /*21300*/  LOP3.LUT R6, R6, 0x1f, RZ, 0xc0, !PT ;  /* 0x0000001f06067812 */ /* 0x002fc800078ec0ff */
[----:B------:R-:W-:-:S13]  /*21310*/  ISETP.NE.AND P1, PT, R6, RZ, PT ;  /* 0x000000ff0600720c */ /* 0x000fda0003f25270 */
[----:B------:R-:W-:Y:S05]  /*21320*/  @P1 BRA `(.L_x_713) ;  /* 0x0000003400681947 */ /* 0x000fea0003800000 */
[----:B0----5:R-:W0:Y:S01]  /*21330*/  S2R R7, SR_LANEID ;  /* 0x0000000000077919 */ /* 0x021e220000000000 */
[----:B------:R-:W-:Y:S01]  /*21340*/  VOTEU.ANY UR4, UPT, PT ;  /* 0x0000000000047886 */ /* 0x000fe200038e0100 */
[----:B------:R-:W1:Y:S01]  /*21350*/  LDC.64 R2, c[0x0][0xc38] ;  /* 0x00030e00ff027b82 */ /* 0x000e620000000a00 */
[----:B------:R-:W0:Y:S01]  /*21360*/  FLO.U32 R0, UR4 ;  /* 0x0000000400007d00 */ /* 0x000e2200080e0000 */
[----:B------:R-:W-:-:S07]  /*21370*/  ULDC.64 UR6, c[0x0][0x208] ;  /* 0x0000820000067ab9 */ /* 0x000fce0000000a00 */
[----:B------:R-:W1:Y:S01]  /*21380*/  POPC R5, UR4 ;  /* 0x0000000400057d09 */ /* 0x000e620008000000 */
[----:B0-----:R-:W-:-:S13]  /*21390*/  ISETP.EQ.U32.AND P0, PT, R0, R7, PT ;  /* 0x000000070000720c */ /* 0x001fda0003f02070 */
[----:B-1----:R-:W2:Y:S01]  /*213a0*/  @P0 ATOMG.E.ADD.STRONG.GPU PT, R3, desc[UR6][R2.64], R5 ;  /* 0x00000005020309a8 */ /* 0x002ea200081ee1c6 */
[----:B------:R-:W0:Y:S02]  /*213b0*/  S2R R4, SR_LTMASK ;  /* 0x0000000000047919 */ /* 0x000e240000003900 */
[----:B0-----:R-:W-:-:S04]  /*213c0*/  LOP3.LUT R4, R4, UR4, RZ, 0xc0, !PT ;  /* 0x0000000404047c12 */ /* 0x001fc8000f8ec0ff */
[----:B------:R-:W0:Y:S01]  /*213d0*/  POPC R7, R4 ;  /* 0x0000000400077309 */ /* 0x000e220000000000 */
[----:B--2---:R-:W0:Y:S02]  /*213e0*/  SHFL.IDX PT, R0, R3, R0, 0x1f ;  /* 0x00001f0003007589 */ /* 0x004e2400000e0000 */
[----:B0-----:R-:W-:Y:S01]  /*213f0*/  IADD3 R16, R0, UR36, R7 ;  /* 0x0000002400107c10 */ /* 0x001fe2000fffe007 */
[----:B------:R-:W-:Y:S06]  /*21400*/  BRA `(.L_x_713) ;  /* 0x0000003400307947 */ /* 0x000fec0003800000 */
.L_x_712:
[----:B------:R-:W1:Y:S01]  /*21410*/  S2R R0, SR_CgaCtaId ;  /* 0x0000000000007919 */ /* 0x000e620000008800 */
[----:B------:R-:W-:-:S04]  /*21420*/  MOV R2, 0x400 ;  /* 0x0000040000027802 */ /* 0x000fc80000000f00 */
[----:B-1----:R-:W-:-:S05]  /*21430*/  LEA R3, R0, R2, 0x18 ;  /* 0x0000000200037211 */ /* 0x002fca00078ec0ff */
[----:B------:R1:W-:Y:S01]  /*21440*/  STL [R1+0x18], R3 ;  /* 0x0000180301007387 */ /* 0x0003e20000100800 */
[----:B------:R-:W-:-:S05]  /*21450*/  VIADD R0, R3, 0x24400 ;  /* 0x0002440003007836 */ /* 0x000fca0000000000 */
[----:B------:R-:W-:-:S13]  /*21460*/  LOP3.LUT P0, RZ, R0, 0x3ff, RZ, 0xc0, !PT ;  /* 0x000003ff00ff7812 */ /* 0x000fda000780c0ff */
[----:B-1----:R-:W-:Y:S05]  /*21470*/  @!P0 BRA `(.L_x_714) ;  /* 0x0000000000408947 */ /* 0x002fea0003800000 */
[----:B------:R-:W-:Y:S01]  /*21480*/  MOV R2, 0x0 ;  /* 0x0000000000027802 */ /* 0x000fe20000000f00 */
[----:B------:R-:W-:Y:S01]  /*21490*/  ULDC.64 UR6, c[0x4][0xa8] ;  /* 0x01002a0000067ab9 */ /* 0x000fe20000000a00 */
[----:B------:R-:W-:Y:S01]  /*214a0*/  ULDC.64 UR8, c[0x4][0xb0] ;  /* 0x01002c0000087ab9 */ /* 0x000fe20000000a00 */
[----:B------:R-:W-:Y:S01]  /*214b0*/  ULDC.64 UR4, c[0x4][0x8] ;  /* 0x0100020000047ab9 */ /* 0x000fe20000000a00 */
[----:B------:R-:W-:Y:S02]  /*214c0*/  IMAD.U32 R4, RZ, RZ, UR6 ;  /* 0x00000006ff047e24 */ /* 0x000fe4000f8e00ff */
[----:B------:R-:W1:Y:S01]  /*214d0*/  LDC.64 R2, c[0x4][R2] ;  /* 0x0100000002027b82 */ /* 0x000e620000000a00 */
[----:B------:R-:W-:Y:S02]  /*214e0*/  IMAD.U32 R5, RZ, RZ, UR7 ;  /* 0x00000007ff057e24 */ /* 0x000fe4000f8e00ff */
[----:B------:R-:W-:Y:S02]  /*214f0*/  IMAD.U32 R6, RZ, RZ, UR8 ;  /* 0x00000008ff067e24 */ /* 0x000fe4000f8e00ff */
[----:B0----5:R-:W-:-:S02]  /*21500*/  IMAD.U32 R7, RZ, RZ, UR9 ;  /* 0x00000009ff077e24 */ /* 0x021fc4000f8e00ff */
[----:B------:R-:W-:Y:S02]  /*21510*/  IMAD.U32 R10, RZ, RZ, UR4 ;  /* 0x00000004ff0a7e24 */ /* 0x000fe4000f8e00ff */
[----:B------:R-:W-:Y:S02]  /*21520*/  IMAD.U32 R11, RZ, RZ, UR5 ;  /* 0x00000005ff0b7e24 */ /* 0x000fe4000f8e00ff */
[----:B------:R-:W-:Y:S02]  /*21530*/  IMAD.MOV.U32 R8, RZ, RZ, 0x70 ;  /* 0x00000070ff087424 */ /* 0x000fe400078e00ff */
[----:B------:R-:W-:Y:S02]  /*21540*/  IMAD.MOV.U32 R12, RZ, RZ, 0x1 ;  /* 0x00000001ff0c7424 */ /* 0x000fe400078e00ff */
[----:B------:R-:W-:-:S07]  /*21550*/  IMAD.MOV.U32 R13, RZ, RZ, RZ ;  /* 0x000000ffff0d7224 */ /* 0x000fce00078e00ff */
[----:B------:R-:W-:-:S07]  /*21560*/  LEPC R20, `(.L_x_714) ;  /* 0x000000001014794e */ /* 0x000fce0000000000 */
[----:B-1----:R-:W-:Y:S05]  /*21570*/  CALL.ABS.NOINC R2 ;  /* 0x0000000002007343 */ /* 0x002fea0003c00000 */
.L_x_714:
        /* <DEDUP_REMOVED lines=9> */
[----:B------:R-:W-:Y:S02]  /*21610*/  IMAD.U32 R4, RZ, RZ, UR6 ;  /* 0x00000006ff047e24 */ /* 0x000fe4000f8e00ff */
[----:B------:R-:W-:Y:S02]  /*21620*/  IMAD.U32 R5, RZ, RZ, UR7 ;  /* 0x00000007ff057e24 */ /* 0x000fe4000f8e00ff */
[----:B------:R-:W-:Y:S02]  /*21630*/  IMAD.U32 R6, RZ, RZ, UR8 ;  /* 0x00000008ff067e24 */ /* 0x000fe4000f8e00ff */
[----:B0----5:R-:W-:-:S02]  /*21640*/  IMAD.U32 R7, RZ, RZ, UR9 ;  /* 0x00000009ff077e24 */ /* 0x021fc4000f8e00ff */
[----:B------:R-:W-:Y:S02]  /*21650*/  IMAD.U32 R10, RZ, RZ, UR4 ;  /* 0x00000004ff0a7e24 */ /* 0x000fe4000f8e00ff */
[----:B------:R-:W-:Y:S02]  /*21660*/  IMAD.U32 R11, RZ, RZ, UR5 ;  /* 0x00000005ff0b7e24 */ /* 0x000fe4000f8e00ff */
[----:B------:R-:W-:Y:S02]  /*21670*/  IMAD.MOV.U32 R8, RZ, RZ, 0x70 ;  /* 0x00000070ff087424 */ /* 0x000fe400078e00ff */
[----:B------:R-:W-:Y:S02]  /*21680*/  IMAD.MOV.U32 R12, RZ, RZ, 0x1 ;  /* 0x00000001ff0c7424 */ /* 0x000fe400078e00ff */
[----:B-1----:R-:W-:-:S07]  /*21690*/  IMAD.MOV.U32 R13, RZ, RZ, RZ ;  /* 0x000000ffff0d7224 */ /* 0x002fce00078e00ff */
[----:B------:R-:W-:-:S07]  /*216a0*/  LEPC R20, `(.L_x_716) ;  /* 0x000000001014794e */ /* 0x000fce0000000000 */
[----:B--2---:R-:W-:Y:S05]  /*216b0*/  CALL.ABS.NOINC R2 ;  /* 0x0000000002007343 */ /* 0x004fea0003c00000 */
.L_x_716:
[----:B------:R-:W-:Y:S01]  /*216c0*/  MOV R2, 0x0 ;  /* 0x0000000000027802 */ /* 0x000fe20000000f00 */
[----:B------:R-:W-:Y:S01]  /*216d0*/  ULDC.64 UR4, c[0x4][0xa8] ;  /* 0x01002a0000047ab9 */ /* 0x000fe20000000a00 */
[----:B------:R-:W-:Y:S01]  /*216e0*/  ULDC.64 UR6, c[0x4][0xb0] ;  /* 0x01002c0000067ab9 */ /* 0x000fe20000000a00 */
[----:B------:R-:W-:Y:S01]  /*216f0*/  ULDC.64 UR8, c[0x4][0x18] ;  /* 0x0100060000087ab9 */ /* 0x000fe20000000a00 */
[----:B------:R-:W-:Y:S01]  /*21700*/  IMAD.U32 R4, RZ, RZ, UR4 ;  /* 0x00000004ff047e24 */ /* 0x000fe2000f8e00ff */
[----:B------:R-:W-:Y:S01]  /*21710*/  MOV R12, 0x1 ;  /* 0x00000001000c7802 */ /* 0x000fe20000000f00 */
[----:B------:R-:W0:Y:S01]  /*21720*/  LDC.64 R2, c[0x4][R2] ;  /* 0x0100000002027b82 */ /* 0x000e220000000a00 */
[----:B------:R-:W-:Y:S02]  /*21730*/  IMAD.U32 R5, RZ, RZ, UR5 ;  /* 0x00000005ff057e24 */ /* 0x000fe4000f8e00ff */
[----:B------:R-:W-:Y:S02]  /*21740*/  IMAD.U32 R6, RZ, RZ, UR6 ;  /* 0x00000006ff067e24 */ /* 0x000fe4000f8e00ff */
[----:B------:R-:W-:-:S02]  /*21750*/  IMAD.U32 R7, RZ, RZ, UR7 ;  /* 0x00000007ff077e24 */ /* 0x000fc4000f8e00ff */
[----:B------:R-:W-:Y:S02]  /*21760*/  IMAD.U32 R10, RZ, RZ, UR8 ;  /* 0x00000008ff0a7e24 */ /* 0x000fe4000f8e00ff */
[----:B------:R-:W-:Y:S02]  /*21770*/  IMAD.U32 R11, RZ, RZ, UR9 ;  /* 0x00000009ff0b7e24 */ /* 0x000fe4000f8e00ff */
[----:B------:R-:W-:Y:S02]  /*21780*/  IMAD.MOV.U32 R8, RZ, RZ, 0x70 ;  /* 0x00000070ff087424 */ /* 0x000fe400078e00ff */
[----:B------:R-:W-:-:S07]  /*21790*/  IMAD.MOV.U32 R13, RZ, RZ, RZ ;  /* 0x000000ffff0d7224 */ /* 0x000fce00078e00ff */
[----:B------:R-:W-:-:S07]  /*217a0*/  LEPC R20, `(.L_x_715) ;  /* 0x000000001014794e */ /* 0x000fce0000000000 */
[----:B0-----:R-:W-:Y:S05]  /*217b0*/  CALL.ABS.NOINC R2 ;  /* 0x0000000002007343 */ /* 0x001fea0003c00000 */
.L_x_715:
        /* <DEDUP_REMOVED lines=8> */
[----:B------:R-:W1:Y:S02]  /*21840*/  S2R R6, SR_TID.X ;  /* 0x0000000000067919 */ /* 0x000e640000002100 */
[----:B-1----:R-:W-:-:S04]  /*21850*/  LOP3.LUT R6, R6, 0x1f, RZ, 0xc0, !PT ;  /* 0x0000001f06067812 */ /* 0x002fc800078ec0ff */
        /* <DEDUP_REMOVED lines=9> */
[----:B------:R-:W1:Y:S01]  /*218f0*/  LDC R4, c[0x0][0x428] ;  /* 0x00010a00ff047b82 */ /* 0x000e620000000800 */
[----:B------:R-:W-:-:S06]  /*21900*/  IMAD.MOV.U32 R0, RZ, RZ, R5 ;  /* 0x000000ffff007224 */ /* 0x000fcc00078e0005 */
[----:B------:R2:W5:Y:S01]  /*21910*/  @P0 LDG.E R0, desc[UR6][R2.64] ;  /* 0x0000000602000981 */ /* 0x000562000c1e1900 */
[----:B------:R-:W-:Y:S02]  /*21920*/  PLOP3.LUT P1, PT, P6, PT, PT, 0x8, 0x0 ;  /* 0x000000000000781c */ /* 0x000fe4000372e170 */
[----:B-1----:R-:W-:Y:S01]  /*21930*/  ISETP.NE.AND P0, PT, R4, 0x1, PT ;  /* 0x000000010400780c */ /* 0x002fe20003f05270 */
[----:B------:R-:W-:-:S12]  /*21940*/  IMAD.MOV.U32 R4, RZ, RZ, R18 ;  /* 0x000000ffff047224 */ /* 0x000fd800078e0012 */
[----:B--2---:R-:W1:Y:S08]  /*21950*/  @P0 LDC R3, c[0x0][0x42c] ;  /* 0x00010b00ff030b82 */ /* 0x004e700000000800 */
[----:B------:R-:W2:Y:S01]  /*21960*/  @P0 LDC R2, c[0x0][0x430] ;  /* 0x00010c00ff020b82 */ /* 0x000ea20000000800 */
[----:B-1----:R-:W-:-:S05]  /*21970*/  @P0 IMAD.HI.U32 R3, R18, R3, RZ ;  /* 0x0000000312030227 */ /* 0x002fca00078e00ff */
[----:B--2---:R-:W-:Y:S02]  /*21980*/  @P0 SHF.R.U32.HI R4, RZ, R2, R3 ;  /* 0x00000002ff040219 */ /* 0x004fe40000011603 */
[----:B------:R-:W-:-:S04]  /*21990*/  ISETP.NE.U32.AND P0, PT, RZ, UR4, PT ;  /* 0x00000004ff007c0c */ /* 0x000fc8000bf05070 */
[----:B------:R-:W-:-:S04]  /*219a0*/  ISETP.NE.AND.EX P0, PT, RZ, UR5, PT, P0 ;  /* 0x00000005ff007c0c */ /* 0x000fc8000bf05300 */
[----:B------:R-:W-:-:S09]  /*219b0*/  SEL R2, R5, RZ, !P0 ;  /* 0x000000ff05027207 */ /* 0x000fd20004000000 */
.L_x_717:
        /* <DEDUP_REMOVED lines=10> */
[----:B------:R-:W1:Y:S01]  /*21a60*/  S2R R3, SR_TID.X ;  /* 0x0000000000037919 */ /* 0x000e620000002100 */
[----:B------:R-:W-:Y:S01]  /*21a70*/  UMOV UR4, 0x40 ;  /* 0x0000004000047882 */ /* 0x000fe20000000000 */
[----:B-1----:R-:W-:-:S04]  /*21a80*/  LOP3.LUT R3, R3, 0x1f, RZ, 0xc0, !PT ;  /* 0x0000001f03037812 */ /* 0x002fc800078ec0ff */
[----:B------:R-:W-:-:S04]  /*21a90*/  ISETP.NE.AND P2, PT, R3, RZ, PT ;  /* 0x000000ff0300720c */ /* 0x000fc80003f45270 */
[----:B------:R-:W-:-:S09]  /*21aa0*/  PLOP3.LUT P1, PT, P2, PT, PT, 0x8, 0x0 ;  /* 0x000000000000781c */ /* 0x000fd2000172e170 */
[----:B------:R-:W-:-:S05]  /*21ab0*/  VOTEU.ALL UP0, P2 ;  /* 0x00000000003f7886 */ /* 0x000fca0001000000 */
.L_x_718:
        /* <DEDUP_REMOVED lines=15> */
.L_x_719:
        /* <DEDUP_REMOVED lines=15> */
.L_x_720:
        /* <DEDUP_REMOVED lines=9> */
[----:B0-----:R-:W0:Y:S01]  /*21d30*/  LDC.64 R8, c[0x0][0x3f8] ;  /* 0x0000fe00ff087b82 */ /* 0x001e220000000a00 */
[----:B------:R-:W-:Y:S02]  /*21d40*/  ULDC.64 UR4, c[0x0][0xa08] ;  /* 0x0002820000047ab9 */ /* 0x000fe40000000a00 */
[----:B0-----:R-:W-:Y:S01]  /*21d50*/  LOP3.LUT P0, RZ, R8, UR4, RZ, 0xfc, !PT ;  /* 0x0000000408ff7c12 */ /* 0x001fe2000f80fcff */
[----:B------:R-:W-:-:S03]  /*21d60*/  UMOV UR4, 0xffffffff ;  /* 0xffffffff00047882 */ /* 0x000fc60000000000 */
[----:B------:R-:W-:-:S04]  /*21d70*/  LOP3.LUT P0, RZ, R9, UR5, RZ, 0xfc, P0 ;  /* 0x0000000509ff7c12 */ /* 0x000fc8000800fcff */
[----:B-----5:R-:W-:Y:S01]  /*21d80*/  SEL R5, R0, RZ, !P0 ;  /* 0x000000ff00057207 */ /* 0x020fe20004000000 */
[----:B------:R-:W-:Y:S08]  /*21d90*/  BRA.DIV UR4, `(.L_x_721) ;  /* 0x0000004204fc7947 */ /* 0x000ff0000b800000 */
.L_x_829:
[----:B------:R-:W2:Y:S01]  /*21da0*/  LDL R3, [R1+0x24] ;  /* 0x0000240001037983 */ /* 0x000ea20000100800 */
[----:B------:R-:W-:Y:S01]  /*21db0*/  UMOV UR4, 0xffffffff ;  /* 0xffffffff00047882 */ /* 0x000fe20000000000 */
[----:B------:R-:W-:Y:S01]  /*21dc0*/  SHF.R.S32.HI R12, RZ, 0x1f, R0 ;  /* 0x0000001fff0c7819 */ /* 0x000fe20000011400 */
[----:B--2---:R-:W-:Y:S01]  /*21dd0*/  VIADD R3, R3, 0xffffffff ;  /* 0xffffffff03037836 */ /* 0x004fe20000000000 */
[----:B------:R-:W-:Y:S06]  /*21de0*/  BRA.DIV UR4, `(.L_x_722) ;  /* 0x00000046041c7947 */ /* 0x000fec000b800000 */
[----:B------:R-:W-:-:S13]  /*21df0*/  ELECT P6, URZ, PT ;  /* 0x00000000003f782f */ /* 0x000fda00038c0000 */
.L_x_832:
        /* <DEDUP_REMOVED lines=12> */
[----:B------:R-:W-:-:S05]  /*21ec0*/  @P0 SHF.R.U32.HI R5, RZ, R7, R6 ;  /* 0x00000007ff050219 */ /* 0x000fca0000011606 */
[----:B------:R-:W-:-:S04]  /*21ed0*/  IMAD.MOV R6, RZ, RZ, -R5 ;  /* 0x000000ffff067224 */ /* 0x000fc800078e0a05 */
        /* <DEDUP_REMOVED lines=11> */
.L_x_724:
        /* <DEDUP_REMOVED lines=9> */
.L_x_833:
        /* <DEDUP_REMOVED lines=11> */
.L_x_726:
        /* <DEDUP_REMOVED lines=38> */
.L_x_723:
        /* <DEDUP_REMOVED lines=11> */
[C---:B------:R-:W-:Y:S01]  /*223e0*/  @P0 R2UR UR29, R2.reuse ;  /* 0x00000000021d02ca */ /* 0x040fe200000e0000 */
[----:B------:R-:W-:Y:S01]  /*223f0*/  UMOV UR7, 0x12f00000 ;  /* 0x12f0000000077882 */ /* 0x000fe20000000000 */
[----:B------:R-:W-:Y:S01]  /*22400*/  UMOV UR10, URZ ;  /* 0x0000003f000a7c82 */ /* 0x000fe20008000000 */
[----:B------:R-:W-:Y:S01]  /*22410*/  @P0 R2UR UR21, R2 ;  /* 0x00000000021502ca */ /* 0x000fe200000e0000 */
[----:B------:R-:W-:Y:S01]  /*22420*/  UMOV UR14, 0x0 ;  /* 0x00000000000e7882 */ /* 0x000fe20000000000 */
[C---:B------:R-:W-:Y:S01]  /*22430*/  @P0 R2UR UR28, R18.reuse ;  /* 0x00000000121c02ca */ /* 0x040fe200000e0000 */
[----:B------:R-:W-:Y:S01]  /*22440*/  @P0 IMAD.MOV.U32 R6, RZ, RZ, 0x10000 ;  /* 0x00010000ff060424 */ /* 0x000fe200078e00ff */
[C---:B------:R-:W-:Y:S01]  /*22450*/  @P0 R2UR UR27, R17.reuse ;  /* 0x00000000111b02ca */ /* 0x040fe200000e0000 */
[----:B------:R-:W-:Y:S01]  /*22460*/  UMOV UR15, 0x12f00000 ;  /* 0x12f00000000f7882 */ /* 0x000fe20000000000 */
[----:B------:R-:W-:Y:S01]  /*22470*/  @P0 R2UR UR20, R18 ;  /* 0x00000000121402ca */ /* 0x000fe200000e0000 */
[----:B------:R-:W-:Y:S01]  /*22480*/  UMOV UR26, 0x40 ;  /* 0x00000040001a7882 */ /* 0x000fe20000000000 */
[----:B------:R-:W-:Y:S01]  /*22490*/  @P0 R2UR UR19, R17 ;  /* 0x00000000111302ca */ /* 0x000fe200000e0000 */
        /* <DEDUP_REMOVED lines=9> */
[----:B------:R-:W-:Y:S02]  /*22530*/  UIADD3 UR24, UR30, 0x18400, URZ ;  /* 0x000184001e187890 */ /* 0x000fe4000fffe03f */
[----:B------:R-:W-:Y:S01]  /*22540*/  UIADD3 UR16, UR30, 0x1c400, URZ ;  /* 0x0001c4001e107890 */ /* 0x000fe2000fffe03f */
[----:B------:R0:W-:Y:S02]  /*22550*/  @P0 SYNCS.ARRIVE.TRANS64 RZ, [R7+URZ+0x38800], R6 ;  /* 0x0388000607ff09a7 */ /* 0x0001e4000800003f */
[----:B------:R-:W-:Y:S01]  /*22560*/  UMOV UR25, UR9 ;  /* 0x0000000900197c82 */ /* 0x000fe20008000000 */
[----:B------:R-:W-:Y:S01]  /*22570*/  UMOV UR17, UR9 ;  /* 0x0000000900117c82 */ /* 0x000fe20008000000 */
[----:B------:R1:W-:Y:S02]  /*22580*/  UTMALDG.4D [UR8], [UR4], desc[UR6] ;  /* 0x00000608040075b4 */ /* 0x0003e40008019000 */
[----:B------:R0:W-:Y:S02]  /*22590*/  UTMALDG.4D [UR24], [UR4], desc[UR14] ;  /* 0x00000e18040075b4 */ /* 0x0001e40008019000 */
[----:B------:R0:W-:Y:S01]  /*225a0*/  UTMALDG.4D [UR16], [UR4], desc[UR22] ;  /* 0x00001610040075b4 */ /* 0x0001e20008019000 */
[----:B-1----:R-:W-:Y:S01]  /*225b0*/  @P0 R2UR UR13, R2 ;  /* 0x00000000020d02ca */ /* 0x002fe200000e0000 */
[----:B------:R-:W-:Y:S01]  /*225c0*/  UIADD3 UR8, UR30, 0x20400, URZ ;  /* 0x000204001e087890 */ /* 0x000fe2000fffe03f */
[----:B------:R-:W-:Y:S01]  /*225d0*/  @P0 R2UR UR12, R18 ;  /* 0x00000000120c02ca */ /* 0x000fe200000e0000 */
[----:B------:R-:W-:Y:S01]  /*225e0*/  UMOV UR6, 0x0 ;  /* 0x0000000000067882 */ /* 0x000fe20000000000 */
[----:B------:R-:W-:Y:S01]  /*225f0*/  @P0 R2UR UR11, R17 ;  /* 0x00000000110b02ca */ /* 0x000fe200000e0000 */
[----:B------:R-:W-:Y:S01]  /*22600*/  UMOV UR7, 0x12f00000 ;  /* 0x12f0000000077882 */ /* 0x000fe20000000000 */
[----:B------:R-:W-:-:S11]  /*22610*/  UMOV UR10, 0xc0 ;  /* 0x000000c0000a7882 */ /* 0x000fd60000000000 */
        /* <DEDUP_REMOVED lines=9> */
.L_x_834:
[----:B------:R-:W-:Y:S05]  /*226b0*/  BSYNC B0 ;  /* 0x0000000000007941 */ /* 0x000fea0003800000 */
.L_x_727:
        /* <DEDUP_REMOVED lines=9> */
[C---:B------:R-:W-:Y:S01]  /*22750*/  IADD3 R2, R6.reuse, R13, RZ ;  /* 0x0000000d06027210 */ /* 0x040fe20007ffe0ff */
[----:B------:R-:W-:-:S03]  /*22760*/  VIADD R6, R6, 0xfffffffe ;  /* 0xfffffffe06067836 */ /* 0x000fc60000000000 */
[----:B------:R-:W-:-:S04]  /*22770*/  LOP3.LUT R2, R2, 0x1, RZ, 0xc0, !PT ;  /* 0x0000000102027812 */ /* 0x000fc800078ec0ff */
[----:B------:R-:W-:-:S13]  /*22780*/  ISETP.NE.U32.AND P0, PT, R2, 0x1, PT ;  /* 0x000000010200780c */ /* 0x000fda0003f05070 */
        /* <DEDUP_REMOVED lines=15> */
[----:B------:R-:W-:Y:S01]  /*22880*/  IMAD.MOV.U32 R2, RZ, RZ, R6 ;  /* 0x000000ffff027224 */ /* 0x000fe200078e0006 */
[----:B------:R-:W-:Y:S01]  /*22890*/  ULDC.64 UR4, c[0x0][0x408] ;  /* 0x0001020000047ab9 */ /* 0x000fe20000000a00 */
[----:B------:R-:W-:Y:S01]  /*228a0*/  ULDC.64 UR6, c[0x0][0x208] ;  /* 0x0000820000067ab9 */ /* 0x000fe20000000a00 */
[----:B0-----:R-:W-:-:S13]  /*228b0*/  ISETP.NE.AND P0, PT, R17, 0x1, PT ;  /* 0x000000011100780c */ /* 0x001fda0003f05270 */
[----:B------:R-:W0:Y:S02]  /*228c0*/  @P0 LDC.64 R10, c[0x0][0x420] ;  /* 0x00010800ff0a0b82 */ /* 0x000e240000000a00 */
[----:B0-----:R-:W-:-:S05]  /*228d0*/  @P0 IMAD.HI.U32 R10, R6, R10, RZ ;  /* 0x0000000a060a0227 */ /* 0x001fca00078e00ff */
[----:B------:R-:W-:Y:S01]  /*228e0*/  @P0 SHF.R.U32.HI R2, RZ, R11, R10 ;  /* 0x0000000bff020219 */ /* 0x000fe2000001160a */
[----:B------:R-:W-:-:S03]  /*228f0*/  IMAD R10, R12, UR4, RZ ;  /* 0x000000040c0a7c24 */ /* 0x000fc6000f8e02ff */
[----:B------:R-:W-:Y:S01]  /*22900*/  SHF.R.S32.HI R11, RZ, 0x1f, R2 ;  /* 0x0000001fff0b7819 */ /* 0x000fe20000011402 */
[C---:B------:R-:W-:Y:S02]  /*22910*/  IMAD R15, R0.reuse, UR5, R10 ;  /* 0x00000005000f7c24 */ /* 0x040fe4000f8e020a */
[--C-:B------:R-:W-:Y:S02]  /*22920*/  IMAD.MOV.U32 R10, RZ, RZ, R2.reuse ;  /* 0x000000ffff0a7224 */ /* 0x100fe400078e0002 */
[----:B------:R-:W-:Y:S02]  /*22930*/  IMAD.MOV R2, RZ, RZ, -R2 ;  /* 0x000000ffff027224 */ /* 0x000fe400078e0a02 */
[----:B------:R-:W-:-:S04]  /*22940*/  IMAD.WIDE.U32 R10, R0, UR4, R10 ;  /* 0x00000004000a7c25 */ /* 0x000fc8000f8e000a */
[----:B------:R-:W-:Y:S01]  /*22950*/  IMAD.IADD R15, R15, 0x1, R11 ;  /* 0x000000010f0f7824 */ /* 0x000fe200078e020b */
[----:B------:R-:W-:Y:S01]  /*22960*/  LEA R8, P0, R10, R8, 0x2 ;  /* 0x000000080a087211 */ /* 0x000fe200078010ff */
[----:B------:R-:W-:-:S03]  /*22970*/  IMAD R6, R17, R2, R6 ;  /* 0x0000000211067224 */ /* 0x000fc600078e0206 */
[----:B------:R-:W-:-:S05]  /*22980*/  LEA.HI.X R9, R10, R9, R15, 0x2, P0 ;  /* 0x000000090a097211 */ /* 0x000fca00000f140f */
[----:B------:R0:W5:Y:S04]  /*22990*/  LDG.E R2, desc[UR6][R8.64] ;  /* 0x0000000608027981 */ /* 0x000168000c1e1900 */
.L_x_735:
[----:B0-----:R-:W0:Y:S01]  /*229a0*/  S2R R9, SR_CgaCtaId ;  /* 0x0000000000097919 */ /* 0x001e220000008800 */
[----:B------:R-:W-:-:S04]  /*229b0*/  MOV R8, 0x400 ;  /* 0x0000040000087802 */ /* 0x000fc80000000f00 */
[----:B0-----:R-:W-:Y:S02]  /*229c0*/  LEA R8, R9, R8, 0x18 ;  /* 0x0000000809087211 */ /* 0x001fe400078ec0ff */
[----:B------:R-:W-:-:S03]  /*229d0*/  SHF.L.U32 R9, R14, 0x1f, RZ ;  /* 0x0000001f0e097819 */ /* 0x000fc600000006ff */
[----:B------:R-:W-:-:S04]  /*229e0*/  IMAD R8, R7, 0x8, R8 ;  /* 0x0000000807087824 */ /* 0x000fc800078e0208 */
[----:B------:R-:W0:Y:S02]  /*229f0*/  SYNCS.PHASECHK.TRANS64.TRYWAIT P0, [R8+URZ+0x38840], R9 ;  /* 0x03884009080075a7 */ /* 0x000e24000800017f */
[----:B0-----:R-:W-:Y:S05]  /*22a00*/  @!P0 BRA `(.L_x_736) ;  /* 0x0000003800688947 */ /* 0x001fea0003800000 */
.L_x_835:
        /* <DEDUP_REMOVED lines=11> */
.L_x_737:
        /* <DEDUP_REMOVED lines=42> */
.L_x_836:
[----:B------:R-:W-:Y:S05]  /*22d60*/  @P1 BRA `(.L_x_739) ;  /* 0x0000000000301947 */ /* 0x000fea0003800000 */
[----:B------:R-:W2:Y:S01]  /*22d70*/  LDL R10, [R1] ;  /* 0x00000000010a7983 */ /* 0x000ea20000100800 */
[----:B------:R-:W-:Y:S01]  /*22d80*/  MOV R11, 0x400 ;  /* 0x00000400000b7802 */ /* 0x000fe20000000f00 */
[----:B------:R-:W1:Y:S01]  /*22d90*/  S2R R17, SR_TID.X ;  /* 0x0000000000117919 */ /* 0x000e620000002100 */
[----:B------:R-:W3:Y:S01]  /*22da0*/  S2R R15, SR_CgaCtaId ;  /* 0x00000000000f7919 */ /* 0x000ee20000008800 */
[----:B0-----:R-:W-:Y:S01]  /*22db0*/  IMAD.MOV.U32 R9, RZ, RZ, 0xa000 ;  /* 0x0000a000ff097424 */ /* 0x001fe200078e00ff */
[----:B-1----:R-:W-:-:S04]  /*22dc0*/  LOP3.LUT R17, R17, 0x1f, RZ, 0xc0, !PT ;  /* 0x0000001f11117812 */ /* 0x002fc800078ec0ff */
[----:B------:R-:W-:Y:S02]  /*22dd0*/  ISETP.NE.AND P0, PT, R17, RZ, PT ;  /* 0x000000ff1100720c */ /* 0x000fe40003f05270 */
[----:B---3--:R-:W-:-:S05]  /*22de0*/  LEA R11, R15, R11, 0x18 ;  /* 0x0000000b0f0b7211 */ /* 0x008fca00078ec0ff */
[----:B--2---:R-:W-:-:S04]  /*22df0*/  IMAD R8, R10, 0x8, R11 ;  /* 0x000000080a087824 */ /* 0x004fc800078e020b */
[----:B------:R1:W-:Y:S02]  /*22e00*/  SYNCS.ARRIVE.TRANS64 RZ, [R8+URZ+0x38850], R9 ;  /* 0x0388500908ff79a7 */ /* 0x0003e4000800003f */
[----:B------:R-:W-:Y:S05]  /*22e10*/  @!P0 BRA `(.L_x_739) ;  /* 0x0000000000048947 */ /* 0x000fea0003800000 */
[----:B------:R-:W-:Y:S01]  /*22e20*/  BPT.TRAP 0x1 ;  /* 0x000000040000795c */ /* 0x000fe20000300000 */
.L_x_739:
        /* <DEDUP_REMOVED lines=41> */
.L_x_734:
[----:B------:R-:W-:Y:S05]  /*230c0*/  BSYNC B2 ;  /* 0x0000000000027941 */ /* 0x000fea0003800000 */
.L_x_733:
[----:B------:R-:W2:Y:S04]  /*230d0*/  LDL.LU R2, [R1+0x24] ;  /* 0x0000240001027983 */ /* 0x000ea80000300800 */
[----:B------:R0:W-:Y:S04]  /*230e0*/  STL [R1], R7 ;  /* 0x0000000701007387 */ /* 0x0001e80000100800 */
[----:B------:R0:W-:Y:S02]  /*230f0*/  STL [R1+0x8], R14 ;  /* 0x0000080e01007387 */ /* 0x0001e40000100800 */
[----:B0-2---:R-:W-:-:S07]  /*23100*/  VIADD R6, R2, 0xfffffffd ;  /* 0xfffffffd02067836 */ /* 0x005fce0000000000 */
.L_x_732:
[----:B------:R-:W-:Y:S05]  /*23110*/  BSYNC B1 ;  /* 0x0000000000017941 */ /* 0x000fea0003800000 */
.L_x_731:
[----:B------:R-:W-:-:S04]  /*23120*/  IADD3 R2, -R13, RZ, RZ ;  /* 0x000000ff0d027210 */ /* 0x000fc80007ffe1ff */
[----:B------:R-:W-:-:S13]  /*23130*/  ISETP.NE.AND P0, PT, R3, R2, PT ;  /* 0x000000020300720c */ /* 0x000fda0003f05270 */
[----:B------:R-:W-:Y:S05]  /*23140*/  @!P0 BRA `(.L_x_730) ;  /* 0x0000001000788947 */ /* 0x000fea0003800000 */
[----:B------:R-:W-:-:S07]  /*23150*/  IMAD.MOV.U32 R10, RZ, RZ, R5 ;  /* 0x000000ffff0a7224 */ /* 0x000fce00078e0005 */
.L_x_754:
        /* <DEDUP_REMOVED lines=22> */
[----:B------:R-:W-:-:S04]  /*232c0*/  @P0 SHF.R.U32.HI R2, RZ, R3, R9 ;  /* 0x00000003ff020219 */ /* 0x000fc80000011609 */
[--C-:B------:R-:W-:Y:S01]  /*232d0*/  SHF.R.S32.HI R3, RZ, 0x1f, R2.reuse ;  /* 0x0000001fff037819 */ /* 0x100fe20000011402 */
[----:B------:R-:W-:-:S04]  /*232e0*/  IMAD.MOV R9, RZ, RZ, -R2 ;  /* 0x000000ffff097224 */ /* 0x000fc800078e0a02 */
[----:B------:R-:W-:Y:S02]  /*232f0*/  IMAD R9, R10, R9, R6 ;  /* 0x000000090a097224 */ /* 0x000fe400078e0206 */
[----:B------:R-:W-:Y:S02]  /*23300*/  IMAD R10, R12, UR6, RZ ;  /* 0x000000060c0a7c24 */ /* 0x000fe4000f8e02ff */
[----:B------:R-:W-:-:S04]  /*23310*/  IMAD.WIDE.U32 R2, R0, UR6, R2 ;  /* 0x0000000600027c25 */ /* 0x000fc8000f8e0002 */
[----:B------:R-:W-:-:S04]  /*23320*/  IMAD R10, R0, UR7, R10 ;  /* 0x00000007000a7c24 */ /* 0x000fc8000f8e020a */
[----:B------:R-:W-:Y:S01]  /*23330*/  IMAD.IADD R3, R10, 0x1, R3 ;  /* 0x000000010a037824 */ /* 0x000fe200078e0203 */
[----:B------:R-:W-:-:S04]  /*23340*/  LEA R10, P0, R2, UR4, 0x2 ;  /* 0x00000004020a7c11 */ /* 0x000fc8000f8010ff */
[----:B------:R-:W-:-:S05]  /*23350*/  LEA.HI.X R11, R2, UR5, R3, 0x2, P0 ;  /* 0x00000005020b7c11 */ /* 0x000fca00080f1403 */
[----:B------:R0:W5:Y:S04]  /*23360*/  LDG.E R10, desc[UR8][R10.64] ;  /* 0x000000080a0a7981 */ /* 0x000168000c1e1900 */
.L_x_742:
[----:B------:R-:W1:Y:S01]  /*23370*/  S2R R3, SR_CgaCtaId ;  /* 0x0000000000037919 */ /* 0x000e620000008800 */
[----:B------:R-:W-:-:S04]  /*23380*/  MOV R2, 0x400 ;  /* 0x0000040000027802 */ /* 0x000fc80000000f00 */
[----:B-1----:R-:W-:Y:S02]  /*23390*/  LEA R2, R3, R2, 0x18 ;  /* 0x0000000203027211 */ /* 0x002fe400078ec0ff */
[----:B------:R-:W-:-:S03]  /*233a0*/  SHF.L.U32 R3, R8, 0x1f, RZ ;  /* 0x0000001f08037819 */ /* 0x000fc600000006ff */
[----:B------:R-:W-:-:S04]  /*233b0*/  IMAD R2, R7, 0x8, R2 ;  /* 0x0000000807027824 */ /* 0x000fc800078e0202 */
[----:B------:R-:W1:Y:S02]  /*233c0*/  SYNCS.PHASECHK.TRANS64.TRYWAIT P0, [R2+URZ+0x38840], R3 ;  /* 0x03884003020075a7 */ /* 0x000e64000800017f */
[----:B-1----:R-:W-:Y:S05]  /*233d0*/  @!P0 BRA `(.L_x_743) ;  /* 0x00000030001c8947 */ /* 0x002fea0003800000 */
.L_x_837:
        /* <DEDUP_REMOVED lines=11> */
.L_x_744:
[----:B------:R-:W2:Y:S04]  /*23490*/  LDL R15, [R1+0x4] ;  /* 0x00000400010f7983 */ /* 0x000ea80000100800 */
[----:B------:R-:W3:Y:S01]  /*234a0*/  LDL.LU R14, [R1+0x8] ;  /* 0x00000800010e7983 */ /* 0x000ee20000300800 */
[----:B-1----:R-:W-:-:S03]  /*234b0*/  MOV R3, 0x400 ;  /* 0x0000040000037802 */ /* 0x002fc60000000f00 */
        /* <DEDUP_REMOVED lines=39> */
.L_x_838:
        /* <DEDUP_REMOVED lines=8> */
.L_x_746:
        /* <DEDUP_REMOVED lines=40> */
.L_x_741:
[----:B------:R-:W-:Y:S05]  /*23a30*/  BSYNC B1 ;  /* 0x0000000000017941 */ /* 0x000fea0003800000 */
.L_x_740:
        /* <DEDUP_REMOVED lines=10> */
[----:B------:R-:W-:Y:S01]  /*23ae0*/  VIADD R9, R6, 0xffffffff ;  /* 0xffffffff06097836 */ /* 0x000fe20000000000 */
        /* <DEDUP_REMOVED lines=16> */
[----:B------:R-:W-:-:S05]  /*23bf0*/  IMAD.WIDE.U32 R2, R0, UR6, R2 ;  /* 0x0000000600027c25 */ /* 0x000fca000f8e0002 */
[----:B------:R-:W-:Y:S02]  /*23c00*/  IADD3 R3, R10, R3, RZ ;  /* 0x000000030a037210 */ /* 0x000fe40007ffe0ff */
[----:B------:R-:W-:-:S04]  /*23c10*/  LEA R10, P0, R2, UR4, 0x2 ;  /* 0x00000004020a7c11 */ /* 0x000fc8000f8010ff */
[----:B------:R-:W-:-:S05]  /*23c20*/  LEA.HI.X R11, R2, UR5, R3, 0x2, P0 ;  /* 0x00000005020b7c11 */ /* 0x000fca00080f1403 */
[----:B------:R1:W5:Y:S04]  /*23c30*/  LDG.E R10, desc[UR8][R10.64] ;  /* 0x000000080a0a7981 */ /* 0x000368000c1e1900 */
.L_x_749:
[----:B------:R-:W2:Y:S01]  /*23c40*/  S2R R3, SR_CgaCtaId ;  /* 0x0000000000037919 */ /* 0x000ea20000008800 */
[----:B------:R-:W-:-:S04]  /*23c50*/  MOV R2, 0x400 ;  /* 0x0000040000027802 */ /* 0x000fc80000000f00 */
[----:B--2---:R-:W-:Y:S02]  /*23c60*/  LEA R2, R3, R2, 0x18 ;  /* 0x0000000203027211 */ /* 0x004fe400078ec0ff */
[----:B------:R-:W-:-:S03]  /*23c70*/  SHF.L.U32 R3, R13, 0x1f, RZ ;  /* 0x0000001f0d037819 */ /* 0x000fc600000006ff */
[----:B------:R-:W-:-:S04]  /*23c80*/  IMAD R2, R14, 0x8, R2 ;  /* 0x000000080e027824 */ /* 0x000fc800078e0202 */
[----:B------:R-:W2:Y:S02]  /*23c90*/  SYNCS.PHASECHK.TRANS64.TRYWAIT P0, [R2+URZ+0x38840], R3 ;  /* 0x03884003020075a7 */ /* 0x000ea4000800017f */
[----:B--2---:R-:W-:Y:S05]  /*23ca0*/  @!P0 BRA `(.L_x_750) ;  /* 0x0000002800108947 */ /* 0x004fea0003800000 */
.L_x_839:
        /* <DEDUP_REMOVED lines=11> */
.L_x_751:
        /* <DEDUP_REMOVED lines=42> */
.L_x_840:
        /* <DEDUP_REMOVED lines=8> */
.L_x_753:
        /* <DEDUP_REMOVED lines=21> */
[----:B------:R-:W-:Y:S01]  /*241d0*/  IMAD.MOV.U32 R5, RZ, RZ, R10 ;  /* 0x000000ffff057224 */ /* 0x000fe200078e000a */
[----:B--2---:R-:W-:Y:S02]  /*241e0*/  R2UR UR11, R13 ;  /* 0x000000000d0b72ca */ /* 0x004fe400000e0000 */
        /* <DEDUP_REMOVED lines=16> */
.L_x_748:
[----:B------:R-:W-:Y:S05]  /*242f0*/  BSYNC B1 ;  /* 0x0000000000017941 */ /* 0x000fea0003800000 */
.L_x_747:
[C---:B------:R-:W-:Y:S01]  /*24300*/  ISETP.GT.AND P0, PT, R6.reuse, 0x1, PT ;  /* 0x000000010600780c */ /* 0x040fe20003f04270 */
[----:B------:R-:W-:-:S12]  /*24310*/  VIADD R6, R6, 0xfffffffe ;  /* 0xfffffffe06067836 */ /* 0x000fd80000000000 */
[----:B------:R-:W-:Y:S05]  /*24320*/  @P0 BRA `(.L_x_754) ;  /* 0xffffffec008c0947 */ /* 0x000fea000383ffff */
.L_x_730:
[----:B------:R-:W-:Y:S05]  /*24330*/  BSYNC B0 ;  /* 0x0000000000007941 */ /* 0x000fea0003800000 */
.L_x_729:
[----:B------:R-:W1:Y:S01]  /*24340*/  S2R R2, SR_TID.X ;  /* 0x0000000000027919 */ /* 0x000e620000002100 */
[----:B------:R-:W-:Y:S01]  /*24350*/  BSSY B0, `(.L_x_755) ;  /* 0x0000011000007945 */ /* 0x000fe20003800000 */
[----:B-1----:R-:W-:-:S04]  /*24360*/  LOP3.LUT R2, R2, 0x1f, RZ, 0xc0, !PT ;  /* 0x0000001f02027812 */ /* 0x002fc800078ec0ff */
[----:B------:R-:W-:-:S13]  /*24370*/  ISETP.NE.AND P0, PT, R2, RZ, PT ;  /* 0x000000ff0200720c */ /* 0x000fda0003f05270 */
[----:B------:R-:W-:Y:S05]  /*24380*/  @P0 BRA `(.L_x_756) ;  /* 0x0000000000340947 */ /* 0x000fea0003800000 */
[----:B------:R-:W1:Y:S01]  /*24390*/  S2R R3, SR_LANEID ;  /* 0x0000000000037919 */ /* 0x000e620000000000 */
[----:B------:R-:W-:Y:S01]  /*243a0*/  VOTEU.ANY UR4, UPT, PT ;  /* 0x0000000000047886 */ /* 0x000fe200038e0100 */
[----:B------:R-:W-:Y:S01]  /*243b0*/  ULDC.64 UR6, c[0x0][0x208] ;  /* 0x0000820000067ab9 */ /* 0x000fe20000000a00 */
[----:B------:R-:W1:Y:S08]  /*243c0*/  FLO.U32 R0, UR4 ;  /* 0x0000000400007d00 */ /* 0x000e7000080e0000 */
[----:B------:R-:W2:Y:S01]  /*243d0*/  POPC R7, UR4 ;  /* 0x0000000400077d09 */ /* 0x000ea20008000000 */
[----:B-1----:R-:W-:-:S02]  /*243e0*/  ISETP.EQ.U32.AND P0, PT, R0, R3, PT ;  /* 0x000000030000720c */ /* 0x002fc40003f02070 */
[----:B------:R-:W2:Y:S11]  /*243f0*/  LDC.64 R2, c[0x0][0xc38] ;  /* 0x00030e00ff027b82 */ /* 0x000eb60000000a00 */
[----:B--2---:R-:W2:Y:S01]  /*24400*/  @P0 ATOMG.E.ADD.STRONG.GPU PT, R3, desc[UR6][R2.64], R7 ;  /* 0x00000007020309a8 */ /* 0x004ea200081ee1c6 */
[----:B------:R-:W1:Y:S02]  /*24410*/  S2R R6, SR_LTMASK ;  /* 0x0000000000067919 */ /* 0x000e640000003900 */
[----:B-1----:R-:W-:-:S04]  /*24420*/  LOP3.LUT R6, R6, UR4, RZ, 0xc0, !PT ;  /* 0x0000000406067c12 */ /* 0x002fc8000f8ec0ff */
[----:B------:R-:W1:Y:S01]  /*24430*/  POPC R9, R6 ;  /* 0x0000000600097309 */ /* 0x000e620000000000 */
[----:B--2---:R-:W1:Y:S02]  /*24440*/  SHFL.IDX PT, R0, R3, R0, 0x1f ;  /* 0x00001f0003007589 */ /* 0x004e6400000e0000 */
[----:B-1----:R-:W-:-:S07]  /*24450*/  IADD3 R16, R0, UR36, R9 ;  /* 0x0000002400107c10 */ /* 0x002fce000fffe009 */
.L_x_756:
[----:B------:R-:W-:Y:S05]  /*24460*/  BSYNC B0 ;  /* 0x0000000000007941 */ /* 0x000fea0003800000 */
.L_x_755:
        /* <DEDUP_REMOVED lines=11> */
.L_x_841:
        /* <DEDUP_REMOVED lines=11> */
.L_x_760:
        /* <DEDUP_REMOVED lines=38> */
.L_x_758:
[----:B------:R-:W-:Y:S05]  /*24830*/  BSYNC B0 ;  /* 0x0000000000007941 */ /* 0x000fea0003800000 */
.L_x_757:
        /* <DEDUP_REMOVED lines=9> */
.L_x_713:
[----:B------:R-:W-:Y:S05]  /*248d0*/  BSYNC B6 ;  /* 0x0000000000067941 */ /* 0x000fea0003800000 */
.L_x_711:
[----:B------:R-:W-:-:S03]  /*248e0*/  UMOV UR4, 0xffffffff ;  /* 0xffffffff00047882 */ /* 0x000fc60000000000 */
[----:B------:R-:W-:Y:S05]  /*248f0*/  BRA.DIV UR4, `(.L_x_761) ;  /* 0x0000001e04387947 */ /* 0x000fea000b800000 */
[----:B------:R2:W3:Y:S04]  /*24900*/  SHFL.IDX PT, R4, R16, RZ, 0x1f ;  /* 0x00001fff10047589 */ /* 0x0004e800000e0000 */
[----:B------:R2:W4:Y:S02]  /*24910*/  SHFL.IDX PT, R6, R16, 0x1, 0x1f ;  /* 0x00201f0010067f89 */ /* 0x00052400000e0000 */
.L_x_845:
[----:B0-----:R-:W0:Y:S01]  /*24920*/  S2R R8, SR_TID.X ;  /* 0x0000000000087919 */ /* 0x001e220000002100 */
[----:B------:R-:W-:Y:S01]  /*24930*/  ULDC UR4, c[0x0][0xc14] ;  /* 0x0003050000047ab9 */ /* 0x000fe20000000800 */
[----:B------:R-:W-:Y:S01]  /*24940*/  BSSY B0, `(.L_x_762) ;  /* 0x000000c000007945 */ /* 0x000fe20003800000 */
[----:B-1----:R-:W-:Y:S02]  /*24950*/  IMAD.U32 R0, RZ, RZ, UR4 ;  /* 0x00000004ff007e24 */ /* 0x002fe4000f8e00ff */
        /* <DEDUP_REMOVED lines=8> */
[----:B0-----:R-:W-:-:S05]  /*249e0*/  IMAD.WIDE R2, R5, 0x4, R2 ;  /* 0x0000000405027825 */ /* 0x001fca00078e0202 */
[----:B------:R0:W5:Y:S02]  /*249f0*/  LDG.E R17, desc[UR4][R2.64] ;  /* 0x0000000402117981 */ /* 0x000164000c1e1900 */
.L_x_763:
[----:B------:R-:W-:Y:S05]  /*24a00*/  BSYNC B0 ;  /* 0x0000000000007941 */ /* 0x000fea0003800000 */
.L_x_762:
        /* <DEDUP_REMOVED lines=8> */
[----:B------:R-:W1:Y:S02]  /*24a90*/  SHFL.UP PT, R14, R13, 0x2, RZ ;  /* 0x044000000d0e7989 */ /* 0x000e6400000e00ff */
[----:B-1----:R-:W-:Y:S02]  /*24aa0*/  SEL R14, R14, RZ, P1 ;  /* 0x000000ff0e0e7207 */ /* 0x002fe40000800000 */
[----:B------:R-:W-:-:S03]  /*24ab0*/  ISETP.GE.U32.AND P1, PT, R8, 0x8, PT ;  /* 0x000000080800780c */ /* 0x000fc60003f26070 */
[----:B0-----:R-:W-:-:S05]  /*24ac0*/  IMAD.IADD R3, R13, 0x1, R14 ;  /* 0x000000010d037824 */ /* 0x001fca00078e020e */
[----:B------:R-:W0:Y:S02]  /*24ad0*/  SHFL.UP PT, R14, R3, 0x4, RZ ;  /* 0x04800000030e7989 */ /* 0x000e2400000e00ff */
[----:B0-----:R-:W-:Y:S02]  /*24ae0*/  SEL R14, R14, RZ, P0 ;  /* 0x000000ff0e0e7207 */ /* 0x001fe40000000000 */
[----:B------:R-:W-:Y:S02]  /*24af0*/  ISETP.GE.U32.AND P0, PT, R8, 0x10, PT ;  /* 0x000000100800780c */ /* 0x000fe40003f06070 */
[----:B------:R-:W-:-:S05]  /*24b00*/  IADD3 R5, R3, R14, RZ ;  /* 0x0000000e03057210 */ /* 0x000fca0007ffe0ff */
[----:B------:R-:W0:Y:S02]  /*24b10*/  SHFL.UP PT, R14, R5, 0x8, RZ ;  /* 0x05000000050e7989 */ /* 0x000e2400000e00ff */
[----:B0-----:R-:W-:-:S05]  /*24b20*/  SEL R14, R14, RZ, P1 ;  /* 0x000000ff0e0e7207 */ /* 0x001fca0000800000 */
[----:B------:R-:W-:-:S05]  /*24b30*/  IMAD.IADD R7, R5, 0x1, R14 ;  /* 0x0000000105077824 */ /* 0x000fca00078e020e */
[----:B------:R-:W0:Y:S02]  /*24b40*/  SHFL.UP PT, R14, R7, 0x10, RZ ;  /* 0x06000000070e7989 */ /* 0x000e2400000e00ff */
[----:B0-----:R-:W-:-:S05]  /*24b50*/  SEL R2, R14, RZ, P0 ;  /* 0x000000ff0e027207 */ /* 0x001fca0000000000 */
[----:B------:R-:W-:-:S05]  /*24b60*/  IMAD.IADD R2, R7, 0x1, R2 ;  /* 0x0000000107027824 */ /* 0x000fca00078e0202 */
[----:B------:R0:W1:Y:S02]  /*24b70*/  SHFL.IDX PT, R14, R2, 0x1f, 0x1f ;  /* 0x03e01f00020e7f89 */ /* 0x00006400000e0000 */
.L_x_853:
[----:B------:R-:W-:Y:S02]  /*24b80*/  ULDC UR4, c[0x0][0xc10] ;  /* 0x0003040000047ab9 */ /* 0x000fe40000000800 */
[----:B--2---:R-:W-:-:S04]  /*24b90*/  IMAD.U32 R16, RZ, RZ, UR4 ;  /* 0x00000004ff107e24 */ /* 0x004fc8000f8e00ff */
[----:B-1----:R-:W-:-:S04]  /*24ba0*/  IMAD R3, R14, R16, RZ ;  /* 0x000000100e037224 */ /* 0x002fc800078e02ff */
[----:B----4-:R-:W-:-:S05]  /*24bb0*/  IMAD.IADD R6, R6, 0x1, R3 ;  /* 0x0000000106067824 */ /* 0x010fca00078e0203 */
[----:B---3--:R-:W-:-:S13]  /*24bc0*/  ISETP.GT.AND P0, PT, R6, R4, PT ;  /* 0x000000040600720c */ /* 0x008fda0003f04270 */
[----:B------:R-:W-:Y:S05]  /*24bd0*/  @P0 BRA `(.L_x_765) ;  /* 0x0000000000b80947 */ /* 0x000fea0003800000 */
[----:B------:R-:W1:Y:S02]  /*24be0*/  LDC R0, c[0x0][0xc14] ;  /* 0x00030500ff007b82 */ /* 0x000e640000000800 */
.L_x_770:
[----:B------:R-:W-:-:S05]  /*24bf0*/  VIADD R19, R19, 0x1f ;  /* 0x0000001f13137836 */ /* 0x000fca0000000000 */
[----:B-1----:R-:W-:-:S13]  /*24c00*/  ISETP.GE.AND P0, PT, R19, R0, PT ;  /* 0x000000001300720c */ /* 0x002fda0003f06270 */
[----:B------:R-:W-:Y:S05]  /*24c10*/  @P0 BRA `(.L_x_766) ;  /* 0x0000000400600947 */ /* 0x000fea0003800000 */
[----:B------:R-:W1:Y:S01]  /*24c20*/  S2R R8, SR_TID.X ;  /* 0x0000000000087919 */ /* 0x000e620000002100 */
[----:B------:R-:W-:Y:S01]  /*24c30*/  BSSY B0, `(.L_x_767) ;  /* 0x000000b000007945 */ /* 0x000fe20003800000 */
[----:B------:R-:W-:Y:S01]  /*24c40*/  IMAD.MOV.U32 R17, RZ, RZ, RZ ;  /* 0x000000ffff117224 */ /* 0x000fe200078e00ff */
[----:B-1----:R-:W-:-:S04]  /*24c50*/  LOP3.LUT R8, R8, 0x1f, RZ, 0xc0, !PT ;  /* 0x0000001f08087812 */ /* 0x002fc800078ec0ff */
[C---:B------:R-:W-:Y:S01]  /*24c60*/  ISETP.NE.AND P1, PT, R8.reuse, 0x1f, PT ;  /* 0x0000001f0800780c */ /* 0x040fe20003f25270 */
[----:B------:R-:W-:-:S05]  /*24c70*/  IMAD.IADD R5, R8, 0x1, R19 ;  /* 0x0000000108057824 */ /* 0x000fca00078e0213 */
[----:B------:R-:W-:-:S13]  /*24c80*/  ISETP.GE.OR P0, PT, R5, R0, !P1 ;  /* 0x000000000500720c */ /* 0x000fda0004f06670 */
[----:B------:R-:W-:Y:S05]  /*24c90*/  @P0 BRA `(.L_x_768) ;  /* 0x0000000000100947 */ /* 0x000fea0003800000 */
[----:B0-----:R-:W0:Y:S01]  /*24ca0*/  LDC.64 R2, c[0x0][0xc58] ;  /* 0x00031600ff027b82 */ /* 0x001e220000000a00 */
[----:B------:R-:W-:Y:S01]  /*24cb0*/  ULDC.64 UR4, c[0x0][0x208] ;  /* 0x0000820000047ab9 */ /* 0x000fe20000000a00 */
[----:B0-----:R-:W-:-:S05]  /*24cc0*/  IMAD.WIDE R2, R5, 0x4, R2 ;  /* 0x0000000405027825 */ /* 0x001fca00078e0202 */
[----:B------:R1:W5:Y:S02]  /*24cd0*/  LDG.E R17, desc[UR4][R2.64] ;  /* 0x0000000402117981 */ /* 0x000364000c1e1900 */
.L_x_768:
[----:B------:R-:W-:Y:S05]  /*24ce0*/  BSYNC B0 ;  /* 0x0000000000007941 */ /* 0x000fea0003800000 */
.L_x_767:
[----:B------:R-:W-:-:S03]  /*24cf0*/  UMOV UR4, 0xffffffff ;  /* 0xffffffff00047882 */ /* 0x000fc60000000000 */
[----:B------:R-:W-:Y:S05]  /*24d00*/  BRA.DIV UR4, `(.L_x_769) ;  /* 0x0000001e04507947 */ /* 0x000fea000b800000 */
[----:B-----5:R-:W2:Y:S01]  /*24d10*/  SHFL.UP PT, R14, R17, 0x1, RZ ;  /* 0x04200000110e7989 */ /* 0x020ea200000e00ff */
[C---:B------:R-:W-:Y:S02]  /*24d20*/  ISETP.NE.AND P0, PT, R8.reuse, RZ, PT ;  /* 0x000000ff0800720c */ /* 0x040fe40003f05270 */
[----:B------:R-:W-:Y:S02]  /*24d30*/  ISETP.GE.U32.AND P1, PT, R8, 0x2, PT ;  /* 0x000000020800780c */ /* 0x000fe40003f26070 */
[----:B--2---:R-:W-:Y:S02]  /*24d40*/  SEL R14, R14, RZ, P0 ;  /* 0x000000ff0e0e7207 */ /* 0x004fe40000000000 */
[----:B------:R-:W-:-:S03]  /*24d50*/  ISETP.GE.U32.AND P0, PT, R8, 0x4, PT ;  /* 0x000000040800780c */ /* 0x000fc60003f06070 */
[----:B------:R-:W-:-:S05]  /*24d60*/  IMAD.IADD R13, R17, 0x1, R14 ;  /* 0x00000001110d7824 */ /* 0x000fca00078e020e */
[----:B------:R-:W2:Y:S02]  /*24d70*/  SHFL.UP PT, R14, R13, 0x2, RZ ;  /* 0x044000000d0e7989 */ /* 0x000ea400000e00ff */
[----:B--2---:R-:W-:Y:S02]  /*24d80*/  SEL R14, R14, RZ, P1 ;  /* 0x000000ff0e0e7207 */ /* 0x004fe40000800000 */
[----:B------:R-:W-:-:S03]  /*24d90*/  ISETP.GE.U32.AND P1, PT, R8, 0x8, PT ;  /* 0x000000080800780c */ /* 0x000fc60003f26070 */
[----:B-1----:R-:W-:-:S05]  /*24da0*/  IMAD.IADD R3, R13, 0x1, R14 ;  /* 0x000000010d037824 */ /* 0x002fca00078e020e */
[----:B------:R-:W1:Y:S02]  /*24db0*/  SHFL.UP PT, R14, R3, 0x4, RZ ;  /* 0x04800000030e7989 */ /* 0x000e6400000e00ff */
[----:B-1----:R-:W-:Y:S02]  /*24dc0*/  SEL R14, R14, RZ, P0 ;  /* 0x000000ff0e0e7207 */ /* 0x002fe40000000000 */
[----:B------:R-:W-:-:S03]  /*24dd0*/  ISETP.GE.U32.AND P0, PT, R8, 0x10, PT ;  /* 0x000000100800780c */ /* 0x000fc60003f06070 */
[----:B------:R-:W-:-:S05]  /*24de0*/  IMAD.IADD R5, R3, 0x1, R14 ;  /* 0x0000000103057824 */ /* 0x000fca00078e020e */
[----:B------:R-:W1:Y:S02]  /*24df0*/  SHFL.UP PT, R14, R5, 0x8, RZ ;  /* 0x05000000050e7989 */ /* 0x000e6400000e00ff */
[----:B-1----:R-:W-:-:S05]  /*24e00*/  SEL R14, R14, RZ, P1 ;  /* 0x000000ff0e0e7207 */ /* 0x002fca0000800000 */
[----:B------:R-:W-:-:S05]  /*24e10*/  IMAD.IADD R7, R5, 0x1, R14 ;  /* 0x0000000105077824 */ /* 0x000fca00078e020e */
[----:B------:R-:W0:Y:S02]  /*24e20*/  SHFL.UP PT, R14, R7, 0x10, RZ ;  /* 0x06000000070e7989 */ /* 0x000e2400000e00ff */
[----:B0-----:R-:W-:-:S05]  /*24e30*/  SEL R2, R14, RZ, P0 ;  /* 0x000000ff0e027207 */ /* 0x001fca0000000000 */
[----:B------:R-:W-:-:S05]  /*24e40*/  IMAD.IADD R2, R7, 0x1, R2 ;  /* 0x0000000107027824 */ /* 0x000fca00078e0202 */
[----:B------:R0:W1:Y:S02]  /*24e50*/  SHFL.IDX PT, R14, R2, 0x1f, 0x1f ;  /* 0x03e01f00020e7f89 */ /* 0x00006400000e0000 */
.L_x_861:
[----:B------:R-:W-:Y:S02]  /*24e60*/  ULDC UR4, c[0x0][0xc10] ;  /* 0x0003040000047ab9 */ /* 0x000fe40000000800 */
[----:B------:R-:W-:-:S04]  /*24e70*/  IMAD.U32 R16, RZ, RZ, UR4 ;  /* 0x00000004ff107e24 */ /* 0x000fc8000f8e00ff */
[----:B-1----:R-:W-:-:S04]  /*24e80*/  IMAD R3, R14, R16, RZ ;  /* 0x000000100e037224 */ /* 0x002fc800078e02ff */
[----:B------:R-:W-:-:S05]  /*24e90*/  IMAD.IADD R6, R3, 0x1, R6 ;  /* 0x0000000103067824 */ /* 0x000fca00078e0206 */
[----:B------:R-:W-:-:S13]  /*24ea0*/  ISETP.GT.AND P0, PT, R6, R4, PT ;  /* 0x000000040600720c */ /* 0x000fda0003f04270 */
[----:B------:R-:W-:Y:S05]  /*24eb0*/  @!P0 BRA `(.L_x_770) ;  /* 0xfffffffc004c8947 */ /* 0x000fea000383ffff */
.L_x_765:
        /* <DEDUP_REMOVED lines=8> */
.L_x_865:
[----:B------:R-:W-:Y:S01]  /*24f40*/  ISETP.NE.AND P0, PT, R3, RZ, PT ;  /* 0x000000ff0300720c */ /* 0x000fe20003f05270 */
[----:B------:R-:W-:-:S12]  /*24f50*/  IMAD.MOV.U32 R14, RZ, RZ, RZ ;  /* 0x000000ffff0e7224 */ /* 0x000fd800078e00ff */
[----:B------:R-:W-:Y:S05]  /*24f60*/  @!P0 BRA `(.L_x_772) ;  /* 0x0000000000108947 */ /* 0x000fea0003800000 */
[----:B------:R-:W-:Y:S01]  /*24f70*/  UMOV UR4, 0xffffffff ;  /* 0xffffffff00047882 */ /* 0x000fe20000000000 */
[----:B------:R-:W-:Y:S02]  /*24f80*/  IADD3 R12, R5, -0x1, RZ ;  /* 0xffffffff050c7810 */ /* 0x000fe40007ffe0ff */
[----:B------:R-:W-:Y:S05]  /*24f90*/  BRA.DIV UR4, `(.L_x_773) ;  /* 0x0000001e04c47947 */ /* 0x000fea000b800000 */
[----:B------:R3:W4:Y:S02]  /*24fa0*/  SHFL.IDX PT, R14, R2, R12, 0x1f ;  /* 0x00001f0c020e7589 */ /* 0x00072400000e0000 */
.L_x_772:
[----:B----4-:R-:W-:Y:S01]  /*24fb0*/  IMAD R16, R14, R16, R6 ;  /* 0x000000100e107224 */ /* 0x010fe200078e0206 */
[----:B--2---:R-:W-:Y:S01]  /*24fc0*/  IABS R6, R17 ;  /* 0x0000001100067213 */ /* 0x004fe20000000000 */
[----:B0--3--:R-:W-:Y:S02]  /*24fd0*/  IMAD.MOV.U32 R2, RZ, RZ, RZ ;  /* 0x000000ffff027224 */ /* 0x009fe400078e00ff */
[----:B------:R-:W-:Y:S01]  /*24fe0*/  IMAD.IADD R19, R5, 0x1, R19 ;  /* 0x0000000105137824 */ /* 0x000fe200078e0213 */
[----:B------:R-:W0:Y:S08]  /*24ff0*/  I2F.RP R7, R6 ;  /* 0x0000000600077306 */ /* 0x000e300000209400 */
[----:B0-----:R-:W0:Y:S02]  /*25000*/  MUFU.RCP R7, R7 ;  /* 0x0000000700077308 */ /* 0x001e240000001000 */
[----:B0-----:R-:W-:-:S06]  /*25010*/  VIADD R8, R7, 0xffffffe ;  /* 0x0ffffffe07087836 */ /* 0x001fcc0000000000 */
[----:B------:R-:W0:Y:S02]  /*25020*/  F2I.FTZ.U32.TRUNC.NTZ R3, R8 ;  /* 0x0000000800037305 */ /* 0x000e24000021f000 */
[----:B0-----:R-:W-:-:S04]  /*25030*/  IMAD.MOV R9, RZ, RZ, -R3 ;  /* 0x000000ffff097224 */ /* 0x001fc800078e0a03 */
[----:B------:R-:W-:-:S04]  /*25040*/  IMAD R9, R9, R6, RZ ;  /* 0x0000000609097224 */ /* 0x000fc800078e02ff */
[----:B------:R-:W-:Y:S01]  /*25050*/  IMAD.HI.U32 R3, R3, R9, R2 ;  /* 0x0000000903037227 */ /* 0x000fe200078e0002 */
[----:B------:R-:W-:-:S03]  /*25060*/  IABS R9, R17 ;  /* 0x0000001100097213 */ /* 0x000fc60000000000 */
[----:B------:R-:W-:Y:S02]  /*25070*/  IMAD.IADD R2, R4, 0x1, -R16 ;  /* 0x0000000104027824 */ /* 0x000fe400078e0a10 */
[----:B------:R-:W-:-:S03]  /*25080*/  IMAD.MOV R7, RZ, RZ, -R9 ;  /* 0x000000ffff077224 */ /* 0x000fc600078e0a09 */
[----:B------:R-:W-:-:S05]  /*25090*/  IABS R4, R2 ;  /* 0x0000000200047213 */ /* 0x000fca0000000000 */
[----:B------:R-:W-:-:S04]  /*250a0*/  IMAD.HI.U32 R3, R3, R4, RZ ;  /* 0x0000000403037227 */ /* 0x000fc800078e00ff */
[----:B------:R-:W-:Y:S01]  /*250b0*/  IMAD R7, R3, R7, R4 ;  /* 0x0000000703077224 */ /* 0x000fe200078e0204 */
[----:B------:R-:W-:-:S04]  /*250c0*/  LOP3.LUT R4, R2, R17, RZ, 0x3c, !PT ;  /* 0x0000001102047212 */ /* 0x000fc800078e3cff */
[----:B------:R-:W-:-:S13]  /*250d0*/  ISETP.GT.U32.AND P0, PT, R6, R7, PT ;  /* 0x000000070600720c */ /* 0x000fda0003f04070 */
[----:B------:R-:W-:Y:S02]  /*250e0*/  @!P0 IMAD.IADD R7, R7, 0x1, -R6 ;  /* 0x0000000107078824 */ /* 0x000fe400078e0a06 */
[----:B------:R-:W-:-:S03]  /*250f0*/  @!P0 VIADD R3, R3, 0x1 ;  /* 0x0000000103038836 */ /* 0x000fc60000000000 */
[----:B------:R-:W-:-:S13]  /*25100*/  ISETP.GE.U32.AND P0, PT, R7, R6, PT ;  /* 0x000000060700720c */ /* 0x000fda0003f06070 */
        /* <DEDUP_REMOVED lines=9> */
.L_x_766:
[----:B------:R-:W-:Y:S01]  /*251a0*/  UMOV UR4, URZ ;  /* 0x0000003f00047c82 */ /* 0x000fe20008000000 */
[----:B------:R-:W-:Y:S01]  /*251b0*/  UMOV UR5, URZ ;  /* 0x0000003f00057c82 */ /* 0x000fe20008000000 */
[----:B------:R-:W-:Y:S01]  /*251c0*/  ULDC UR6, c[0x0][0xc14] ;  /* 0x0003050000067ab9 */ /* 0x000fe20000000800 */
[----:B------:R-:W-:Y:S02]  /*251d0*/  IMAD.MOV.U32 R16, RZ, RZ, R4 ;  /* 0x000000ffff107224 */ /* 0x000fe400078e0004 */
[----:B------:R-:W-:Y:S02]  /*251e0*/  IMAD.U32 R17, RZ, RZ, UR4 ;  /* 0x00000004ff117e24 */ /* 0x000fe4000f8e00ff */
[----:B------:R-:W-:Y:S02]  /*251f0*/  IMAD.U32 R18, RZ, RZ, UR5 ;  /* 0x00000005ff127e24 */ /* 0x000fe4000f8e00ff */
[----:B------:R-:W-:-:S07]  /*25200*/  IMAD.U32 R19, RZ, RZ, UR6 ;  /* 0x00000006ff137e24 */ /* 0x000fce000f8e00ff */
.L_x_774:
        /* <DEDUP_REMOVED lines=12> */
.L_x_690:
[----:B0-----:R-:W3:Y:S01]  /*252d0*/  LDL.LU R0, [R1+0x30] ;  /* 0x0000300001007983 */ /* 0x001ee20000300800 */
[----:B------:R-:W-:Y:S01]  /*252e0*/  BSSY B0, `(.L_x_776) ;  /* 0x000000b000007945 */ /* 0x000fe20003800000 */
[----:B-1----:R-:W0:Y:S01]  /*252f0*/  S2R R5, SR_CgaCtaId ;  /* 0x0000000000057919 */ /* 0x002e220000008800 */
[----:B---3--:R-:W-:-:S04]  /*25300*/  IADD3 R0, R0, 0x1, RZ ;  /* 0x0000000100007810 */ /* 0x008fc80007ffe0ff */
[----:B--2---:R-:W-:-:S04]  /*25310*/  LEA.HI R2, R0, R0, RZ, 0x1 ;  /* 0x0000000000027211 */ /* 0x004fc800078f08ff */
[----:B------:R-:W-:-:S05]  /*25320*/  LOP3.LUT R3, R2, 0xfffffffe, RZ, 0xc0, !PT ;  /* 0xfffffffe02037812 */ /* 0x000fca00078ec0ff */
[----:B------:R-:W-:Y:S01]  /*25330*/  IMAD.IADD R3, R0, 0x1, -R3 ;  /* 0x0000000100037824 */ /* 0x000fe200078e0a03 */
[----:B------:R-:W-:-:S04]  /*25340*/  MOV R0, 0x400 ;  /* 0x0000040000007802 */ /* 0x000fc80000000f00 */
[----:B0-----:R-:W-:Y:S02]  /*25350*/  LEA R0, R5, R0, 0x18 ;  /* 0x0000000005007211 */ /* 0x001fe400078ec0ff */
[----:B------:R-:W-:-:S04]  /*25360*/  SHF.L.U32 R3, R3, 0x1f, RZ ;  /* 0x0000001f03037819 */ /* 0x000fc800000006ff */
[----:B------:R-:W0:Y:S02]  /*25370*/  SYNCS.PHASECHK.TRANS64.TRYWAIT P0, [R0+URZ+0x38820], R3 ;  /* 0x03882003000075a7 */ /* 0x000e24000800017f */
[----:B0-----:R-:W-:Y:S05]  /*25380*/  @!P0 BRA `(.L_x_777) ;  /* 0x0000001800ec8947 */ /* 0x001fea0003800000 */
.L_x_868:
[----:B------:R-:W-:Y:S05]  /*25390*/  BSYNC B0 ;  /* 0x0000000000007941 */ /* 0x000fea0003800000 */
.L_x_776:
[----:B------:R-:W-:-:S03]  /*253a0*/  UMOV UR4, 0xffffffff ;  /* 0xffffffff00047882 */ /* 0x000fc60000000000 */
[----:B------:R-:W-:Y:S05]  /*253b0*/  BRA.DIV UR4, `(.L_x_778) ;  /* 0x0000001a04f47947 */ /* 0x000fea000b800000 */
[----:B------:R-:W1:Y:S02]  /*253c0*/  S2R R2, SR_TID.X ;  /* 0x0000000000027919 */ /* 0x000e640000002100 */
[----:B-1----:R-:W-:-:S04]  /*253d0*/  SHF.R.U32.HI R2, RZ, 0x5, R2 ;  /* 0x00000005ff027819 */ /* 0x002fc80000011602 */
[----:B------:R-:W-:-:S05]  /*253e0*/  LOP3.LUT R2, R2, 0x3, RZ, 0xc0, !PT ;  /* 0x0000000302027812 */ /* 0x000fca00078ec0ff */
[----:B------:R1:W2:Y:S02]  /*253f0*/  SHFL.IDX PT, R14, R2, RZ, 0x1f ;  /* 0x00001fff020e7589 */ /* 0x0002a400000e0000 */
.L_x_871:
[----:B--2---:R-:W-:-:S13]  /*25400*/  ISETP.NE.AND P0, PT, R14, RZ, PT ;  /* 0x000000ff0e00720c */ /* 0x004fda0003f05270 */
[----:B------:R-:W-:Y:S05]  /*25410*/  @P0 BRA `(.L_x_451) ;  /* 0x0000000000940947 */ /* 0x000fea0003800000 */
[----:B------:R-:W-:-:S03]  /*25420*/  UMOV UR4, 0xffffffff ;  /* 0xffffffff00047882 */ /* 0x000fc60000000000 */
[----:B------:R-:W-:Y:S05]  /*25430*/  BRA.DIV UR4, `(.L_x_779) ;  /* 0x0000001e04087947 */ /* 0x000fea000b800000 */
[----:B------:R-:W-:-:S13]  /*25440*/  ELECT P6, URZ, PT ;  /* 0x00000000003f782f */ /* 0x000fda00038c0000 */
.L_x_874:
[----:B------:R-:W-:Y:S05]  /*25450*/  @!P6 BRA `(.L_x_451) ;  /* 0x000000000084e947 */ /* 0x000fea0003800000 */
[----:B-1----:R-:W2:Y:S02]  /*25460*/  LDL.LU R2, [R1+0x3c] ;  /* 0x00003c0001027983 */ /* 0x002ea40000300800 */
[----:B--2---:R-:W-:-:S04]  /*25470*/  LOP3.LUT R2, R2, 0x2, RZ, 0xfc, !PT ;  /* 0x0000000202027812 */ /* 0x004fc800078efcff */
[----:B------:R-:W-:-:S13]  /*25480*/  ISETP.NE.AND P2, PT, R2, 0x3, PT ;  /* 0x000000030200780c */ /* 0x000fda0003f45270 */
[----:B------:R-:W-:Y:S05]  /*25490*/  @!P2 BRA `(.L_x_780) ;  /* 0x000000000004a947 */ /* 0x000fea0003800000 */
[----:B------:R-:W-:Y:S01]  /*254a0*/  BPT.TRAP 0x1 ;  /* 0x000000040000795c */ /* 0x000fe20000300000 */
.L_x_780:
[----:B0-----:R-:W2:Y:S04]  /*254b0*/  LDL R3, [R1] ;  /* 0x0000000001037983 */ /* 0x001ea80000100800 */
[----:B------:R-:W3:Y:S01]  /*254c0*/  LDL.LU R7, [R1+0x8] ;  /* 0x0000080001077983 */ /* 0x000ee20000300800 */
[----:B------:R-:W-:-:S04]  /*254d0*/  VIADD R2, R0, 0x38840 ;  /* 0x0003884000027836 */ /* 0x000fc80000000000 */
[C---:B--2---:R-:W-:Y:S02]  /*254e0*/  IMAD R6, R3.reuse, 0x8, R2 ;  /* 0x0000000803067824 */ /* 0x044fe400078e0202 */
[----:B------:R-:W-:Y:S01]  /*254f0*/  VIADD R3, R3, 0x1 ;  /* 0x0000000103037836 */ /* 0x000fe20000000000 */
[----:B---3--:R-:W-:-:S04]  /*25500*/  SHF.L.U32 R5, R7, 0x1f, RZ ;  /* 0x0000001f07057819 */ /* 0x008fc800000006ff */
[C---:B------:R-:W-:Y:S01]  /*25510*/  ISETP.NE.AND P1, PT, R3.reuse, 0x2, PT ;  /* 0x000000020300780c */ /* 0x040fe20003f25270 */
[----:B------:R-:W0:Y:S03]  /*25520*/  SYNCS.PHASECHK.TRANS64.TRYWAIT P0, [R6+URZ], R5 ;  /* 0x00000005060075a7 */ /* 0x000e26000800017f */
[----:B------:R-:W-:Y:S02]  /*25530*/  SEL R4, RZ, 0x1, P1 ;  /* 0x00000001ff047807 */ /* 0x000fe40000800000 */
[----:B------:R-:W-:Y:S02]  /*25540*/  SEL R3, R3, RZ, P1 ;  /* 0x000000ff03037207 */ /* 0x000fe40000800000 */
[----:B------:R-:W-:-:S03]  /*25550*/  LOP3.LUT R4, R7, R4, RZ, 0x3c, !PT ;  /* 0x0000000407047212 */ /* 0x000fc600078e3cff */
[----:B------:R-:W-:Y:S01]  /*25560*/  IMAD R7, R3, 0x8, R2 ;  /* 0x0000000803077824 */ /* 0x000fe200078e0202 */
[----:B------:R-:W-:Y:S01]  /*25570*/  SHF.L.U32 R2, R4, 0x1f, RZ ;  /* 0x0000001f04027819 */ /* 0x000fe200000006ff */
[----:B0-----:R-:W-:Y:S06]  /*25580*/  @!P0 BRA `(.L_x_781) ;  /* 0x0000001800d48947 */ /* 0x001fec0003800000 */
.L_x_875:
[----:B------:R-:W1:Y:S02]  /*25590*/  SYNCS.PHASECHK.TRANS64.TRYWAIT P0, [R7+URZ], R2 ;  /* 0x00000002070075a7 */ /* 0x000e64000800017f */
[----:B-1----:R-:W-:Y:S05]  /*255a0*/  @!P0 BRA `(.L_x_782) ;  /* 0x0000001800e08947 */ /* 0x002fea0003800000 */
.L_x_876:
[----:B------:R-:W-:Y:S05]  /*255b0*/  @!P2 BRA `(.L_x_783) ;  /* 0x000000000004a947 */ /* 0x000fea0003800000 */
[----:B------:R-:W-:Y:S01]  /*255c0*/  BPT.TRAP 0x1 ;  /* 0x000000040000795c */ /* 0x000fe20000300000 */
.L_x_783:
[----:B------:R-:W2:Y:S01]  /*255d0*/  LDL.LU R4, [R1] ;  /* 0x0000000001047983 */ /* 0x000ea20000300800 */
[----:B------:R-:W-:-:S04]  /*255e0*/  VIADD R0, R0, 0x38860 ;  /* 0x0003886000007836 */ /* 0x000fc80000000000 */
[----:B--2---:R-:W-:-:S04]  /*255f0*/  IMAD R4, R4, 0x8, R0 ;  /* 0x0000000804047824 */ /* 0x004fc800078e0200 */
[----:B------:R-:W2:Y:S02]  /*25600*/  SYNCS.PHASECHK.TRANS64.TRYWAIT P0, [R4+URZ], R5 ;  /* 0x00000005040075a7 */ /* 0x000ea4000800017f */
[----:B--2---:R-:W-:Y:S05]  /*25610*/  @!P0 BRA `(.L_x_784) ;  /* 0x0000001800d88947 */ /* 0x004fea0003800000 */
.L_x_877:
[----:B------:R-:W-:-:S07]  /*25620*/  IMAD R3, R3, 0x8, R0 ;  /* 0x0000000803037824 */ /* 0x000fce00078e0200 */
.L_x_785:
[----:B---3--:R3:W4:Y:S02]  /*25630*/  SYNCS.PHASECHK.TRANS64.TRYWAIT P0, [R3+URZ], R2 ;  /* 0x00000002030075a7 */ /* 0x008724000800017f */
[----:B----4-:R-:W-:Y:S05]  /*25640*/  @!P0 NANOSLEEP.SYNCS 0x989680 ;  /* 0x009896800000895d */ /* 0x010fea0003900000 */
[----:B------:R-:W4:Y:S02]  /*25650*/  @!P0 SYNCS.PHASECHK.TRANS64 P0, [R3+URZ], R2 ;  /* 0x00000002030085a7 */ /* 0x000f24000800007f */
[----:B----4-:R-:W-:Y:S05]  /*25660*/  @!P0 BRA `(.L_x_785) ;  /* 0xfffffffc00f08947 */ /* 0x010fea000383ffff */
.L_x_451:
[----:B------:R-:W-:Y:S05]  /*25670*/  BSYNC B7 ;  /* 0x0000000000077941 */ /* 0x000fea0003800000 */
.L_x_448:
[----:B------:R-:W-:Y:S05]  /*25680*/  EXIT ;  /* 0x000000000000794d */ /* 0x000fea0003800000 */
.L_x_471:
[----:B0-----:R0:W1:Y:S02]  /*25690*/  SYNCS.PHASECHK.TRANS64.TRYWAIT P6, [R0+URZ+0x38890], R115 ;  /* 0x03889073000075a7 */ /* 0x00106400080c017f */
[----:B-1----:R-:W-:Y:S05]  /*256a0*/  @!P6 NANOSLEEP.SYNCS 0x989680 ;  /* 0x009896800000e95d */ /* 0x002fea0003900000 */
[----:B------:R-:W1:Y:S02]  /*256b0*/  @!P6 SYNCS.PHASECHK.TRANS64 P6, [R0+URZ+0x38890], R115 ;  /* 0x038890730000e5a7 */ /* 0x000e6400080c007f */
[----:B-1----:R-:W-:Y:S05]  /*256c0*/  @!P6 BRA `(.L_x_471) ;  /* 0xfffffffc00f0e947 */ /* 0x002fea000383ffff */
[----:B------:R-:W-:Y:S05]  /*256d0*/  BRA `(.L_x_786) ;  /* 0xfffffddc00f87947 */ /* 0x000fea000383ffff */
.L_x_527:
[----:B-1----:R1:W3:Y:S02]  /*256e0*/  SYNCS.PHASECHK.TRANS64.TRYWAIT P6, [R0+URZ+0x38890], R115 ;  /* 0x03889073000075a7 */ /* 0x0022e400080c017f */
[----:B---3--:R-:W-:Y:S05]  /*256f0*/  @!P6 NANOSLEEP.SYNCS 0x989680 ;  /* 0x009896800000e95d */ /* 0x008fea0003900000 */
[----:B------:R-:W3:Y:S02]  /*25700*/  @!P6 SYNCS.PHASECHK.TRANS64 P6, [R0+URZ+0x38890], R115 ;  /* 0x038890730000e5a7 */ /* 0x000ee400080c007f */
[----:B---3--:R-:W-:Y:S05]  /*25710*/  @!P6 BRA `(.L_x_527) ;  /* 0xfffffffc00f0e947 */ /* 0x008fea000383ffff */
[----:B------:R-:W-:Y:S05]  /*25720*/  BRA `(.L_x_787) ;  /* 0xfffffe1400987947 */ /* 0x000fea000383ffff */
.L_x_552:
[----:B0-----:R0:W1:Y:S02]  /*25730*/  SYNCS.PHASECHK.TRANS64.TRYWAIT P3, [R0+URZ+0x38890], R115 ;  /* 0x03889073000075a7 */ /* 0x001064000806017f */
[----:B-1----:R-:W-:Y:S05]  /*25740*/  @!P3 NANOSLEEP.SYNCS 0x989680 ;  /* 0x009896800000b95d */ /* 0x002fea0003900000 */
[----:B------:R-:W1:Y:S02]  /*25750*/  @!P3 SYNCS.PHASECHK.TRANS64 P3, [R0+URZ+0x38890], R115 ;  /* 0x038890730000b5a7 */ /* 0x000e64000806007f */
[----:B-1----:R-:W-:Y:S05]  /*25760*/  @!P3 BRA `(.L_x_552) ;  /* 0xfffffffc00f0b947 */ /* 0x002fea000383ffff */
[----:B------:R-:W-:Y:S05]  /*25770*/  BRA `(.L_x_788) ;  /* 0xfffffe4800607947 */ /* 0x000fea000383ffff */
.L_x_560:
[----:B--2---:R2:W3:Y:S02]  /*25780*/  SYNCS.PHASECHK.TRANS64.TRYWAIT P2, [R0+URZ+0x388b0], R115 ;  /* 0x0388b073000075a7 */ /* 0x0044e4000804017f */
[----:B---3--:R-:W-:Y:S05]  /*25790*/  @!P2 NANOSLEEP.SYNCS 0x989680 ;  /* 0x009896800000a95d */ /* 0x008fea0003900000 */
[----:B------:R-:W3:Y:S02]  /*257a0*/  @!P2 SYNCS.PHASECHK.TRANS64 P2, [R0+URZ+0x388b0], R115 ;  /* 0x0388b0730000a5a7 */ /* 0x000ee4000804007f */
[----:B---3--:R-:W-:Y:S05]  /*257b0*/  @!P2 BRA `(.L_x_560) ;  /* 0xfffffffc00f0a947 */ /* 0x008fea000383ffff */
[----:B------:R-:W-:Y:S05]  /*257c0*/  BRA `(.L_x_789) ;  /* 0xfffffe4c007c7947 */ /* 0x000fea000383ffff */
.L_x_582:
[----:B------:R-:W-:Y:S01]  /*257d0*/  BSSY B1, `(.L_x_790) ;  /* 0x0000008000017945 */ /* 0x000fe20003800000 */
[----:B------:R-:W-:Y:S02]  /*257e0*/  IMAD.MOV.U32 R13, RZ, RZ, R29 ;  /* 0x000000ffff0d7224 */ /* 0x000fe400078e001d */
[----:B------:R-:W-:Y:S02]  /*257f0*/  IMAD.MOV.U32 R12, RZ, RZ, RZ ;  /* 0x000000ffff0c7224 */ /* 0x000fe400078e00ff */
[----:B------:R-:W-:Y:S02]  /*25800*/  IMAD.MOV.U32 R11, RZ, RZ, 0x181f ;  /* 0x0000181fff0b7424 */ /* 0x000fe400078e00ff */
[----:B------:R-:W-:-:S07]  /*25810*/  IMAD.MOV.U32 R15, RZ, RZ, -0x1 ;  /* 0xffffffffff0f7424 */ /* 0x000fce00078e00ff */
[----:B------:R-:W-:Y:S05]  /*25820*/  WARPSYNC.COLLECTIVE R15, `(.L_x_791) ;  /* 0x000000000f087348 */ /* 0x000fea0003c00000 */
[----:B------:R0:W1:Y:S02]  /*25830*/  SHFL.IDX P6, R14, R13, R12, R11 ;  /* 0x0000000c0d0e7389 */ /* 0x00006400000c000b */
[----:B01----:R-:W-:Y:S01]  /*25840*/  ENDCOLLECTIVE ;  /* 0x000000000000791b */ /* 0x003fe20003800000 */
.L_x_791:
[----:B------:R-:W-:Y:S05]  /*25850*/  BSYNC B1 ;  /* 0x0000000000017941 */ /* 0x000fea0003800000 */
.L_x_790:
[----:B------:R-:W-:Y:S05]  /*25860*/  BRA `(.L_x_792) ;  /* 0xfffffe6000c87947 */ /* 0x000fea000383ffff */
.L_x_583:
        /* <DEDUP_REMOVED lines=8> */
.L_x_794:
[----:B------:R-:W-:Y:S05]  /*258f0*/  BSYNC B1 ;  /* 0x0000000000017941 */ /* 0x000fea0003800000 */
.L_x_793:
[----:B------:R-:W-:Y:S05]  /*25900*/  BRA `(.L_x_795) ;  /* 0xfffffe6000ac7947 */ /* 0x000fea000383ffff */
.L_x_584:
[----:B------:R-:W-:Y:S01]  /*25910*/  BSSY B1, `(.L_x_796) ;  /* 0x0000008000017945 */ /* 0x000fe20003800000 */
[----:B------:R-:W-:Y:S01]  /*25920*/  MOV R13, R31 ;  /* 0x0000001f000d7202 */ /* 0x000fe20000000f00 */
[----:B------:R-:W-:Y:S02]  /*25930*/  IMAD.MOV.U32 R12, RZ, RZ, RZ ;  /* 0x000000ffff0c7224 */ /* 0x000fe400078e00ff */
[----:B------:R-:W-:Y:S02]  /*25940*/  IMAD.MOV.U32 R11, RZ, RZ, 0x181f ;  /* 0x0000181fff0b7424 */ /* 0x000fe400078e00ff */
[----:B------:R-:W-:-:S07]  /*25950*/  IMAD.MOV.U32 R15, RZ, RZ, -0x1 ;  /* 0xffffffffff0f7424 */ /* 0x000fce00078e00ff */
[----:B------:R-:W-:Y:S05]  /*25960*/  WARPSYNC.COLLECTIVE R15, `(.L_x_797) ;  /* 0x000000000f087348 */ /* 0x000fea0003c00000 */
[----:B------:R0:W1:Y:S02]  /*25970*/  SHFL.IDX P6, R14, R13, R12, R11 ;  /* 0x0000000c0d0e7389 */ /* 0x00006400000c000b */
[----:B01----:R-:W-:Y:S01]  /*25980*/  ENDCOLLECTIVE ;  /* 0x000000000000791b */ /* 0x003fe20003800000 */
.L_x_797:
[----:B------:R-:W-:Y:S05]  /*25990*/  BSYNC B1 ;  /* 0x0000000000017941 */ /* 0x000fea0003800000 */
.L_x_796:
[----:B------:R-:W-:Y:S05]  /*259a0*/  BRA `(.L_x_798) ;  /* 0xfffffe6000907947 */ /* 0x000fea000383ffff */
.L_x_585:
        /* <DEDUP_REMOVED lines=8> */
.L_x_800:
[----:B------:R-:W-:Y:S05]  /*25a30*/  BSYNC B1 ;  /* 0x0000000000017941 */ /* 0x000fea0003800000 */
.L_x_799:
[----:B------:R-:W-:Y:S05]  /*25a40*/  BRA `(.L_x_801) ;  /* 0xfffffe6000747947 */ /* 0x000fea000383ffff */
.L_x_587:
[----:B0-----:R0:W1:Y:S02]  /*25a50*/  SYNCS.PHASECHK.TRANS64.TRYWAIT P1, [R16+URZ+0x38800], R7 ;  /* 0x03880007100075a7 */ /* 0x001064000802017f */
[----:B-1----:R-:W-:Y:S05]  /*25a60*/  @!P1 NANOSLEEP.SYNCS 0x989680 ;  /* 0x009896800000995d */ /* 0x002fea0003900000 */
[----:B------:R-:W1:Y:S02]  /*25a70*/  @!P1 SYNCS.PHASECHK.TRANS64 P1, [R16+URZ+0x38800], R7 ;  /* 0x03880007100095a7 */ /* 0x000e64000802007f */
[----:B-1----:R-:W-:Y:S05]  /*25a80*/  @!P1 BRA `(.L_x_587) ;  /* 0xfffffffc00f09947 */ /* 0x002fea000383ffff */
[----:B------:R-:W-:Y:S05]  /*25a90*/  BRA `(.L_x_802) ;  /* 0xfffffe6000bc7947 */ /* 0x000fea000383ffff */
.L_x_621:
        /* <DEDUP_REMOVED lines=8> */
.L_x_804:
[----:B------:R-:W-:Y:S05]  /*25b20*/  BSYNC B1 ;  /* 0x0000000000017941 */ /* 0x000fea0003800000 */
.L_x_803:
[----:B------:R-:W-:Y:S05]  /*25b30*/  BRA `(.L_x_805) ;  /* 0xfffffe9000447947 */ /* 0x000fea000383ffff */
.L_x_622:
        /* <DEDUP_REMOVED lines=8> */
.L_x_807:
[----:B------:R-:W-:Y:S05]  /*25bc0*/  BSYNC B1 ;  /* 0x0000000000017941 */ /* 0x000fea0003800000 */
.L_x_806:
[----:B------:R-:W-:Y:S05]  /*25bd0*/  BRA `(.L_x_808) ;  /* 0xfffffe9000287947 */ /* 0x000fea000383ffff */
.L_x_623:
[----:B------:R-:W-:Y:S01]  /*25be0*/  BSSY B1, `(.L_x_809) ;  /* 0x0000008000017945 */ /* 0x000fe20003800000 */
[----:B------:R-:W-:Y:S01]  /*25bf0*/  IMAD.MOV.U32 R13, RZ, RZ, R31 ;  /* 0x000000ffff0d7224 */ /* 0x000fe200078e001f */
[----:B------:R-:W-:Y:S01]  /*25c00*/  MOV R12, RZ ;  /* 0x000000ff000c7202 */ /* 0x000fe20000000f00 */
[----:B------:R-:W-:Y:S02]  /*25c10*/  IMAD.MOV.U32 R11, RZ, RZ, 0x181f ;  /* 0x0000181fff0b7424 */ /* 0x000fe400078e00ff */
[----:B------:R-:W-:-:S07]  /*25c20*/  IMAD.MOV.U32 R15, RZ, RZ, -0x1 ;  /* 0xffffffffff0f7424 */ /* 0x000fce00078e00ff */
[----:B------:R-:W-:Y:S05]  /*25c30*/  WARPSYNC.COLLECTIVE R15, `(.L_x_810) ;  /* 0x000000000f087348 */ /* 0x000fea0003c00000 */
[----:B------:R0:W1:Y:S02]  /*25c40*/  SHFL.IDX P6, R14, R13, R12, R11 ;  /* 0x0000000c0d0e7389 */ /* 0x00006400000c000b */
[----:B01----:R-:W-:Y:S01]  /*25c50*/  ENDCOLLECTIVE ;  /* 0x000000000000791b */ /* 0x003fe20003800000 */
.L_x_810:
[----:B------:R-:W-:Y:S05]  /*25c60*/  BSYNC B1 ;  /* 0x0000000000017941 */ /* 0x000fea0003800000 */
.L_x_809:
[----:B------:R-:W-:Y:S05]  /*25c70*/  BRA `(.L_x_811) ;  /* 0xfffffe90000c7947 */ /* 0x000fea000383ffff */
.L_x_624:
        /* <DEDUP_REMOVED lines=8> */
.L_x_813:
[----:B------:R-:W-:Y:S05]  /*25d00*/  BSYNC B1 ;  /* 0x0000000000017941 */ /* 0x000fea0003800000 */
.L_x_812:
[----:B------:R-:W-:Y:S05]  /*25d10*/  BRA `(.L_x_814) ;  /* 0xfffffe8c00f07947 */ /* 0x000fea000383ffff */
.L_x_626:
[----:B0-----:R0:W1:Y:S02]  /*25d20*/  SYNCS.PHASECHK.TRANS64.TRYWAIT P0, [R16+URZ+0x38800], R5 ;  /* 0x03880005100075a7 */ /* 0x001064000800017f */
[----:B-1----:R-:W-:Y:S05]  /*25d30*/  @!P0 NANOSLEEP.SYNCS 0x989680 ;  /* 0x009896800000895d */ /* 0x002fea0003900000 */
[----:B------:R-:W1:Y:S02]  /*25d40*/  @!P0 SYNCS.PHASECHK.TRANS64 P0, [R16+URZ+0x38800], R5 ;  /* 0x03880005100085a7 */ /* 0x000e64000800007f */
[----:B-1----:R-:W-:Y:S05]  /*25d50*/  @!P0 BRA `(.L_x_626) ;  /* 0xfffffffc00f08947 */ /* 0x002fea000383ffff */
[----:B------:R-:W-:Y:S05]  /*25d60*/  BRA `(.L_x_815) ;  /* 0xfffffe9000307947 */ /* 0x000fea000383ffff */
.L_x_644:
[----:B-1----:R1:W2:Y:S02]  /*25d70*/  SYNCS.PHASECHK.TRANS64.TRYWAIT P1, [R0+URZ+0x38830], R3 ;  /* 0x03883003000075a7 */ /* 0x0022a4000802017f */
[----:B--2---:R-:W-:Y:S05]  /*25d80*/  @!P1 NANOSLEEP.SYNCS 0x989680 ;  /* 0x009896800000995d */ /* 0x004fea0003900000 */
[----:B------:R-:W2:Y:S02]  /*25d90*/  @!P1 SYNCS.PHASECHK.TRANS64 P1, [R0+URZ+0x38830], R3 ;  /* 0x03883003000095a7 */ /* 0x000ea4000802007f */
[----:B--2---:R-:W-:Y:S05]  /*25da0*/  @!P1 BRA `(.L_x_644) ;  /* 0xfffffffc00f09947 */ /* 0x004fea000383ffff */
[----:B------:R-:W-:Y:S05]  /*25db0*/  BRA `(.L_x_643) ;  /* 0xfffffec0008c7947 */ /* 0x000fea000383ffff */
.L_x_651:
[----:B-1----:R1:W2:Y:S02]  /*25dc0*/  SYNCS.PHASECHK.TRANS64.TRYWAIT P2, [R11+URZ+0x38830], R2 ;  /* 0x038830020b0075a7 */ /* 0x0022a4000804017f */
[----:B--2---:R-:W-:Y:S05]  /*25dd0*/  @!P2 NANOSLEEP.SYNCS 0x989680 ;  /* 0x009896800000a95d */ /* 0x004fea0003900000 */
[----:B------:R-:W2:Y:S02]  /*25de0*/  @!P2 SYNCS.PHASECHK.TRANS64 P2, [R11+URZ+0x38830], R2 ;  /* 0x038830020b00a5a7 */ /* 0x000ea4000804007f */
[----:B--2---:R-:W-:Y:S05]  /*25df0*/  @!P2 BRA `(.L_x_651) ;  /* 0xfffffffc00f0a947 */ /* 0x004fea000383ffff */
[----:B------:R-:W-:Y:S05]  /*25e00*/  BRA `(.L_x_650) ;  /* 0xffffff0c00c87947 */ /* 0x000fea000383ffff */
.L_x_656:
[----:B---3--:R3:W4:Y:S02]  /*25e10*/  SYNCS.PHASECHK.TRANS64.TRYWAIT P2, [R9+URZ+0x38850], R0 ;  /* 0x03885000090075a7 */ /* 0x008724000804017f */
[----:B----4-:R-:W-:Y:S05]  /*25e20*/  @!P2 NANOSLEEP.SYNCS 0x989680 ;  /* 0x009896800000a95d */ /* 0x010fea0003900000 */
[----:B------:R-:W4:Y:S02]  /*25e30*/  @!P2 SYNCS.PHASECHK.TRANS64 P2, [R9+URZ+0x38850], R0 ;  /* 0x038850000900a5a7 */ /* 0x000f24000804007f */
[----:B----4-:R-:W-:Y:S05]  /*25e40*/  @!P2 BRA `(.L_x_656) ;  /* 0xfffffffc00f0a947 */ /* 0x010fea000383ffff */
[----:B------:R-:W-:Y:S05]  /*25e50*/  BRA `(.L_x_655) ;  /* 0xffffff44006c7947 */ /* 0x000fea000383ffff */
.L_x_662:
[----:B-1----:R1:W2:Y:S02]  /*25e60*/  SYNCS.PHASECHK.TRANS64.TRYWAIT P0, [R0+URZ+0x38850], R7 ;  /* 0x03885007000075a7 */ /* 0x0022a4000800017f */
[----:B--2---:R-:W-:Y:S05]  /*25e70*/  @!P0 NANOSLEEP.SYNCS 0x989680 ;  /* 0x009896800000895d */ /* 0x004fea0003900000 */
[----:B------:R-:W2:Y:S02]  /*25e80*/  @!P0 SYNCS.PHASECHK.TRANS64 P0, [R0+URZ+0x38850], R7 ;  /* 0x03885007000085a7 */ /* 0x000ea4000800007f */
[----:B--2---:R-:W-:Y:S05]  /*25e90*/  @!P0 BRA `(.L_x_662) ;  /* 0xfffffffc00f08947 */ /* 0x004fea000383ffff */
[----:B------:R-:W-:Y:S05]  /*25ea0*/  BRA `(.L_x_661) ;  /* 0xffffff5c008c7947 */ /* 0x000fea000383ffff */
.L_x_694:
[----:B------:R-:W0:Y:S01]  /*25eb0*/  S2R R11, SR_TID.X ;  /* 0x00000000000b7919 */ /* 0x000e220000002100 */
[----:B------:R-:W-:Y:S01]  /*25ec0*/  BSSY B1, `(.L_x_816) ;  /* 0x000000a000017945 */ /* 0x000fe20003800000 */
[----:B------:R-:W-:Y:S02]  /*25ed0*/  IMAD.MOV.U32 R12, RZ, RZ, RZ ;  /* 0x000000ffff0c7224 */ /* 0x000fe400078e00ff */
[----:B------:R-:W-:Y:S01]  /*25ee0*/  IMAD.MOV.U32 R15, RZ, RZ, -0x1 ;  /* 0xffffffffff0f7424 */ /* 0x000fe200078e00ff */
[----:B0-----:R-:W-:-:S04]  /*25ef0*/  SHF.R.U32.HI R11, RZ, 0x5, R11 ;  /* 0x00000005ff0b7819 */ /* 0x001fc8000001160b */
[----:B------:R-:W-:-:S05]  /*25f00*/  LOP3.LUT R11, R11, 0x3, RZ, 0xc0, !PT ;  /* 0x000000030b0b7812 */ /* 0x000fca00078ec0ff */
[----:B------:R-:W-:Y:S02]  /*25f10*/  IMAD.MOV.U32 R13, RZ, RZ, R11 ;  /* 0x000000ffff0d7224 */ /* 0x000fe400078e000b */
[----:B------:R-:W-:-:S07]  /*25f20*/  IMAD.MOV.U32 R11, RZ, RZ, 0x1f ;  /* 0x0000001fff0b7424 */ /* 0x000fce00078e00ff */
[----:B-----5:R-:W-:Y:S05]  /*25f30*/  WARPSYNC.COLLECTIVE R15, `(.L_x_817) ;  /* 0x000000000f087348 */ /* 0x020fea0003c00000 */
[----:B------:R0:W1:Y:S02]  /*25f40*/  SHFL.IDX P6, R14, R13, R12, R11 ;  /* 0x0000000c0d0e7389 */ /* 0x00006400000c000b */
[----:B01---5:R-:W-:Y:S01]  /*25f50*/  ENDCOLLECTIVE ;  /* 0x000000000000791b */ /* 0x023fe20003800000 */
.L_x_817:
[----:B------:R-:W-:Y:S05]  /*25f60*/  BSYNC B1 ;  /* 0x0000000000017941 */ /* 0x000fea0003800000 */
.L_x_816:
[----:B------:R-:W-:Y:S05]  /*25f70*/  BRA `(.L_x_818) ;  /* 0xffffffa400387947 */ /* 0x000fea000383ffff */
.L_x_695:
[----:B------:R-:W-:Y:S01]  /*25f80*/  BSSY B1, `(.L_x_819) ;  /* 0x0000006000017945 */ /* 0x000fe20003800000 */
[----:B------:R-:W-:-:S07]  /*25f90*/  IMAD.MOV.U32 R15, RZ, RZ, -0x1 ;  /* 0xffffffffff0f7424 */ /* 0x000fce00078e00ff */
[----:B-----5:R-:W-:Y:S05]  /*25fa0*/  WARPSYNC.COLLECTIVE R15, `(.L_x_820) ;  /* 0x000000000f0c7348 */ /* 0x020fea0003c00000 */
[----:B------:R-:W-:Y:S02]  /*25fb0*/  ELECT P6, UR62, PT ;  /* 0x00000000003e782f */ /* 0x000fe400038c0000 */
[----:B------:R-:W-:Y:S01]  /*25fc0*/  MOV R14, UR62 ;  /* 0x0000003e000e7c02 */ /* 0x000fe20008000f00 */
[----:B-----5:R-:W-:Y:S10]  /*25fd0*/  ENDCOLLECTIVE ;  /* 0x000000000000791b */ /* 0x020ff40003800000 */
.L_x_820:
[----:B------:R-:W-:Y:S05]  /*25fe0*/  BSYNC B1 ;  /* 0x0000000000017941 */ /* 0x000fea0003800000 */
.L_x_819:
[----:B------:R-:W-:Y:S05]  /*25ff0*/  BRA `(.L_x_821) ;  /* 0xffffffa400247947 */ /* 0x000fea000383ffff */
.L_x_697:
[----:B0-----:R0:W1:Y:S02]  /*26000*/  SYNCS.PHASECHK.TRANS64.TRYWAIT P0, [R9+URZ+0x38820], R5 ;  /* 0x03882005090075a7 */ /* 0x001064000800017f */
[----:B-1----:R-:W-:Y:S05]  /*26010*/  @!P0 NANOSLEEP.SYNCS 0x989680 ;  /* 0x009896800000895d */ /* 0x002fea0003900000 */
[----:B------:R-:W1:Y:S02]  /*26020*/  @!P0 SYNCS.PHASECHK.TRANS64 P0, [R9+URZ+0x38820], R5 ;  /* 0x03882005090085a7 */ /* 0x000e64000800007f */
[----:B-1----:R-:W-:Y:S05]  /*26030*/  @!P0 BRA `(.L_x_697) ;  /* 0xfffffffc00f08947 */ /* 0x002fea000383ffff */
[----:B------:R-:W-:Y:S05]  /*26040*/  BRA `(.L_x_822) ;  /* 0xffffffa400407947 */ /* 0x000fea000383ffff */
.L_x_700:
[----:B0-----:R0:W1:Y:S02]  /*26050*/  SYNCS.PHASECHK.TRANS64.TRYWAIT P0, [R5+URZ+0x388a0], R10 ;  /* 0x0388a00a050075a7 */ /* 0x001064000800017f */
[----:B-1----:R-:W-:Y:S05]  /*26060*/  @!P0 NANOSLEEP.SYNCS 0x989680 ;  /* 0x009896800000895d */ /* 0x002fea0003900000 */
[----:B------:R-:W1:Y:S02]  /*26070*/  @!P0 SYNCS.PHASECHK.TRANS64 P0, [R5+URZ+0x388a0], R10 ;  /* 0x0388a00a050085a7 */ /* 0x000e64000800007f */
[----:B-1----:R-:W-:Y:S05]  /*26080*/  @!P0 BRA `(.L_x_700) ;  /* 0xfffffffc00f08947 */ /* 0x002fea000383ffff */
[----:B------:R-:W-:Y:S05]  /*26090*/  BRA `(.L_x_823) ;  /* 0xffffffa400507947 */ /* 0x000fea000383ffff */
.L_x_702:
[----:B-1----:R1:W2:Y:S02]  /*260a0*/  SYNCS.PHASECHK.TRANS64.TRYWAIT P0, [R5+URZ+0x388c0], R10 ;  /* 0x0388c00a050075a7 */ /* 0x0022a4000800017f */
[----:B--2---:R-:W-:Y:S05]  /*260b0*/  @!P0 NANOSLEEP.SYNCS 0x989680 ;  /* 0x009896800000895d */ /* 0x004fea0003900000 */
[----:B------:R-:W2:Y:S02]  /*260c0*/  @!P0 SYNCS.PHASECHK.TRANS64 P0, [R5+URZ+0x388c0], R10 ;  /* 0x0388c00a050085a7 */ /* 0x000ea4000800007f */
[----:B--2---:R-:W-:Y:S05]  /*260d0*/  @!P0 BRA `(.L_x_702) ;  /* 0xfffffffc00f08947 */ /* 0x004fea000383ffff */
[----:B------:R-:W-:Y:S05]  /*260e0*/  BRA `(.L_x_824) ;  /* 0xffffffa400f07947 */ /* 0x000fea000383ffff */
.L_x_706:
[----:B0-----:R0:W1:Y:S02]  /*260f0*/  SYNCS.PHASECHK.TRANS64.TRYWAIT P0, [R6+URZ+0x388a0], R7 ;  /* 0x0388a007060075a7 */ /* 0x001064000800017f */
[----:B-1----:R-:W-:Y:S05]  /*26100*/  @!P0 NANOSLEEP.SYNCS 0x989680 ;  /* 0x009896800000895d */ /* 0x002fea0003900000 */
[----:B------:R-:W1:Y:S02]  /*26110*/  @!P0 SYNCS.PHASECHK.TRANS64 P0, [R6+URZ+0x388a0], R7 ;  /* 0x0388a007060085a7 */ /* 0x000e64000800007f */
[----:B-1----:R-:W-:Y:S05]  /*26120*/  @!P0 BRA `(.L_x_706) ;  /* 0xfffffffc00f08947 */ /* 0x002fea000383ffff */
[----:B------:R-:W-:Y:S05]  /*26130*/  BRA `(.L_x_825) ;  /* 0xffffffa800d87947 */ /* 0x000fea000383ffff */
.L_x_708:
[----:B-1----:R1:W2:Y:S02]  /*26140*/  SYNCS.PHASECHK.TRANS64.TRYWAIT P1, [R6+URZ+0x388c0], R7 ;  /* 0x0388c007060075a7 */ /* 0x0022a4000802017f */
[----:B--2---:R-:W-:Y:S05]  /*26150*/  @!P1 NANOSLEEP.SYNCS 0x989680 ;  /* 0x009896800000995d */ /* 0x004fea0003900000 */
[----:B------:R-:W2:Y:S02]  /*26160*/  @!P1 SYNCS.PHASECHK.TRANS64 P1, [R6+URZ+0x388c0], R7 ;  /* 0x0388c007060095a7 */ /* 0x000ea4000802007f */
[----:B--2---:R-:W-:Y:S05]  /*26170*/  @!P1 BRA `(.L_x_708) ;  /* 0xfffffffc00f09947 */ /* 0x004fea000383ffff */
[----:B------:R-:W-:Y:S05]  /*26180*/  BRA `(.L_x_826) ;  /* 0xffffffac00707947 */ /* 0x000fea000383ffff */
.L_x_721:
[----:B------:R-:W0:Y:S01]  /*26190*/  S2R R3, SR_TID.X ;  /* 0x0000000000037919 */ /* 0x000e220000002100 */
[----:B------:R-:W-:Y:S01]  /*261a0*/  BSSY B0, `(.L_x_827) ;  /* 0x000000a000007945 */ /* 0x000fe20003800000 */
[----:B------:R-:W-:Y:S02]  /*261b0*/  IMAD.MOV.U32 R12, RZ, RZ, RZ ;  /* 0x000000ffff0c7224 */ /* 0x000fe400078e00ff */
[----:B------:R-:W-:Y:S02]  /*261c0*/  IMAD.MOV.U32 R11, RZ, RZ, 0x1f ;  /* 0x0000001fff0b7424 */ /* 0x000fe400078e00ff */
[----:B------:R-:W-:Y:S01]  /*261d0*/  IMAD.MOV.U32 R15, RZ, RZ, -0x1 ;  /* 0xffffffffff0f7424 */ /* 0x000fe200078e00ff */
[----:B0-----:R-:W-:-:S04]  /*261e0*/  SHF.R.U32.HI R3, RZ, 0x5, R3 ;  /* 0x00000005ff037819 */ /* 0x001fc80000011603 */
[----:B------:R-:W-:-:S05]  /*261f0*/  LOP3.LUT R3, R3, 0x3, RZ, 0xc0, !PT ;  /* 0x0000000303037812 */ /* 0x000fca00078ec0ff */
[----:B------:R-:W-:-:S07]  /*26200*/  IMAD.MOV.U32 R13, RZ, RZ, R3 ;  /* 0x000000ffff0d7224 */ /* 0x000fce00078e0003 */
[----:B------:R-:W-:Y:S05]  /*26210*/  WARPSYNC.COLLECTIVE R15, `(.L_x_828) ;  /* 0x000000000f087348 */ /* 0x000fea0003c00000 */
[----:B------:R0:W1:Y:S02]  /*26220*/  SHFL.IDX P6, R14, R13, R12, R11 ;  /* 0x0000000c0d0e7389 */ /* 0x00006400000c000b */
[----:B01----:R-:W-:Y:S01]  /*26230*/  ENDCOLLECTIVE ;  /* 0x000000000000791b */ /* 0x003fe20003800000 */
.L_x_828:
[----:B------:R-:W-:Y:S05]  /*26240*/  BSYNC B0 ;  /* 0x0000000000007941 */ /* 0x000fea0003800000 */
.L_x_827:
[----:B------:R-:W-:Y:S05]  /*26250*/  BRA `(.L_x_829) ;  /* 0xffffffb800d07947 */ /* 0x000fea000383ffff */
.L_x_722:
[----:B------:R-:W-:Y:S01]  /*26260*/  BSSY B0, `(.L_x_830) ;  /* 0x0000006000007945 */ /* 0x000fe20003800000 */
[----:B------:R-:W-:-:S07]  /*26270*/  IMAD.MOV.U32 R15, RZ, RZ, -0x1 ;  /* 0xffffffffff0f7424 */ /* 0x000fce00078e00ff */
[----:B------:R-:W-:Y:S05]  /*26280*/  WARPSYNC.COLLECTIVE R15, `(.L_x_831) ;  /* 0x000000000f0c7348 */ /* 0x000fea0003c00000 */
[----:B------:R-:W-:Y:S02]  /*26290*/  ELECT P6, UR62, PT ;  /* 0x00000000003e782f */ /* 0x000fe400038c0000 */
[----:B------:R-:W-:Y:S01]  /*262a0*/  MOV R14, UR62 ;  /* 0x0000003e000e7c02 */ /* 0x000fe20008000f00 */
[----:B------:R-:W-:Y:S10]  /*262b0*/  ENDCOLLECTIVE ;  /* 0x000000000000791b */ /* 0x000ff40003800000 */
.L_x_831:
[----:B------:R-:W-:Y:S05]  /*262c0*/  BSYNC B0 ;  /* 0x0000000000007941 */ /* 0x000fea0003800000 */
.L_x_830:
[----:B------:R-:W-:Y:S05]  /*262d0*/  BRA `(.L_x_832) ;  /* 0xffffffb800c87947 */ /* 0x000fea000383ffff */
.L_x_725:
[----:B0-----:R0:W1:Y:S02]  /*262e0*/  SYNCS.PHASECHK.TRANS64.TRYWAIT P0, [R6+URZ+0x38840], R7 ;  /* 0x03884007060075a7 */ /* 0x001064000800017f */
[----:B-1----:R-:W-:Y:S05]  /*262f0*/  @!P0 NANOSLEEP.SYNCS 0x989680 ;  /* 0x009896800000895d */ /* 0x002fea0003900000 */
[----:B------:R-:W1:Y:S02]  /*26300*/  @!P0 SYNCS.PHASECHK.TRANS64 P0, [R6+URZ+0x38840], R7 ;  /* 0x03884007060085a7 */ /* 0x000e64000800007f */
[----:B-1----:R-:W-:Y:S05]  /*26310*/  @!P0 BRA `(.L_x_725) ;  /* 0xfffffffc00f08947 */ /* 0x002fea000383ffff */
[----:B------:R-:W-:Y:S05]  /*26320*/  BRA `(.L_x_833) ;  /* 0xffffffbc003c7947 */ /* 0x000fea000383ffff */
.L_x_728:
        /* <DEDUP_REMOVED lines=8> */
.L_x_736:
[----:B0-----:R0:W1:Y:S02]  /*263b0*/  SYNCS.PHASECHK.TRANS64.TRYWAIT P0, [R8+URZ+0x38840], R9 ;  /* 0x03884009080075a7 */ /* 0x001064000800017f */
[----:B-1----:R-:W-:Y:S05]  /*263c0*/  @!P0 NANOSLEEP.SYNCS 0x989680 ;  /* 0x009896800000895d */ /* 0x002fea0003900000 */
[----:B------:R-:W1:Y:S02]  /*263d0*/  @!P0 SYNCS.PHASECHK.TRANS64 P0, [R8+URZ+0x38840], R9 ;  /* 0x03884009080085a7 */ /* 0x000e64000800007f */
[----:B-1----:R-:W-:Y:S05]  /*263e0*/  @!P0 BRA `(.L_x_736) ;  /* 0xfffffffc00f08947 */ /* 0x002fea000383ffff */
[----:B------:R-:W-:Y:S05]  /*263f0*/  BRA `(.L_x_835) ;  /* 0xffffffc400847947 */ /* 0x000fea000383ffff */
.L_x_738:
[----:B0-----:R0:W1:Y:S02]  /*26400*/  SYNCS.PHASECHK.TRANS64.TRYWAIT P0, [R9+URZ+0x60], R8 ;  /* 0x00006008090075a7 */ /* 0x001064000800017f */
[----:B-1----:R-:W-:Y:S05]  /*26410*/  @!P0 NANOSLEEP.SYNCS 0x989680 ;  /* 0x009896800000895d */ /* 0x002fea0003900000 */
[----:B------:R-:W1:Y:S02]  /*26420*/  @!P0 SYNCS.PHASECHK.TRANS64 P0, [R9+URZ+0x60], R8 ;  /* 0x00006008090085a7 */ /* 0x000e64000800007f */
[----:B-1----:R-:W-:Y:S05]  /*26430*/  @!P0 BRA `(.L_x_738) ;  /* 0xfffffffc00f08947 */ /* 0x002fea000383ffff */
[----:B------:R-:W-:Y:S05]  /*26440*/  BRA `(.L_x_836) ;  /* 0xffffffc800447947 */ /* 0x000fea000383ffff */
.L_x_743:
[----:B-1----:R1:W2:Y:S02]  /*26450*/  SYNCS.PHASECHK.TRANS64.TRYWAIT P0, [R2+URZ+0x38840], R3 ;  /* 0x03884003020075a7 */ /* 0x0022a4000800017f */
[----:B--2---:R-:W-:Y:S05]  /*26460*/  @!P0 NANOSLEEP.SYNCS 0x989680 ;  /* 0x009896800000895d */ /* 0x004fea0003900000 */
[----:B------:R-:W2:Y:S02]  /*26470*/  @!P0 SYNCS.PHASECHK.TRANS64 P0, [R2+URZ+0x38840], R3 ;  /* 0x03884003020085a7 */ /* 0x000ea4000800007f */
[----:B--2---:R-:W-:Y:S05]  /*26480*/  @!P0 BRA `(.L_x_743) ;  /* 0xfffffffc00f08947 */ /* 0x004fea000383ffff */
[----:B------:R-:W-:Y:S05]  /*26490*/  BRA `(.L_x_837) ;  /* 0xffffffcc00d07947 */ /* 0x000fea000383ffff */
.L_x_745:
[----:B0-----:R0:W1:Y:S02]  /*264a0*/  SYNCS.PHASECHK.TRANS64.TRYWAIT P1, [R3+URZ+0x60], R2 ;  /* 0x00006002030075a7 */ /* 0x001064000802017f */
[----:B-1----:R-:W-:Y:S05]  /*264b0*/  @!P1 NANOSLEEP.SYNCS 0x989680 ;  /* 0x009896800000995d */ /* 0x002fea0003900000 */
[----:B------:R-:W1:Y:S02]  /*264c0*/  @!P1 SYNCS.PHASECHK.TRANS64 P1, [R3+URZ+0x60], R2 ;  /* 0x00006002030095a7 */ /* 0x000e64000802007f */
[----:B-1----:R-:W-:Y:S05]  /*264d0*/  @!P1 BRA `(.L_x_745) ;  /* 0xfffffffc00f09947 */ /* 0x002fea000383ffff */
[----:B------:R-:W-:Y:S05]  /*264e0*/  BRA `(.L_x_838) ;  /* 0xffffffd000907947 */ /* 0x000fea000383ffff */
.L_x_750:
[----:B--2---:R2:W3:Y:S02]  /*264f0*/  SYNCS.PHASECHK.TRANS64.TRYWAIT P0, [R2+URZ+0x38840], R3 ;  /* 0x03884003020075a7 */ /* 0x0044e4000800017f */
[----:B---3--:R-:W-:Y:S05]  /*26500*/  @!P0 NANOSLEEP.SYNCS 0x989680 ;  /* 0x009896800000895d */ /* 0x008fea0003900000 */
[----:B------:R-:W3:Y:S02]  /*26510*/  @!P0 SYNCS.PHASECHK.TRANS64 P0, [R2+URZ+0x38840], R3 ;  /* 0x03884003020085a7 */ /* 0x000ee4000800007f */
[----:B---3--:R-:W-:Y:S05]  /*26520*/  @!P0 BRA `(.L_x_750) ;  /* 0xfffffffc00f08947 */ /* 0x008fea000383ffff */
[----:B------:R-:W-:Y:S05]  /*26530*/  BRA `(.L_x_839) ;  /* 0xffffffd400dc7947 */ /* 0x000fea000383ffff */
.L_x_752:
[----:B0-----:R0:W1:Y:S02]  /*26540*/  SYNCS.PHASECHK.TRANS64.TRYWAIT P1, [R2+URZ+0x60], R8 ;  /* 0x00006008020075a7 */ /* 0x001064000802017f */
[----:B-1----:R-:W-:Y:S05]  /*26550*/  @!P1 NANOSLEEP.SYNCS 0x989680 ;  /* 0x009896800000995d */ /* 0x002fea0003900000 */
[----:B------:R-:W1:Y:S02]  /*26560*/  @!P1 SYNCS.PHASECHK.TRANS64 P1, [R2+URZ+0x60], R8 ;  /* 0x00006008020095a7 */ /* 0x000e64000802007f */
[----:B-1----:R-:W-:Y:S05]  /*26570*/  @!P1 BRA `(.L_x_752) ;  /* 0xfffffffc00f09947 */ /* 0x002fea000383ffff */
[----:B------:R-:W-:Y:S05]  /*26580*/  BRA `(.L_x_840) ;  /* 0xffffffd8009c7947 */ /* 0x000fea000383ffff */
.L_x_759:
[----:B-1----:R1:W2:Y:S02]  /*26590*/  SYNCS.PHASECHK.TRANS64.TRYWAIT P0, [R3+URZ+0x38860], R0 ;  /* 0x03886000030075a7 */ /* 0x0022a4000800017f */
[----:B--2---:R-:W-:Y:S05]  /*265a0*/  @!P0 NANOSLEEP.SYNCS 0x989680 ;  /* 0x009896800000895d */ /* 0x004fea0003900000 */
[----:B------:R-:W2:Y:S02]  /*265b0*/  @!P0 SYNCS.PHASECHK.TRANS64 P0, [R3+URZ+0x38860], R0 ;  /* 0x03886000030085a7 */ /* 0x000ea4000800007f */
[----:B--2---:R-:W-:Y:S05]  /*265c0*/  @!P0 BRA `(.L_x_759) ;  /* 0xfffffffc00f08947 */ /* 0x004fea000383ffff */
[----:B------:R-:W-:Y:S05]  /*265d0*/  BRA `(.L_x_841) ;  /* 0xffffffdc00d07947 */ /* 0x000fea000383ffff */
.L_x_761:
[----:B------:R-:W-:Y:S01]  /*265e0*/  BSSY B0, `(.L_x_842) ;  /* 0x0000008000007945 */ /* 0x000fe20003800000 */
[----:B0-----:R-:W-:Y:S01]  /*265f0*/  MOV R13, R16 ;  /* 0x00000010000d7202 */ /* 0x001fe20000000f00 */
[----:B------:R-:W-:Y:S02]  /*26600*/  IMAD.MOV.U32 R12, RZ, RZ, RZ ;  /* 0x000000ffff0c7224 */ /* 0x000fe400078e00ff */
[----:B------:R-:W-:Y:S02]  /*26610*/  IMAD.MOV.U32 R11, RZ, RZ, 0x1f ;  /* 0x0000001fff0b7424 */ /* 0x000fe400078e00ff */
[----:B------:R-:W-:-:S07]  /*26620*/  IMAD.MOV.U32 R15, RZ, RZ, -0x1 ;  /* 0xffffffffff0f7424 */ /* 0x000fce00078e00ff */
[----:B-1---5:R-:W-:Y:S05]  /*26630*/  WARPSYNC.COLLECTIVE R15, `(.L_x_843) ;  /* 0x000000000f087348 */ /* 0x022fea0003c00000 */
[----:B------:R0:W2:Y:S02]  /*26640*/  SHFL.IDX P6, R14, R13, R12, R11 ;  /* 0x0000000c0d0e7389 */ /* 0x0000a400000c000b */
[----:B012--5:R-:W-:Y:S01]  /*26650*/  ENDCOLLECTIVE ;  /* 0x000000000000791b */ /* 0x027fe20003800000 */
.L_x_843:
[----:B------:R-:W-:Y:S05]  /*26660*/  BSYNC B0 ;  /* 0x0000000000007941 */ /* 0x000fea0003800000 */
.L_x_842:
[----:B------:R-:W-:Y:S02]  /*26670*/  IMAD.MOV.U32 R13, RZ, RZ, R16 ;  /* 0x000000ffff0d7224 */ /* 0x000fe400078e0010 */
[----:B------:R-:W-:Y:S02]  /*26680*/  IMAD.MOV.U32 R12, RZ, RZ, 0x1 ;  /* 0x00000001ff0c7424 */ /* 0x000fe400078e00ff */
[----:B------:R-:W-:Y:S02]  /*26690*/  IMAD.MOV.U32 R11, RZ, RZ, 0x1f ;  /* 0x0000001fff0b7424 */ /* 0x000fe400078e00ff */
[----:B------:R-:W-:Y:S02]  /*266a0*/  IMAD.MOV.U32 R15, RZ, RZ, -0x1 ;  /* 0xffffffffff0f7424 */ /* 0x000fe400078e00ff */
[----:B------:R-:W-:-:S07]  /*266b0*/  IMAD.MOV.U32 R4, RZ, RZ, R14 ;  /* 0x000000ffff047224 */ /* 0x000fce00078e000e */
[----:B------:R-:W-:Y:S05]  /*266c0*/  WARPSYNC.COLLECTIVE R15, `(.L_x_844) ;  /* 0x000000000f087348 */ /* 0x000fea0003c00000 */
[----:B------:R0:W1:Y:S02]  /*266d0*/  SHFL.IDX P6, R14, R13, R12, R11 ;  /* 0x0000000c0d0e7389 */ /* 0x00006400000c000b */
[----:B01----:R-:W-:Y:S01]  /*266e0*/  ENDCOLLECTIVE ;  /* 0x000000000000791b */ /* 0x003fe20003800000 */
.L_x_844:
[----:B------:R-:W-:Y:S01]  /*266f0*/  IMAD.MOV.U32 R6, RZ, RZ, R14 ;  /* 0x000000ffff067224 */ /* 0x000fe200078e000e */
[----:B------:R-:W-:Y:S06]  /*26700*/  BRA `(.L_x_845) ;  /* 0xffffffe000847947 */ /* 0x000fec000383ffff */
.L_x_764:
        /* <DEDUP_REMOVED lines=8> */
.L_x_847:
[----:B------:R-:W-:Y:S05]  /*26790*/  BSYNC B0 ;  /* 0x0000000000007941 */ /* 0x000fea0003800000 */
.L_x_846:
        /* <DEDUP_REMOVED lines=10> */
.L_x_848:
        /* <DEDUP_REMOVED lines=8> */
.L_x_849:
        /* <DEDUP_REMOVED lines=8> */
.L_x_850:
        /* <DEDUP_REMOVED lines=8> */
.L_x_851:
[----:B------:R-:W-:Y:S02]  /*269c0*/  IMAD.MOV.U32 R12, RZ, RZ, 0x1f ;  /* 0x0000001fff0c7424 */ /* 0x000fe400078e00ff */
[----:B------:R-:W-:Y:S01]  /*269d0*/  IMAD.MOV.U32 R11, RZ, RZ, 0x1f ;  /* 0x0000001fff0b7424 */ /* 0x000fe200078e00ff */
[----:B------:R-:W-:-:S05]  /*269e0*/  SEL R2, R14, RZ, P0 ;  /* 0x000000ff0e027207 */ /* 0x000fca0000000000 */
[----:B------:R-:W-:-:S04]  /*269f0*/  IMAD.IADD R2, R7, 0x1, R2 ;  /* 0x0000000107027824 */ /* 0x000fc800078e0202 */
[----:B------:R-:W-:-:S07]  /*26a00*/  IMAD.MOV.U32 R13, RZ, RZ, R2 ;  /* 0x000000ffff0d7224 */ /* 0x000fce00078e0002 */
[----:B------:R-:W-:Y:S05]  /*26a10*/  WARPSYNC.COLLECTIVE R15, `(.L_x_852) ;  /* 0x000000000f087348 */ /* 0x000fea0003c00000 */
[----:B------:R0:W1:Y:S02]  /*26a20*/  SHFL.IDX P6, R14, R13, R12, R11 ;  /* 0x0000000c0d0e7389 */ /* 0x00006400000c000b */
[----:B01----:R-:W-:Y:S01]  /*26a30*/  ENDCOLLECTIVE ;  /* 0x000000000000791b */ /* 0x003fe20003800000 */
.L_x_852:
[----:B------:R-:W-:Y:S05]  /*26a40*/  BRA `(.L_x_853) ;  /* 0xffffffe0004c7947 */ /* 0x000fea000383ffff */
.L_x_769:
[----:B------:R-:W-:Y:S01]  /*26a50*/  BSSY B0, `(.L_x_854) ;  /* 0x0000008000007945 */ /* 0x000fe20003800000 */
[----:B-----5:R-:W-:Y:S01]  /*26a60*/  IMAD.MOV.U32 R13, RZ, RZ, R17 ;  /* 0x000000ffff0d7224 */ /* 0x020fe200078e0011 */
[----:B------:R-:W-:Y:S01]  /*26a70*/  MOV R15, 0xffffffff ;  /* 0xffffffff000f7802 */ /* 0x000fe20000000f00 */
[----:B------:R-:W-:Y:S02]  /*26a80*/  IMAD.MOV.U32 R12, RZ, RZ, 0x1 ;  /* 0x00000001ff0c7424 */ /* 0x000fe400078e00ff */
[----:B------:R-:W-:-:S07]  /*26a90*/  IMAD.MOV.U32 R11, RZ, RZ, RZ ;  /* 0x000000ffff0b7224 */ /* 0x000fce00078e00ff */
[----:B01----:R-:W-:Y:S05]  /*26aa0*/  WARPSYNC.COLLECTIVE R15, `(.L_x_855) ;  /* 0x000000000f087348 */ /* 0x003fea0003c00000 */
[----:B------:R2:W3:Y:S02]  /*26ab0*/  SHFL.UP P6, R14, R13, R12, R11 ;  /* 0x0400000c0d0e7389 */ /* 0x0004e400000c000b */
[----:B0123--:R-:W-:Y:S01]  /*26ac0*/  ENDCOLLECTIVE ;  /* 0x000000000000791b */ /* 0x00ffe20003800000 */
.L_x_855:
[----:B------:R-:W-:Y:S05]  /*26ad0*/  BSYNC B0 ;  /* 0x0000000000007941 */ /* 0x000fea0003800000 */
.L_x_854:
[----:B------:R-:W-:Y:S01]  /*26ae0*/  ISETP.NE.AND P0, PT, R8, RZ, PT ;  /* 0x000000ff0800720c */ /* 0x000fe20003f05270 */
        /* <DEDUP_REMOVED lines=9> */
.L_x_856:
        /* <DEDUP_REMOVED lines=8> */
.L_x_857:
        /* <DEDUP_REMOVED lines=8> */
.L_x_858:
        /* <DEDUP_REMOVED lines=8> */
.L_x_859:
[----:B------:R-:W-:Y:S01]  /*26d00*/  IMAD.MOV.U32 R12, RZ, RZ, 0x1f ;  /* 0x0000001fff0c7424 */ /* 0x000fe200078e00ff */
[----:B------:R-:W-:Y:S02]  /*26d10*/  MOV R11, 0x1f ;  /* 0x0000001f000b7802 */ /* 0x000fe40000000f00 */
[----:B------:R-:W-:-:S05]  /*26d20*/  SEL R2, R14, RZ, P0 ;  /* 0x000000ff0e027207 */ /* 0x000fca0000000000 */
[----:B------:R-:W-:-:S04]  /*26d30*/  IMAD.IADD R2, R7, 0x1, R2 ;  /* 0x0000000107027824 */ /* 0x000fc800078e0202 */
[----:B------:R-:W-:-:S07]  /*26d40*/  IMAD.MOV.U32 R13, RZ, RZ, R2 ;  /* 0x000000ffff0d7224 */ /* 0x000fce00078e0002 */
[----:B------:R-:W-:Y:S05]  /*26d50*/  WARPSYNC.COLLECTIVE R15, `(.L_x_860) ;  /* 0x000000000f087348 */ /* 0x000fea0003c00000 */
[----:B------:R0:W1:Y:S02]  /*26d60*/  SHFL.IDX P6, R14, R13, R12, R11 ;  /* 0x0000000c0d0e7389 */ /* 0x00006400000c000b */
[----:B01----:R-:W-:Y:S01]  /*26d70*/  ENDCOLLECTIVE ;  /* 0x000000000000791b */ /* 0x003fe20003800000 */
.L_x_860:
[----:B------:R-:W-:Y:S05]  /*26d80*/  BRA `(.L_x_861) ;  /* 0xffffffe000347947 */ /* 0x000fea000383ffff */
.L_x_771:
[----:B------:R-:W-:Y:S01]  /*26d90*/  BSSY B0, `(.L_x_862) ;  /* 0x0000006000007945 */ /* 0x000fe20003800000 */
[----:B------:R-:W-:Y:S01]  /*26da0*/  PLOP3.LUT P6, PT, P6, PT, PT, 0x8, 0x0 ;  /* 0x000000000000781c */ /* 0x000fe200037ce170 */
[----:B------:R-:W-:-:S12]  /*26db0*/  IMAD.MOV.U32 R15, RZ, RZ, -0x1 ;  /* 0xffffffffff0f7424 */ /* 0x000fd800078e00ff */
[----:B0-----:R-:W-:Y:S05]  /*26dc0*/  WARPSYNC.COLLECTIVE R15, `(.L_x_863) ;  /* 0x000000000f087348 */ /* 0x001fea0003c00000 */
[----:B------:R-:W-:Y:S01]  /*26dd0*/  VOTE.ANY R14, PT, P6 ;  /* 0x00000000000e7806 */ /* 0x000fe200030e0100 */
[----:B0-----:R-:W-:Y:S06]  /*26de0*/  ENDCOLLECTIVE ;  /* 0x000000000000791b */ /* 0x001fec0003800000 */
.L_x_863:
[----:B------:R-:W-:Y:S05]  /*26df0*/  BSYNC B0 ;  /* 0x0000000000007941 */ /* 0x000fea0003800000 */
.L_x_862:
        /* <DEDUP_REMOVED lines=9> */
.L_x_864:
[----:B------:R-:W-:Y:S01]  /*26e90*/  IMAD.MOV.U32 R17, RZ, RZ, R14 ;  /* 0x000000ffff117224 */ /* 0x000fe200078e000e */
[----:B------:R-:W-:Y:S06]  /*26ea0*/  BRA `(.L_x_865) ;  /* 0xffffffe000247947 */ /* 0x000fec000383ffff */
.L_x_773:
[----:B------:R-:W-:Y:S01]  /*26eb0*/  BSSY B0, `(.L_x_866) ;  /* 0x0000007000007945 */ /* 0x000fe20003800000 */
[----:B------:R-:W-:Y:S02]  /*26ec0*/  IMAD.MOV.U32 R13, RZ, RZ, R2 ;  /* 0x000000ffff0d7224 */ /* 0x000fe400078e0002 */
[----:B------:R-:W-:Y:S02]  /*26ed0*/  IMAD.MOV.U32 R11, RZ, RZ, 0x1f ;  /* 0x0000001fff0b7424 */ /* 0x000fe400078e00ff */
[----:B------:R-:W-:-:S07]  /*26ee0*/  IMAD.MOV.U32 R15, RZ, RZ, -0x1 ;  /* 0xffffffffff0f7424 */ /* 0x000fce00078e00ff */
[----:B012---:R-:W-:Y:S05]  /*26ef0*/  WARPSYNC.COLLECTIVE R15, `(.L_x_867) ;  /* 0x000000000f087348 */ /* 0x007fea0003c00000 */
[----:B------:R3:W4:Y:S02]  /*26f00*/  SHFL.IDX P6, R14, R13, R12, R11 ;  /* 0x0000000c0d0e7389 */ /* 0x00072400000c000b */
[----:B01234-:R-:W-:Y:S01]  /*26f10*/  ENDCOLLECTIVE ;  /* 0x000000000000791b */ /* 0x01ffe20003800000 */
.L_x_867:
[----:B------:R-:W-:Y:S05]  /*26f20*/  BSYNC B0 ;  /* 0x0000000000007941 */ /* 0x000fea0003800000 */
.L_x_866:
[----:B------:R-:W-:Y:S05]  /*26f30*/  BRA `(.L_x_772) ;  /* 0xffffffe0001c7947 */ /* 0x000fea000383ffff */
.L_x_777:
[----:B0-----:R0:W1:Y:S02]  /*26f40*/  SYNCS.PHASECHK.TRANS64.TRYWAIT P0, [R0+URZ+0x38820], R3 ;  /* 0x03882003000075a7 */ /* 0x001064000800017f */
[----:B-1----:R-:W-:Y:S05]  /*26f50*/  @!P0 NANOSLEEP.SYNCS 0x989680 ;  /* 0x009896800000895d */ /* 0x002fea0003900000 */
[----:B------:R-:W1:Y:S02]  /*26f60*/  @!P0 SYNCS.PHASECHK.TRANS64 P0, [R0+URZ+0x38820], R3 ;  /* 0x03882003000085a7 */ /* 0x000e64000800007f */
[----:B-1----:R-:W-:Y:S05]  /*26f70*/  @!P0 BRA `(.L_x_777) ;  /* 0xfffffffc00f08947 */ /* 0x002fea000383ffff */
[----:B------:R-:W-:Y:S05]  /*26f80*/  BRA `(.L_x_868) ;  /* 0xffffffe400007947 */ /* 0x000fea000383ffff */
.L_x_778:
        /* <DEDUP_REMOVED lines=11> */
.L_x_870:
[----:B------:R-:W-:Y:S05]  /*27040*/  BSYNC B0 ;  /* 0x0000000000007941 */ /* 0x000fea0003800000 */
.L_x_869:
[----:B------:R-:W-:Y:S05]  /*27050*/  BRA `(.L_x_871) ;  /* 0xffffffe000e87947 */ /* 0x000fea000383ffff */
.L_x_779:
[----:B------:R-:W-:Y:S01]  /*27060*/  BSSY B0, `(.L_x_872) ;  /* 0x0000006000007945 */ /* 0x000fe20003800000 */
[----:B------:R-:W-:-:S07]  /*27070*/  IMAD.MOV.U32 R15, RZ, RZ, -0x1 ;  /* 0xffffffffff0f7424 */ /* 0x000fce00078e00ff */
[----:B01----:R-:W-:Y:S05]  /*27080*/  WARPSYNC.COLLECTIVE R15, `(.L_x_873) ;  /* 0x000000000f0c7348 */ /* 0x003fea0003c00000 */
[----:B------:R-:W-:Y:S02]  /*27090*/  ELECT P6, UR62, PT ;  /* 0x00000000003e782f */ /* 0x000fe400038c0000 */
[----:B------:R-:W-:Y:S01]  /*270a0*/  MOV R14, UR62 ;  /* 0x0000003e000e7c02 */ /* 0x000fe20008000f00 */
[----:B01----:R-:W-:Y:S10]  /*270b0*/  ENDCOLLECTIVE ;  /* 0x000000000000791b */ /* 0x003ff40003800000 */
.L_x_873:
[----:B------:R-:W-:Y:S05]  /*270c0*/  BSYNC B0 ;  /* 0x0000000000007941 */ /* 0x000fea0003800000 */
.L_x_872:
[----:B------:R-:W-:Y:S05]  /*270d0*/  BRA `(.L_x_874) ;  /* 0xffffffe000dc7947 */ /* 0x000fea000383ffff */
.L_x_781:
[----:B0-----:R0:W1:Y:S02]  /*270e0*/  SYNCS.PHASECHK.TRANS64.TRYWAIT P0, [R6+URZ], R5 ;  /* 0x00000005060075a7 */ /* 0x001064000800017f */
[----:B-1----:R-:W-:Y:S05]  /*270f0*/  @!P0 NANOSLEEP.SYNCS 0x989680 ;  /* 0x009896800000895d */ /* 0x002fea0003900000 */
[----:B------:R-:W1:Y:S02]  /*27100*/  @!P0 SYNCS.PHASECHK.TRANS64 P0, [R6+URZ], R5 ;  /* 0x00000005060085a7 */ /* 0x000e64000800007f */
[----:B-1----:R-:W-:Y:S05]  /*27110*/  @!P0 BRA `(.L_x_781) ;  /* 0xfffffffc00f08947 */ /* 0x002fea000383ffff */
[----:B------:R-:W-:Y:S05]  /*27120*/  BRA `(.L_x_875) ;  /* 0xffffffe400187947 */ /* 0x000fea000383ffff */
.L_x_782:
[----:B-1----:R1:W2:Y:S02]  /*27130*/  SYNCS.PHASECHK.TRANS64.TRYWAIT P0, [R7+URZ], R2 ;  /* 0x00000002070075a7 */ /* 0x0022a4000800017f */
[----:B--2---:R-:W-:Y:S05]  /*27140*/  @!P0 NANOSLEEP.SYNCS 0x989680 ;  /* 0x009896800000895d */ /* 0x004fea0003900000 */
[----:B------:R-:W2:Y:S02]  /*27150*/  @!P0 SYNCS.PHASECHK.TRANS64 P0, [R7+URZ], R2 ;  /* 0x00000002070085a7 */ /* 0x000ea4000800007f */
[----:B--2---:R-:W-:Y:S05]  /*27160*/  @!P0 BRA `(.L_x_782) ;  /* 0xfffffffc00f08947 */ /* 0x004fea000383ffff */
[----:B------:R-:W-:Y:S05]  /*27170*/  BRA `(.L_x_876) ;  /* 0xffffffe4000c7947 */ /* 0x000fea000383ffff */
.L_x_784:
[----:B--2---:R2:W3:Y:S02]  /*27180*/  SYNCS.PHASECHK.TRANS64.TRYWAIT P0, [R4+URZ], R5 ;  /* 0x00000005040075a7 */ /* 0x0044e4000800017f */
[----:B---3--:R-:W-:Y:S05]  /*27190*/  @!P0 NANOSLEEP.SYNCS 0x989680 ;  /* 0x009896800000895d */ /* 0x008fea0003900000 */
[----:B------:R-:W3:Y:S02]  /*271a0*/  @!P0 SYNCS.PHASECHK.TRANS64 P0, [R4+URZ], R5 ;  /* 0x00000005040085a7 */ /* 0x000ee4000800007f */
[----:B---3--:R-:W-:Y:S05]  /*271b0*/  @!P0 BRA `(.L_x_784) ;  /* 0xfffffffc00f08947 */ /* 0x008fea000383ffff */
[----:B------:R-:W-:Y:S05]  /*271c0*/  BRA `(.L_x_877) ;  /* 0xffffffe400147947 */ /* 0x000fea000383ffff */
.L_x_878:
        /* <DEDUP_REMOVED lines=11> */
.L_x_2840:


//--------------------- .text._ZN7cutlass13device_kernelIN5flash11enable_sm90INS1_16FlashAttnFwdSm90INS1_25CollectiveMainloopFwdSm90ILi2EN4cute5tupleIJNS5_1CILi1EEES8_S8_EEENS6_IJNS7_ILi128EEENS7_ILi64EEENS7_ILi256EEEEEELi256ENS_10bfloat16_tEfNS_4arch4Sm90ELb0ELb1ELb0ELb0ELb0ELb0ELb0ELb1ELb1ELb0ELb0ELb0EEENS1_21CollectiveEpilogueFwdINS6_IJSA_SC_SB_EEES9_SE_SG_Li256ELb0ELb0ELb0ELb0EEENS1_30DynamicPersistentTileSchedulerILi256ELi32ELb0ELb0ELb1EEEEEEEEEvNT_6ParamsE --------------------------
	.section	.text._ZN7cutlass13device_kernelIN5flash11enable_sm90INS1_16FlashAttnFwdSm90INS1_25CollectiveMainloopFwdSm90ILi2EN4cute5tupleIJNS5_1CILi1EEES8_S8_EEENS6_IJNS7_ILi128EEENS7_ILi64EEENS7_ILi256EEEEEELi256ENS_10bfloat16_tEfNS_4arch4Sm90ELb0ELb1ELb0ELb0ELb0ELb0ELb0ELb1ELb1ELb0ELb0ELb0EEENS1_21CollectiveEpilogueFwdINS6_IJSA_SC_SB_EEES9_SE_SG_Li256ELb0ELb0ELb0ELb0EEENS1_30DynamicPersistentTileSchedulerILi256ELi32ELb0ELb0ELb1EEEEEEEEEvNT_6ParamsE,"ax",@progbits
	.align	128
.text._ZN7cutlass13device_kernelIN5flash11enable_sm90INS1_16FlashAttnFwdSm90INS1_25CollectiveMainloopFwdSm90ILi2EN4cute5tupleIJNS5_1CILi1EEES8_S8_EEENS6_IJNS7_ILi128EEENS7_ILi64EEENS7_ILi256EEEEEELi256ENS_10bfloat16_tEfNS_4arch4Sm90ELb0ELb1ELb0ELb0ELb0ELb0ELb0ELb1ELb1ELb0ELb0ELb0EEENS1_21CollectiveEpilogueFwdINS6_IJSA_SC_SB_EEES9_SE_SG_Li256ELb0ELb0ELb0ELb0EEENS1_30DynamicPersistentTileSchedulerILi256ELi32ELb0ELb0ELb1EEEEEEEEEvNT_6ParamsE:
        .type           _ZN7cutlass13device_kernelIN5flash11enable_sm90INS1_16FlashAttnFwdSm90INS1_25CollectiveMainloopFwdSm90ILi2EN4cute5tupleIJNS5_1CILi1EEES8_S8_EEENS6_IJNS7_ILi128EEENS7_ILi64EEENS7_ILi256EEEEEELi256ENS_10bfloat16_tEfNS_4arch4Sm90ELb0ELb1ELb0ELb0ELb0ELb0ELb0ELb1ELb1ELb0ELb0ELb0EEENS1_21CollectiveEpilogueFwdINS6_IJSA_SC_SB_EEES9_SE_SG_Li256ELb0ELb0ELb0ELb0EEENS1_30DynamicPersistentTileSchedulerILi256ELi32ELb0ELb0ELb1EEEEEEEEEvNT_6ParamsE,@function
        .size           _ZN7cutlass13device_kernelIN5flash11enable_sm90INS1_16FlashAttnFwdSm90INS1_25CollectiveMainloopFwdSm90ILi2EN4cute5tupleIJNS5_1CILi1EEES8_S8_EEENS6_IJNS7_ILi128EEENS7_ILi64EEENS7_ILi256EEEEEELi256ENS_10bfloat16_tEfNS_4arch4Sm90ELb0ELb1ELb0ELb0ELb0ELb0ELb0ELb1ELb1ELb0ELb0ELb0EEENS1_21CollectiveEpilogueFwdINS6_IJSA_SC_SB_EEES9_SE_SG_Li256ELb0ELb0ELb0ELb0EEENS1_30DynamicPersistentTileSchedulerILi256ELi32ELb0ELb0ELb1EEEEEEEEEvNT_6ParamsE,(.L_x_2841 - _ZN7cutlass13device_kernelIN5flash11enable_sm90INS1_16FlashAttnFwdSm90INS1_25CollectiveMainloopFwdSm90ILi2EN4cute5tupleIJNS5_1CILi1EEES8_S8_EEENS6_IJNS7_ILi128EEENS7_ILi64EEENS7_ILi256EEEEEELi256ENS_10bfloat16_tEfNS_4arch4Sm90ELb0ELb1ELb0ELb0ELb0ELb0ELb0ELb1ELb1ELb0ELb0ELb0EEENS1_21CollectiveEpilogueFwdINS6_IJSA_SC_SB_EEES9_SE_SG_Li256ELb0ELb0ELb0ELb0EEENS1_30DynamicPersistentTileSchedulerILi256ELi32ELb0ELb0ELb1EEEEEEEEEvNT_6ParamsE)
        .other          _ZN7cutlass13device_kernelIN5flash11enable_sm90INS1_16FlashAttnFwdSm90INS1_25CollectiveMainloopFwdSm90ILi2EN4cute5tupleIJNS5_1CILi1EEES8_S8_EEENS6_IJNS7_ILi128EEENS7_ILi64EEENS7_ILi256EEEEEELi256ENS_10bfloat16_tEfNS_4arch4Sm90ELb0ELb1ELb0ELb0ELb0ELb0ELb0ELb1ELb1ELb0ELb0ELb0EEENS1_21CollectiveEpilogueFwdINS6_IJSA_SC_SB_EEES9_SE_SG_Li256ELb0ELb0ELb0ELb0EEENS1_30DynamicPersistentTileSchedulerILi256ELi32ELb0ELb0ELb1EEEEEEEEEvNT_6ParamsE,@"STO_CUDA_ENTRY STV_DEFAULT"
_ZN7cutlass13device_kernelIN5flash11enable_sm90INS1_16FlashAttnFwdSm90INS1_25CollectiveMainloopFwdSm90ILi2EN4cute5tupleIJNS5_1CILi1EEES8_S8_EEENS6_IJNS7_ILi128EEENS7_ILi64EEENS7_ILi256EEEEEELi256ENS_10bfloat16_tEfNS_4arch4Sm90ELb0ELb1ELb0ELb0ELb0ELb0ELb0ELb1ELb1ELb0ELb0ELb0EEENS1_21CollectiveEpilogueFwdINS6_IJSA_SC_SB_EEES9_SE_SG_Li256ELb0ELb0ELb0ELb0EEENS1_30DynamicPersistentTileSchedulerILi256ELi32ELb0ELb0ELb1EEEEEEEEEvNT_6ParamsE:
        /* <DEDUP_REMOVED lines=24> */
.L_x_880:
[----:B------:R-:W-:Y:S05]  /*0180*/  BSYNC B0 ;  /* 0x0000000000007941 */ /* 0x000fea0003800000 */
.L_x_879:
[----:B------:R-:W-:Y:S01]  /*0190*/  VOTEU.ANY UP0, P0 ;  /* 0x00000000003f7886 */ /* 0x000fe20000000100 */
[----:B------:R-:W1:Y:S01]  /*01a0*/  SHFL.IDX PT, R2, R2, RZ, 0x1f ;  /* 0x00001fff02027589 */ /* 0x000e6200000e0000 */
[----:B------:R-:W-:Y:S01]  /*01b0*/  UMOV UR4, 0x1 ;  /* 0x0000000100047882 */ /* 0x000fe20000000000 */
[----:B------:R-:W-:Y:S01]  /*01c0*/  VOTEU.ANY UP1, P0 ;  /* 0x00000000003f7886 */ /* 0x000fe20000020100 */
[----:B------:R-:W-:Y:S01]  /*01d0*/  VOTEU.ANY UP2, P0 ;  /* 0x00000000003f7886 */ /* 0x000fe20000040100 */
[----:B------:R-:W2:Y:S01]  /*01e0*/  @UP0 S2UR UR7, SR_CgaCtaId ;  /* 0x00000000000709c3 */ /* 0x000ea20000008800 */
[----:B------:R-:W3:Y:S01]  /*01f0*/  SHFL.IDX PT, R3, R0, RZ, 0x1f ;  /* 0x00001fff00037589 */ /* 0x000ee200000e0000 */
[----:B------:R-:W-:Y:S01]  /*0200*/  @UP0 UMOV UR6, 0x400 ;  /* 0x0000040000060882 */ /* 0x000fe20000000000 */
[----:B------:R-:W-:-:S04]  /*0210*/  @UP0 UIADD3 UR4, -UR4, 0x100000, URZ ;  /* 0x0010000004040890 */ /* 0x000fc8000fffe13f */
[----:B------:R-:W-:Y:S02]  /*0220*/  @UP0 USHF.L.U32 UR5, UR4, 0xb, URZ ;  /* 0x0000000b04050899 */ /* 0x000fe4000800063f */
[----:B------:R-:W-:Y:S01]  /*0230*/  @UP0 USHF.L.U32 UR4, UR4, 0x1, URZ ;  /* 0x0000000104040899 */ /* 0x000fe2000800063f */
[----:B-1----:R-:W-:Y:S01]  /*0240*/  R2UR UR8, R2 ;  /* 0x00000000020872ca */ /* 0x002fe200000e0000 */
[----:B--2---:R-:W-:Y:S01]  /*0250*/  @UP0 ULEA UR6, UR7, UR6, 0x18 ;  /* 0x0000000607060291 */ /* 0x004fe2000f8ec03f */
[----:B---3--:R-:W-:-:S11]  /*0260*/  ISETP.NE.AND P1, PT, R3, RZ, PT ;  /* 0x000000ff0300720c */ /* 0x008fd60003f25270 */
[----:B------:R-:W-:Y:S01]  /*0270*/  UISETP.NE.AND UP0, UPT, UR8, URZ, UPT ;  /* 0x0000003f0800728c */ /* 0x000fe2000bf05270 */
[----:B------:R-:W1:Y:S02]  /*0280*/  FENCE.VIEW.ASYNC.S ;  /* 0x00000000000073c6 */ /* 0x000e640000000000 */
[----:B-1----:R1:W2:Y:S01]  /*0290*/  @UP1 SYNCS.EXCH.64 URZ, [UR6+0x30800], UR4 ;  /* 0x03080004063f15b2 */ /* 0x0022a20008000100 */
[----:B------:R1:W3:Y:S01]  /*02a0*/  @UP2 SYNCS.EXCH.64 URZ, [UR6+0x30820], UR4 ;  /* 0x03082004063f25b2 */ /* 0x0002e20008000100 */
[----:B------:R-:W-:Y:S06]  /*02b0*/  @P1 BRA `(.L_x_881) ;  /* 0x0000000000481947 */ /* 0x000fec0003800000 */
        /* <DEDUP_REMOVED lines=18> */
.L_x_881:
        /* <DEDUP_REMOVED lines=22> */
.L_x_882:
        /* <DEDUP_REMOVED lines=14> */
[----:B------:R4:W1:Y:S01]  /*0620*/  SYNCS.EXCH.64 URZ, [UR6+0x30880], UR4 ;  /* 0x03088004063f75b2 */ /* 0x0008620008000100 */
[----:B------:R4:W1:Y:S01]  /*0630*/  SYNCS.EXCH.64 URZ, [UR6+0x30878], UR4 ;  /* 0x03087804063f75b2 */ /* 0x0008620008000100 */
[----:B------:R4:W1:Y:S02]  /*0640*/  SYNCS.EXCH.64 URZ, [UR6+0x30888], UR4 ;  /* 0x03088804063f75b2 */ /* 0x0008640008000100 */
[----:B----4-:R-:W-:Y:S01]  /*0650*/  NOP ;  /* 0x0000000000007918 */ /* 0x010fe20000000000 */
.L_x_883:
        /* <DEDUP_REMOVED lines=22> */
.L_x_884:
        /* <DEDUP_REMOVED lines=22> */
.L_x_885:
[----:B-1----:R-:W-:Y:S01]  /*0920*/  UMOV UR4, 0x1 ;  /* 0x0000000100047882 */ /* 0x002fe20000000000 */
[----:B------:R-:W-:Y:S01]  /*0930*/  PLOP3.LUT P0, PT, PT, PT, UP0, 0x80, 0x0 ;  /* 0x000000000000781c */ /* 0x000fe20003f0f008 */
[----:B------:R-:W-:Y:S01]  /*0940*/  USEL UR4, UR4, 0x2, !UP0 ;  /* 0x0000000204047887 */ /* 0x000fe2000c000000 */
[----:B------:R-:W-:-:S05]  /*0950*/  NOP ;  /* 0x0000000000007918 */ /* 0x000fca0000000000 */
[----:B------:R-:W-:-:S05]  /*0960*/  IMAD.U32 R2, RZ, RZ, UR4 ;  /* 0x00000004ff027e24 */ /* 0x000fca000f8e00ff */
[----:B------:R1:W-:Y:S01]  /*0970*/  STL [R1], R2 ;  /* 0x0000000201007387 */ /* 0x0003e20000100800 */
[----:B--23--:R-:W-:Y:S06]  /*0980*/  BAR.SYNC.DEFER_BLOCKING 0x0 ;  /* 0x0000000000007b1d */ /* 0x00cfec0000010000 */
[----:B------:R-:W-:Y:S05]  /*0990*/  @!P0 BRA `(.L_x_886) ;  /* 0x000000d400708947 */ /* 0x000fea0003800000 */
.L_x_887:
[----:B------:R-:W-:-:S08]  /*09a0*/  NOP ;  /* 0x0000000000007918 */ /* 0x000fd00000000000 */
[----:B------:R-:W2:Y:S02]  /*09b0*/  USETMAXREG.TRY_ALLOC.CTAPOOL UP0, 0xf0 ;  /* 0x000000f0000079c8 */ /* 0x000ea40008000600 */
[----:B--2---:R-:W-:-:S13]  /*09c0*/  PLOP3.LUT P0, PT, PT, PT, UP0, 0x80, 0x0 ;  /* 0x000000000000781c */ /* 0x004fda0003f0f008 */
[----:B------:R-:W-:Y:S05]  /*09d0*/  @!P0 BRA `(.L_x_887) ;  /* 0xfffffffc00f08947 */ /* 0x000fea000383ffff */
[----:B------:R-:W2:Y:S08]  /*09e0*/  S2UR UR7, SR_CTAID.X ;  /* 0x00000000000779c3 */ /* 0x000eb00000002500 */
[----:B------:R-:W-:Y:S08]  /*09f0*/  BAR.ARV 0x4, 0x120 ;  /* 0x0104800000007b1d */ /* 0x000ff00000002000 */
[----:B------:R-:W2:Y:S08]  /*0a00*/  LDC R0, c[0x0][0xda8] ;  /* 0x00036a00ff007b82 */ /* 0x000eb00000000800 */
[----:B------:R-:W-:Y:S06]  /*0a10*/  BAR.ARV 0x8, 0x120 ;  /* 0x0204800000007b1d */ /* 0x000fec0000002000 */
[----:B--2---:R-:W-:-:S13]  /*0a20*/  ISETP.LE.AND P0, PT, R0, UR7, PT ;  /* 0x0000000700007c0c */ /* 0x004fda000bf03270 */
[----:B------:R-:W-:Y:S05]  /*0a30*/  @P0 EXIT ;  /* 0x000000000000094d */ /* 0x000fea0003800000 */
[----:B------:R-:W2:Y:S01]  /*0a40*/  LDL R3, [R1] ;  /* 0x0000000001037983 */ /* 0x000ea20000100800 */
[----:B------:R-:W3:Y:S01]  /*0a50*/  S2UR UR4, SR_CgaCtaId ;  /* 0x00000000000479c3 */ /* 0x000ee20000008800 */
[----:B------:R-:W-:Y:S01]  /*0a60*/  UMOV UR38, 0x400 ;  /* 0x0000040000267882 */ /* 0x000fe20000000000 */
[----:B------:R-:W-:Y:S01]  /*0a70*/  UMOV UR46, URZ ;  /* 0x0000003f002e7c82 */ /* 0x000fe20008000000 */
[----:B-1----:R-:W1:Y:S01]  /*0a80*/  S2R R2, SR_TID.X ;  /* 0x0000000000027919 */ /* 0x002e620000002100 */
[----:B------:R-:W-:-:S04]  /*0a90*/  UMOV UR36, URZ ;  /* 0x0000003f00247c82 */ /* 0x000fc80008000000 */
[----:B------:R-:W4:Y:S01]  /*0aa0*/  S2UR UR6, SR_SWINHI ;  /* 0x00000000000679c3 */ /* 0x000f220000002f00 */
[----:B---3--:R-:W-:-:S07]  /*0ab0*/  ULEA UR38, UR4, UR38, 0x18 ;  /* 0x0000002604267291 */ /* 0x008fce000f8ec03f */
[----:B------:R-:W-:Y:S01]  /*0ac0*/  UMOV UR4, UR38 ;  /* 0x0000002600047c82 */ /* 0x000fe20008000000 */
[----:B----4-:R-:W-:Y:S01]  /*0ad0*/  UMOV UR5, UR6 ;  /* 0x0000000600057c82 */ /* 0x010fe20008000000 */
[----:B------:R-:W-:Y:S01]  /*0ae0*/  MOV R200, UR4 ;  /* 0x0000000400c87c02 */ /* 0x000fe20008000f00 */
[----:B-1----:R-:W-:Y:S01]  /*0af0*/  VIADD R213, R2, 0xffffff80 ;  /* 0xffffff8002d57836 */ /* 0x002fe20000000000 */
[----:B------:R-:W-:Y:S01]  /*0b00*/  UMOV UR4, UR7 ;  /* 0x0000000700047c82 */ /* 0x000fe20008000000 */
[----:B------:R-:W-:-:S03]  /*0b10*/  IMAD.U32 R201, RZ, RZ, UR5 ;  /* 0x00000005ffc97e24 */ /* 0x000fc6000f8e00ff */
[----:B------:R-:W-:-:S04]  /*0b20*/  SHF.R.S32.HI R0, RZ, 0x1f, R213 ;  /* 0x0000001fff007819 */ /* 0x000fc800000114d5 */
[CC--:B------:R-:W-:Y:S02]  /*0b30*/  LEA.HI R2, R0.reuse, R213.reuse, RZ, 0x4 ;  /* 0x000000d500027211 */ /* 0x0c0fe400078f20ff */
[----:B------:R-:W-:Y:S02]  /*0b40*/  LEA.HI R211, R0, R213, RZ, 0x5 ;  /* 0x000000d500d37211 */ /* 0x000fe400078f28ff */
[----:B------:R-:W-:Y:S02]  /*0b50*/  SHF.R.S32.HI R5, RZ, 0x4, R2 ;  /* 0x00000004ff057819 */ /* 0x000fe40000011402 */
[----:B------:R-:W-:Y:S02]  /*0b60*/  SHF.R.S32.HI R211, RZ, 0x5, R211 ;  /* 0x00000005ffd37819 */ /* 0x000fe400000114d3 */
[C---:B------:R-:W-:Y:S02]  /*0b70*/  LEA.HI R4, R2.reuse, R5, RZ, 0x1 ;  /* 0x0000000502047211 */ /* 0x040fe400078f08ff */
[----:B------:R-:W-:-:S02]  /*0b80*/  LOP3.LUT R2, R2, 0x3fffff0, RZ, 0xc0, !PT ;  /* 0x03fffff002027812 */ /* 0x000fc400078ec0ff */
[----:B------:R-:W-:-:S03]  /*0b90*/  LOP3.LUT R4, R4, 0x1ffffffe, RZ, 0xc0, !PT ;  /* 0x1ffffffe04047812 */ /* 0x000fc600078ec0ff */
[----:B------:R-:W-:Y:S02]  /*0ba0*/  IMAD.IADD R2, R213, 0x1, -R2 ;  /* 0x00000001d5027824 */ /* 0x000fe400078e0a02 */
[----:B------:R-:W-:Y:S02]  /*0bb0*/  IMAD.IADD R4, R5, 0x1, -R4 ;  /* 0x0000000105047824 */ /* 0x000fe400078e0a04 */
[----:B------:R-:W-:-:S04]  /*0bc0*/  IMAD R9, R211, 0x10, R2 ;  /* 0x00000010d3097824 */ /* 0x000fc800078e0202 */
[----:B------:R-:W-:Y:S01]  /*0bd0*/  IMAD R4, R9, 0x8, R4 ;  /* 0x0000000809047824 */ /* 0x000fe200078e0204 */
[----:B--2---:R-:W-:Y:S02]  /*0be0*/  R2UR UR8, R3 ;  /* 0x00000000030872ca */ /* 0x004fe400000e0000 */
[CC--:B------:R-:W-:Y:S02]  /*0bf0*/  LEA.HI R3, R0.reuse, R213.reuse, RZ, 0x7 ;  /* 0x000000d500037211 */ /* 0x0c0fe400078f38ff */
[----:B------:R-:W-:Y:S02]  /*0c00*/  LEA.HI R0, R0, R213, RZ, 0x3 ;  /* 0x000000d500007211 */ /* 0x000fe400078f18ff */
[----:B------:R-:W-:Y:S02]  /*0c10*/  LOP3.LUT R208, R3, 0xffffff80, RZ, 0xc0, !PT ;  /* 0xffffff8003d07812 */ /* 0x000fe400078ec0ff */
[----:B------:R-:W-:Y:S02]  /*0c20*/  SHF.R.S32.HI R210, RZ, 0x7, R3 ;  /* 0x00000007ffd27819 */ /* 0x000fe40000011403 */
[----:B------:R-:W-:Y:S01]  /*0c30*/  LOP3.LUT R2, R0, 0x1ffffff8, RZ, 0xc0, !PT ;  /* 0x1ffffff800027812 */ /* 0x000fe200078ec0ff */
[----:B------:R-:W-:Y:S01]  /*0c40*/  IMAD.IADD R208, R213, 0x1, -R208 ;  /* 0x00000001d5d07824 */ /* 0x000fe200078e0ad0 */
[----:B------:R-:W-:Y:S01]  /*0c50*/  LEA.HI R3, R3, R210, RZ, 0x1 ;  /* 0x000000d203037211 */ /* 0x000fe200078f08ff */
[----:B------:R-:W-:Y:S01]  /*0c60*/  ULOP3.LUT UR5, UR8, 0x1, URZ, 0xfc, !UPT ;  /* 0x0000000108057892 */ /* 0x000fe2000f8efc3f */
[----:B------:R-:W-:Y:S01]  /*0c70*/  SHF.R.S32.HI R204, RZ, 0x3, R0 ;  /* 0x00000003ffcc7819 */ /* 0x000fe20000011400 */
[----:B------:R-:W-:Y:S01]  /*0c80*/  IMAD.IADD R2, R213, 0x1, -R2 ;  /* 0x00000001d5027824 */ /* 0x000fe200078e0a02 */
[----:B------:R-:W-:-:S03]  /*0c90*/  SHF.R.S32.HI R7, RZ, 0x1f, R208 ;  /* 0x0000001fff077819 */ /* 0x000fc600000114d0 */
[----:B------:R-:W-:Y:S01]  /*0ca0*/  IMAD.U32 R212, RZ, RZ, UR5 ;  /* 0x00000005ffd47e24 */ /* 0x000fe2000f8e00ff */
[CC--:B------:R-:W-:Y:S01]  /*0cb0*/  LEA.HI R6, R7.reuse, R208.reuse, RZ, 0x2 ;  /* 0x000000d007067211 */ /* 0x0c0fe200078f10ff */
[----:B------:R-:W-:Y:S01]  /*0cc0*/  UMOV UR5, URZ ;  /* 0x0000003f00057c82 */ /* 0x000fe20008000000 */
[----:B------:R-:W-:Y:S01]  /*0cd0*/  LEA.HI R7, R7, R208, RZ, 0x5 ;  /* 0x000000d007077211 */ /* 0x000fe200078f28ff */
[----:B------:R-:W-:Y:S01]  /*0ce0*/  IMAD.SHL.U32 R202, R2, 0x8, RZ ;  /* 0x0000000802ca7824 */ /* 0x000fe200078e00ff */
[--C-:B------:R-:W-:Y:S02]  /*0cf0*/  SHF.R.S32.HI R5, RZ, 0x2, R6.reuse ;  /* 0x00000002ff057819 */ /* 0x100fe40000011406 */
[----:B------:R-:W-:Y:S02]  /*0d00*/  SHF.R.S32.HI R8, RZ, 0x1f, R6 ;  /* 0x0000001fff087819 */ /* 0x000fe40000011406 */
[----:B------:R-:W-:Y:S02]  /*0d10*/  SHF.R.S32.HI R7, RZ, 0x5, R7 ;  /* 0x00000005ff077819 */ /* 0x000fe40000011407 */
[----:B------:R-:W-:-:S02]  /*0d20*/  LEA.HI R8, R8, R5, RZ, 0x3 ;  /* 0x0000000508087211 */ /* 0x000fc400078f18ff */
[----:B------:R-:W-:Y:S02]  /*0d30*/  MOV R207, UR5 ;  /* 0x0000000500cf7c02 */ /* 0x000fe40008000f00 */
[----:B------:R-:W-:-:S05]  /*0d40*/  LOP3.LUT R8, R8, 0xfffffff8, RZ, 0xc0, !PT ;  /* 0xfffffff808087812 */ /* 0x000fca00078ec0ff */
[----:B------:R-:W-:Y:S01]  /*0d50*/  IMAD.IADD R8, R5, 0x1, -R8 ;  /* 0x0000000105087824 */ /* 0x000fe200078e0a08 */
[----:B------:R-:W-:Y:S01]  /*0d60*/  LOP3.LUT R5, R3, 0x3fffffe, RZ, 0xc0, !PT ;  /* 0x03fffffe03057812 */ /* 0x000fe200078ec0ff */
[----:B------:R-:W-:Y:S02]  /*0d70*/  IMAD.SHL.U32 R3, R4, 0x8, RZ ;  /* 0x0000000804037824 */ /* 0x000fe400078e00ff */
[----:B------:R-:W-:Y:S02]  /*0d80*/  IMAD R8, R7, 0x10, R8 ;  /* 0x0000001007087824 */ /* 0x000fe400078e0208 */
[----:B------:R-:W-:Y:S01]  /*0d90*/  IMAD.WIDE R200, R3, 0x2, R200 ;  /* 0x0000000203c87825 */ /* 0x000fe200078e02c8 */
[----:B------:R-:W-:-:S03]  /*0da0*/  LOP3.LUT R3, R6, 0x7ffffffc, RZ, 0xc0, !PT ;  /* 0x7ffffffc06037812 */ /* 0x000fc600078ec0ff */
[----:B------:R-:W-:Y:S02]  /*0db0*/  IMAD.IADD R5, R210, 0x1, -R5 ;  /* 0x00000001d2057824 */ /* 0x000fe400078e0a05 */
[----:B------:R-:W-:Y:S02]  /*0dc0*/  IMAD.IADD R22, R208, 0x1, -R3 ;  /* 0x00000001d0167824 */ /* 0x000fe400078e0a03 */
[----:B------:R-:W-:-:S07]  /*0dd0*/  IMAD R209, R5, 0x40, R8 ;  /* 0x0000004005d17824 */ /* 0x000fce00078e0208 */
.L_x_980:
[----:B------:R-:W-:Y:S01]  /*0de0*/  ULDC UR5, c[0x0][0xdd0] ;  /* 0x0003740000057ab9 */ /* 0x000fe20000000800 */
[----:B-1----:R-:W1:Y:S01]  /*0df0*/  LDC R0, c[0x0][0xde8] ;  /* 0x00037a00ff007b82 */ /* 0x002e620000000800 */
[----:B------:R-:W-:Y:S01]  /*0e00*/  UISETP.NE.AND UP0, UPT, UR5, 0x1, UPT ;  /* 0x000000010500788c */ /* 0x000fe2000bf05270 */
[----:B------:R-:W-:-:S10]  /*0e10*/  UMOV UR8, UR4 ;  /* 0x0000000400087c82 */ /* 0x000fd40008000000 */
[----:B------:R-:W-:Y:S01]  /*0e20*/  @UP0 ULDC UR6, c[0x0][0xdd4] ;  /* 0x0003750000060ab9 */ /* 0x000fe20000000800 */
[----:B------:R-:W-:Y:S01]  /*0e30*/  @UP0 ULDC UR9, c[0x0][0xdd8] ;  /* 0x0003760000090ab9 */ /* 0x000fe20000000800 */
[----:B------:R-:W-:-:S04]  /*0e40*/  UIMAD.WIDE.U32 UR6, UR4, UR6, URZ ;  /* 0x00000006040672a5 */ /* 0x000fc8000f8e003f */
[----:B------:R-:W-:-:S04]  /*0e50*/  @UP0 USHF.R.U32.HI UR8, URZ, UR9, UR7 ;  /* 0x000000093f080299 */ /* 0x000fc80008011607 */
[----:B------:R-:W-:Y:S02]  /*0e60*/  UIADD3 UR6, -UR8, URZ, URZ ;  /* 0x0000003f08067290 */ /* 0x000fe4000fffe13f */
[----:B-1----:R-:W-:Y:S02]  /*0e70*/  ISETP.LE.AND P0, PT, R0, UR8, PT ;  /* 0x0000000800007c0c */ /* 0x002fe4000bf03270 */
[----:B------:R-:W-:-:S11]  /*0e80*/  UIMAD UR7, UR5, UR6, UR4 ;  /* 0x00000006050772a4 */ /* 0x000fd6000f8e0204 */
[----:B--234-:R-:W-:Y:S05]  /*0e90*/  @!P0 BRA `(.L_x_888) ;  /* 0x0000000000248947 */ /* 0x01cfea0003800000 */
[----:B------:R-:W-:Y:S01]  /*0ea0*/  ULDC UR6, c[0x0][0xddc] ;  /* 0x0003770000067ab9 */ /* 0x000fe20000000800 */
[----:B------:R-:W-:Y:S01]  /*0eb0*/  UMOV UR9, UR7 ;  /* 0x0000000700097c82 */ /* 0x000fe20008000000 */
[----:B------:R-:W-:-:S11]  /*0ec0*/  UISETP.NE.AND UP0, UPT, UR6, 0x1, UPT ;  /* 0x000000010600788c */ /* 0x000fd6000bf05270 */
[----:B------:R-:W-:Y:S02]  /*0ed0*/  @UP0 ULDC.64 UR10, c[0x0][0xde0] ;  /* 0x00037800000a0ab9 */ /* 0x000fe40000000a00 */
[----:B------:R-:W-:-:S04]  /*0ee0*/  UIMAD.WIDE.U32 UR4, UR7, UR10, URZ ;  /* 0x0000000a070472a5 */ /* 0x000fc8000f8e003f */
[----:B------:R-:W-:-:S04]  /*0ef0*/  @UP0 USHF.R.U32.HI UR9, URZ, UR11, UR5 ;  /* 0x0000000b3f090299 */ /* 0x000fc80008011605 */
[----:B------:R-:W-:Y:S02]  /*0f00*/  UIMAD UR4, UR9, UR6, URZ ;  /* 0x00000006090472a4 */ /* 0x000fe4000f8e023f */
[----:B------:R-:W-:Y:S01]  /*0f10*/  IMAD.U32 R206, RZ, RZ, UR9 ;  /* 0x00000009ffce7e24 */ /* 0x000fe2000f8e00ff */
[----:B------:R-:W-:Y:S09]  /*0f20*/  BRA `(.L_x_889) ;  /* 0x0000000000207947 */ /* 0x000ff20003800000 */
.L_x_888:
[----:B------:R-:W-:Y:S01]  /*0f30*/  ULDC UR6, c[0x0][0xdc4] ;  /* 0x0003710000067ab9 */ /* 0x000fe20000000800 */
[----:B------:R-:W-:Y:S01]  /*0f40*/  UMOV UR9, UR7 ;  /* 0x0000000700097c82 */ /* 0x000fe20008000000 */
[----:B------:R-:W-:-:S11]  /*0f50*/  UISETP.NE.AND UP0, UPT, UR6, 0x1, UPT ;  /* 0x000000010600788c */ /* 0x000fd6000bf05270 */
[----:B------:R-:W-:Y:S02]  /*0f60*/  @UP0 ULDC.64 UR10, c[0x0][0xdc8] ;  /* 0x00037200000a0ab9 */ /* 0x000fe40000000a00 */
[----:B------:R-:W-:-:S04]  /*0f70*/  UIMAD.WIDE.U32 UR4, UR7, UR10, URZ ;  /* 0x0000000a070472a5 */ /* 0x000fc8000f8e003f */
[----:B------:R-:W-:-:S04]  /*0f80*/  @UP0 USHF.R.U32.HI UR9, URZ, UR11, UR5 ;  /* 0x0000000b3f090299 */ /* 0x000fc80008011605 */
[----:B------:R-:W-:Y:S02]  /*0f90*/  UIMAD UR4, UR9, UR6, URZ ;  /* 0x00000006090472a4 */ /* 0x000fe4000f8e023f */
[----:B------:R-:W-:-:S10]  /*0fa0*/  IMAD.U32 R206, RZ, RZ, UR9 ;  /* 0x00000009ffce7e24 */ /* 0x000fd4000f8e00ff */
.L_x_889:
[----:B------:R-:W-:Y:S01]  /*0fb0*/  R2UR UR5, R206 ;  /* 0x00000000ce0572ca */ /* 0x000fe200000e0000 */
[----:B------:R-:W-:Y:S01]  /*0fc0*/  UIADD3 UR6, UR7, -UR4, URZ ;  /* 0x8000000407067290 */ /* 0x000fe2000fffe03f */
[----:B------:R-:W-:Y:S01]  /*0fd0*/  ULDC UR43, c[0x0][0xdb8] ;  /* 0x00036e00002b7ab9 */ /* 0x000fe20000000800 */
[----:B------:R-:W-:Y:S01]  /*0fe0*/  ULDC.64 UR12, c[0x0][0x3f8] ;  /* 0x0000fe00000c7ab9 */ /* 0x000fe20000000a00 */
[----:B------:R-:W-:Y:S01]  /*0ff0*/  UISETP.NE.AND UP1, UPT, UR43, 0x1, UPT ;  /* 0x000000012b00788c */ /* 0x000fe2000bf25270 */
[----:B------:R-:W-:Y:S01]  /*1000*/  ULDC UR42, c[0x0][0xdac] ;  /* 0x00036b00002a7ab9 */ /* 0x000fe20000000800 */
[----:B------:R-:W-:Y:S01]  /*1010*/  UISETP.NE.U32.AND UP0, UPT, UR12, URZ, UPT ;  /* 0x0000003f0c00728c */ /* 0x000fe2000bf05070 */
[----:B------:R-:W-:Y:S01]  /*1020*/  ULDC UR11, c[0x0][0xdc4] ;  /* 0x00037100000b7ab9 */ /* 0x000fe20000000800 */
[----:B------:R-:W-:Y:S02]  /*1030*/  ULDC UR45, c[0x0][0x404] ;  /* 0x00010100002d7ab9 */ /* 0x000fe40000000800 */
[----:B------:R-:W-:-:S03]  /*1040*/  UISETP.NE.AND.EX UP0, UPT, UR13, URZ, UPT, UP0 ;  /* 0x0000003f0d00728c */ /* 0x000fc6000bf05300 */
[----:B------:R-:W-:Y:S01]  /*1050*/  ULOP3.LUT UR7, URZ, UR5, URZ, 0x33, !UPT ;  /* 0x000000053f077292 */ /* 0x000fe2000f8e333f */
[----:B------:R-:W-:Y:S02]  /*1060*/  ULDC UR9, c[0x0][0x288] ;  /* 0x0000a20000097ab9 */ /* 0x000fe40000000800 */
[----:B------:R-:W-:Y:S01]  /*1070*/  ULDC.64 UR4, c[0x0][0x9e0] ;  /* 0x0002780000047ab9 */ /* 0x000fe20000000a00 */
[----:B------:R-:W-:Y:S02]  /*1080*/  UIADD3 UR42, UR7, UR42, URZ ;  /* 0x0000002a072a7290 */ /* 0x000fe4000fffe03f */
[----:B------:R-:W-:Y:S02]  /*1090*/  UISETP.GE.AND UP2, UPT, UR5, 0x1, UPT ;  /* 0x000000010500788c */ /* 0x000fe4000bf46270 */
[----:B------:R-:W-:Y:S02]  /*10a0*/  USHF.L.U32 UR42, UR42, 0x7, URZ ;  /* 0x000000072a2a7899 */ /* 0x000fe4000800063f */
[----:B------:R-:W-:-:S02]  /*10b0*/  UIMAD UR8, UR8, UR11, UR6 ;  /* 0x0000000b080872a4 */ /* 0x000fc4000f8e0206 */
[----:B------:R-:W-:Y:S01]  /*10c0*/  USEL UR45, UR45, 0x1, UP0 ;  /* 0x000000012d2d7887 */ /* 0x000fe20008000000 */
[----:B------:R-:W-:Y:S01]  /*10d0*/  PLOP3.LUT P1, PT, PT, PT, UP2, 0x80, 0x0 ;  /* 0x000000000000781c */ /* 0x000fe20003f2f028 */
[----:B------:R-:W-:Y:S01]  /*10e0*/  @UP1 ULDC UR6, c[0x0][0xdbc] ;  /* 0x00036f0000061ab9 */ /* 0x000fe20000000800 */
[----:B------:R-:W-:Y:S01]  /*10f0*/  UIADD3 UR61, UR42, 0x80, -UR9 ;  /* 0x000000802a3d7890 */ /* 0x000fe2000fffe809 */
[----:B------:R-:W-:Y:S01]  /*1100*/  ULDC UR10, c[0x0][0x2e0] ;  /* 0x0000b800000a7ab9 */ /* 0x000fe20000000800 */
[----:B------:R-:W-:Y:S01]  /*1110*/  UIMAD.WIDE.U32 UR6, UR8, UR6, URZ ;  /* 0x00000006080672a5 */ /* 0x000fe2000f8e003f */
[----:B------:R-:W-:Y:S01]  /*1120*/  @UP1 ULDC UR11, c[0x0][0xdc0] ;  /* 0x00037000000b1ab9 */ /* 0x000fe20000000800 */
[----:B------:R-:W-:Y:S01]  /*1130*/  UIMAD UR61, UR45, UR10, UR61 ;  /* 0x0000000a2d3d72a4 */ /* 0x000fe2000f8e023d */
[----:B------:R-:W-:Y:S01]  /*1140*/  UMOV UR44, UR8 ;  /* 0x00000008002c7c82 */ /* 0x000fe20008000000 */
[----:B------:R-:W-:Y:S02]  /*1150*/  @UP1 USHF.R.U32.HI UR44, URZ, UR11, UR7 ;  /* 0x0000000b3f2c1299 */ /* 0x000fe40008011607 */
[----:B------:R-:W-:-:S02]  /*1160*/  UIADD3 UR4, UR61, UR4, URZ ;  /* 0x000000043d047290 */ /* 0x000fc4000fffe03f */
[----:B------:R-:W-:-:S04]  /*1170*/  UIADD3 UR6, -UR44, URZ, URZ ;  /* 0x0000003f2c067290 */ /* 0x000fc8000fffe13f */
[----:B------:R-:W-:Y:S01]  /*1180*/  UIMAD UR43, UR43, UR6, UR8 ;  /* 0x000000062b2b72a4 */ /* 0x000fe2000f8e0208 */
[----:B------:R-:W-:Y:S01]  /*1190*/  IMAD.U32 R0, RZ, RZ, UR4 ;  /* 0x00000004ff007e24 */ /* 0x000fe2000f8e00ff */
[----:B------:R-:W-:Y:S10]  /*11a0*/  @!P1 BRA `(.L_x_890) ;  /* 0x0000000000409947 */ /* 0x000ff40003800000 */
[----:B------:R-:W-:Y:S01]  /*11b0*/  ISETP.LT.AND P0, PT, RZ, UR61, PT ;  /* 0x0000003dff007c0c */ /* 0x000fe2000bf01270 */
[----:B------:R-:W-:-:S12]  /*11c0*/  UIADD3 UR4, UR61, -0x1, URZ ;  /* 0xffffffff3d047890 */ /* 0x000fd8000fffe03f */
[----:B------:R-:W-:Y:S05]  /*11d0*/  @P0 BRA `(.L_x_891) ;  /* 0x00000000001c0947 */ /* 0x000fea0003800000 */
[----:B------:R-:W-:Y:S02]  /*11e0*/  UISETP.NE.AND UP0, UPT, UR5, 0x1, UPT ;  /* 0x000000010500788c */ /* 0x000fe4000bf05270 */
[----:B------:R-:W-:-:S09]  /*11f0*/  UIADD3 UR4, -UR61, URZ, URZ ;  /* 0x0000003f3d047290 */ /* 0x000fd2000fffe13f */
[----:B------:R-:W-:Y:S02]  /*1200*/  @UP0 ULDC.64 UR12, c[0x0][0x9e8] ;  /* 0x00027a00000c0ab9 */ /* 0x000fe40000000a00 */
[----:B------:R-:W-:-:S04]  /*1210*/  UIMAD.WIDE.U32 UR6, UR4, UR12, URZ ;  /* 0x0000000c040672a5 */ /* 0x000fc8000f8e003f */
[----:B------:R-:W-:-:S04]  /*1220*/  @UP0 USHF.R.U32.HI UR4, URZ, UR13, UR7 ;  /* 0x0000000d3f040299 */ /* 0x000fc80008011607 */
[----:B------:R-:W-:Y:S01]  /*1230*/  ULOP3.LUT UR4, URZ, UR4, URZ, 0x33, !UPT ;  /* 0x000000043f047292 */ /* 0x000fe2000f8e333f */
[----:B------:R-:W-:Y:S11]  /*1240*/  BRA `(.L_x_892) ;  /* 0x0000000000107947 */ /* 0x000ff60003800000 */
.L_x_891:
[----:B------:R-:W-:-:S11]  /*1250*/  UISETP.NE.AND UP0, UPT, UR5, 0x1, UPT ;  /* 0x000000010500788c */ /* 0x000fd6000bf05270 */
[----:B------:R-:W-:Y:S02]  /*1260*/  @UP0 ULDC.64 UR12, c[0x0][0x9e8] ;  /* 0x00027a00000c0ab9 */ /* 0x000fe40000000a00 */
[----:B------:R-:W-:-:S04]  /*1270*/  UIMAD.WIDE.U32 UR6, UR4, UR12, URZ ;  /* 0x0000000c040672a5 */ /* 0x000fc8000f8e003f */
[----:B------:R-:W-:-:S12]  /*1280*/  @UP0 USHF.R.U32.HI UR4, URZ, UR13, UR7 ;  /* 0x0000000d3f040299 */ /* 0x000fd80008011607 */
.L_x_892:
[----:B------:R-:W-:-:S06]  /*1290*/  UIMAD UR4, UR4, UR5, UR5 ;  /* 0x00000005040472a4 */ /* 0x000fcc000f8e0205 */
[----:B------:R-:W-:-:S07]  /*12a0*/  VIMNMX R0, R0, UR4, PT ;  /* 0x0000000400007c48 */ /* 0x000fce000bfe0100 */
.L_x_890:
[----:B------:R-:W-:Y:S01]  /*12b0*/  UIMAD UR4, UR45, UR10, 0x3f ;  /* 0x0000003f2d0474a4 */ /* 0x000fe2000f8e020a */
[----:B------:R-:W-:Y:S01]  /*12c0*/  VIADD R0, R0, 0x3f ;  /* 0x0000003f00007836 */ /* 0x000fe20000000000 */
[----:B------:R-:W-:Y:S02]  /*12d0*/  UIADD3 UR7, UR42, -UR9, URZ ;  /* 0x800000092a077290 */ /* 0x000fe4000fffe03f */
[----:B------:R-:W-:Y:S02]  /*12e0*/  USHF.R.S32.HI UR6, URZ, 0x1f, UR4 ;  /* 0x0000001f3f067899 */ /* 0x000fe40008011404 */
[----:B------:R-:W-:Y:S01]  /*12f0*/  SHF.R.S32.HI R3, RZ, 0x1f, R0 ;  /* 0x0000001fff037819 */ /* 0x000fe20000011400 */
[----:B------:R-:W-:Y:S02]  /*1300*/  UIMAD UR7, UR45, UR10, UR7 ;  /* 0x0000000a2d0772a4 */ /* 0x000fe4000f8e0207 */
[----:B------:R-:W-:Y:S01]  /*1310*/  ULEA.HI UR6, UR6, UR4, URZ, 0x6 ;  /* 0x0000000406067291 */ /* 0x000fe2000f8f303f */
[----:B------:R-:W-:Y:S01]  /*1320*/  LEA.HI R3, R3, R0, RZ, 0x6 ;  /* 0x0000000003037211 */ /* 0x000fe200078f30ff */
[----:B------:R-:W-:-:S02]  /*1330*/  ULDC UR8, c[0x0][0x9dc] ;  /* 0x0002770000087ab9 */ /* 0x000fc40000000800 */
[----:B------:R-:W-:Y:S01]  /*1340*/  USHF.R.S32.HI UR6, URZ, 0x6, UR6 ;  /* 0x000000063f067899 */ /* 0x000fe20008011406 */
[----:B------:R-:W-:Y:S01]  /*1350*/  SHF.R.S32.HI R3, RZ, 0x6, R3 ;  /* 0x00000006ff037819 */ /* 0x000fe20000011403 */
[----:B------:R-:W-:-:S04]  /*1360*/  UIADD3 UR8, UR7, -UR8, URZ ;  /* 0x8000000807087290 */ /* 0x000fc8000fffe03f */
[----:B------:R-:W-:Y:S01]  /*1370*/  VIMNMX R103, R3, UR6, PT ;  /* 0x0000000603677c48 */ /* 0x000fe2000bfe0100 */
[----:B------:R-:W-:Y:S07]  /*1380*/  @!P1 BRA `(.L_x_893) ;  /* 0x0000000000489947 */ /* 0x000fee0003800000 */
[----:B------:R-:W-:Y:S02]  /*1390*/  UMOV UR4, UR7 ;  /* 0x0000000700047c82 */ /* 0x000fe40008000000 */
[----:B------:R-:W-:-:S06]  /*13a0*/  UISETP.GT.AND UP0, UPT, UR4, -0x1, UPT ;  /* 0xffffffff0400788c */ /* 0x000fcc000bf04270 */
[----:B------:R-:W-:-:S13]  /*13b0*/  PLOP3.LUT P0, PT, PT, PT, UP0, 0x80, 0x0 ;  /* 0x000000000000781c */ /* 0x000fda0003f0f008 */
[----:B------:R-:W-:Y:S05]  /*13c0*/  @P0 BRA `(.L_x_894) ;  /* 0x00000000001c0947 */ /* 0x000fea0003800000 */
[----:B------:R-:W-:Y:S02]  /*13d0*/  UISETP.NE.AND UP0, UPT, UR5, 0x1, UPT ;  /* 0x000000010500788c */ /* 0x000fe4000bf05270 */
[----:B------:R-:W-:-:S09]  /*13e0*/  ULOP3.LUT UR4, URZ, UR4, URZ, 0x33, !UPT ;  /* 0x000000043f047292 */ /* 0x000fd2000f8e333f */
[----:B------:R-:W-:Y:S02]  /*13f0*/  @UP0 ULDC.64 UR10, c[0x0][0x9e8] ;  /* 0x00027a00000a0ab9 */ /* 0x000fe40000000a00 */
[----:B------:R-:W-:-:S04]  /*1400*/  UIMAD.WIDE.U32 UR6, UR4, UR10, URZ ;  /* 0x0000000a040672a5 */ /* 0x000fc8000f8e003f */
[----:B------:R-:W-:-:S04]  /*1410*/  @UP0 USHF.R.U32.HI UR4, URZ, UR11, UR7 ;  /* 0x0000000b3f040299 */ /* 0x000fc80008011607 */
[----:B------:R-:W-:Y:S01]  /*1420*/  ULOP3.LUT UR4, URZ, UR4, URZ, 0x33, !UPT ;  /* 0x000000043f047292 */ /* 0x000fe2000f8e333f */
[----:B------:R-:W-:Y:S11]  /*1430*/  BRA `(.L_x_895) ;  /* 0x0000000000107947 */ /* 0x000ff60003800000 */
.L_x_894:
[----:B------:R-:W-:-:S11]  /*1440*/  UISETP.NE.AND UP0, UPT, UR5, 0x1, UPT ;  /* 0x000000010500788c */ /* 0x000fd6000bf05270 */
[----:B------:R-:W-:Y:S02]  /*1450*/  @UP0 ULDC.64 UR10, c[0x0][0x9e8] ;  /* 0x00027a00000a0ab9 */ /* 0x000fe40000000a00 */
[----:B------:R-:W-:-:S04]  /*1460*/  UIMAD.WIDE.U32 UR6, UR4, UR10, URZ ;  /* 0x0000000a040672a5 */ /* 0x000fc8000f8e003f */
[----:B------:R-:W-:-:S12]  /*1470*/  @UP0 USHF.R.U32.HI UR4, URZ, UR11, UR7 ;  /* 0x0000000b3f040299 */ /* 0x000fd80008011607 */
.L_x_895:
[----:B------:R-:W-:-:S04]  /*1480*/  UIMAD UR4, UR4, UR5, URZ ;  /* 0x00000005040472a4 */ /* 0x000fc8000f8e023f */
[----:B------:R-:W-:-:S04]  /*1490*/  UISETP.LT.AND UP0, UPT, UR8, UR4, UPT ;  /* 0x000000040800728c */ /* 0x000fc8000bf01270 */
[----:B------:R-:W-:-:S12]  /*14a0*/  USEL UR8, UR8, UR4, !UP0 ;  /* 0x0000000408087287 */ /* 0x000fd8000c000000 */
.L_x_893:
[----:B------:R-:W-:Y:S01]  /*14b0*/  USHF.R.S32.HI UR4, URZ, 0x1f, UR8 ;  /* 0x0000001f3f047899 */ /* 0x000fe20008011408 */
[----:B------:R-:W-:Y:S01]  /*14c0*/  PLOP3.LUT P0, PT, PT, PT, PT, 0x80, 0x0 ;  /* 0x000000000000781c */ /* 0x000fe20003f0f070 */
[----:B------:R-:W-:Y:S01]  /*14d0*/  IMAD.MOV.U32 R0, RZ, RZ, RZ ;  /* 0x000000ffff007224 */ /* 0x000fe200078e00ff */
[----:B------:R-:W-:Y:S01]  /*14e0*/  CS2R R2, SRZ ;  /* 0x0000000000027805 */ /* 0x000fe2000001ff00 */
[----:B------:R-:W-:Y:S01]  /*14f0*/  ULEA.HI UR4, UR4, UR8, URZ, 0x6 ;  /* 0x0000000804047291 */ /* 0x000fe2000f8f303f */
[----:B------:R-:W-:Y:S02]  /*1500*/  CS2R R150, SRZ ;  /* 0x0000000000967805 */ /* 0x000fe4000001ff00 */
[----:B------:R-:W-:Y:S02]  /*1510*/  CS2R R148, SRZ ;  /* 0x0000000000947805 */ /* 0x000fe4000001ff00 */
[----:B------:R-:W-:Y:S01]  /*1520*/  CS2R R146, SRZ ;  /* 0x0000000000927805 */ /* 0x000fe2000001ff00 */
[----:B------:R-:W-:Y:S01]  /*1530*/  USHF.R.S32.HI UR4, URZ, 0x6, UR4 ;  /* 0x000000063f047899 */ /* 0x000fe20008011404 */
[----:B------:R-:W-:-:S02]  /*1540*/  CS2R R144, SRZ ;  /* 0x0000000000907805 */ /* 0x000fc4000001ff00 */
[----:B------:R-:W-:Y:S02]  /*1550*/  CS2R R142, SRZ ;  /* 0x00000000008e7805 */ /* 0x000fe4000001ff00 */
[----:B------:R-:W-:Y:S01]  /*1560*/  CS2R R140, SRZ ;  /* 0x00000000008c7805 */ /* 0x000fe2000001ff00 */
[----:B------:R-:W-:Y:S01]  /*1570*/  UISETP.LT.AND UP0, UPT, URZ, UR4, UPT ;  /* 0x000000043f00728c */ /* 0x000fe2000bf01270 */
[----:B------:R-:W-:Y:S02]  /*1580*/  CS2R R138, SRZ ;  /* 0x00000000008a7805 */ /* 0x000fe4000001ff00 */
[----:B------:R-:W-:Y:S02]  /*1590*/  CS2R R136, SRZ ;  /* 0x0000000000887805 */ /* 0x000fe4000001ff00 */
[----:B------:R-:W-:Y:S01]  /*15a0*/  CS2R R134, SRZ ;  /* 0x0000000000867805 */ /* 0x000fe2000001ff00 */
[----:B------:R-:W-:Y:S01]  /*15b0*/  USEL UR60, URZ, UR4, !UP0 ;  /* 0x000000043f3c7287 */ /* 0x000fe2000c000000 */
[----:B------:R-:W-:-:S02]  /*15c0*/  CS2R R132, SRZ ;  /* 0x0000000000847805 */ /* 0x000fc4000001ff00 */
[----:B------:R-:W-:Y:S02]  /*15d0*/  CS2R R130, SRZ ;  /* 0x0000000000827805 */ /* 0x000fe4000001ff00 */
[----:B------:R-:W-:Y:S02]  /*15e0*/  CS2R R128, SRZ ;  /* 0x0000000000807805 */ /* 0x000fe4000001ff00 */
[----:B------:R-:W-:Y:S02]  /*15f0*/  CS2R R126, SRZ ;  /* 0x00000000007e7805 */ /* 0x000fe4000001ff00 */
[----:B------:R-:W-:Y:S02]  /*1600*/  CS2R R124, SRZ ;  /* 0x00000000007c7805 */ /* 0x000fe4000001ff00 */
[----:B------:R-:W-:Y:S02]  /*1610*/  ISETP.GT.AND P1, PT, R103, UR60, PT ;  /* 0x0000003c67007c0c */ /* 0x000fe4000bf24270 */
        /* <DEDUP_REMOVED lines=10> */
[----:B------:R-:W-:Y:S01]  /*16c0*/  IMAD.MOV.U32 R102, RZ, RZ, RZ ;  /* 0x000000ffff667224 */ /* 0x000fe200078e00ff */
        /* <DEDUP_REMOVED lines=36> */
[----:B------:R-:W-:Y:S02]  /*1910*/  MOV R160, RZ ;  /* 0x000000ff00a07202 */ /* 0x000fe40000000f00 */
[----:B------:R-:W-:Y:S01]  /*1920*/  CS2R R6, SRZ ;  /* 0x0000000000067805 */ /* 0x000fe2000001ff00 */
[----:B------:R-:W-:Y:S01]  /*1930*/  IMAD.MOV.U32 R29, RZ, RZ, RZ ;  /* 0x000000ffff1d7224 */ /* 0x000fe200078e00ff */
[----:B------:R-:W-:Y:S01]  /*1940*/  CS2R R56, SRZ ;  /* 0x0000000000387805 */ /* 0x000fe2000001ff00 */
[----:B------:R-:W-:Y:S01]  /*1950*/  IMAD.MOV.U32 R4, RZ, RZ, RZ ;  /* 0x000000ffff047224 */ /* 0x000fe200078e00ff */
[----:B------:R-:W-:Y:S06]  /*1960*/  @!P1 BRA `(.L_x_896) ;  /* 0x000000a800d89947 */ /* 0x000fec0003800000 */
[----:B------:R-:W1:Y:S01]  /*1970*/  SHFL.IDX PT, R0, R210, RZ, 0x1f ;  /* 0x00001fffd2007589 */ /* 0x000e6200000e0000 */
[----:B------:R-:W-:-:S04]  /*1980*/  UIADD3 UR6, UR38, 0x10400, URZ ;  /* 0x0001040026067890 */ /* 0x000fc8000fffe03f */
[----:B------:R-:W-:-:S06]  /*1990*/  ULOP3.LUT UP0, URZ, UR6, 0x3ff, URZ, 0xc0, !UPT ;  /* 0x000003ff063f7892 */ /* 0x000fcc000f80c03f */
[----:B------:R-:W-:Y:S02]  /*19a0*/  PLOP3.LUT P0, PT, PT, PT, UP0, 0x80, 0x0 ;  /* 0x000000000000781c */ /* 0x000fe40003f0f008 */
[----:B-1----:R-:W-:-:S13]  /*19b0*/  R2UR UR4, R0 ;  /* 0x00000000000472ca */ /* 0x002fda00000e0000 */
[----:B------:R-:W-:-:S04]  /*19c0*/  ULEA.HI UR5, UR4, UR4, URZ, 0x1 ;  /* 0x0000000404057291 */ /* 0x000fc8000f8f083f */
        /* <DEDUP_REMOVED lines=10> */
[----:B------:R1:W2:Y:S01]  /*1a70*/  LDC.64 R2, c[0x4][R0] ;  /* 0x0100000000027b82 */ /* 0x0002a20000000a00 */
[----:B------:R-:W-:Y:S01]  /*1a80*/  IMAD.U32 R5, RZ, RZ, UR5 ;  /* 0x00000005ff057e24 */ /* 0x000fe2000f8e00ff */
[----:B------:R-:W-:Y:S01]  /*1a90*/  ULDC.64 UR4, c[0x4][0xb0] ;  /* 0x01002c0000047ab9 */ /* 0x000fe20000000a00 */
[----:B------:R-:W-:Y:S01]  /*1aa0*/  IMAD.U32 R10, RZ, RZ, UR6 ;  /* 0x00000006ff0a7e24 */ /* 0x000fe2000f8e00ff */
[----:B------:R-:W-:Y:S01]  /*1ab0*/  MOV R8, 0x70 ;  /* 0x0000007000087802 */ /* 0x000fe20000000f00 */
[----:B------:R-:W-:Y:S02]  /*1ac0*/  IMAD.U32 R6, RZ, RZ, UR4 ;  /* 0x00000004ff067e24 */ /* 0x000fe4000f8e00ff */
[----:B------:R-:W-:-:S02]  /*1ad0*/  IMAD.U32 R7, RZ, RZ, UR5 ;  /* 0x00000005ff077e24 */ /* 0x000fc4000f8e00ff */
[----:B------:R-:W-:Y:S02]  /*1ae0*/  IMAD.U32 R11, RZ, RZ, UR7 ;  /* 0x00000007ff0b7e24 */ /* 0x000fe4000f8e00ff */
[----:B------:R-:W-:Y:S02]  /*1af0*/  IMAD.MOV.U32 R12, RZ, RZ, 0x1 ;  /* 0x00000001ff0c7424 */ /* 0x000fe400078e00ff */
[----:B-1----:R-:W-:-:S07]  /*1b00*/  IMAD.MOV.U32 R13, RZ, RZ, RZ ;  /* 0x000000ffff0d7224 */ /* 0x002fce00078e00ff */
[----:B------:R-:W-:-:S07]  /*1b10*/  LEPC R20, `(.L_x_897) ;  /* 0x000000001014794e */ /* 0x000fce0000000000 */
[----:B--2---:R-:W-:Y:S05]  /*1b20*/  CALL.ABS.NOINC R2 ;  /* 0x0000000002007343 */ /* 0x004fea0003c00000 */
.L_x_897:
[----:B------:R-:W-:Y:S02]  /*1b30*/  R2UR UR6, R207 ;  /* 0x00000000cf0672ca */ /* 0x000fe400000e0000 */
[----:B------:R-:W-:-:S11]  /*1b40*/  R2UR UR5, R212 ;  /* 0x00000000d40572ca */ /* 0x000fd600000e0000 */
[----:B------:R-:W-:Y:S02]  /*1b50*/  ULEA.HI UR4, UR6, UR6, URZ, 0x1 ;  /* 0x0000000606047291 */ /* 0x000fe4000f8f083f */
[----:B------:R-:W-:Y:S02]  /*1b60*/  IMAD.U32 R2, RZ, RZ, UR5 ;  /* 0x00000005ff027e24 */ /* 0x000fe4000f8e00ff */
[----:B------:R-:W-:-:S03]  /*1b70*/  ULOP3.LUT UR4, UR4, 0xfffffffe, URZ, 0xc0, !UPT ;  /* 0xfffffffe04047892 */ /* 0x000fc6000f8ec03f */
[----:B------:R-:W-:Y:S01]  /*1b80*/  ISETP.NE.AND P0, PT, R2, 0x3, PT ;  /* 0x000000030200780c */ /* 0x000fe20003f05270 */
[----:B------:R-:W-:-:S06]  /*1b90*/  UIADD3 UR4, UR6, -UR4, URZ ;  /* 0x8000000406047290 */ /* 0x000fcc000fffe03f */
[----:B------:R-:W-:-:S05]  /*1ba0*/  IMAD.U32 R0, RZ, RZ, UR4 ;  /* 0x00000004ff007e24 */ /* 0x000fca000f8e00ff */
[----:B------:R-:W-:-:S04]  /*1bb0*/  SHF.L.U32 R0, R0, 0x1f, RZ ;  /* 0x0000001f00007819 */ /* 0x000fc800000006ff */
[----:B------:R-:W1:Y:S02]  /*1bc0*/  SYNCS.PHASECHK.TRANS64.TRYWAIT P1, [UR38+0x30800], R0 ;  /* 0x03080000ff0075a7 */ /* 0x000e640008020166 */
[----:B-1----:R-:W-:Y:S05]  /*1bd0*/  @!P1 BRA `(.L_x_898) ;  /* 0x000000fc00089947 */ /* 0x002fea0003800000 */
.L_x_1045:
[----:B------:R-:W-:Y:S05]  /*1be0*/  @!P0 BRA `(.L_x_899) ;  /* 0x0000000000048947 */ /* 0x000fea0003800000 */
[----:B------:R-:W-:Y:S01]  /*1bf0*/  BPT.TRAP 0x1 ;  /* 0x000000040000795c */ /* 0x000fe20000300000 */
.L_x_899:
[----:B-1----:R-:W-:Y:S02]  /*1c00*/  IMAD.U32 R3, RZ, RZ, UR36 ;  /* 0x00000024ff037e24 */ /* 0x002fe4000f8e00ff */
[----:B------:R-:W-:-:S03]  /*1c10*/  IMAD.U32 R0, RZ, RZ, UR46 ;  /* 0x0000002eff007e24 */ /* 0x000fc6000f8e00ff */
[----:B------:R-:W-:Y:S02]  /*1c20*/  LEA R3, R3, UR38, 0x3 ;  /* 0x0000002603037c11 */ /* 0x000fe4000f8e18ff */
[----:B------:R-:W-:-:S04]  /*1c30*/  SHF.L.U32 R0, R0, 0x1f, RZ ;  /* 0x0000001f00007819 */ /* 0x000fc800000006ff */
[----:B------:R1:W2:Y:S01]  /*1c40*/  SYNCS.PHASECHK.TRANS64.TRYWAIT P2, [R3+URZ+0x30830], R0 ;  /* 0x03083000030075a7 */ /* 0x0002a2000804017f */
[----:B------:R-:W-:Y:S05]  /*1c50*/  @!P0 BRA `(.L_x_900) ;  /* 0x0000000000048947 */ /* 0x000fea0003800000 */
[----:B------:R-:W-:Y:S01]  /*1c60*/  BPT.TRAP 0x1 ;  /* 0x000000040000795c */ /* 0x000fe20000300000 */
.L_x_900:
[----:B------:R-:W3:Y:S02]  /*1c70*/  S2R R2, SR_TID.X ;  /* 0x0000000000027919 */ /* 0x000ee40000002100 */
[----:B---3--:R-:W-:Y:S01]  /*1c80*/  LOP3.LUT P1, RZ, R2, 0x7f, RZ, 0xc0, !PT ;  /* 0x0000007f02ff7812 */ /* 0x008fe2000782c0ff */
[----:B--2---:R-:W-:-:S12]  /*1c90*/  @P2 BRA `(.L_x_901) ;  /* 0x0000000000082947 */ /* 0x004fd80003800000 */
[----:B------:R-:W2:Y:S02]  /*1ca0*/  SYNCS.PHASECHK.TRANS64.TRYWAIT P2, [R3+URZ+0x30830], R0 ;  /* 0x03083000030075a7 */ /* 0x000ea4000804017f */
[----:B--2---:R-:W-:Y:S05]  /*1cb0*/  @!P2 BRA `(.L_x_902) ;  /* 0x000000f800e8a947 */ /* 0x004fea0003800000 */
.L_x_901:
[----:B------:R-:W-:Y:S05]  /*1cc0*/  WARPSYNC.ALL ;  /* 0x0000000000007948 */ /* 0x000fea0003800000 */
[----:B------:R-:W-:Y:S01]  /*1cd0*/  UIADD3 UR4, UR38, 0x20400, URZ ;  /* 0x0002040026047890 */ /* 0x000fe2000fffe03f */
[----:B------:R-:W-:Y:S01]  /*1ce0*/  WARPGROUP.ARRIVE ;  /* 0x00000000000079c5 */ /* 0x000fe20000000000 */
[----:B------:R-:W-:Y:S01]  /*1cf0*/  ULOP3.LUT UR40, UR40, 0x10000, URZ, 0xfc, !UPT ;  /* 0x0001000028287892 */ /* 0x000fe2000f8efc3f */
[----:B-12---:R-:W1:Y:S01]  /*1d00*/  LDC R0, c[0x0][0x2e0] ;  /* 0x0000b800ff007b82 */ /* 0x006e620000000800 */
[----:B------:R-:W-:Y:S01]  /*1d10*/  USHF.R.U32.HI UR4, URZ, 0x4, UR4 ;  /* 0x000000043f047899 */ /* 0x000fe20008011604 */
[----:B------:R-:W-:Y:S01]  /*1d20*/  IMAD.MOV.U32 R4, RZ, RZ, -0x40 ;  /* 0xffffffc0ff047424 */ /* 0x000fe200078e00ff */
[----:B------:R-:W-:Y:S01]  /*1d30*/  UMOV UR9, 0x40000040 ;  /* 0x4000004000097882 */ /* 0x000fe20000000000 */
[----:B------:R-:W-:Y:S01]  /*1d40*/  UMOV UR11, 0x40000040 ;  /* 0x40000040000b7882 */ /* 0x000fe20000000000 */
[----:B------:R-:W-:Y:S01]  /*1d50*/  ULOP3.LUT UR4, UR4, 0x3fff, URZ, 0xc0, !UPT ;  /* 0x00003fff04047892 */ /* 0x000fe2000f8ec03f */
[----:B------:R-:W-:Y:S01]  /*1d60*/  IMAD.U32 R19, RZ, RZ, UR9 ;  /* 0x00000009ff137e24 */ /* 0x000fe2000f8e00ff */
[----:B------:R-:W-:Y:S01]  /*1d70*/  UMOV UR8, UR40 ;  /* 0x0000002800087c82 */ /* 0x000fe20008000000 */
[----:B------:R-:W-:Y:S01]  /*1d80*/  UMOV UR7, 0x40000040 ;  /* 0x4000004000077882 */ /* 0x000fe20000000000 */
[----:B------:R-:W-:Y:S01]  /*1d90*/  ULOP3.LUT UR37, UR4, 0x10000, URZ, 0xfc, !UPT ;  /* 0x0001000004257892 */ /* 0x000fe2000f8efc3f */
[----:B------:R-:W-:Y:S01]  /*1da0*/  IMAD.U32 R18, RZ, RZ, UR8 ;  /* 0x00000008ff127e24 */ /* 0x000fe2000f8e00ff */
[----:B------:R-:W-:Y:S01]  /*1db0*/  UIADD3 UR4, UR40, 0x2, URZ ;  /* 0x0000000228047890 */ /* 0x000fe2000fffe03f */
[----:B------:R-:W2:Y:S01]  /*1dc0*/  LDC R21, c[0x0][0x288] ;  /* 0x0000a200ff157b82 */ /* 0x000ea20000000800 */
[----:B------:R-:W-:Y:S01]  /*1dd0*/  ULEA UR39, UR36, UR37, 0xb ;  /* 0x0000002524277291 */ /* 0x000fe2000f8e583f */
[----:B------:R-:W-:Y:S01]  /*1de0*/  IMAD R23, R103, R4, 0x40 ;  /* 0x0000004067177424 */ /* 0x000fe200078e0204 */
[----:B------:R-:W-:Y:S01]  /*1df0*/  UIADD3 UR12, UR40, 0x406, URZ ;  /* 0x00000406280c7890 */ /* 0x000fe2000fffe03f */
[----:B------:R-:W-:Y:S01]  /*1e00*/  @!P1 VIADD R2, R3, 0x30840 ;  /* 0x0003084003029836 */ /* 0x000fe20000000000 */
[----:B------:R-:W-:Y:S01]  /*1e10*/  UIADD3 UR5, UR39, 0x2, URZ ;  /* 0x0000000227057890 */ /* 0x000fe2000fffe03f */
[----:B------:R-:W-:Y:S01]  /*1e20*/  VIADD R6, R209, UR42 ;  /* 0x0000002ad1067c36 */ /* 0x000fe20008000000 */
[----:B------:R-:W-:Y:S01]  /*1e30*/  UIADD3 UR6, UR39, 0x202, URZ ;  /* 0x0000020227067890 */ /* 0x000fe2000fffe03f */
[----:B------:R-:W-:Y:S01]  /*1e40*/  LEA R7, R103, 0xffffffc0, 0x6 ;  /* 0xffffffc067077811 */ /* 0x000fe200078e30ff */
[----:B------:R-:W-:Y:S01]  /*1e50*/  UMOV UR10, UR39 ;  /* 0x00000027000a7c82 */ /* 0x000fe20008000000 */
[----:B------:R-:W-:Y:S01]  /*1e60*/  UIADD3 UR14, UR39, 0x206, URZ ;  /* 0x00000206270e7890 */ /* 0x000fe2000fffe03f */
[----:B------:R-:W-:Y:S01]  /*1e70*/  HGMMA.64x64x16.F32.BF16 R24, gdesc[UR8], RZ, !UPT, gsb0 ;  /* 0x00e00000081879f0 */ /* 0x000fe2000c0018ff */
[----:B------:R-:W-:Y:S01]  /*1e80*/  UMOV UR8, UR4 ;  /* 0x0000000400087c82 */ /* 0x000fe20008000000 */
[----:B------:R-:W-:Y:S01]  /*1e90*/  UMOV UR9, 0x40000040 ;  /* 0x4000004000097882 */ /* 0x000fe20000000000 */
[----:B------:R-:W-:Y:S01]  /*1ea0*/  UMOV UR10, UR5 ;  /* 0x00000005000a7c82 */ /* 0x000fe20008000000 */
[----:B------:R-:W-:Y:S01]  /*1eb0*/  UMOV UR11, 0x40000040 ;  /* 0x40000040000b7882 */ /* 0x000fe20000000000 */
[----:B------:R-:W-:Y:S01]  /*1ec0*/  UIADD3 UR4, UR40, 0x4, URZ ;  /* 0x0000000428047890 */ /* 0x000fe2000fffe03f */
[----:B------:R-:W-:Y:S01]  /*1ed0*/  MOV R16, UR8 ;  /* 0x0000000800107c02 */ /* 0x000fe20008000f00 */
[----:B------:R-:W-:Y:S01]  /*1ee0*/  UIADD3 UR5, UR39, 0x4, URZ ;  /* 0x0000000427057890 */ /* 0x000fe2000fffe03f */
[----:B------:R-:W-:Y:S01]  /*1ef0*/  IMAD.U32 R17, RZ, RZ, UR9 ;  /* 0x00000009ff117e24 */ /* 0x000fe2000f8e00ff */
[----:B------:R-:W-:Y:S01]  /*1f00*/  UMOV UR13, 0x40000040 ;  /* 0x40000040000d7882 */ /* 0x000fe20000000000 */
[----:B------:R-:W-:Y:S01]  /*1f10*/  UMOV UR15, 0x40000040 ;  /* 0x40000040000f7882 */ /* 0x000fe20000000000 */
[----:B------:R-:W-:Y:S01]  /*1f20*/  UIADD3 UR16, UR40, 0x800, URZ ;  /* 0x0000080028107890 */ /* 0x000fe2000fffe03f */
[----:B-1----:R-:W-:Y:S01]  /*1f30*/  IMAD R3, R0, UR45, R23 ;  /* 0x0000002d00037c24 */ /* 0x002fe2000f8e0217 */
[----:B------:R-:W-:Y:S01]  /*1f40*/  UIADD3 UR18, UR39, 0x400, URZ ;  /* 0x0000040027127890 */ /* 0x000fe2000fffe03f */
[----:B------:R-:W-:Y:S01]  /*1f50*/  @!P1 PRMT R2, RZ, 0x654, R2 ;  /* 0x00000654ff029816 */ /* 0x000fe20000000002 */
[----:B------:R-:W-:Y:S01]  /*1f60*/  UMOV UR17, 0x40000040 ;  /* 0x4000004000117882 */ /* 0x000fe20000000000 */
[----:B------:R-:W-:Y:S01]  /*1f70*/  UMOV UR19, 0x40000040 ;  /* 0x4000004000137882 */ /* 0x000fe20000000000 */
[----:B------:R-:W-:Y:S01]  /*1f80*/  UIADD3 UR20, UR40, 0x802, URZ ;  /* 0x0000080228147890 */ /* 0x000fe2000fffe03f */
[----:B--2---:R-:W-:Y:S01]  /*1f90*/  IADD3 R5, R3, 0x1, -R21 ;  /* 0x0000000103057810 */ /* 0x004fe20007ffe815 */
[----:B------:R-:W-:Y:S01]  /*1fa0*/  UIADD3 UR22, UR39, 0x402, URZ ;  /* 0x0000040227167890 */ /* 0x000fe2000fffe03f */
[C---:B------:R-:W-:Y:S01]  /*1fb0*/  IMAD R20, R22.reuse, -0x2, R3 ;  /* 0xfffffffe16147824 */ /* 0x040fe200078e0203 */
[----:B------:R-:W-:Y:S01]  /*1fc0*/  UMOV UR21, 0x40000040 ;  /* 0x4000004000157882 */ /* 0x000fe20000000000 */
[----:B------:R-:W-:Y:S01]  /*1fd0*/  UMOV UR23, 0x40000040 ;  /* 0x4000004000177882 */ /* 0x000fe20000000000 */
[----:B------:R-:W-:Y:S01]  /*1fe0*/  UIADD3 UR24, UR40, 0x804, URZ ;  /* 0x0000080428187890 */ /* 0x000fe2000fffe03f */
[----:B------:R-:W-:Y:S01]  /*1ff0*/  IMAD R5, R22, -0x2, R5 ;  /* 0xfffffffe16057824 */ /* 0x000fe200078e0205 */
[----:B------:R-:W-:Y:S01]  /*2000*/  UIADD3 UR26, UR39, 0x404, URZ ;  /* 0x00000404271a7890 */ /* 0x000fe2000fffe03f */
[----:B------:R-:W-:Y:S01]  /*2010*/  UMOV UR25, 0x40000040 ;  /* 0x4000004000197882 */ /* 0x000fe20000000000 */
[----:B------:R-:W-:Y:S01]  /*2020*/  UMOV UR27, 0x40000040 ;  /* 0x40000040001b7882 */ /* 0x000fe20000000000 */
[----:B------:R-:W-:-:S02]  /*2030*/  UIADD3 UR28, UR40, 0x806, URZ ;  /* 0x00000806281c7890 */ /* 0x000fc4000fffe03f */
[----:B------:R-:W-:Y:S01]  /*2040*/  UIADD3 UR30, UR39, 0x406, URZ ;  /* 0x00000406271e7890 */ /* 0x000fe2000fffe03f */
[----:B------:R-:W-:Y:S01]  /*2050*/  UMOV UR29, 0x40000040 ;  /* 0x40000040001d7882 */ /* 0x000fe20000000000 */
[----:B------:R-:W-:Y:S01]  /*2060*/  UMOV UR31, 0x40000040 ;  /* 0x40000040001f7882 */ /* 0x000fe20000000000 */
[----:B------:R-:W-:Y:S02]  /*2070*/  UIADD3 UR32, UR40, 0xc00, URZ ;  /* 0x00000c0028207890 */ /* 0x000fe4000fffe03f */
[----:B------:R-:W-:Y:S01]  /*2080*/  UIADD3 UR34, UR39, 0x600, URZ ;  /* 0x0000060027227890 */ /* 0x000fe2000fffe03f */
[----:B------:R-:W-:Y:S01]  /*2090*/  UMOV UR33, 0x40000040 ;  /* 0x4000004000217882 */ /* 0x000fe20000000000 */
[----:B------:R-:W-:Y:S01]  /*20a0*/  UMOV UR35, 0x40000040 ;  /* 0x4000004000237882 */ /* 0x000fe20000000000 */
[----:B------:R-:W-:Y:S02]  /*20b0*/  UIADD3 UR48, UR40, 0xc02, URZ ;  /* 0x00000c0228307890 */ /* 0x000fe4000fffe03f */
[----:B------:R-:W-:Y:S01]  /*20c0*/  UIADD3 UR50, UR39, 0x602, URZ ;  /* 0x0000060227327890 */ /* 0x000fe2000fffe03f */
[----:B------:R-:W-:Y:S01]  /*20d0*/  UMOV UR49, 0x40000040 ;  /* 0x4000004000317882 */ /* 0x000fe20000000000 */
[----:B------:R-:W-:Y:S01]  /*20e0*/  UMOV UR51, 0x40000040 ;  /* 0x4000004000337882 */ /* 0x000fe20000000000 */
[----:B------:R-:W-:-:S02]  /*20f0*/  UIADD3 UR52, UR40, 0xc04, URZ ;  /* 0x00000c0428347890 */ /* 0x000fc4000fffe03f */
[----:B------:R-:W-:Y:S01]  /*2100*/  UIADD3 UR54, UR39, 0x604, URZ ;  /* 0x0000060427367890 */ /* 0x000fe2000fffe03f */
[----:B------:R-:W-:Y:S01]  /*2110*/  UMOV UR53, 0x40000040 ;  /* 0x4000004000357882 */ /* 0x000fe20000000000 */
[----:B------:R-:W-:Y:S01]  /*2120*/  UMOV UR55, 0x40000040 ;  /* 0x4000004000377882 */ /* 0x000fe20000000000 */
[----:B------:R-:W-:Y:S01]  /*2130*/  UMOV UR57, 0x40000040 ;  /* 0x4000004000397882 */ /* 0x000fe20000000000 */
[----:B------:R-:W-:Y:S01]  /*2140*/  UMOV UR59, 0x40000040 ;  /* 0x40000040003b7882 */ /* 0x000fe20000000000 */
[----:B------:R-:W-:Y:S01]  /*2150*/  MOV R9, UR57 ;  /* 0x0000003900097c02 */ /* 0x000fe20008000f00 */
[----:B------:R-:W-:Y:S02]  /*2160*/  WARPGROUP.DEPBAR.LE gsb0, 0x0 ;  /* 0x00008000000079c5 */ /* 0x000fe40000010000 */
[----:B------:R-:W-:-:S06]  /*2170*/  WARPGROUP.ARRIVE ;  /* 0x00000000000079c5 */ /* 0x000fcc0000000000 */
[----:B------:R-:W-:Y:S01]  /*2180*/  HGMMA.64x64x16.F32.BF16 R24, gdesc[UR8], R24, gsb0 ;  /* 0x00e00000081879f0 */ /* 0x000fe20008001818 */
        /* <DEDUP_REMOVED lines=28> */
[----:B------:R-:W-:Y:S01]  /*2350*/  UMOV UR5, 0x40000040 ;  /* 0x4000004000057882 */ /* 0x000fe20000000000 */
[----:B------:R-:W-:Y:S01]  /*2360*/  IMAD.U32 R11, RZ, RZ, UR9 ;  /* 0x00000009ff0b7e24 */ /* 0x000fe2000f8e00ff */
[----:B------:R-:W-:Y:S02]  /*2370*/  WARPGROUP.DEPBAR.LE gsb0, 0x0 ;  /* 0x00008000000079c5 */ /* 0x000fe40000010000 */
[----:B------:R-:W-:-:S06]  /*2380*/  WARPGROUP.ARRIVE ;  /* 0x00000000000079c5 */ /* 0x000fcc0000000000 */
[----:B------:R-:W-:Y:S01]  /*2390*/  HGMMA.64x64x16.F32.BF16 R24, gdesc[UR8], R24, gsb0 ;  /* 0x00e00000081879f0 */ /* 0x000fe20008001818 */
[----:B------:R-:W-:Y:S02]  /*23a0*/  UIADD3 UR8, UR40, 0x404, URZ ;  /* 0x0000040428087890 */ /* 0x000fe4000fffe03f */
[----:B------:R-:W-:Y:S01]  /*23b0*/  UIADD3 UR10, UR39, 0x204, URZ ;  /* 0x00000204270a7890 */ /* 0x000fe2000fffe03f */
[----:B------:R-:W-:Y:S01]  /*23c0*/  UMOV UR9, 0x40000040 ;  /* 0x4000004000097882 */ /* 0x000fe20000000000 */
[----:B------:R-:W-:Y:S01]  /*23d0*/  UMOV UR11, 0x40000040 ;  /* 0x40000040000b7882 */ /* 0x000fe20000000000 */
[----:B------:R-:W-:-:S07]  /*23e0*/  UIADD3 UR39, UR39, 0x606, URZ ;  /* 0x0000060627277890 */ /* 0x000fce000fffe03f */
[----:B------:R-:W-:Y:S01]  /*23f0*/  UMOV UR58, UR39 ;  /* 0x00000027003a7c82 */ /* 0x000fe20008000000 */
[----:B------:R-:W-:Y:S02]  /*2400*/  WARPGROUP.DEPBAR.LE gsb0, 0x0 ;  /* 0x00008000000079c5 */ /* 0x000fe40000010000 */
[----:B------:R-:W-:-:S06]  /*2410*/  WARPGROUP.ARRIVE ;  /* 0x00000000000079c5 */ /* 0x000fcc0000000000 */
[----:B------:R-:W-:Y:S01]  /*2420*/  HGMMA.64x64x16.F32.BF16 R24, gdesc[UR4], R24, gsb0 ;  /* 0x00e00000041879f0 */ /* 0x000fe20008001818 */
[----:B------:R-:W-:-:S07]  /*2430*/  UIADD3 UR6, UR40, 0xc06, URZ ;  /* 0x00000c0628067890 */ /* 0x000fce000fffe03f */
[----:B------:R-:W-:Y:S02]  /*2440*/  UMOV UR56, UR6 ;  /* 0x0000000600387c82 */ /* 0x000fe40008000000 */
[----:B------:R-:W-:Y:S01]  /*2450*/  IMAD.U32 R8, RZ, RZ, UR56 ;  /* 0x00000038ff087e24 */ /* 0x000fe2000f8e00ff */
[----:B------:R-:W-:Y:S02]  /*2460*/  WARPGROUP.DEPBAR.LE gsb0, 0x0 ;  /* 0x00008000000079c5 */ /* 0x000fe40000010000 */
[----:B------:R-:W-:-:S06]  /*2470*/  WARPGROUP.ARRIVE ;  /* 0x00000000000079c5 */ /* 0x000fcc0000000000 */
[----:B------:R-:W-:Y:S01]  /*2480*/  HGMMA.64x64x16.F32.BF16 R24, gdesc[UR8], R24, gsb0 ;  /* 0x00e00000081879f0 */ /* 0x000fe20008001818 */
[----:B------:R-:W-:Y:S02]  /*2490*/  ULDC.64 UR10, c[0x0][0x9e0] ;  /* 0x00027800000a7ab9 */ /* 0x000fe40000000a00 */
[----:B------:R-:W-:Y:S01]  /*24a0*/  UISETP.GE.AND UP0, UPT, UR11, 0x1, UPT ;  /* 0x000000010b00788c */ /* 0x000fe2000bf06270 */
[----:B------:R-:W-:-:S05]  /*24b0*/  VIADD R57, R5, UR10 ;  /* 0x0000000a05397c36 */ /* 0x000fca0008000000 */
[----:B------:R-:W-:Y:S01]  /*24c0*/  PLOP3.LUT P2, PT, PT, PT, UP0, 0x40, 0x0 ;  /* 0x000000000000781c */ /* 0x000fe20003f4e808 */
[----:B------:R-:W-:Y:S02]  /*24d0*/  WARPGROUP.DEPBAR.LE gsb0, 0x0 ;  /* 0x00008000000079c5 */ /* 0x000fe40000010000 */
[----:B------:R-:W-:-:S06]  /*24e0*/  WARPGROUP.ARRIVE ;  /* 0x00000000000079c5 */ /* 0x000fcc0000000000 */
[----:B------:R-:W-:Y:S03]  /*24f0*/  HGMMA.64x64x16.F32.BF16 R24, gdesc[UR12], R24, gsb0 ;  /* 0x00e000000c1879f0 */ /* 0x000fe60008001818 */
[----:B------:R-:W-:Y:S02]  /*2500*/  WARPGROUP.DEPBAR.LE gsb0, 0x0 ;  /* 0x00008000000079c5 */ /* 0x000fe40000010000 */
[----:B------:R-:W-:-:S06]  /*2510*/  WARPGROUP.ARRIVE ;  /* 0x00000000000079c5 */ /* 0x000fcc0000000000 */
[----:B------:R-:W-:Y:S03]  /*2520*/  HGMMA.64x64x16.F32.BF16 R24, gdesc[UR16], R24, gsb0 ;  /* 0x00e00000101879f0 */ /* 0x000fe60008001818 */
[----:B------:R-:W-:Y:S02]  /*2530*/  WARPGROUP.DEPBAR.LE gsb0, 0x0 ;  /* 0x00008000000079c5 */ /* 0x000fe40000010000 */
[----:B------:R-:W-:-:S06]  /*2540*/  WARPGROUP.ARRIVE ;  /* 0x00000000000079c5 */ /* 0x000fcc0000000000 */
[----:B------:R-:W-:Y:S01]  /*2550*/  HGMMA.64x64x16.F32.BF16 R24, gdesc[UR20], R24, gsb0 ;  /* 0x00e00000141879f0 */ /* 0x000fe20008001818 */
[----:B------:R-:W-:Y:S02]  /*2560*/  ULDC UR22, c[0x0][0x9dc] ;  /* 0x0002770000167ab9 */ /* 0x000fe40000000800 */
[----:B------:R-:W-:-:S06]  /*2570*/  ULOP3.LUT UR6, URZ, UR22, URZ, 0x33, !UPT ;  /* 0x000000163f067292 */ /* 0x000fcc000f8e333f */
[----:B------:R-:W-:-:S04]  /*2580*/  VIADD R56, R5, UR6 ;  /* 0x0000000605387c36 */ /* 0x000fc80008000000 */
[----:B------:R-:W-:Y:S01]  /*2590*/  IMAD.IADD R3, R56, 0x1, R6 ;  /* 0x0000000138037824 */ /* 0x000fe200078e0206 */
        /* <DEDUP_REMOVED lines=19> */
[----:B------:R1:W-:Y:S02]  /*26d0*/  @!P1 SYNCS.ARRIVE.TRANS64.RED.A1T0 RZ, [R2+URZ], RZ ;  /* 0x000000ff02ff99a7 */ /* 0x0003e4000810043f */
[----:B-1----:R-:W-:Y:S01]  /*26e0*/  VIADDMNMX R2, R6, R57, R20, PT ;  /* 0x0000003906027246 */ /* 0x002fe20003800114 */
[----:B------:R-:W-:Y:S06]  /*26f0*/  @P2 BRA `(.L_x_903) ;  /* 0x00000000005c2947 */ /* 0x000fec0003800000 */
[----:B------:R-:W-:Y:S01]  /*2700*/  IMAD R4, R0, UR45, R6 ;  /* 0x0000002d00047c24 */ /* 0x000fe2000f8e0206 */
[----:B------:R-:W-:Y:S03]  /*2710*/  BSSY B0, `(.L_x_904) ;  /* 0x0000011000007945 */ /* 0x000fe60003800000 */
[----:B------:R-:W-:-:S05]  /*2720*/  IMAD.IADD R4, R4, 0x1, -R21 ;  /* 0x0000000104047824 */ /* 0x000fca00078e0a15 */
[----:B------:R-:W-:-:S13]  /*2730*/  ISETP.GT.AND P2, PT, R4, -0x1, PT ;  /* 0xffffffff0400780c */ /* 0x000fda0003f44270 */
[----:B------:R-:W-:Y:S05]  /*2740*/  @P2 BRA `(.L_x_905) ;  /* 0x0000000000202947 */ /* 0x000fea0003800000 */
[----:B------:R-:W-:Y:S01]  /*2750*/  UISETP.NE.AND UP1, UPT, UR11, 0x1, UPT ;  /* 0x000000010b00788c */ /* 0x000fe2000bf25270 */
[----:B------:R-:W-:-:S05]  /*2760*/  LOP3.LUT R4, RZ, R4, RZ, 0x33, !PT ;  /* 0x00000004ff047212 */ /* 0x000fca00078e33ff */
[----:B------:R-:W-:-:S05]  /*2770*/  PLOP3.LUT P2, PT, PT, PT, UP1, 0x80, 0x0 ;  /* 0x000000000000781c */ /* 0x000fca0003f4f018 */
[----:B------:R-:W-:-:S08]  /*2780*/  @UP1 ULDC.64 UR6, c[0x0][0x9e8] ;  /* 0x00027a0000061ab9 */ /* 0x000fd00000000a00 */
[----:B------:R-:W-:-:S05]  /*2790*/  @P2 IMAD.HI.U32 R5, R4, UR6, RZ ;  /* 0x0000000604052c27 */ /* 0x000fca000f8e00ff */
[----:B------:R-:W-:-:S04]  /*27a0*/  @P2 SHF.R.U32.HI R4, RZ, UR7, R5 ;  /* 0x00000007ff042c19 */ /* 0x000fc80008011605 */
[----:B------:R-:W-:Y:S01]  /*27b0*/  LOP3.LUT R4, RZ, R4, RZ, 0x33, !PT ;  /* 0x00000004ff047212 */ /* 0x000fe200078e33ff */
[----:B------:R-:W-:Y:S06]  /*27c0*/  BRA `(.L_x_906) ;  /* 0x0000000000147947 */ /* 0x000fec0003800000 */
.L_x_905:
[----:B------:R-:W-:-:S06]  /*27d0*/  UISETP.NE.AND UP1, UPT, UR11, 0x1, UPT ;  /* 0x000000010b00788c */ /* 0x000fcc000bf25270 */
[----:B------:R-:W-:-:S05]  /*27e0*/  PLOP3.LUT P2, PT, PT, PT, UP1, 0x80, 0x0 ;  /* 0x000000000000781c */ /* 0x000fca0003f4f018 */
[----:B------:R-:W-:-:S08]  /*27f0*/  @UP1 ULDC.64 UR6, c[0x0][0x9e8] ;  /* 0x00027a0000061ab9 */ /* 0x000fd00000000a00 */
[----:B------:R-:W-:-:S05]  /*2800*/  @P2 IMAD.HI.U32 R5, R4, UR6, RZ ;  /* 0x0000000604052c27 */ /* 0x000fca000f8e00ff */
[----:B------:R-:W-:-:S07]  /*2810*/  @P2 SHF.R.U32.HI R4, RZ, UR7, R5 ;  /* 0x00000007ff042c19 */ /* 0x000fce0008011605 */
.L_x_906:
[----:B------:R-:W-:Y:S05]  /*2820*/  BSYNC B0 ;  /* 0x0000000000007941 */ /* 0x000fea0003800000 */
.L_x_904:
[----:B------:R-:W-:-:S04]  /*2830*/  IMAD R5, R4, UR11, -R7 ;  /* 0x0000000b04057c24 */ /* 0x000fc8000f8e0a07 */
[----:B------:R-:W-:-:S05]  /*2840*/  IMAD R5, R22, -0x2, R5 ;  /* 0xfffffffe16057824 */ /* 0x000fca00078e0205 */
[----:B------:R-:W-:Y:S02]  /*2850*/  VIMNMX R3, R3, R5, !PT ;  /* 0x0000000503037248 */ /* 0x000fe40007fe0100 */
[----:B------:R-:W-:-:S07]  /*2860*/  VIADDMNMX R2, R5, UR11, R2, PT ;  /* 0x0000000b05027c46 */ /* 0x000fce000b800102 */
.L_x_903:
[C---:B------:R-:W-:Y:S01]  /*2870*/  ISETP.GE.AND P2, PT, R23.reuse, 0x2, PT ;  /* 0x000000021700780c */ /* 0x040fe20003f46270 */
[----:B------:R-:W-:Y:S01]  /*2880*/  VIADD R5, R6, 0x8 ;  /* 0x0000000806057836 */ /* 0x000fe20000000000 */
[----:B------:R-:W-:Y:S02]  /*2890*/  ISETP.GE.AND P6, PT, R23, 0xa, PT ;  /* 0x0000000a1700780c */ /* 0x000fe40003fc6270 */
[----:B------:R-:W-:Y:S02]  /*28a0*/  ISETP.GT.AND P4, PT, R3, 0x1, !P2 ;  /* 0x000000010300780c */ /* 0x000fe40005784270 */
[----:B------:R-:W-:Y:S02]  /*28b0*/  ISETP.GE.AND P3, PT, R23, 0x9, PT ;  /* 0x000000091700780c */ /* 0x000fe40003f66270 */
[----:B------:R-:W-:Y:S02]  /*28c0*/  ISETP.LT.OR P4, PT, R2, 0x2, P4 ;  /* 0x000000020200780c */ /* 0x000fe40002781670 */
[----:B------:R-:W-:-:S02]  /*28d0*/  P2R R59, PR, RZ, 0x40 ;  /* 0x00000040ff3b7803 */ /* 0x000fc40000000000 */
[----:B------:R-:W-:Y:S02]  /*28e0*/  FSEL R58, R25, -INF , !P4 ;  /* 0xff800000193a7808 */ /* 0x000fe40006000000 */
[C---:B------:R-:W-:Y:S02]  /*28f0*/  ISETP.GT.AND P4, PT, R3.reuse, 0x9, !P6 ;  /* 0x000000090300780c */ /* 0x040fe40007784270 */
[----:B------:R-:W-:Y:S02]  /*2900*/  ISETP.GT.AND P5, PT, R3, 0x8, !P3 ;  /* 0x000000080300780c */ /* 0x000fe40005fa4270 */
[----:B------:R-:W-:Y:S02]  /*2910*/  ISETP.LT.OR P4, PT, R2, 0xa, P4 ;  /* 0x0000000a0200780c */ /* 0x000fe40002781670 */
[----:B------:R-:W-:Y:S02]  /*2920*/  ISETP.GE.AND P6, PT, R23, 0x11, PT ;  /* 0x000000111700780c */ /* 0x000fe40003fc6270 */
[----:B------:R-:W-:-:S02]  /*2930*/  FSEL R62, R29, -INF , !P4 ;  /* 0xff8000001d3e7808 */ /* 0x000fc40006000000 */
[----:B------:R-:W-:Y:S02]  /*2940*/  ISETP.LT.OR P5, PT, R2, 0x9, P5 ;  /* 0x000000090200780c */ /* 0x000fe40002fa1670 */
[----:B------:R-:W-:Y:S02]  /*2950*/  ISETP.GT.AND P4, PT, R3, 0x10, !P6 ;  /* 0x000000100300780c */ /* 0x000fe40007784270 */
[----:B------:R-:W-:Y:S02]  /*2960*/  FSEL R60, R28, -INF , !P5 ;  /* 0xff8000001c3c7808 */ /* 0x000fe40006800000 */
[----:B------:R-:W-:Y:S02]  /*2970*/  ISETP.LT.OR P4, PT, R2, 0x11, P4 ;  /* 0x000000110200780c */ /* 0x000fe40002781670 */
[----:B------:R-:W-:Y:S02]  /*2980*/  ISETP.GE.AND P5, PT, R23, 0x12, PT ;  /* 0x000000121700780c */ /* 0x000fe40003fa6270 */
[----:B------:R-:W-:-:S02]  /*2990*/  FSEL R32, R32, -INF , !P4 ;  /* 0xff80000020207808 */ /* 0x000fc40006000000 */
[----:B------:R-:W-:Y:S02]  /*29a0*/  ISETP.GT.AND P4, PT, R3, 0x11, !P5 ;  /* 0x000000110300780c */ /* 0x000fe40006f84270 */
[----:B------:R-:W-:Y:S02]  /*29b0*/  P2R R61, PR, RZ, 0x20 ;  /* 0x00000020ff3d7803 */ /* 0x000fe40000000000 */
[----:B------:R-:W-:Y:S02]  /*29c0*/  ISETP.LT.OR P4, PT, R2, 0x12, P4 ;  /* 0x000000120200780c */ /* 0x000fe40002781670 */
[----:B------:R-:W-:Y:S02]  /*29d0*/  ISETP.GE.AND P5, PT, R23, 0x19, PT ;  /* 0x000000191700780c */ /* 0x000fe40003fa6270 */
[----:B------:R-:W-:Y:S02]  /*29e0*/  FSEL R64, R33, -INF , !P4 ;  /* 0xff80000021407808 */ /* 0x000fe40006000000 */
[----:B------:R-:W-:-:S02]  /*29f0*/  ISETP.GT.AND P4, PT, R3, 0x18, !P5 ;  /* 0x000000180300780c */ /* 0x000fc40006f84270 */
[----:B------:R-:W-:Y:S02]  /*2a00*/  P2R R33, PR, RZ, 0x20 ;  /* 0x00000020ff217803 */ /* 0x000fe40000000000 */
[----:B------:R-:W-:Y:S02]  /*2a10*/  ISETP.LT.OR P4, PT, R2, 0x19, P4 ;  /* 0x000000190200780c */ /* 0x000fe40002781670 */
[----:B------:R-:W-:Y:S02]  /*2a20*/  ISETP.GE.AND P5, PT, R23, 0x1a, PT ;  /* 0x0000001a1700780c */ /* 0x000fe40003fa6270 */
[----:B------:R-:W-:Y:S02]  /*2a30*/  FSEL R36, R36, -INF , !P4 ;  /* 0xff80000024247808 */ /* 0x000fe40006000000 */
[----:B------:R-:W-:Y:S02]  /*2a40*/  ISETP.GT.AND P4, PT, R3, 0x19, !P5 ;  /* 0x000000190300780c */ /* 0x000fe40006f84270 */
[----:B------:R-:W-:-:S02]  /*2a50*/  P2R R63, PR, RZ, 0x20 ;  /* 0x00000020ff3f7803 */ /* 0x000fc40000000000 */
[C---:B------:R-:W-:Y:S02]  /*2a60*/  ISETP.LT.OR P4, PT, R2.reuse, 0x1a, P4 ;  /* 0x0000001a0200780c */ /* 0x040fe40002781670 */
[----:B------:R-:W-:Y:S02]  /*2a70*/  ISETP.GE.AND P5, PT, R23, 0x21, PT ;  /* 0x000000211700780c */ /* 0x000fe40003fa6270 */
[----:B------:R-:W-:Y:S02]  /*2a80*/  FSEL R66, R37, -INF , !P4 ;  /* 0xff80000025427808 */ /* 0x000fe40006000000 */
[----:B------:R-:W-:Y:S02]  /*2a90*/  ISETP.GT.AND P4, PT, R3, 0x20, !P5 ;  /* 0x000000200300780c */ /* 0x000fe40006f84270 */
[----:B------:R-:W-:Y:S02]  /*2aa0*/  P2R R37, PR, RZ, 0x20 ;  /* 0x00000020ff257803 */ /* 0x000fe40000000000 */
[----:B------:R-:W-:-:S02]  /*2ab0*/  ISETP.LT.OR P4, PT, R2, 0x21, P4 ;  /* 0x000000210200780c */ /* 0x000fc40002781670 */
[----:B------:R-:W-:Y:S02]  /*2ac0*/  ISETP.GE.AND P5, PT, R23, 0x22, PT ;  /* 0x000000221700780c */ /* 0x000fe40003fa6270 */
[----:B------:R-:W-:Y:S02]  /*2ad0*/  FSEL R40, R40, -INF , !P4 ;  /* 0xff80000028287808 */ /* 0x000fe40006000000 */
[----:B------:R-:W-:Y:S02]  /*2ae0*/  ISETP.GT.AND P4, PT, R3, 0x21, !P5 ;  /* 0x000000210300780c */ /* 0x000fe40006f84270 */
[----:B------:R-:W-:Y:S02]  /*2af0*/  P2R R65, PR, RZ, 0x20 ;  /* 0x00000020ff417803 */ /* 0x000fe40000000000 */
[----:B------:R-:W-:Y:S02]  /*2b00*/  ISETP.LT.OR P4, PT, R2, 0x22, P4 ;  /* 0x000000220200780c */ /* 0x000fe40002781670 */
[----:B------:R-:W-:-:S02]  /*2b10*/  ISETP.GE.AND P5, PT, R23, 0x29, PT ;  /* 0x000000291700780c */ /* 0x000fc40003fa6270 */
[----:B------:R-:W-:Y:S02]  /*2b20*/  FSEL R68, R41, -INF , !P4 ;  /* 0xff80000029447808 */ /* 0x000fe40006000000 */
[----:B------:R-:W-:Y:S02]  /*2b30*/  ISETP.GT.AND P4, PT, R3, 0x28, !P5 ;  /* 0x000000280300780c */ /* 0x000fe40006f84270 */
[----:B------:R-:W-:Y:S02]  /*2b40*/  P2R R41, PR, RZ, 0x20 ;  /* 0x00000020ff297803 */ /* 0x000fe40000000000 */
        /* <DEDUP_REMOVED lines=11> */
[----:B------:R-:W-:Y:S02]  /*2c00*/  P2R R29, PR, RZ, 0x40 ;  /* 0x00000040ff1d7803 */ /* 0x000fe40000000000 */
[----:B------:R-:W-:Y:S02]  /*2c10*/  FSEL R48, R48, -INF , !P4 ;  /* 0xff80000030307808 */ /* 0x000fe40006000000 */
[----:B------:R-:W-:-:S04]  /*2c20*/  ISETP.GE.AND P4, PT, R23, 0x32, PT ;  /* 0x000000321700780c */ /* 0x000fc80003f86270 */
[----:B------:R-:W-:-:S04]  /*2c30*/  ISETP.GT.AND P5, PT, R3, 0x31, !P4 ;  /* 0x000000310300780c */ /* 0x000fc800067a4270 */
[----:B------:R-:W-:-:S04]  /*2c40*/  ISETP.LT.OR P5, PT, R2, 0x32, P5 ;  /* 0x000000320200780c */ /* 0x000fc80002fa1670 */
[----:B------:R-:W-:Y:S02]  /*2c50*/  FSEL R72, R49, -INF , !P5 ;  /* 0xff80000031487808 */ /* 0x000fe40006800000 */
[----:B------:R-:W-:-:S04]  /*2c60*/  ISETP.GE.AND P5, PT, R23, 0x39, PT ;  /* 0x000000391700780c */ /* 0x000fc80003fa6270 */
[----:B------:R-:W-:-:S04]  /*2c70*/  ISETP.GT.AND P6, PT, R3, 0x38, !P5 ;  /* 0x000000380300780c */ /* 0x000fc80006fc4270 */
[----:B------:R-:W-:-:S04]  /*2c80*/  ISETP.LT.OR P6, PT, R2, 0x39, P6 ;  /* 0x000000390200780c */ /* 0x000fc800037c1670 */
[----:B------:R-:W-:Y:S02]  /*2c90*/  FSEL R52, R52, -INF , !P6 ;  /* 0xff80000034347808 */ /* 0x000fe40007000000 */
[----:B------:R-:W-:-:S04]  /*2ca0*/  ISETP.GE.AND P6, PT, R23, 0x1, PT ;  /* 0x000000011700780c */ /* 0x000fc80003fc6270 */
[----:B------:R-:W-:Y:S02]  /*2cb0*/  P2R R25, PR, RZ, 0x40 ;  /* 0x00000040ff197803 */ /* 0x000fe40000000000 */
[----:B------:R-:W-:-:S04]  /*2cc0*/  ISETP.GT.AND P6, PT, R3, RZ, !P6 ;  /* 0x000000ff0300720c */ /* 0x000fc800077c4270 */
[----:B------:R-:W-:-:S04]  /*2cd0*/  ISETP.LT.OR P6, PT, R2, 0x1, P6 ;  /* 0x000000010200780c */ /* 0x000fc800037c1670 */
[----:B------:R-:W-:Y:S02]  /*2ce0*/  FSEL R28, R24, -INF , !P6 ;  /* 0xff800000181c7808 */ /* 0x000fe40007000000 */
[----:B------:R-:W-:-:S04]  /*2cf0*/  ISETP.GE.AND P6, PT, R23, 0x3a, PT ;  /* 0x0000003a1700780c */ /* 0x000fc80003fc6270 */
[----:B------:R-:W-:Y:S02]  /*2d00*/  P2R R23, PR, RZ, 0x40 ;  /* 0x00000040ff177803 */ /* 0x000fe40000000000 */
[----:B------:R-:W-:Y:S02]  /*2d10*/  ISETP.GT.AND P6, PT, R3, 0x39, !P6 ;  /* 0x000000390300780c */ /* 0x000fe400077c4270 */
[----:B------:R-:W-:Y:S02]  /*2d20*/  IADD3 R3, R56, R5, RZ ;  /* 0x0000000538037210 */ /* 0x000fe40007ffe0ff */
[----:B------:R-:W-:Y:S02]  /*2d30*/  ISETP.LT.OR P6, PT, R2, 0x3a, P6 ;  /* 0x0000003a0200780c */ /* 0x000fe400037c1670 */
[----:B------:R-:W-:Y:S02]  /*2d40*/  VIADDMNMX R2, R5, R57, R20, PT ;  /* 0x0000003905027246 */ /* 0x000fe40003800114 */
[----:B------:R-:W-:-:S02]  /*2d50*/  FSEL R74, R53, -INF , !P6 ;  /* 0xff800000354a7808 */ /* 0x000fc40007000000 */
[----:B------:R-:W-:-:S13]  /*2d60*/  PLOP3.LUT P6, PT, PT, PT, UP0, 0x40, 0x0 ;  /* 0x000000000000781c */ /* 0x000fda0003fce808 */
[----:B------:R-:W-:Y:S05]  /*2d70*/  @P6 BRA `(.L_x_907) ;  /* 0x0000000000646947 */ /* 0x000fea0003800000 */
        /* <DEDUP_REMOVED lines=9> */
[----:B------:R-:W-:Y:S01]  /*2e10*/  @P6 IMAD.HI.U32 R20, R4, UR6, RZ ;  /* 0x0000000604146c27 */ /* 0x000fe2000f8e00ff */
[----:B------:R-:W-:-:S13]  /*2e20*/  PLOP3.LUT P6, PT, PT, PT, UP1, 0x80, 0x0 ;  /* 0x000000000000781c */ /* 0x000fda0003fcf018 */
[----:B------:R-:W-:-:S04]  /*2e30*/  @P6 SHF.R.U32.HI R4, RZ, UR7, R20 ;  /* 0x00000007ff046c19 */ /* 0x000fc80008011614 */
[----:B------:R-:W-:Y:S01]  /*2e40*/  LOP3.LUT R4, RZ, R4, RZ, 0x33, !PT ;  /* 0x00000004ff047212 */ /* 0x000fe200078e33ff */
[----:B------:R-:W-:Y:S06]  /*2e50*/  BRA `(.L_x_910) ;  /* 0x0000000000187947 */ /* 0x000fec0003800000 */
.L_x_909:
[----:B------:R-:W-:-:S06]  /*2e60*/  UISETP.NE.AND UP1, UPT, UR11, 0x1, UPT ;  /* 0x000000010b00788c */ /* 0x000fcc000bf25270 */
[----:B------:R-:W-:-:S05]  /*2e70*/  PLOP3.LUT P6, PT, PT, PT, UP1, 0x80, 0x0 ;  /* 0x000000000000781c */ /* 0x000fca0003fcf018 */
[----:B------:R-:W-:-:S08]  /*2e80*/  @UP1 ULDC.64 UR6, c[0x0][0x9e8] ;  /* 0x00027a0000061ab9 */ /* 0x000fd00000000a00 */
[----:B------:R-:W-:Y:S01]  /*2e90*/  @P6 IMAD.HI.U32 R20, R4, UR6, RZ ;  /* 0x0000000604146c27 */ /* 0x000fe2000f8e00ff */
[----:B------:R-:W-:-:S13]  /*2ea0*/  PLOP3.LUT P6, PT, PT, PT, UP1, 0x80, 0x0 ;  /* 0x000000000000781c */ /* 0x000fda0003fcf018 */
[----:B------:R-:W-:-:S07]  /*2eb0*/  @P6 SHF.R.U32.HI R4, RZ, UR7, R20 ;  /* 0x00000007ff046c19 */ /* 0x000fce0008011614 */
.L_x_910:
[----:B------:R-:W-:Y:S05]  /*2ec0*/  BSYNC B0 ;  /* 0x0000000000007941 */ /* 0x000fea0003800000 */
.L_x_908:
[----:B------:R-:W-:-:S04]  /*2ed0*/  IMAD R7, R4, UR11, -R7 ;  /* 0x0000000b04077c24 */ /* 0x000fc8000f8e0a07 */
[----:B------:R-:W-:-:S05]  /*2ee0*/  IMAD R7, R22, -0x2, R7 ;  /* 0xfffffffe16077824 */ /* 0x000fca00078e0207 */
[----:B------:R-:W-:Y:S02]  /*2ef0*/  VIMNMX R3, R3, R7, !PT ;  /* 0x0000000703037248 */ /* 0x000fe40007fe0100 */
[----:B------:R-:W-:-:S07]  /*2f00*/  VIADDMNMX R2, R7, UR11, R2, PT ;  /* 0x0000000b07027c46 */ /* 0x000fce000b800102 */
.L_x_907:
[----:B------:R-:W-:Y:S01]  /*2f10*/  ISETP.GT.AND P2, PT, R3, 0x1, !P2 ;  /* 0x000000010300780c */ /* 0x000fe20005744270 */
[----:B------:R-:W-:Y:S01]  /*2f20*/  ULDC UR6, c[0x0][0x988] ;  /* 0x0002620000067ab9 */ /* 0x000fe20000000800 */
[----:B------:R-:W-:Y:S01]  /*2f30*/  FMNMX.FTZ R4, R28, R58, !PT ;  /* 0x0000003a1c047209 */ /* 0x000fe20007810000 */
[----:B------:R-:W-:Y:S01]  /*2f40*/  IMAD R21, R0, UR45, -R21 ;  /* 0x0000002d00157c24 */ /* 0x000fe2000f8e0a15 */
[----:B------:R-:W-:Y:S02]  /*2f50*/  ISETP.LT.OR P2, PT, R2, 0x2, P2 ;  /* 0x000000020200780c */ /* 0x000fe40001741670 */
[----:B------:R-:W-:Y:S02]  /*2f60*/  FMNMX.FTZ R4, R60, R4, !PT ;  /* 0x000000043c047209 */ /* 0x000fe40007810000 */
[----:B------:R-:W-:Y:S02]  /*2f70*/  FSEL R27, R27, -INF , !P2 ;  /* 0xff8000001b1b7808 */ /* 0x000fe40005000000 */
[----:B------:R-:W-:-:S02]  /*2f80*/  ISETP.NE.AND P2, PT, R59, RZ, PT ;  /* 0x000000ff3b00720c */ /* 0x000fc40003f45270 */
[----:B------:R-:W-:Y:S02]  /*2f90*/  FMNMX.FTZ R4, R62, R4, !PT ;  /* 0x000000043e047209 */ /* 0x000fe40007810000 */
[----:B------:R-:W-:Y:S02]  /*2fa0*/  ISETP.GT.AND P2, PT, R3, 0x9, !P2 ;  /* 0x000000090300780c */ /* 0x000fe40005744270 */
[----:B------:R-:W-:Y:S02]  /*2fb0*/  FMNMX.FTZ R4, R32, R4, !PT ;  /* 0x0000000420047209 */ /* 0x000fe40007810000 */
[----:B------:R-:W-:Y:S02]  /*2fc0*/  ISETP.LT.OR P2, PT, R2, 0xa, P2 ;  /* 0x0000000a0200780c */ /* 0x000fe40001741670 */
[----:B------:R-:W-:Y:S02]  /*2fd0*/  FMNMX.FTZ R4, R64, R4, !PT ;  /* 0x0000000440047209 */ /* 0x000fe40007810000 */
[----:B------:R-:W-:-:S02]  /*2fe0*/  FSEL R31, R31, -INF , !P2 ;  /* 0xff8000001f1f7808 */ /* 0x000fc40005000000 */
[----:B------:R-:W-:Y:S02]  /*2ff0*/  ISETP.NE.AND P2, PT, R29, RZ, PT ;  /* 0x000000ff1d00720c */ /* 0x000fe40003f45270 */
[----:B------:R-:W-:Y:S02]  /*3000*/  FMNMX.FTZ R4, R36, R4, !PT ;  /* 0x0000000424047209 */ /* 0x000fe40007810000 */
[----:B------:R-:W-:Y:S02]  /*3010*/  ISETP.GT.AND P2, PT, R3, 0x10, !P2 ;  /* 0x000000100300780c */ /* 0x000fe40005744270 */
[----:B------:R-:W-:Y:S02]  /*3020*/  FMNMX.FTZ R4, R66, R4, !PT ;  /* 0x0000000442047209 */ /* 0x000fe40007810000 */
[----:B------:R-:W-:Y:S02]  /*3030*/  ISETP.LT.OR P2, PT, R2, 0x11, P2 ;  /* 0x000000110200780c */ /* 0x000fe40001741670 */
[----:B------:R-:W-:-:S02]  /*3040*/  FMNMX.FTZ R4, R40, R4, !PT ;  /* 0x0000000428047209 */ /* 0x000fc40007810000 */
[----:B------:R-:W-:Y:S02]  /*3050*/  FSEL R34, R34, -INF , !P2 ;  /* 0xff80000022227808 */ /* 0x000fe40005000000 */
[----:B------:R-:W-:Y:S02]  /*3060*/  ISETP.NE.AND P2, PT, R61, RZ, PT ;  /* 0x000000ff3d00720c */ /* 0x000fe40003f45270 */
[----:B------:R-:W-:Y:S02]  /*3070*/  FMNMX.FTZ R4, R68, R4, !PT ;  /* 0x0000000444047209 */ /* 0x000fe40007810000 */
[----:B------:R-:W-:Y:S02]  /*3080*/  ISETP.GT.AND P2, PT, R3, 0x11, !P2 ;  /* 0x000000110300780c */ /* 0x000fe40005744270 */
[----:B------:R-:W-:Y:S02]  /*3090*/  FMNMX.FTZ R4, R44, R4, !PT ;  /* 0x000000042c047209 */ /* 0x000fe40007810000 */
[----:B------:R-:W-:-:S02]  /*30a0*/  ISETP.LT.OR P2, PT, R2, 0x12, P2 ;  /* 0x000000120200780c */ /* 0x000fc40001741670 */
[----:B------:R-:W-:Y:S02]  /*30b0*/  FMNMX.FTZ R4, R70, R4, !PT ;  /* 0x0000000446047209 */ /* 0x000fe40007810000 */
[----:B------:R-:W-:Y:S02]  /*30c0*/  FSEL R35, R35, -INF , !P2 ;  /* 0xff80000023237808 */ /* 0x000fe40005000000 */
[----:B------:R-:W-:Y:S02]  /*30d0*/  ISETP.NE.AND P2, PT, R33, RZ, PT ;  /* 0x000000ff2100720c */ /* 0x000fe40003f45270 */
[----:B------:R-:W-:Y:S02]  /*30e0*/  FMNMX.FTZ R4, R48, R4, !PT ;  /* 0x0000000430047209 */ /* 0x000fe40007810000 */
[----:B------:R-:W-:Y:S02]  /*30f0*/  ISETP.GT.AND P2, PT, R3, 0x18, !P2 ;  /* 0x000000180300780c */ /* 0x000fe40005744270 */
[----:B------:R-:W-:-:S02]  /*3100*/  FMNMX.FTZ R4, R72, R4, !PT ;  /* 0x0000000448047209 */ /* 0x000fc40007810000 */
[----:B------:R-:W-:Y:S02]  /*3110*/  ISETP.LT.OR P2, PT, R2, 0x19, P2 ;  /* 0x000000190200780c */ /* 0x000fe40001741670 */
[----:B------:R-:W-:Y:S02]  /*3120*/  ISETP.GT.AND P3, PT, R3, 0x8, !P3 ;  /* 0x000000080300780c */ /* 0x000fe40005f64270 */
[----:B------:R-:W-:Y:S02]  /*3130*/  FSEL R38, R38, -INF , !P2 ;  /* 0xff80000026267808 */ /* 0x000fe40005000000 */
[----:B------:R-:W-:Y:S02]  /*3140*/  ISETP.NE.AND P2, PT, R63, RZ, PT ;  /* 0x000000ff3f00720c */ /* 0x000fe40003f45270 */
[----:B------:R-:W-:Y:S02]  /*3150*/  FMNMX.FTZ R4, R52, R4, !PT ;  /* 0x0000000434047209 */ /* 0x000fe40007810000 */
[----:B------:R-:W-:-:S02]  /*3160*/  ISETP.GT.AND P2, PT, R3, 0x19, !P2 ;  /* 0x000000190300780c */ /* 0x000fc40005744270 */
[C---:B------:R-:W-:Y:S02]  /*3170*/  ISETP.LT.OR P3, PT, R2.reuse, 0x9, P3 ;  /* 0x000000090200780c */ /* 0x040fe40001f61670 */
[----:B------:R-:W-:Y:S02]  /*3180*/  ISETP.LT.OR P2, PT, R2, 0x1a, P2 ;  /* 0x0000001a0200780c */ /* 0x000fe40001741670 */
[----:B------:R-:W-:Y:S02]  /*3190*/  FMNMX.FTZ R20, R74, R4, !PT ;  /* 0x000000044a147209 */ /* 0x000fe40007810000 */
[----:B------:R-:W-:Y:S02]  /*31a0*/  FSEL R39, R39, -INF , !P2 ;  /* 0xff80000027277808 */ /* 0x000fe40005000000 */
[----:B------:R-:W-:Y:S01]  /*31b0*/  ISETP.NE.AND P2, PT, R37, RZ, PT ;  /* 0x000000ff2500720c */ /* 0x000fe20003f45270 */
[----:B------:R-:W1:Y:S01]  /*31c0*/  SHFL.BFLY PT, R7, R20, 0x2, 0x1f ;  /* 0x0c401f0014077f89 */ /* 0x000e6200000e0000 */
[----:B------:R-:W-:-:S02]  /*31d0*/  FSEL R30, R30, -INF , !P3 ;  /* 0xff8000001e1e7808 */ /* 0x000fc40005800000 */
[----:B------:R-:W-:Y:S02]  /*31e0*/  ISETP.GT.AND P2, PT, R3, 0x20, !P2 ;  /* 0x000000200300780c */ /* 0x000fe40005744270 */
[----:B------:R-:W-:Y:S02]  /*31f0*/  ISETP.NE.AND P3, PT, R41, RZ, PT ;  /* 0x000000ff2900720c */ /* 0x000fe40003f65270 */
[----:B------:R-:W-:Y:S02]  /*3200*/  ISETP.LT.OR P2, PT, R2, 0x21, P2 ;  /* 0x000000210200780c */ /* 0x000fe40001741670 */
[----:B------:R-:W-:Y:S02]  /*3210*/  ISETP.NE.AND P6, PT, R25, RZ, PT ;  /* 0x000000ff1900720c */ /* 0x000fe40003fc5270 */
[----:B------:R-:W-:Y:S02]  /*3220*/  FSEL R42, R42, -INF , !P2 ;  /* 0xff8000002a2a7808 */ /* 0x000fe40005000000 */
[----:B------:R-:W-:-:S02]  /*3230*/  ISETP.NE.AND P2, PT, R65, RZ, PT ;  /* 0x000000ff4100720c */ /* 0x000fc40003f45270 */
[C---:B------:R-:W-:Y:S02]  /*3240*/  ISETP.GT.AND P4, PT, R3.reuse, 0x31, !P4 ;  /* 0x000000310300780c */ /* 0x040fe40006784270 */
[C---:B------:R-:W-:Y:S02]  /*3250*/  ISETP.GT.AND P2, PT, R3.reuse, 0x21, !P2 ;  /* 0x000000210300780c */ /* 0x040fe40005744270 */
[----:B------:R-:W-:Y:S02]  /*3260*/  ISETP.GT.AND P5, PT, R3, 0x38, !P5 ;  /* 0x000000380300780c */ /* 0x000fe40006fa4270 */
[C---:B------:R-:W-:Y:S02]  /*3270*/  ISETP.LT.OR P2, PT, R2.reuse, 0x22, P2 ;  /* 0x000000220200780c */ /* 0x040fe40001741670 */
[----:B------:R-:W-:Y:S02]  /*3280*/  ISETP.LT.OR P4, PT, R2, 0x32, P4 ;  /* 0x000000320200780c */ /* 0x000fe40002781670 */
[----:B------:R-:W-:-:S02]  /*3290*/  FSEL R43, R43, -INF , !P2 ;  /* 0xff8000002b2b7808 */ /* 0x000fc40005000000 */
[----:B------:R-:W-:Y:S02]  /*32a0*/  ISETP.GT.AND P2, PT, R3, 0x28, !P3 ;  /* 0x000000280300780c */ /* 0x000fe40005f44270 */
[----:B------:R-:W-:Y:S02]  /*32b0*/  ISETP.NE.AND P3, PT, R45, RZ, PT ;  /* 0x000000ff2d00720c */ /* 0x000fe40003f65270 */
[----:B------:R-:W-:Y:S02]  /*32c0*/  ISETP.LT.OR P2, PT, R2, 0x29, P2 ;  /* 0x000000290200780c */ /* 0x000fe40001741670 */
[C---:B------:R-:W-:Y:S02]  /*32d0*/  ISETP.GT.AND P3, PT, R3.reuse, 0x30, !P3 ;  /* 0x000000300300780c */ /* 0x040fe40005f64270 */
[----:B------:R-:W-:Y:S02]  /*32e0*/  FSEL R46, R46, -INF , !P2 ;  /* 0xff8000002e2e7808 */ /* 0x000fe40005000000 */
[----:B------:R-:W-:-:S02]  /*32f0*/  ISETP.GT.AND P2, PT, R3, RZ, !P6 ;  /* 0x000000ff0300720c */ /* 0x000fc40007744270 */
[----:B------:R-:W-:Y:S02]  /*3300*/  ISETP.NE.AND P6, PT, R23, RZ, PT ;  /* 0x000000ff1700720c */ /* 0x000fe40003fc5270 */
[----:B------:R-:W-:Y:S02]  /*3310*/  ISETP.LT.OR P2, PT, R2, 0x1, P2 ;  /* 0x000000010200780c */ /* 0x000fe40001741670 */
[----:B-1----:R-:W-:Y:S02]  /*3320*/  FMNMX.FTZ R23, R20, R7, !PT ;  /* 0x0000000714177209 */ /* 0x002fe40007810000 */
[----:B------:R-:W-:Y:S02]  /*3330*/  FSEL R26, R26, -INF , !P2 ;  /* 0xff8000001a1a7808 */ /* 0x000fe40005000000 */
[----:B------:R-:W-:Y:S01]  /*3340*/  ISETP.NE.AND P2, PT, R67, RZ, PT ;  /* 0x000000ff4300720c */ /* 0x000fe20003f45270 */
[----:B------:R-:W1:Y:S01]  /*3350*/  SHFL.BFLY PT, R24, R23, 0x1, 0x1f ;  /* 0x0c201f0017187f89 */ /* 0x000e6200000e0000 */
[----:B------:R-:W-:-:S02]  /*3360*/  FMNMX.FTZ R7, R26, R27, !PT ;  /* 0x0000001b1a077209 */ /* 0x000fc40007810000 */
[----:B------:R-:W-:Y:S02]  /*3370*/  ISETP.GT.AND P2, PT, R3, 0x29, !P2 ;  /* 0x000000290300780c */ /* 0x000fe40005744270 */
[----:B------:R-:W-:Y:S02]  /*3380*/  FMNMX.FTZ R4, R30, R7, !PT ;  /* 0x000000071e047209 */ /* 0x000fe40007810000 */
[----:B------:R-:W-:Y:S02]  /*3390*/  ISETP.LT.OR P2, PT, R2, 0x2a, P2 ;  /* 0x0000002a0200780c */ /* 0x000fe40001741670 */
[----:B------:R-:W-:Y:S02]  /*33a0*/  FMNMX.FTZ R7, R31, R4, !PT ;  /* 0x000000041f077209 */ /* 0x000fe40007810000 */
[----:B------:R-:W-:Y:S02]  /*33b0*/  FSEL R47, R47, -INF , !P2 ;  /* 0xff8000002f2f7808 */ /* 0x000fe40005000000 */
[----:B------:R-:W-:-:S02]  /*33c0*/  FMNMX.FTZ R4, R34, R7, !PT ;  /* 0x0000000722047209 */ /* 0x000fc40007810000 */
[----:B------:R-:W-:Y:S02]  /*33d0*/  ISETP.LT.OR P3, PT, R2, 0x31, P3 ;  /* 0x000000310200780c */ /* 0x000fe40001f61670 */
[----:B------:R-:W-:Y:S02]  /*33e0*/  FMNMX.FTZ R7, R35, R4, !PT ;  /* 0x0000000423077209 */ /* 0x000fe40007810000 */
[----:B------:R-:W-:Y:S02]  /*33f0*/  FSEL R50, R50, -INF , !P3 ;  /* 0xff80000032327808 */ /* 0x000fe40005800000 */
[----:B------:R-:W-:Y:S02]  /*3400*/  FMNMX.FTZ R20, R38, R7, !PT ;  /* 0x0000000726147209 */ /* 0x000fe40007810000 */
[----:B------:R-:W-:Y:S02]  /*3410*/  ISETP.LT.OR P5, PT, R2, 0x39, P5 ;  /* 0x000000390200780c */ /* 0x000fe40002fa1670 */
[----:B------:R-:W-:-:S02]  /*3420*/  FMNMX.FTZ R7, R39, R20, !PT ;  /* 0x0000001427077209 */ /* 0x000fc40007810000 */
[----:B-1----:R-:W-:Y:S02]  /*3430*/  FMNMX.FTZ R4, R23, R24, !PT ;  /* 0x0000001817047209 */ /* 0x002fe40007810000 */
[----:B------:R-:W-:Y:S02]  /*3440*/  FMNMX.FTZ R20, R42, R7, !PT ;  /* 0x000000072a147209 */ /* 0x000fe40007810000 */
[C---:B------:R-:W-:Y:S01]  /*3450*/  FSETP.NEU.FTZ.AND P2, PT, R4.reuse, -INF , PT ;  /* 0xff8000000400780b */ /* 0x040fe20003f5d000 */
[----:B------:R-:W-:Y:S01]  /*3460*/  FMUL.FTZ R23, R4, UR6 ;  /* 0x0000000604177c20 */ /* 0x000fe20008410000 */
[----:B------:R-:W-:Y:S02]  /*3470*/  FMNMX.FTZ R7, R43, R20, !PT ;  /* 0x000000142b077209 */ /* 0x000fe40007810000 */
[----:B------:R-:W-:Y:S02]  /*3480*/  FSEL R51, R51, -INF , !P4 ;  /* 0xff80000033337808 */ /* 0x000fe40006000000 */
[----:B------:R-:W-:-:S02]  /*3490*/  FMNMX.FTZ R20, R46, R7, !PT ;  /* 0x000000072e147209 */ /* 0x000fc40007810000 */
[----:B------:R-:W-:Y:S02]  /*34a0*/  FSEL R23, R23, RZ, P2 ;  /* 0x000000ff17177208 */ /* 0x000fe40001000000 */
[----:B------:R-:W-:Y:S02]  /*34b0*/  ISETP.GT.AND P2, PT, R3, 0x39, !P6 ;  /* 0x000000390300780c */ /* 0x000fe40007744270 */
[----:B------:R-:W-:Y:S01]  /*34c0*/  FMNMX.FTZ R3, R47, R20, !PT ;  /* 0x000000142f037209 */ /* 0x000fe20007810000 */
[--C-:B------:R-:W-:Y:S01]  /*34d0*/  FFMA.FTZ R7, R58, UR6, -R23.reuse ;  /* 0x000000063a077c23 */ /* 0x100fe20008010817 */
[----:B------:R-:W-:Y:S01]  /*34e0*/  ISETP.LT.OR P2, PT, R2, 0x3a, P2 ;  /* 0x0000003a0200780c */ /* 0x000fe20001741670 */
[--C-:B------:R-:W-:Y:S01]  /*34f0*/  FFMA.FTZ R24, R28, UR6, -R23.reuse ;  /* 0x000000061c187c23 */ /* 0x100fe20008010817 */
[----:B------:R-:W-:Y:S01]  /*3500*/  FMNMX.FTZ R20, R50, R3, !PT ;  /* 0x0000000332147209 */ /* 0x000fe20007810000 */
[----:B------:R-:W-:Y:S01]  /*3510*/  MUFU.EX2 R25, R7 ;  /* 0x0000000700197308 */ /* 0x000fe20000000800 */
[----:B------:R-:W-:Y:S01]  /*3520*/  FSEL R54, R54, -INF , !P5 ;  /* 0xff80000036367808 */ /* 0x000fe20006800000 */
[--C-:B------:R-:W-:Y:S01]  /*3530*/  FFMA.FTZ R28, R62, UR6, -R23.reuse ;  /* 0x000000063e1c7c23 */ /* 0x100fe20008010817 */
[----:B------:R-:W-:Y:S01]  /*3540*/  FMNMX.FTZ R3, R51, R20, !PT ;  /* 0x0000001433037209 */ /* 0x000fe20007810000 */
[--C-:B------:R-:W-:Y:S01]  /*3550*/  FFMA.FTZ R20, R60, UR6, -R23.reuse ;  /* 0x000000063c147c23 */ /* 0x100fe20008010817 */
[----:B------:R-:W-:Y:S01]  /*3560*/  FSEL R55, R55, -INF , !P2 ;  /* 0xff80000037377808 */ /* 0x000fe20005000000 */
        /* <DEDUP_REMOVED lines=9> */
[--C-:B------:R-:W-:Y:S01]  /*3600*/  FFMA.FTZ R45, R70, UR6, -R23.reuse ;  /* 0x00000006462d7c23 */ /* 0x100fe20008010817 */
[----:B------:R-:W2:Y:S01]  /*3610*/  SHFL.BFLY PT, R3, R2, 0x2, 0x1f ;  /* 0x0c401f0002037f89 */ /* 0x000ea200000e0000 */
[----:B------:R-:W-:Y:S01]  /*3620*/  MUFU.EX2 R20, R20 ;  /* 0x0000001400147308 */ /* 0x000fe20000000800 */
[--C-:B------:R-:W-:Y:S01]  /*3630*/  FFMA.FTZ R48, R48, UR6, -R23.reuse ;  /* 0x0000000630307c23 */ /* 0x100fe20008010817 */
[----:B------:R-:W-:Y:S01]  /*3640*/  FFMA.FTZ R49, R72, UR6, -R23 ;  /* 0x0000000648317c23 */ /* 0x000fe20008010817 */
[----:B------:R-:W-:-:S05]  /*3650*/  R2UR UR14, R21 ;  /* 0x00000000150e72ca */ /* 0x000fca00000e0000 */
[----:B------:R3:W4:Y:S01]  /*3660*/  MUFU.EX2 R29, R28 ;  /* 0x0000001c001d7308 */ /* 0x0007220000000800 */
[----:B-1----:R-:W-:Y:S01]  /*3670*/  FADD.FTZ R53, R24, R25 ;  /* 0x0000001918357221 */ /* 0x002fe20000010000 */
[----:B------:R-:W-:-:S06]  /*3680*/  F2FP.BF16.F32.PACK_AB R196, R25, R24 ;  /* 0x0000001819c4723e */ /* 0x000fcc00000010ff */
[----:B------:R-:W-:Y:S01]  /*3690*/  MUFU.EX2 R32, R32 ;  /* 0x0000002000207308 */ /* 0x000fe20000000800 */
[----:B---3--:R-:W-:Y:S01]  /*36a0*/  FFMA.FTZ R28, R68, UR6, -R23 ;  /* 0x00000006441c7c23 */ /* 0x008fe20008010817 */
[----:B------:R-:W-:-:S04]  /*36b0*/  UIADD3 UR14, UR42, UR14, URZ ;  /* 0x0000000e2a0e7290 */ /* 0x000fc8000fffe03f */
[----:B------:R-:W-:Y:S01]  /*36c0*/  UIADD3 UR10, UR14, UR10, URZ ;  /* 0x0000000a0e0a7290 */ /* 0x000fe2000fffe03f */
[----:B--2---:R-:W-:Y:S01]  /*36d0*/  FMNMX.FTZ R7, R2, R3, !PT ;  /* 0x0000000302077209 */ /* 0x004fe20007810000 */
[----:B------:R-:W1:Y:S01]  /*36e0*/  MUFU.EX2 R33, R33 ;  /* 0x0000002100217308 */ /* 0x000e620000000800 */
[----:B----4-:R-:W-:-:S03]  /*36f0*/  F2FP.BF16.F32.PACK_AB R198, R29, R20 ;  /* 0x000000141dc6723e */ /* 0x010fc600000010ff */
[----:B------:R-:W2:Y:S04]  /*3700*/  SHFL.BFLY PT, R2, R7, 0x1, 0x1f ;  /* 0x0c201f0007027f89 */ /* 0x000ea800000e0000 */
[----:B------:R3:W-:Y:S08]  /*3710*/  MUFU.EX2 R41, R28 ;  /* 0x0000001c00297308 */ /* 0x0007f00000000800 */
[----:B------:R-:W4:Y:S01]  /*3720*/  MUFU.EX2 R36, R36 ;  /* 0x0000002400247308 */ /* 0x000f220000000800 */
[----:B---3--:R-:W-:Y:S01]  /*3730*/  FADD.FTZ R28, R20, R53 ;  /* 0x00000035141c7221 */ /* 0x008fe20000010000 */
[----:B-1----:R-:W-:-:S03]  /*3740*/  F2FP.BF16.F32.PACK_AB R192, R33, R32 ;  /* 0x0000002021c0723e */ /* 0x002fc600000010ff */
[----:B------:R-:W-:-:S03]  /*3750*/  FADD.FTZ R53, R29, R28 ;  /* 0x0000001c1d357221 */ /* 0x000fc60000010000 */
[----:B------:R-:W1:Y:S01]  /*3760*/  MUFU.EX2 R37, R37 ;  /* 0x0000002500257308 */ /* 0x000e620000000800 */
[----:B------:R-:W-:Y:S01]  /*3770*/  FADD.FTZ R28, R32, R53 ;  /* 0x00000035201c7221 */ /* 0x000fe20000010000 */
[----:B--2---:R-:W-:-:S03]  /*3780*/  FMNMX.FTZ R3, R7, R2, !PT ;  /* 0x0000000207037209 */ /* 0x004fc60007810000 */
[----:B------:R-:W-:Y:S01]  /*3790*/  FADD.FTZ R57, R33, R28 ;  /* 0x0000001c21397221 */ /* 0x000fe20000010000 */
[--C-:B------:R-:W-:Y:S01]  /*37a0*/  FFMA.FTZ R2, R52, UR6, -R23.reuse ;  /* 0x0000000634027c23 */ /* 0x100fe20008010817 */
[----:B------:R-:W-:Y:S01]  /*37b0*/  FFMA.FTZ R23, R74, UR6, -R23 ;  /* 0x000000064a177c23 */ /* 0x000fe20008010817 */
[C---:B------:R-:W-:Y:S01]  /*37c0*/  FSETP.NEU.FTZ.AND P2, PT, R3.reuse, -INF , PT ;  /* 0xff8000000300780b */ /* 0x040fe20003f5d000 */
[----:B------:R-:W-:Y:S01]  /*37d0*/  FMUL.FTZ R7, R3, UR6 ;  /* 0x0000000603077c20 */ /* 0x000fe20008410000 */
[----:B------:R-:W2:Y:S01]  /*37e0*/  MUFU.EX2 R40, R40 ;  /* 0x0000002800287308 */ /* 0x000ea20000000800 */
[----:B----4-:R-:W-:-:S03]  /*37f0*/  FADD.FTZ R52, R36, R57 ;  /* 0x0000003924347221 */ /* 0x010fc60000010000 */
[----:B------:R-:W-:Y:S02]  /*3800*/  FSEL R7, R7, RZ, P2 ;  /* 0x000000ff07077208 */ /* 0x000fe40001000000 */
[----:B------:R-:W-:Y:S01]  /*3810*/  PLOP3.LUT P2, PT, PT, PT, UP0, 0x40, 0x0 ;  /* 0x000000000000781c */ /* 0x000fe20003f4e808 */
[----:B-1----:R-:W-:Y:S01]  /*3820*/  FADD.FTZ R57, R37, R52 ;  /* 0x0000003425397221 */ /* 0x002fe20000010000 */
[----:B------:R-:W-:Y:S01]  /*3830*/  MUFU.EX2 R44, R44 ;  /* 0x0000002c002c7308 */ /* 0x000fe20000000800 */
[--C-:B------:R-:W-:Y:S01]  /*3840*/  FFMA.FTZ R26, R26, UR6, -R7.reuse ;  /* 0x000000061a1a7c23 */ /* 0x100fe20008010807 */
        /* <DEDUP_REMOVED lines=14> */
[----:B------:R-:W1:Y:S01]  /*3930*/  MUFU.EX2 R27, R27 ;  /* 0x0000001b001b7308 */ /* 0x000e620000000800 */
[--C-:B------:R-:W-:Y:S01]  /*3940*/  FFMA.FTZ R54, R54, UR6, -R7.reuse ;  /* 0x0000000636367c23 */ /* 0x100fe20008010807 */
[----:B------:R-:W-:Y:S01]  /*3950*/  FFMA.FTZ R7, R55, UR6, -R7 ;  /* 0x0000000637077c23 */ /* 0x000fe20008010807 */
[----:B------:R-:W-:-:S02]  /*3960*/  F2FP.BF16.F32.PACK_AB R194, R37, R36 ;  /* 0x0000002425c2723e */ /* 0x000fc400000010ff */
[----:B--2---:R-:W-:-:S03]  /*3970*/  F2FP.BF16.F32.PACK_AB R188, R41, R40 ;  /* 0x0000002829bc723e */ /* 0x004fc600000010ff */
[----:B------:R-:W2:Y:S08]  /*3980*/  MUFU.EX2 R30, R30 ;  /* 0x0000001e001e7308 */ /* 0x000eb00000000800 */
[----:B------:R-:W3:Y:S01]  /*3990*/  MUFU.EX2 R31, R31 ;  /* 0x0000001f001f7308 */ /* 0x000ee20000000800 */
[----:B-1----:R-:W-:Y:S01]  /*39a0*/  FADD.FTZ R53, R26, R27 ;  /* 0x0000001b1a357221 */ /* 0x002fe20000010000 */
[----:B------:R-:W-:-:S06]  /*39b0*/  F2FP.BF16.F32.PACK_AB R197, R27, R26 ;  /* 0x0000001a1bc5723e */ /* 0x000fcc00000010ff */
[----:B------:R-:W1:Y:S01]  /*39c0*/  MUFU.EX2 R34, R34 ;  /* 0x0000002200227308 */ /* 0x000e620000000800 */
[----:B--2---:R-:W-:-:S07]  /*39d0*/  FADD.FTZ R28, R30, R53 ;  /* 0x000000351e1c7221 */ /* 0x004fce0000010000 */
[----:B------:R-:W2:Y:S01]  /*39e0*/  MUFU.EX2 R35, R35 ;  /* 0x0000002300237308 */ /* 0x000ea20000000800 */
[C---:B---3--:R-:W-:Y:S01]  /*39f0*/  FADD.FTZ R53, R31.reuse, R28 ;  /* 0x0000001c1f357221 */ /* 0x048fe20000010000 */
[----:B------:R-:W-:Y:S01]  /*3a00*/  FADD.FTZ R28, R40, R57 ;  /* 0x00000039281c7221 */ /* 0x000fe20000010000 */
[----:B------:R-:W-:-:S03]  /*3a10*/  F2FP.BF16.F32.PACK_AB R199, R31, R30 ;  /* 0x0000001e1fc7723e */ /* 0x000fc600000010ff */
[----:B------:R-:W-:Y:S02]  /*3a20*/  FADD.FTZ R57, R41, R28 ;  /* 0x0000001c29397221 */ /* 0x000fe40000010000 */
[----:B------:R-:W3:Y:S01]  /*3a30*/  MUFU.EX2 R38, R38 ;  /* 0x0000002600267308 */ /* 0x000ee20000000800 */
[----:B-1----:R-:W-:Y:S01]  /*3a40*/  FADD.FTZ R0, R34, R53 ;  /* 0x0000003522007221 */ /* 0x002fe20000010000 */
[----:B------:R-:W-:-:S06]  /*3a50*/  FADD.FTZ R24, R44, R57 ;  /* 0x000000392c187221 */ /* 0x000fcc0000010000 */
[----:B------:R-:W1:Y:S01]  /*3a60*/  MUFU.EX2 R39, R39 ;  /* 0x0000002700277308 */ /* 0x000e620000000800 */
[C---:B--2---:R-:W-:Y:S01]  /*3a70*/  FADD.FTZ R53, R35.reuse, R0 ;  /* 0x0000000023357221 */ /* 0x044fe20000010000 */
[----:B------:R-:W-:-:S06]  /*3a80*/  F2FP.BF16.F32.PACK_AB R193, R35, R34 ;  /* 0x0000002223c1723e */ /* 0x000fcc00000010ff */
[----:B------:R-:W2:Y:S01]  /*3a90*/  MUFU.EX2 R42, R42 ;  /* 0x0000002a002a7308 */ /* 0x000ea20000000800 */
[----:B---3--:R-:W-:-:S07]  /*3aa0*/  FADD.FTZ R0, R38, R53 ;  /* 0x0000003526007221 */ /* 0x008fce0000010000 */
[----:B------:R-:W3:Y:S01]  /*3ab0*/  MUFU.EX2 R45, R45 ;  /* 0x0000002d002d7308 */ /* 0x000ee20000000800 */
[C---:B-1----:R-:W-:Y:S01]  /*3ac0*/  FADD.FTZ R25, R39.reuse, R0 ;  /* 0x0000000027197221 */ /* 0x042fe20000010000 */
[----:B------:R-:W-:-:S06]  /*3ad0*/  F2FP.BF16.F32.PACK_AB R195, R39, R38 ;  /* 0x0000002627c3723e */ /* 0x000fcc00000010ff */
[----:B------:R-:W1:Y:S01]  /*3ae0*/  MUFU.EX2 R43, R43 ;  /* 0x0000002b002b7308 */ /* 0x000e620000000800 */
[----:B--2---:R-:W-:-:S07]  /*3af0*/  FADD.FTZ R0, R42, R25 ;  /* 0x000000192a007221 */ /* 0x004fce0000010000 */
[----:B------:R-:W2:Y:S01]  /*3b00*/  MUFU.EX2 R48, R48 ;  /* 0x0000003000307308 */ /* 0x000ea20000000800 */
[C---:B---3--:R-:W-:Y:S01]  /*3b10*/  FADD.FTZ R29, R45.reuse, R24 ;  /* 0x000000182d1d7221 */ /* 0x048fe20000010000 */
[----:B------:R-:W-:-:S06]  /*3b20*/  F2FP.BF16.F32.PACK_AB R190, R45, R44 ;  /* 0x0000002c2dbe723e */ /* 0x000fcc00000010ff */
[----:B------:R-:W3:Y:S01]  /*3b30*/  MUFU.EX2 R46, R46 ;  /* 0x0000002e002e7308 */ /* 0x000ee20000000800 */
[C---:B-1----:R-:W-:Y:S01]  /*3b40*/  FADD.FTZ R25, R43.reuse, R0 ;  /* 0x000000002b197221 */ /* 0x042fe20000010000 */
[----:B------:R-:W-:-:S06]  /*3b50*/  F2FP.BF16.F32.PACK_AB R189, R43, R42 ;  /* 0x0000002a2bbd723e */ /* 0x000fcc00000010ff */
[----:B------:R-:W1:Y:S01]  /*3b60*/  MUFU.EX2 R49, R49 ;  /* 0x0000003100317308 */ /* 0x000e620000000800 */
[----:B--2---:R-:W-:-:S07]  /*3b70*/  FADD.FTZ R20, R48, R29 ;  /* 0x0000001d30147221 */ /* 0x004fce0000010000 */
[----:B------:R-:W2:Y:S01]  /*3b80*/  MUFU.EX2 R47, R47 ;  /* 0x0000002f002f7308 */ /* 0x000ea20000000800 */
[----:B---3--:R-:W-:-:S07]  /*3b90*/  FADD.FTZ R0, R46, R25 ;  /* 0x000000192e007221 */ /* 0x008fce0000010000 */
[----:B------:R-:W3:Y:S01]  /*3ba0*/  MUFU.EX2 R2, R2 ;  /* 0x0000000200027308 */ /* 0x000ee20000000800 */
[C---:B-1----:R-:W-:Y:S01]  /*3bb0*/  FADD.FTZ R29, R49.reuse, R20 ;  /* 0x00000014311d7221 */ /* 0x042fe20000010000 */
[----:B------:R-:W-:-:S06]  /*3bc0*/  F2FP.BF16.F32.PACK_AB R184, R49, R48 ;  /* 0x0000003031b8723e */ /* 0x000fcc00000010ff */
[----:B------:R-:W1:Y:S01]  /*3bd0*/  MUFU.EX2 R50, R50 ;  /* 0x0000003200327308 */ /* 0x000e620000000800 */
[C---:B--2---:R-:W-:Y:S01]  /*3be0*/  FADD.FTZ R25, R47.reuse, R0 ;  /* 0x000000002f197221 */ /* 0x044fe20000010000 */
[----:B------:R-:W-:-:S06]  /*3bf0*/  F2FP.BF16.F32.PACK_AB R191, R47, R46 ;  /* 0x0000002e2fbf723e */ /* 0x000fcc00000010ff */
[----:B------:R-:W2:Y:S01]  /*3c00*/  MUFU.EX2 R23, R23 ;  /* 0x0000001700177308 */ /* 0x000ea20000000800 */
[----:B---3--:R-:W-:-:S07]  /*3c10*/  FADD.FTZ R20, R2, R29 ;  /* 0x0000001d02147221 */ /* 0x008fce0000010000 */
[----:B------:R-:W3:Y:S01]  /*3c20*/  MUFU.EX2 R51, R51 ;  /* 0x0000003300337308 */ /* 0x000ee20000000800 */
[----:B-1----:R-:W-:-:S07]  /*3c30*/  FADD.FTZ R0, R50, R25 ;  /* 0x0000001932007221 */ /* 0x002fce0000010000 */
[----:B------:R-:W1:Y:S01]  /*3c40*/  MUFU.EX2 R54, R54 ;  /* 0x0000003600367308 */ /* 0x000e620000000800 */
[C---:B--2---:R-:W-:Y:S01]  /*3c50*/  FADD.FTZ R20, R23.reuse, R20 ;  /* 0x0000001417147221 */ /* 0x044fe20000010000 */
[----:B------:R-:W-:-:S06]  /*3c60*/  F2FP.BF16.F32.PACK_AB R186, R23, R2 ;  /* 0x0000000217ba723e */ /* 0x000fcc00000010ff */
[----:B------:R-:W2:Y:S01]  /*3c70*/  MUFU.EX2 R187, R7 ;  /* 0x0000000700bb7308 */ /* 0x000ea20000000800 */
[C---:B---3--:R-:W-:Y:S01]  /*3c80*/  FADD.FTZ R23, R51.reuse, R0 ;  /* 0x0000000033177221 */ /* 0x048fe20000010000 */
[----:B------:R-:W-:-:S03]  /*3c90*/  F2FP.BF16.F32.PACK_AB R185, R51, R50 ;  /* 0x0000003233b9723e */ /* 0x000fc600000010ff */
[----:B-1----:R-:W-:Y:S01]  /*3ca0*/  FADD.FTZ R0, R54, R23 ;  /* 0x0000001736007221 */ /* 0x002fe20000010000 */
[----:B------:R-:W-:-:S03]  /*3cb0*/  VIADD R23, R103, 0xfffffffe ;  /* 0xfffffffe67177836 */ /* 0x000fc60000000000 */
[C---:B--2---:R-:W-:Y:S01]  /*3cc0*/  FADD.FTZ R7, R187.reuse, R0 ;  /* 0x00000000bb077221 */ /* 0x044fe20000010000 */
[----:B------:R-:W-:Y:S01]  /*3cd0*/  F2FP.BF16.F32.PACK_AB R187, R187, R54 ;  /* 0x00000036bbbb723e */ /* 0x000fe200000010ff */
[----:B------:R-:W-:Y:S06]  /*3ce0*/  @P2 BRA `(.L_x_911) ;  /* 0x0000000000442947 */ /* 0x000fec0003800000 */
        /* <DEDUP_REMOVED lines=10> */
.L_x_912:
[----:B------:R-:W-:-:S11]  /*3d90*/  UISETP.NE.AND UP1, UPT, UR11, 0x1, UPT ;  /* 0x000000010b00788c */ /* 0x000fd6000bf25270 */
[----:B------:R-:W-:Y:S02]  /*3da0*/  @UP1 ULDC.64 UR14, c[0x0][0x9e8] ;  /* 0x00027a00000e1ab9 */ /* 0x000fe40000000a00 */
[----:B------:R-:W-:-:S04]  /*3db0*/  UIMAD.WIDE.U32 UR18, UR7, UR14, URZ ;  /* 0x0000000e071272a5 */ /* 0x000fc8000f8e003f */
[----:B------:R-:W-:-:S12]  /*3dc0*/  @UP1 USHF.R.U32.HI UR7, URZ, UR15, UR19 ;  /* 0x0000000f3f071299 */ /* 0x000fd80008011613 */
.L_x_913:
[----:B------:R-:W-:-:S04]  /*3dd0*/  UIMAD UR7, UR7, UR11, UR11 ;  /* 0x0000000b070772a4 */ /* 0x000fc8000f8e020b */
[----:B------:R-:W-:-:S04]  /*3de0*/  UISETP.LT.AND UP1, UPT, UR10, UR7, UPT ;  /* 0x000000070a00728c */ /* 0x000fc8000bf21270 */
[----:B------:R-:W-:-:S12]  /*3df0*/  USEL UR10, UR10, UR7, UP1 ;  /* 0x000000070a0a7287 */ /* 0x000fd80008800000 */
.L_x_911:
[----:B------:R-:W-:Y:S01]  /*3e00*/  USHF.R.S32.HI UR7, URZ, 0x1f, UR10 ;  /* 0x0000001f3f077899 */ /* 0x000fe2000801140a */
[----:B------:R-:W-:Y:S01]  /*3e10*/  IMAD.MOV.U32 R2, RZ, RZ, 0x3f800000 ;  /* 0x3f800000ff027424 */ /* 0x000fe200078e00ff */
[----:B------:R-:W-:Y:S01]  /*3e20*/  CS2R R150, SRZ ;  /* 0x0000000000967805 */ /* 0x000fe2000001ff00 */
[----:B------:R-:W-:Y:S01]  /*3e30*/  IMAD.MOV.U32 R0, RZ, RZ, 0x3f800000 ;  /* 0x3f800000ff007424 */ /* 0x000fe200078e00ff */
        /* <DEDUP_REMOVED lines=8> */
[----:B------:R-:W-:Y:S01]  /*3ec0*/  UISETP.LT.AND UP1, UPT, UR60, UR7, UPT ;  /* 0x000000073c00728c */ /* 0x000fe2000bf21270 */
[----:B------:R-:W-:Y:S02]  /*3ed0*/  CS2R R136, SRZ ;  /* 0x0000000000887805 */ /* 0x000fe4000001ff00 */
[----:B------:R-:W-:Y:S02]  /*3ee0*/  CS2R R134, SRZ ;  /* 0x0000000000867805 */ /* 0x000fe4000001ff00 */
[----:B------:R-:W-:Y:S01]  /*3ef0*/  CS2R R132, SRZ ;  /* 0x0000000000847805 */ /* 0x000fe2000001ff00 */
[----:B------:R-:W-:Y:S01]  /*3f00*/  USEL UR41, UR60, UR7, !UP1 ;  /* 0x000000073c297287 */ /* 0x000fe2000c800000 */
[----:B------:R-:W-:-:S02]  /*3f10*/  CS2R R130, SRZ ;  /* 0x0000000000827805 */ /* 0x000fc4000001ff00 */
[----:B------:R-:W-:Y:S02]  /*3f20*/  CS2R R128, SRZ ;  /* 0x0000000000807805 */ /* 0x000fe4000001ff00 */
[----:B------:R-:W-:Y:S02]  /*3f30*/  CS2R R126, SRZ ;  /* 0x00000000007e7805 */ /* 0x000fe4000001ff00 */
[----:B------:R-:W-:Y:S02]  /*3f40*/  CS2R R124, SRZ ;  /* 0x00000000007c7805 */ /* 0x000fe4000001ff00 */
[----:B------:R-:W-:Y:S02]  /*3f50*/  CS2R R122, SRZ ;  /* 0x00000000007a7805 */ /* 0x000fe4000001ff00 */
[----:B------:R-:W-:Y:S02]  /*3f60*/  ISETP.GE.AND P2, PT, R23, UR41, PT ;  /* 0x0000002917007c0c */ /* 0x000fe4000bf46270 */
        /* <DEDUP_REMOVED lines=48> */
[----:B------:R-:W-:Y:S01]  /*4270*/  CS2R R24, SRZ ;  /* 0x0000000000187805 */ /* 0x000fe2000001ff00 */
[----:B------:R-:W-:Y:S06]  /*4280*/  @!P2 BRA `(.L_x_914) ;  /* 0x0000002400d8a947 */ /* 0x000fec0003800000 */
[----:B------:R-:W-:Y:S01]  /*4290*/  IMAD.IADD R214, R6, 0x1, R21 ;  /* 0x0000000106d67824 */ /* 0x000fe200078e0215 */
[----:B------:R-:W-:Y:S01]  /*42a0*/  ULDC UR47, c[0x0][0x9e4] ;  /* 0x00027900002f7ab9 */ /* 0x000fe20000000800 */
[----:B------:R-:W-:Y:S02]  /*42b0*/  IMAD.MOV.U32 R2, RZ, RZ, 0x3f800000 ;  /* 0x3f800000ff027424 */ /* 0x000fe400078e00ff */
[----:B------:R-:W-:-:S07]  /*42c0*/  IMAD.MOV.U32 R151, RZ, RZ, RZ ;  /* 0x000000ffff977224 */ /* 0x000fce00078e00ff */
.L_x_931:
[----:B------:R-:W-:-:S04]  /*42d0*/  UIADD3 UR7, UR36, 0x1, URZ ;  /* 0x0000000124077890 */ /* 0x000fc8000fffe03f */
[----:B------:R-:W-:-:S04]  /*42e0*/  UISETP.NE.AND UP1, UPT, UR7, 0x2, UPT ;  /* 0x000000020700788c */ /* 0x000fc8000bf25270 */
[----:B------:R-:W-:Y:S02]  /*42f0*/  USEL UR40, URZ, 0x1, UP1 ;  /* 0x000000013f287887 */ /* 0x000fe40008800000 */
[----:B------:R-:W-:Y:S02]  /*4300*/  USEL UR7, UR7, URZ, UP1 ;  /* 0x0000003f07077287 */ /* 0x000fe40008800000 */
[----:B------:R-:W-:Y:S01]  /*4310*/  ULOP3.LUT UR40, UR46, UR40, URZ, 0x3c, !UPT ;  /* 0x000000282e287292 */ /* 0x000fe2000f8e3c3f */
[----:B------:R-:W-:Y:S11]  /*4320*/  @!P0 BRA `(.L_x_915) ;  /* 0x0000000000048947 */ /* 0x000ff60003800000 */
[----:B------:R-:W-:Y:S01]  /*4330*/  BPT.TRAP 0x1 ;  /* 0x000000040000795c */ /* 0x000fe20000300000 */
.L_x_915:
[----:B------:R-:W-:Y:S01]  /*4340*/  ULEA UR39, UR7, UR38, 0x3 ;  /* 0x0000002607277291 */ /* 0x000fe2000f8e183f */
[----:B------:R-:W-:-:S05]  /*4350*/  IMAD.U32 R152, RZ, RZ, UR40 ;  /* 0x00000028ff987e24 */ /* 0x000fca000f8e00ff */
[----:B------:R-:W-:-:S04]  /*4360*/  SHF.L.U32 R152, R152, 0x1f, RZ ;  /* 0x0000001f98987819 */ /* 0x000fc800000006ff */
[----:B------:R1:W2:Y:S01]  /*4370*/  SYNCS.PHASECHK.TRANS64.TRYWAIT P2, [UR39+0x30830], R152 ;  /* 0x03083098ff0075a7 */ /* 0x0002a20008040167 */
[----:B------:R-:W-:Y:S05]  /*4380*/  @!P0 BRA `(.L_x_916) ;  /* 0x0000000000048947 */ /* 0x000fea0003800000 */
[----:B------:R-:W-:Y:S01]  /*4390*/  BPT.TRAP 0x1 ;  /* 0x000000040000795c */ /* 0x000fe20000300000 */
.L_x_916:
[----:B--2---:R-:W-:Y:S05]  /*43a0*/  @P2 BRA `(.L_x_917) ;  /* 0x0000000000082947 */ /* 0x004fea0003800000 */
[----:B------:R-:W2:Y:S02]  /*43b0*/  SYNCS.PHASECHK.TRANS64.TRYWAIT P2, [UR39+0x30830], R152 ;  /* 0x03083098ff0075a7 */ /* 0x000ea40008040167 */
[----:B--2---:R-:W-:Y:S05]  /*43c0*/  @!P2 BRA `(.L_x_918) ;  /* 0x000000d40038a947 */ /* 0x004fea0003800000 */
.L_x_917:
[----:B------:R-:W-:Y:S01]  /*43d0*/  R2UR UR56, R18 ;  /* 0x00000000123872ca */ /* 0x000fe200000e0000 */
[----:B------:R-:W-:Y:S01]  /*43e0*/  ULEA UR6, UR7, UR37, 0xb ;  /* 0x0000002507067291 */ /* 0x000fe2000f8e583f */
[----:B------:R-:W-:Y:S01]  /*43f0*/  R2UR UR57, R19 ;  /* 0x00000000133972ca */ /* 0x000fe200000e0000 */
[----:B-12---:R-:W-:Y:S01]  /*4400*/  WARPGROUP.ARRIVE ;  /* 0x00000000000079c5 */ /* 0x006fe20000000000 */
[----:B------:R-:W-:Y:S01]  /*4410*/  UMOV UR59, 0x40000040 ;  /* 0x40000040003b7882 */ /* 0x000fe20000000000 */
[----:B------:R-:W-:Y:S01]  /*4420*/  UIADD3 UR10, UR6, 0x204, URZ ;  /* 0x00000204060a7890 */ /* 0x000fe2000fffe03f */
[-C--:B------:R-:W-:Y:S01]  /*4430*/  FMUL.FTZ R24, R24, R0.reuse ;  /* 0x0000000018187220 */ /* 0x080fe20000410000 */
[----:B------:R-:W-:Y:S01]  /*4440*/  UMOV UR11, 0x40000040 ;  /* 0x40000040000b7882 */ /* 0x000fe20000000000 */
[----:B------:R-:W-:Y:S01]  /*4450*/  UMOV UR58, UR6 ;  /* 0x00000006003a7c82 */ /* 0x000fe20008000000 */
[----:B------:R-:W-:Y:S01]  /*4460*/  UIADD3 UR14, UR6, 0x206, URZ ;  /* 0x00000206060e7890 */ /* 0x000fe2000fffe03f */
[-C--:B------:R-:W-:Y:S01]  /*4470*/  FMUL.FTZ R25, R25, R0.reuse ;  /* 0x0000000019197220 */ /* 0x080fe20000410000 */
[----:B------:R-:W-:Y:S01]  /*4480*/  UMOV UR15, 0x40000040 ;  /* 0x40000040000f7882 */ /* 0x000fe20000000000 */
[----:B------:R-:W-:Y:S01]  /*4490*/  UIADD3 UR18, UR6, 0x400, URZ ;  /* 0x0000040006127890 */ /* 0x000fe2000fffe03f */
[-C--:B------:R-:W-:Y:S01]  /*44a0*/  FMUL.FTZ R28, R28, R0.reuse ;  /* 0x000000001c1c7220 */ /* 0x080fe20000410000 */
[----:B------:R-:W-:Y:S01]  /*44b0*/  UMOV UR19, 0x40000040 ;  /* 0x4000004000137882 */ /* 0x000fe20000000000 */
[----:B------:R-:W-:Y:S01]  /*44c0*/  HGMMA.64x64x16.F32.BF16 R152, gdesc[UR56], RZ, !UPT, gsb0 ;  /* 0x00e00000389879f0 */ /* 0x000fe2000c0018ff */
[----:B------:R-:W-:Y:S01]  /*44d0*/  R2UR UR56, R16 ;  /* 0x00000000103872ca */ /* 0x000fe200000e0000 */
[----:B------:R-:W-:Y:S01]  /*44e0*/  UIADD3 UR58, UR6, 0x2, URZ ;  /* 0x00000002063a7890 */ /* 0x000fe2000fffe03f */
[----:B------:R-:W-:Y:S01]  /*44f0*/  R2UR UR57, R17 ;  /* 0x00000000113972ca */ /* 0x000fe200000e0000 */
        /* <DEDUP_REMOVED lines=75> */
[----:B------:R-:W-:Y:S01]  /*49b0*/  FMUL.FTZ R149, R149, R0 ;  /* 0x0000000095957220 */ /* 0x000fe20000410000 */
[-C--:B------:R-:W-:Y:S01]  /*49c0*/  FMUL.FTZ R26, R26, R2.reuse ;  /* 0x000000021a1a7220 */ /* 0x080fe20000410000 */
[-C--:B------:R-:W-:Y:S01]  /*49d0*/  FMUL.FTZ R27, R27, R2.reuse ;  /* 0x000000021b1b7220 */ /* 0x080fe20000410000 */
[-C--:B------:R-:W-:Y:S01]  /*49e0*/  FMUL.FTZ R30, R30, R2.reuse ;  /* 0x000000021e1e7220 */ /* 0x080fe20000410000 */
[----:B------:R-:W-:Y:S01]  /*49f0*/  HGMMA.64x64x16.F32.BF16 R152, gdesc[UR56], R152, gsb0 ;  /* 0x00e00000389879f0 */ /* 0x000fe20008001898 */
[----:B------:R-:W-:Y:S01]  /*4a00*/  R2UR UR56, R14 ;  /* 0x000000000e3872ca */ /* 0x000fe200000e0000 */
[----:B------:R-:W-:Y:S01]  /*4a10*/  UIADD3 UR58, UR6, 0x4, URZ ;  /* 0x00000004063a7890 */ /* 0x000fe2000fffe03f */
[----:B------:R-:W-:Y:S01]  /*4a20*/  R2UR UR57, R15 ;  /* 0x000000000f3972ca */ /* 0x000fe200000e0000 */
        /* <DEDUP_REMOVED lines=64> */
[----:B------:R-:W-:Y:S01]  /*4e30*/  HGMMA.64x64x16.F32.BF16 R152, gdesc[UR56], R152, gsb0 ;  /* 0x00e00000389879f0 */ /* 0x000fe20008001898 */
[----:B------:R-:W-:Y:S01]  /*4e40*/  R2UR UR56, R12 ;  /* 0x000000000c3872ca */ /* 0x000fe200000e0000 */
[----:B------:R-:W-:Y:S01]  /*4e50*/  UIADD3 UR58, UR6, 0x6, URZ ;  /* 0x00000006063a7890 */ /* 0x000fe2000fffe03f */
[----:B------:R-:W-:Y:S01]  /*4e60*/  R2UR UR57, R13 ;  /* 0x000000000d3972ca */ /* 0x000fe200000e0000 */
[----:B------:R-:W-:Y:S01]  /*4e70*/  UMOV UR59, 0x40000040 ;  /* 0x40000040003b7882 */ /* 0x000fe20000000000 */
[----:B------:R-:W-:Y:S02]  /*4e80*/  WARPGROUP.DEPBAR.LE gsb0, 0x0 ;  /* 0x00008000000079c5 */ /* 0x000fe40000010000 */
[----:B------:R-:W-:-:S09]  /*4e90*/  WARPGROUP.ARRIVE ;  /* 0x00000000000079c5 */ /* 0x000fd20000000000 */
        /* <DEDUP_REMOVED lines=8> */
[----:B------:R-:W-:Y:S01]  /*4f20*/  UIADD3 UR58, UR6, 0x202, URZ ;  /* 0x00000202063a7890 */ /* 0x000fe2000fffe03f */
[----:B------:R-:W-:Y:S01]  /*4f30*/  UMOV UR59, 0x40000040 ;  /* 0x40000040003b7882 */ /* 0x000fe20000000000 */
[----:B------:R-:W-:Y:S01]  /*4f40*/  UMOV UR56, UR4 ;  /* 0x0000000400387c82 */ /* 0x000fe20008000000 */
[----:B------:R-:W-:Y:S01]  /*4f50*/  UMOV UR57, UR5 ;  /* 0x0000000500397c82 */ /* 0x000fe20008000000 */
[----:B------:R-:W-:Y:S02]  /*4f60*/  WARPGROUP.DEPBAR.LE gsb0, 0x0 ;  /* 0x00008000000079c5 */ /* 0x000fe40000010000 */
[----:B------:R-:W-:-:S06]  /*4f70*/  WARPGROUP.ARRIVE ;  /* 0x00000000000079c5 */ /* 0x000fcc0000000000 */
[----:B------:R-:W-:Y:S01]  /*4f80*/  HGMMA.64x64x16.F32.BF16 R152, gdesc[UR56], R152, gsb0 ;  /* 0x00e00000389879f0 */ /* 0x000fe20008001898 */
[----:B------:R-:W-:Y:S01]  /*4f90*/  R2UR UR56, R8 ;  /* 0x00000000083872ca */ /* 0x000fe200000e0000 */
[----:B------:R-:W-:Y:S01]  /*4fa0*/  UIADD3 UR58, UR6, 0x606, URZ ;  /* 0x00000606063a7890 */ /* 0x000fe2000fffe03f */
[----:B------:R-:W-:Y:S01]  /*4fb0*/  R2UR UR57, R9 ;  /* 0x00000000093972ca */ /* 0x000fe200000e0000 */
[----:B------:R-:W-:Y:S01]  /*4fc0*/  UMOV UR59, 0x40000040 ;  /* 0x40000040003b7882 */ /* 0x000fe20000000000 */
        /* <DEDUP_REMOVED lines=31> */
[----:B------:R-:W-:Y:S05]  /*51c0*/  @!P0 BRA `(.L_x_919) ;  /* 0x0000000000048947 */ /* 0x000fea0003800000 */
[----:B------:R-:W-:Y:S01]  /*51d0*/  BPT.TRAP 0x1 ;  /* 0x000000040000795c */ /* 0x000fe20000300000 */
.L_x_919:
[----:B------:R-:W-:Y:S01]  /*51e0*/  ULEA UR10, UR36, UR38, 0x3 ;  /* 0x00000026240a7291 */ /* 0x000fe2000f8e183f */
[----:B------:R-:W-:-:S04]  /*51f0*/  MOV R0, UR46 ;  /* 0x0000002e00007c02 */ /* 0x000fc80008000f00 */
[----:B------:R-:W-:-:S04]  /*5200*/  SHF.L.U32 R0, R0, 0x1f, RZ ;  /* 0x0000001f00007819 */ /* 0x000fc800000006ff */
[----:B------:R1:W2:Y:S01]  /*5210*/  SYNCS.PHASECHK.TRANS64.TRYWAIT P2, [UR10+0x30850], R0 ;  /* 0x03085000ff0075a7 */ /* 0x0002a2000804014a */
[----:B------:R-:W-:Y:S05]  /*5220*/  @!P0 BRA `(.L_x_920) ;  /* 0x0000000000048947 */ /* 0x000fea0003800000 */
[----:B------:R-:W-:Y:S01]  /*5230*/  BPT.TRAP 0x1 ;  /* 0x000000040000795c */ /* 0x000fe20000300000 */
.L_x_920:
[----:B--2---:R-:W-:Y:S05]  /*5240*/  @P2 BRA `(.L_x_921) ;  /* 0x0000000000082947 */ /* 0x004fea0003800000 */
[----:B------:R-:W2:Y:S02]  /*5250*/  SYNCS.PHASECHK.TRANS64.TRYWAIT P2, [UR10+0x30850], R0 ;  /* 0x03085000ff0075a7 */ /* 0x000ea4000804014a */
[----:B--2---:R-:W-:Y:S05]  /*5260*/  @!P2 BRA `(.L_x_922) ;  /* 0x000000c400a8a947 */ /* 0x004fea0003800000 */
.L_x_921:
[----:B------:R-:W-:Y:S01]  /*5270*/  UIADD3 UR6, UR38, 0x400, URZ ;  /* 0x0000040026067890 */ /* 0x000fe2000fffe03f */
[----:B------:R-:W-:Y:S01]  /*5280*/  WARPGROUP.ARRIVE ;  /* 0x00000000000079c5 */ /* 0x000fe20000000000 */
[----:B------:R-:W-:Y:S01]  /*5290*/  UMOV UR15, 0x40000040 ;  /* 0x40000040000f7882 */ /* 0x000fe20000000000 */
[----:B-12---:R-:W-:Y:S01]  /*52a0*/  IMAD.SHL.U32 R0, R23, 0x40, RZ ;  /* 0x0000004017007824 */ /* 0x006fe200078e00ff */
[----:B------:R-:W-:Y:S01]  /*52b0*/  USHF.R.U32.HI UR6, URZ, 0x4, UR6 ;  /* 0x000000043f067899 */ /* 0x000fe20008011606 */
[----:B------:R-:W-:Y:S01]  /*52c0*/  IMAD.U32 R2, RZ, RZ, UR39 ;  /* 0x00000027ff027e24 */ /* 0x000fe2000f8e00ff */
[----:B------:R-:W-:Y:S01]  /*52d0*/  PLOP3.LUT P2, PT, PT, PT, UP0, 0x40, 0x0 ;  /* 0x000000000000781c */ /* 0x000fe20003f4e808 */
[----:B------:R-:W-:Y:S01]  /*52e0*/  ULDC UR22, c[0x0][0x9dc] ;  /* 0x0002770000167ab9 */ /* 0x000fe20000000800 */
[----:B------:R-:W-:Y:S01]  /*52f0*/  ULOP3.LUT UR6, UR6, 0x3fff, URZ, 0xc0, !UPT ;  /* 0x00003fff06067892 */ /* 0x000fe2000f8ec03f */
[----:B------:R-:W-:Y:S01]  /*5300*/  @!P1 VIADD R2, R2, 0x30840 ;  /* 0x0003084002029836 */ /* 0x000fe20000000000 */
[----:B------:R-:W-:-:S02]  /*5310*/  ULDC UR11, c[0x0][0x9e0] ;  /* 0x00027800000b7ab9 */ /* 0x000fc40000000800 */
[----:B------:R-:W-:Y:S02]  /*5320*/  ULOP3.LUT UR6, UR6, 0x2000000, URZ, 0xfc, !UPT ;  /* 0x0200000006067892 */ /* 0x000fe4000f8efc3f */
[----:B------:R-:W-:Y:S02]  /*5330*/  @!P1 PRMT R2, RZ, 0x654, R2 ;  /* 0x00000654ff029816 */ /* 0x000fe40000000002 */
[----:B------:R-:W-:-:S07]  /*5340*/  ULEA UR6, UR36, UR6, 0xb ;  /* 0x0000000624067291 */ /* 0x000fce000f8e583f */
        /* <DEDUP_REMOVED lines=15> */
[----:B------:R-:W-:Y:S02]  /*5440*/  UMOV UR15, 0x40000040 ;  /* 0x40000040000f7882 */ /* 0x000fe40000000000 */
[----:B------:R-:W-:Y:S01]  /*5450*/  ULDC UR6, c[0x0][0x288] ;  /* 0x0000a20000067ab9 */ /* 0x000fe20000000800 */
[----:B------:R-:W-:Y:S02]  /*5460*/  WARPGROUP.DEPBAR.LE gsb0, 0x0 ;  /* 0x00008000000079c5 */ /* 0x000fe40000010000 */
[----:B------:R-:W-:-:S15]  /*5470*/  WARPGROUP.ARRIVE ;  /* 0x00000000000079c5 */ /* 0x000fde0000000000 */
[----:B------:R-:W-:-:S06]  /*5480*/  NOP ;  /* 0x0000000000007918 */ /* 0x000fcc0000000000 */
[----:B------:R-:W-:Y:S03]  /*5490*/  HGMMA.64x256x16.F32.BF16 R24, R184, gdesc[UR12].tnspB, R24, gsb0 ;  /* 0x43e0000cb8187df0 */ /* 0x000fe60008001818 */
[----:B------:R-:W-:Y:S02]  /*54a0*/  WARPGROUP.DEPBAR.LE gsb0, 0x0 ;  /* 0x00008000000079c5 */ /* 0x000fe40000010000 */
[----:B------:R-:W1:Y:S01]  /*54b0*/  LDC R185, c[0x0][0x2e0] ;  /* 0x0000b800ffb97b82 */ /* 0x000e620000000800 */
[----:B------:R-:W-:Y:S01]  /*54c0*/  IADD3 R184, -R0, 0x1, RZ ;  /* 0x0000000100b87810 */ /* 0x000fe20007ffe1ff */
[----:B------:R2:W-:Y:S04]  /*54d0*/  @!P1 SYNCS.ARRIVE.TRANS64.RED.A1T0 RZ, [R2+URZ], RZ ;  /* 0x000000ff02ff99a7 */ /* 0x0005e8000810043f */
[----:B-1----:R-:W-:-:S04]  /*54e0*/  IMAD R184, R185, UR45, R184 ;  /* 0x0000002db9b87c24 */ /* 0x002fc8000f8e02b8 */
[----:B------:R-:W-:Y:S01]  /*54f0*/  VIADD R185, R184, -UR6 ;  /* 0x80000006b8b97c36 */ /* 0x000fe20008000000 */
[----:B------:R-:W-:-:S03]  /*5500*/  ULOP3.LUT UR6, URZ, UR22, URZ, 0x33, !UPT ;  /* 0x000000163f067292 */ /* 0x000fc6000f8e333f */
[----:B------:R-:W-:-:S04]  /*5510*/  IMAD R185, R22, -0x2, R185 ;  /* 0xfffffffe16b97824 */ /* 0x000fc800078e02b9 */
[C---:B------:R-:W-:Y:S02]  /*5520*/  VIADD R188, R185.reuse, UR11 ;  /* 0x0000000bb9bc7c36 */ /* 0x040fe40008000000 */
[----:B------:R-:W-:Y:S02]  /*5530*/  VIADD R190, R185, UR6 ;  /* 0x00000006b9be7c36 */ /* 0x000fe40008000000 */
[C---:B------:R-:W-:Y:S02]  /*5540*/  IMAD.IADD R186, R6.reuse, 0x1, R188 ;  /* 0x0000000106ba7824 */ /* 0x040fe400078e02bc */
[----:B------:R-:W-:Y:S01]  /*5550*/  IMAD.IADD R187, R6, 0x1, R190 ;  /* 0x0000000106bb7824 */ /* 0x000fe200078e02be */
[----:B--2---:R-:W-:Y:S06]  /*5560*/  @P2 BRA `(.L_x_923) ;  /* 0x00000000005c2947 */ /* 0x004fec0003800000 */
[----:B------:R-:W-:Y:S01]  /*5570*/  ISETP.GT.AND P2, PT, R214, -0x1, PT ;  /* 0xffffffffd600780c */ /* 0x000fe20003f44270 */
[----:B------:R-:W-:-:S12]  /*5580*/  BSSY B0, `(.L_x_924) ;  /* 0x0000011000007945 */ /* 0x000fd80003800000 */
[----:B------:R-:W-:Y:S05]  /*5590*/  @P2 BRA `(.L_x_925) ;  /* 0x0000000000202947 */ /* 0x000fea0003800000 */
[----:B------:R-:W-:Y:S02]  /*55a0*/  MOV R2, UR47 ;  /* 0x0000002f00027c02 */ /* 0x000fe40008000f00 */
[----:B------:R-:W-:Y:S02]  /*55b0*/  LOP3.LUT R189, RZ, R214, RZ, 0x33, !PT ;  /* 0x000000d6ffbd7212 */ /* 0x000fe400078e33ff */
[----:B------:R-:W-:-:S13]  /*55c0*/  ISETP.NE.AND P2, PT, R2, 0x1, PT ;  /* 0x000000010200780c */ /* 0x000fda0003f45270 */
[----:B------:R-:W1:Y:S02]  /*55d0*/  @P2 LDC.64 R184, c[0x0][0x9e8] ;  /* 0x00027a00ffb82b82 */ /* 0x000e640000000a00 */
[----:B-1----:R-:W-:-:S05]  /*55e0*/  @P2 IMAD.HI.U32 R184, R189, R184, RZ ;  /* 0x000000b8bdb82227 */ /* 0x002fca00078e00ff */
[----:B------:R-:W-:-:S04]  /*55f0*/  @P2 SHF.R.U32.HI R189, RZ, R185, R184 ;  /* 0x000000b9ffbd2219 */ /* 0x000fc800000116b8 */
[----:B------:R-:W-:Y:S01]  /*5600*/  LOP3.LUT R189, RZ, R189, RZ, 0x33, !PT ;  /* 0x000000bdffbd7212 */ /* 0x000fe200078e33ff */
[----:B------:R-:W-:Y:S06]  /*5610*/  BRA `(.L_x_926) ;  /* 0x00000000001c7947 */ /* 0x000fec0003800000 */
.L_x_925:
[----:B------:R-:W-:-:S05]  /*5620*/  IMAD.U32 R2, RZ, RZ, UR47 ;  /* 0x0000002fff027e24 */ /* 0x000fca000f8e00ff */
[----:B------:R-:W-:-:S13]  /*5630*/  ISETP.NE.AND P2, PT, R2, 0x1, PT ;  /* 0x000000010200780c */ /* 0x000fda0003f45270 */
[----:B------:R-:W1:Y:S01]  /*5640*/  @P2 LDC.64 R184, c[0x0][0x9e8] ;  /* 0x00027a00ffb82b82 */ /* 0x000e620000000a00 */
[----:B------:R-:W-:-:S04]  /*5650*/  @P2 IMAD.IADD R189, R6, 0x1, R21 ;  /* 0x0000000106bd2824 */ /* 0x000fc800078e0215 */
[----:B-1----:R-:W-:-:S04]  /*5660*/  @P2 IMAD.HI.U32 R184, R189, R184, RZ ;  /* 0x000000b8bdb82227 */ /* 0x002fc800078e00ff */
[----:B------:R-:W-:Y:S01]  /*5670*/  IMAD.MOV.U32 R189, RZ, RZ, R214 ;  /* 0x000000ffffbd7224 */ /* 0x000fe200078e00d6 */
[----:B------:R-:W-:-:S07]  /*5680*/  @P2 SHF.R.U32.HI R189, RZ, R185, R184 ;  /* 0x000000b9ffbd2219 */ /* 0x000fce00000116b8 */
.L_x_926:
[----:B------:R-:W-:Y:S05]  /*5690*/  BSYNC B0 ;  /* 0x0000000000007941 */ /* 0x000fea0003800000 */
.L_x_924:
[----:B------:R-:W-:-:S04]  /*56a0*/  IMAD R185, R189, R2, -R0 ;  /* 0x00000002bdb97224 */ /* 0x000fc800078e0a00 */
[----:B------:R-:W-:-:S05]  /*56b0*/  IMAD R185, R22, -0x2, R185 ;  /* 0xfffffffe16b97824 */ /* 0x000fca00078e02b9 */
[----:B------:R-:W-:Y:S02]  /*56c0*/  VIADDMNMX R186, R185, R2, R186, PT ;  /* 0x00000002b9ba7246 */ /* 0x000fe400038001ba */
[----:B------:R-:W-:-:S07]  /*56d0*/  VIMNMX R187, R187, R185, !PT ;  /* 0x000000b9bbbb7248 */ /* 0x000fce0007fe0100 */
.L_x_923:
[----:B------:R-:W-:Y:S01]  /*56e0*/  ISETP.GT.AND P2, PT, R23, -0x1, PT ;  /* 0xffffffff1700780c */ /* 0x000fe20003f44270 */
[----:B------:R-:W-:-:S03]  /*56f0*/  IMAD.IADD R184, R5, 0x1, R188 ;  /* 0x0000000105b87824 */ /* 0x000fc600078e02bc */
[C---:B------:R-:W-:Y:S02]  /*5700*/  ISETP.GT.AND P5, PT, R187.reuse, RZ, P2 ;  /* 0x000000ffbb00720c */ /* 0x040fe400017a4270 */
[C---:B------:R-:W-:Y:S02]  /*5710*/  ISETP.GT.AND P4, PT, R187.reuse, 0x1, P2 ;  /* 0x00000001bb00780c */ /* 0x040fe40001784270 */
[----:B------:R-:W-:Y:S02]  /*5720*/  ISETP.LT.OR P5, PT, R186, 0x1, P5 ;  /* 0x00000001ba00780c */ /* 0x000fe40002fa1670 */
[C---:B------:R-:W-:Y:S02]  /*5730*/  ISETP.GT.AND P6, PT, R187.reuse, 0x8, P2 ;  /* 0x00000008bb00780c */ /* 0x040fe400017c4270 */
[----:B------:R-:W-:Y:S02]  /*5740*/  FSEL R185, R152, -INF , !P5 ;  /* 0xff80000098b97808 */ /* 0x000fe40006800000 */
[----:B------:R-:W-:-:S02]  /*5750*/  ISETP.GT.AND P5, PT, R187, 0x10, P2 ;  /* 0x00000010bb00780c */ /* 0x000fc400017a4270 */
[C---:B------:R-:W-:Y:S02]  /*5760*/  ISETP.GT.AND P3, PT, R187.reuse, 0x9, P2 ;  /* 0x00000009bb00780c */ /* 0x040fe40001764270 */
[C---:B------:R-:W-:Y:S02]  /*5770*/  ISETP.LT.OR P5, PT, R186.reuse, 0x11, P5 ;  /* 0x00000011ba00780c */ /* 0x040fe40002fa1670 */
[----:B------:R-:W-:Y:S02]  /*5780*/  ISETP.LT.OR P4, PT, R186, 0x2, P4 ;  /* 0x00000002ba00780c */ /* 0x000fe40002781670 */
[----:B------:R-:W-:Y:S02]  /*5790*/  FSEL R160, R160, -INF , !P5 ;  /* 0xff800000a0a07808 */ /* 0x000fe40006800000 */
[----:B------:R-:W-:Y:S02]  /*57a0*/  ISETP.GT.AND P5, PT, R187, 0x20, P2 ;  /* 0x00000020bb00780c */ /* 0x000fe400017a4270 */
[----:B------:R-:W-:-:S02]  /*57b0*/  ISETP.LT.OR P6, PT, R186, 0x9, P6 ;  /* 0x00000009ba00780c */ /* 0x000fc400037c1670 */
[C---:B------:R-:W-:Y:S02]  /*57c0*/  ISETP.LT.OR P3, PT, R186.reuse, 0xa, P3 ;  /* 0x0000000aba00780c */ /* 0x040fe40001f61670 */
[----:B------:R-:W-:Y:S02]  /*57d0*/  ISETP.LT.OR P5, PT, R186, 0x21, P5 ;  /* 0x00000021ba00780c */ /* 0x000fe40002fa1670 */
[----:B------:R-:W-:Y:S02]  /*57e0*/  FSEL R2, R153, -INF , !P4 ;  /* 0xff80000099027808 */ /* 0x000fe40006000000 */
[----:B------:R-:W-:Y:S02]  /*57f0*/  FSEL R156, R156, -INF , !P6 ;  /* 0xff8000009c9c7808 */ /* 0x000fe40007000000 */
[----:B------:R-:W-:Y:S02]  /*5800*/  FSEL R157, R157, -INF , !P3 ;  /* 0xff8000009d9d7808 */ /* 0x000fe40005800000 */
[----:B------:R-:W-:-:S02]  /*5810*/  ISETP.GT.AND P4, PT, R187, 0x11, P2 ;  /* 0x00000011bb00780c */ /* 0x000fc40001784270 */
[C---:B------:R-:W-:Y:S02]  /*5820*/  ISETP.GT.AND P6, PT, R187.reuse, 0x18, P2 ;  /* 0x00000018bb00780c */ /* 0x040fe400017c4270 */
[C---:B------:R-:W-:Y:S02]  /*5830*/  ISETP.GT.AND P3, PT, R187.reuse, 0x19, P2 ;  /* 0x00000019bb00780c */ /* 0x040fe40001764270 */
[----:B------:R-:W-:Y:S02]  /*5840*/  FSEL R168, R168, -INF , !P5 ;  /* 0xff800000a8a87808 */ /* 0x000fe40006800000 */
[----:B------:R-:W-:Y:S02]  /*5850*/  ISETP.GT.AND P5, PT, R187, 0x30, P2 ;  /* 0x00000030bb00780c */ /* 0x000fe400017a4270 */
[C---:B------:R-:W-:Y:S02]  /*5860*/  ISETP.LT.OR P4, PT, R186.reuse, 0x12, P4 ;  /* 0x00000012ba00780c */ /* 0x040fe40002781670 */
        /* <DEDUP_REMOVED lines=8> */
[----:B------:R-:W-:Y:S02]  /*58f0*/  ISETP.GT.AND P3, PT, R187, 0x29, P2 ;  /* 0x00000029bb00780c */ /* 0x000fe40001764270 */
[----:B------:R-:W-:Y:S02]  /*5900*/  FSEL R176, R176, -INF , !P5 ;  /* 0xff800000b0b07808 */ /* 0x000fe40006800000 */
[----:B------:R-:W-:Y:S02]  /*5910*/  PLOP3.LUT P5, PT, PT, PT, UP0, 0x40, 0x0 ;  /* 0x000000000000781c */ /* 0x000fe40003fae808 */
[C---:B------:R-:W-:Y:S02]  /*5920*/  ISETP.LT.OR P4, PT, R186.reuse, 0x22, P4 ;  /* 0x00000022ba00780c */ /* 0x040fe40002781670 */
[----:B------:R-:W-:-:S02]  /*5930*/  ISETP.LT.OR P6, PT, R186, 0x29, P6 ;  /* 0x00000029ba00780c */ /* 0x000fc400037c1670 */
[----:B------:R-:W-:Y:S02]  /*5940*/  ISETP.LT.OR P3, PT, R186, 0x2a, P3 ;  /* 0x0000002aba00780c */ /* 0x000fe40001f61670 */
[----:B------:R-:W-:Y:S02]  /*5950*/  FSEL R169, R169, -INF , !P4 ;  /* 0xff800000a9a97808 */ /* 0x000fe40006000000 */
[----:B------:R-:W-:Y:S02]  /*5960*/  FSEL R172, R172, -INF , !P6 ;  /* 0xff800000acac7808 */ /* 0x000fe40007000000 */
[----:B------:R-:W-:Y:S02]  /*5970*/  FSEL R173, R173, -INF , !P3 ;  /* 0xff800000adad7808 */ /* 0x000fe40005800000 */
[C---:B------:R-:W-:Y:S02]  /*5980*/  ISETP.GT.AND P4, PT, R187.reuse, 0x31, P2 ;  /* 0x00000031bb00780c */ /* 0x040fe40001784270 */
[----:B------:R-:W-:-:S02]  /*5990*/  ISETP.GT.AND P6, PT, R187, 0x38, P2 ;  /* 0x00000038bb00780c */ /* 0x000fc400017c4270 */
[----:B------:R-:W-:Y:S02]  /*59a0*/  ISETP.GT.AND P3, PT, R187, 0x39, P2 ;  /* 0x00000039bb00780c */ /* 0x000fe40001764270 */
[C---:B------:R-:W-:Y:S02]  /*59b0*/  ISETP.LT.OR P4, PT, R186.reuse, 0x32, P4 ;  /* 0x00000032ba00780c */ /* 0x040fe40002781670 */
[C---:B------:R-:W-:Y:S02]  /*59c0*/  ISETP.LT.OR P6, PT, R186.reuse, 0x39, P6 ;  /* 0x00000039ba00780c */ /* 0x040fe400037c1670 */
[----:B------:R-:W-:Y:S01]  /*59d0*/  ISETP.LT.OR P3, PT, R186, 0x3a, P3 ;  /* 0x0000003aba00780c */ /* 0x000fe20001f61670 */
[----:B------:R-:W-:Y:S01]  /*59e0*/  IMAD.IADD R186, R5, 0x1, R190 ;  /* 0x0000000105ba7824 */ /* 0x000fe200078e02be */
[----:B------:R-:W-:Y:S02]  /*59f0*/  FSEL R177, R177, -INF , !P4 ;  /* 0xff800000b1b17808 */ /* 0x000fe40006000000 */
[----:B------:R-:W-:-:S02]  /*5a00*/  FSEL R180, R180, -INF , !P6 ;  /* 0xff800000b4b47808 */ /* 0x000fc40007000000 */
[----:B------:R-:W-:Y:S01]  /*5a10*/  FSEL R181, R181, -INF , !P3 ;  /* 0xff800000b5b57808 */ /* 0x000fe20005800000 */
[----:B------:R-:W-:Y:S06]  /*5a20*/  @P5 BRA `(.L_x_927) ;  /* 0x0000000000585947 */ /* 0x000fec0003800000 */
[----:B------:R-:W-:Y:S01]  /*5a30*/  IMAD.IADD R187, R5, 0x1, R21 ;  /* 0x0000000105bb7824 */ /* 0x000fe200078e0215 */
[----:B------:R-:W-:Y:S04]  /*5a40*/  BSSY B0, `(.L_x_928) ;  /* 0x0000010000007945 */ /* 0x000fe80003800000 */
[----:B------:R-:W-:-:S13]  /*5a50*/  ISETP.GT.AND P3, PT, R187, -0x1, PT ;  /* 0xffffffffbb00780c */ /* 0x000fda0003f64270 */
[----:B------:R-:W-:Y:S05]  /*5a60*/  @P3 BRA `(.L_x_929) ;  /* 0x0000000000203947 */ /* 0x000fea0003800000 */
[----:B------:R-:W-:Y:S01]  /*5a70*/  IMAD.U32 R188, RZ, RZ, UR47 ;  /* 0x0000002fffbc7e24 */ /* 0x000fe2000f8e00ff */
[----:B------:R-:W-:-:S04]  /*5a80*/  LOP3.LUT R187, RZ, R187, RZ, 0x33, !PT ;  /* 0x000000bbffbb7212 */ /* 0x000fc800078e33ff */
[----:B------:R-:W-:-:S13]  /*5a90*/  ISETP.NE.AND P3, PT, R188, 0x1, PT ;  /* 0x00000001bc00780c */ /* 0x000fda0003f65270 */
[----:B------:R-:W1:Y:S02]  /*5aa0*/  @P3 LDC.64 R152, c[0x0][0x9e8] ;  /* 0x00027a00ff983b82 */ /* 0x000e640000000a00 */
[----:B-1----:R-:W-:-:S05]  /*5ab0*/  @P3 IMAD.HI.U32 R152, R187, R152, RZ ;  /* 0x00000098bb983227 */ /* 0x002fca00078e00ff */
[----:B------:R-:W-:-:S04]  /*5ac0*/  @P3 SHF.R.U32.HI R187, RZ, R153, R152 ;  /* 0x00000099ffbb3219 */ /* 0x000fc80000011698 */
[----:B------:R-:W-:Y:S01]  /*5ad0*/  LOP3.LUT R187, RZ, R187, RZ, 0x33, !PT ;  /* 0x000000bbffbb7212 */ /* 0x000fe200078e33ff */
[----:B------:R-:W-:Y:S06]  /*5ae0*/  BRA `(.L_x_930) ;  /* 0x0000000000147947 */ /* 0x000fec0003800000 */
.L_x_929:
[----:B------:R-:W-:-:S05]  /*5af0*/  IMAD.U32 R188, RZ, RZ, UR47 ;  /* 0x0000002fffbc7e24 */ /* 0x000fca000f8e00ff */
[----:B------:R-:W-:-:S13]  /*5b00*/  ISETP.NE.AND P3, PT, R188, 0x1, PT ;  /* 0x00000001bc00780c */ /* 0x000fda0003f65270 */
[----:B------:R-:W1:Y:S02]  /*5b10*/  @P3 LDC.64 R152, c[0x0][0x9e8] ;  /* 0x00027a00ff983b82 */ /* 0x000e640000000a00 */
[----:B-1----:R-:W-:-:S05]  /*5b20*/  @P3 IMAD.HI.U32 R152, R187, R152, RZ ;  /* 0x00000098bb983227 */ /* 0x002fca00078e00ff */
[----:B------:R-:W-:-:S07]  /*5b30*/  @P3 SHF.R.U32.HI R187, RZ, R153, R152 ;  /* 0x00000099ffbb3219 */ /* 0x000fce0000011698 */
.L_x_930:
[----:B------:R-:W-:Y:S05]  /*5b40*/  BSYNC B0 ;  /* 0x0000000000007941 */ /* 0x000fea0003800000 */
.L_x_928:
[----:B------:R-:W-:-:S04]  /*5b50*/  IMAD R187, R187, R188, -R0 ;  /* 0x000000bcbbbb7224 */ /* 0x000fc800078e0a00 */
[----:B------:R-:W-:-:S05]  /*5b60*/  IMAD R187, R22, -0x2, R187 ;  /* 0xfffffffe16bb7824 */ /* 0x000fca00078e02bb */
[----:B------:R-:W-:Y:S02]  /*5b70*/  VIADDMNMX R184, R187, R188, R184, PT ;  /* 0x000000bcbbb87246 */ /* 0x000fe400038001b8 */
[----:B------:R-:W-:-:S07]  /*5b80*/  VIMNMX R186, R186, R187, !PT ;  /* 0x000000bbbaba7248 */ /* 0x000fce0007fe0100 */
.L_x_927:
[----:B------:R-:W-:Y:S01]  /*5b90*/  FMNMX.FTZ R153, R185, R4, !PT ;  /* 0x00000004b9997209 */ /* 0x000fe20007810000 */
[----:B------:R-:W-:Y:S01]  /*5ba0*/  ULDC UR6, c[0x0][0x988] ;  /* 0x0002620000067ab9 */ /* 0x000fe20000000800 */
[----:B------:R-:W-:Y:S01]  /*5bb0*/  ISETP.GT.AND P4, PT, R186, RZ, P2 ;  /* 0x000000ffba00720c */ /* 0x000fe20001784270 */
[----:B------:R-:W-:Y:S01]  /*5bc0*/  UMOV UR46, UR40 ;  /* 0x00000028002e7c82 */ /* 0x000fe20008000000 */
[----:B------:R-:W-:Y:S01]  /*5bd0*/  FMNMX.FTZ R153, R2, R153, !PT ;  /* 0x0000009902997209 */ /* 0x000fe20007810000 */
[----:B------:R-:W-:Y:S01]  /*5be0*/  UMOV UR36, UR7 ;  /* 0x0000000700247c82 */ /* 0x000fe20008000000 */
[----:B------:R-:W-:Y:S02]  /*5bf0*/  ISETP.GT.AND P3, PT, R186, 0x1, P2 ;  /* 0x00000001ba00780c */ /* 0x000fe40001764270 */
[----:B------:R-:W-:Y:S02]  /*5c00*/  FMNMX.FTZ R0, R156, R153, !PT ;  /* 0x000000999c007209 */ /* 0x000fe40007810000 */
[----:B------:R-:W-:-:S02]  /*5c10*/  ISETP.LT.OR P4, PT, R184, 0x1, P4 ;  /* 0x00000001b800780c */ /* 0x000fc40002781670 */
[----:B------:R-:W-:Y:S02]  /*5c20*/  FMNMX.FTZ R153, R157, R0, !PT ;  /* 0x000000009d997209 */ /* 0x000fe40007810000 */
[----:B------:R-:W-:Y:S02]  /*5c30*/  ISETP.GT.AND P5, PT, R186, 0x8, P2 ;  /* 0x00000008ba00780c */ /* 0x000fe400017a4270 */
[----:B------:R-:W-:Y:S02]  /*5c40*/  FMNMX.FTZ R0, R160, R153, !PT ;  /* 0x00000099a0007209 */ /* 0x000fe40007810000 */
[----:B------:R-:W-:Y:S02]  /*5c50*/  ISETP.LT.OR P3, PT, R184, 0x2, P3 ;  /* 0x00000002b800780c */ /* 0x000fe40001f61670 */
[----:B------:R-:W-:Y:S02]  /*5c60*/  FMNMX.FTZ R153, R161, R0, !PT ;  /* 0x00000000a1997209 */ /* 0x000fe40007810000 */
[----:B------:R-:W-:-:S02]  /*5c70*/  FSEL R154, R154, -INF , !P4 ;  /* 0xff8000009a9a7808 */ /* 0x000fc40006000000 */
        /* <DEDUP_REMOVED lines=15> */
[----:B------:R-:W-:Y:S02]  /*5d70*/  FSEL R159, R159, -INF , !P6 ;  /* 0xff8000009f9f7808 */ /* 0x000fe40007000000 */
[----:B------:R-:W-:Y:S02]  /*5d80*/  FMNMX.FTZ R0, R180, R153, !PT ;  /* 0x00000099b4007209 */ /* 0x000fe40007810000 */
[----:B------:R-:W-:-:S02]  /*5d90*/  ISETP.LT.OR P3, PT, R184, 0x11, P3 ;  /* 0x00000011b800780c */ /* 0x000fc40001f61670 */
[----:B------:R-:W-:Y:S02]  /*5da0*/  FMNMX.FTZ R0, R181, R0, !PT ;  /* 0x00000000b5007209 */ /* 0x000fe40007810000 */
[C---:B------:R-:W-:Y:S02]  /*5db0*/  ISETP.GT.AND P4, PT, R186.reuse, 0x19, P2 ;  /* 0x00000019ba00780c */ /* 0x040fe40001784270 */
[----:B------:R-:W-:Y:S01]  /*5dc0*/  ISETP.GT.AND P6, PT, R186, 0x18, P2 ;  /* 0x00000018ba00780c */ /* 0x000fe200017c4270 */
[----:B------:R-:W1:Y:S01]  /*5dd0*/  SHFL.BFLY PT, R153, R0, 0x2, 0x1f ;  /* 0x0c401f0000997f89 */ /* 0x000e6200000e0000 */
[----:B------:R-:W-:Y:S02]  /*5de0*/  ISETP.LT.OR P5, PT, R184, 0x12, P5 ;  /* 0x00000012b800780c */ /* 0x000fe40002fa1670 */
[----:B------:R-:W-:Y:S02]  /*5df0*/  FSEL R162, R162, -INF , !P3 ;  /* 0xff800000a2a27808 */ /* 0x000fe40005800000 */
[----:B------:R-:W-:-:S02]  /*5e00*/  ISETP.LT.OR P4, PT, R184, 0x1a, P4 ;  /* 0x0000001ab800780c */ /* 0x000fc40002781670 */
[----:B------:R-:W-:Y:S02]  /*5e10*/  ISETP.LT.OR P6, PT, R184, 0x19, P6 ;  /* 0x00000019b800780c */ /* 0x000fe400037c1670 */
[----:B------:R-:W-:Y:S02]  /*5e20*/  FSEL R163, R163, -INF , !P5 ;  /* 0xff800000a3a37808 */ /* 0x000fe40006800000 */
[----:B------:R-:W-:Y:S02]  /*5e30*/  FSEL R167, R167, -INF , !P4 ;  /* 0xff800000a7a77808 */ /* 0x000fe40006000000 */
[----:B------:R-:W-:Y:S02]  /*5e40*/  ISETP.GT.AND P3, PT, R186, 0x20, P2 ;  /* 0x00000020ba00780c */ /* 0x000fe40001764270 */
[----:B------:R-:W-:Y:S02]  /*5e50*/  FSEL R166, R166, -INF , !P6 ;  /* 0xff800000a6a67808 */ /* 0x000fe40007000000 */
[----:B------:R-:W-:-:S02]  /*5e60*/  ISETP.GT.AND P5, PT, R186, 0x21, P2 ;  /* 0x00000021ba00780c */ /* 0x000fc400017a4270 */
[----:B------:R-:W-:Y:S02]  /*5e70*/  ISETP.LT.OR P3, PT, R184, 0x21, P3 ;  /* 0x00000021b800780c */ /* 0x000fe40001f61670 */
[----:B------:R-:W-:Y:S02]  /*5e80*/  ISETP.GT.AND P6, PT, R186, 0x28, P2 ;  /* 0x00000028ba00780c */ /* 0x000fe400017c4270 */
[----:B------:R-:W-:Y:S02]  /*5e90*/  ISETP.LT.OR P5, PT, R184, 0x22, P5 ;  /* 0x00000022b800780c */ /* 0x000fe40002fa1670 */
[----:B-1----:R-:W-:Y:S02]  /*5ea0*/  FMNMX.FTZ R153, R0, R153, !PT ;  /* 0x0000009900997209 */ /* 0x002fe40007810000 */
[----:B------:R-:W-:Y:S02]  /*5eb0*/  FMNMX.FTZ R0, R154, R3, !PT ;  /* 0x000000039a007209 */ /* 0x000fe40007810000 */
[----:B------:R-:W-:Y:S01]  /*5ec0*/  FSEL R170, R170, -INF , !P3 ;  /* 0xff800000aaaa7808 */ /* 0x000fe20005800000 */
[----:B------:R-:W1:Y:S01]  /*5ed0*/  SHFL.BFLY PT, R152, R153, 0x1, 0x1f ;  /* 0x0c201f0099987f89 */ /* 0x000e6200000e0000 */
[----:B------:R-:W-:-:S02]  /*5ee0*/  ISETP.GT.AND P3, PT, R186, 0x29, P2 ;  /* 0x00000029ba00780c */ /* 0x000fc40001764270 */
[----:B------:R-:W-:Y:S02]  /*5ef0*/  FSEL R171, R171, -INF , !P5 ;  /* 0xff800000abab7808 */ /* 0x000fe40006800000 */
[----:B------:R-:W-:Y:S02]  /*5f00*/  ISETP.LT.OR P6, PT, R184, 0x29, P6 ;  /* 0x00000029b800780c */ /* 0x000fe400037c1670 */
[----:B------:R-:W-:Y:S02]  /*5f10*/  ISETP.GT.AND P5, PT, R186, 0x30, P2 ;  /* 0x00000030ba00780c */ /* 0x000fe400017a4270 */
[----:B------:R-:W-:Y:S02]  /*5f20*/  ISETP.LT.OR P3, PT, R184, 0x2a, P3 ;  /* 0x0000002ab800780c */ /* 0x000fe40001f61670 */
[----:B------:R-:W-:Y:S02]  /*5f30*/  FSEL R174, R174, -INF , !P6 ;  /* 0xff800000aeae7808 */ /* 0x000fe40007000000 */
[----:B------:R-:W-:-:S02]  /*5f40*/  ISETP.GT.AND P6, PT, R186, 0x31, P2 ;  /* 0x00000031ba00780c */ /* 0x000fc400017c4270 */
[----:B------:R-:W-:Y:S02]  /*5f50*/  FSEL R175, R175, -INF , !P3 ;  /* 0xff800000afaf7808 */ /* 0x000fe40005800000 */
[----:B------:R-:W-:Y:S02]  /*5f60*/  ISETP.LT.OR P5, PT, R184, 0x31, P5 ;  /* 0x00000031b800780c */ /* 0x000fe40002fa1670 */
[----:B------:R-:W-:Y:S02]  /*5f70*/  ISETP.GT.AND P3, PT, R186, 0x38, P2 ;  /* 0x00000038ba00780c */ /* 0x000fe40001764270 */
[----:B------:R-:W-:Y:S02]  /*5f80*/  ISETP.LT.OR P6, PT, R184, 0x32, P6 ;  /* 0x00000032b800780c */ /* 0x000fe400037c1670 */
[----:B------:R-:W-:Y:S02]  /*5f90*/  FSEL R178, R178, -INF , !P5 ;  /* 0xff800000b2b27808 */ /* 0x000fe40006800000 */
[----:B-1----:R-:W-:-:S02]  /*5fa0*/  FMNMX.FTZ R152, R153, R152, !PT ;  /* 0x0000009899987209 */ /* 0x002fc40007810000 */
[----:B------:R-:W-:Y:S02]  /*5fb0*/  FMNMX.FTZ R153, R155, R0, !PT ;  /* 0x000000009b997209 */ /* 0x000fe40007810000 */
[C---:B------:R-:W-:Y:S01]  /*5fc0*/  FSETP.NEU.FTZ.AND P4, PT, R152.reuse, -INF , PT ;  /* 0xff8000009800780b */ /* 0x040fe20003f9d000 */
[----:B------:R-:W-:Y:S01]  /*5fd0*/  FMUL.FTZ R187, R152, UR6 ;  /* 0x0000000698bb7c20 */ /* 0x000fe20008410000 */
[----:B------:R-:W-:Y:S02]  /*5fe0*/  FMNMX.FTZ R0, R158, R153, !PT ;  /* 0x000000999e007209 */ /* 0x000fe40007810000 */
[----:B------:R-:W-:Y:S02]  /*5ff0*/  ISETP.GT.AND P2, PT, R186, 0x39, P2 ;  /* 0x00000039ba00780c */ /* 0x000fe40001744270 */
[----:B------:R-:W-:Y:S02]  /*6000*/  FMNMX.FTZ R153, R159, R0, !PT ;  /* 0x000000009f997209 */ /* 0x000fe40007810000 */
[----:B------:R-:W-:-:S02]  /*6010*/  ISETP.LT.OR P3, PT, R184, 0x39, P3 ;  /* 0x00000039b800780c */ /* 0x000fc40001f61670 */
[----:B------:R-:W-:Y:S02]  /*6020*/  FMNMX.FTZ R0, R162, R153, !PT ;  /* 0x00000099a2007209 */ /* 0x000fe40007810000 */
[----:B------:R-:W-:Y:S02]  /*6030*/  FSEL R179, R179, -INF , !P6 ;  /* 0xff800000b3b37808 */ /* 0x000fe40007000000 */
[----:B------:R-:W-:Y:S02]  /*6040*/  FMNMX.FTZ R153, R163, R0, !PT ;  /* 0x00000000a3997209 */ /* 0x000fe40007810000 */
[----:B------:R-:W-:Y:S02]  /*6050*/  FSEL R0, R187, RZ, P4 ;  /* 0x000000ffbb007208 */ /* 0x000fe40002000000 */
[----:B------:R-:W-:Y:S02]  /*6060*/  FMNMX.FTZ R188, R166, R153, !PT ;  /* 0x00000099a6bc7209 */ /* 0x000fe40007810000 */
[----:B------:R-:W-:Y:S01]  /*6070*/  ISETP.LT.OR P2, PT, R184, 0x3a, P2 ;  /* 0x0000003ab800780c */ /* 0x000fe20001741670 */
[--C-:B------:R-:W-:Y:S01]  /*6080*/  FFMA.FTZ R153, R185, UR6, -R0.reuse ;  /* 0x00000006b9997c23 */ /* 0x100fe20008010800 */
[----:B------:R-:W-:Y:S01]  /*6090*/  FMNMX.FTZ R185, R167, R188, !PT ;  /* 0x000000bca7b97209 */ /* 0x000fe20007810000 */
[--C-:B------:R-:W-:Y:S01]  /*60a0*/  FFMA.FTZ R196, R2, UR6, -R0.reuse ;  /* 0x0000000602c47c23 */ /* 0x100fe20008010800 */
[----:B------:R-:W-:Y:S01]  /*60b0*/  FSEL R182, R182, -INF , !P3 ;  /* 0xff800000b6b67808 */ /* 0x000fe20005800000 */
[--C-:B------:R-:W-:Y:S01]  /*60c0*/  FFMA.FTZ R198, R156, UR6, -R0.reuse ;  /* 0x000000069cc67c23 */ /* 0x100fe20008010800 */
[----:B------:R-:W-:Y:S01]  /*60d0*/  FMNMX.FTZ R188, R170, R185, !PT ;  /* 0x000000b9aabc7209 */ /* 0x000fe20007810000 */
[--C-:B------:R-:W-:Y:S01]  /*60e0*/  FFMA.FTZ R192, R160, UR6, -R0.reuse ;  /* 0x00000006a0c07c23 */ /* 0x100fe20008010800 */
[----:B------:R-:W-:Y:S01]  /*60f0*/  FSEL R183, R183, -INF , !P2 ;  /* 0xff800000b7b77808 */ /* 0x000fe20005000000 */
[--C-:B------:R-:W-:Y:S01]  /*6100*/  FFMA.FTZ R157, R157, UR6, -R0.reuse ;  /* 0x000000069d9d7c23 */ /* 0x100fe20008010800 */
[----:B------:R-:W-:Y:S01]  /*6110*/  FMNMX.FTZ R185, R171, R188, !PT ;  /* 0x000000bcabb97209 */ /* 0x000fe20007810000 */
[--C-:B------:R-:W-:Y:S01]  /*6120*/  FFMA.FTZ R161, R161, UR6, -R0.reuse ;  /* 0x00000006a1a17c23 */ /* 0x100fe20008010800 */
[----:B------:R-:W-:Y:S01]  /*6130*/  FSEL R187, R152, RZ, P4 ;  /* 0x000000ff98bb7208 */ /* 0x000fe20002000000 */
[--C-:B------:R-:W-:Y:S01]  /*6140*/  FFMA.FTZ R194, R164, UR6, -R0.reuse ;  /* 0x00000006a4c27c23 */ /* 0x100fe20008010800 */
[----:B------:R-:W-:Y:S01]  /*6150*/  FMNMX.FTZ R2, R174, R185, !PT ;  /* 0x000000b9ae027209 */ /* 0x000fe20007810000 */
[--C-:B------:R-:W-:Y:S01]  /*6160*/  FFMA.FTZ R165, R165, UR6, -R0.reuse ;  /* 0x00000006a5a57c23 */ /* 0x100fe20008010800 */
[----:B------:R-:W-:Y:S01]  /*6170*/  FFMA.FTZ R188, R168, UR6, -R0 ;  /* 0x00000006a8bc7c23 */ /* 0x000fe20008010800 */
[----:B------:R-:W-:Y:S01]  /*6180*/  FADD.FTZ R187, -R187, R4 ;  /* 0x00000004bbbb7221 */ /* 0x000fe20000010100 */
[----:B------:R-:W-:Y:S01]  /*6190*/  FMNMX.FTZ R185, R175, R2, !PT ;  /* 0x00000002afb97209 */ /* 0x000fe20007810000 */
[--C-:B------:R-:W-:Y:S01]  /*61a0*/  FFMA.FTZ R169, R169, UR6, -R0.reuse ;  /* 0x00000006a9a97c23 */ /* 0x100fe20008010800 */
[--C-:B------:R-:W-:Y:S01]  /*61b0*/  FFMA.FTZ R190, R172, UR6, -R0.reuse ;  /* 0x00000006acbe7c23 */ /* 0x100fe20008010800 */
[----:B------:R-:W-:Y:S01]  /*61c0*/  FMUL.FTZ R187, R187, UR6 ;  /* 0x00000006bbbb7c20 */ /* 0x000fe20008410000 */
[----:B------:R-:W-:Y:S01]  /*61d0*/  FMNMX.FTZ R2, R178, R185, !PT ;  /* 0x000000b9b2027209 */ /* 0x000fe20007810000 */
[--C-:B------:R-:W-:Y:S01]  /*61e0*/  FFMA.FTZ R173, R173, UR6, -R0.reuse ;  /* 0x00000006adad7c23 */ /* 0x100fe20008010800 */
[--C-:B------:R-:W-:Y:S01]  /*61f0*/  FFMA.FTZ R184, R176, UR6, -R0.reuse ;  /* 0x00000006b0b87c23 */ /* 0x100fe20008010800 */
[--C-:B------:R-:W-:Y:S01]  /*6200*/  FFMA.FTZ R177, R177, UR6, -R0.reuse ;  /* 0x00000006b1b17c23 */ /* 0x100fe20008010800 */
[----:B------:R-:W-:Y:S01]  /*6210*/  FMNMX.FTZ R185, R179, R2, !PT ;  /* 0x00000002b3b97209 */ /* 0x000fe20007810000 */
[--C-:B------:R-:W-:Y:S01]  /*6220*/  FFMA.FTZ R186, R180, UR6, -R0.reuse ;  /* 0x00000006b4ba7c23 */ /* 0x100fe20008010800 */
[----:B------:R-:W-:Y:S01]  /*6230*/  FFMA.FTZ R181, R181, UR6, -R0 ;  /* 0x00000006b5b57c23 */ /* 0x000fe20008010800 */
[----:B------:R-:W-:Y:S01]  /*6240*/  MUFU.EX2 R153, R153 ;  /* 0x0000009900997308 */ /* 0x000fe20000000800 */
[----:B------:R-:W-:-:S04]  /*6250*/  FMNMX.FTZ R2, R182, R185, !PT ;  /* 0x000000b9b6027209 */ /* 0x000fc80007810000 */
[----:B------:R-:W-:-:S03]  /*6260*/  FMNMX.FTZ R2, R183, R2, !PT ;  /* 0x00000002b7027209 */ /* 0x000fc60007810000 */
[----:B------:R-:W1:Y:S02]  /*6270*/  MUFU.EX2 R0, R187 ;  /* 0x000000bb00007308 */ /* 0x000e640000000800 */
[----:B------:R-:W2:Y:S06]  /*6280*/  SHFL.BFLY PT, R185, R2, 0x2, 0x1f ;  /* 0x0c401f0002b97f89 */ /* 0x000eac00000e0000 */
[----:B------:R-:W3:Y:S08]  /*6290*/  MUFU.EX2 R196, R196 ;  /* 0x000000c400c47308 */ /* 0x000ef00000000800 */
[----:B------:R-:W4:Y:S08]  /*62a0*/  MUFU.EX2 R198, R198 ;  /* 0x000000c600c67308 */ /* 0x000f300000000800 */
[----:B------:R-:W5:Y:S01]  /*62b0*/  MUFU.EX2 R157, R157 ;  /* 0x0000009d009d7308 */ /* 0x000f620000000800 */
[----:B--2---:R-:W-:-:S05]  /*62c0*/  FMNMX.FTZ R185, R2, R185, !PT ;  /* 0x000000b902b97209 */ /* 0x004fca0007810000 */
[----:B------:R-:W2:Y:S02]  /*62d0*/  SHFL.BFLY PT, R156, R185, 0x1, 0x1f ;  /* 0x0c201f00b99c7f89 */ /* 0x000ea400000e0000 */
[----:B------:R-:W5:Y:S08]  /*62e0*/  MUFU.EX2 R192, R192 ;  /* 0x000000c000c07308 */ /* 0x000f700000000800 */
[----:B------:R-:W5:Y:S08]  /*62f0*/  MUFU.EX2 R161, R161 ;  /* 0x000000a100a17308 */ /* 0x000f700000000800 */
[----:B------:R-:W-:Y:S01]  /*6300*/  MUFU.EX2 R194, R194 ;  /* 0x000000c200c27308 */ /* 0x000fe20000000800 */
[----:B--2---:R-:W-:-:S07]  /*6310*/  FMNMX.FTZ R156, R185, R156, !PT ;  /* 0x0000009cb99c7209 */ /* 0x004fce0007810000 */
[----:B------:R-:W-:Y:S01]  /*6320*/  MUFU.EX2 R165, R165 ;  /* 0x000000a500a57308 */ /* 0x000fe20000000800 */
[C---:B------:R-:W-:Y:S01]  /*6330*/  FSETP.NEU.FTZ.AND P2, PT, R156.reuse, -INF , PT ;  /* 0xff8000009c00780b */ /* 0x040fe20003f5d000 */
[----:B------:R-:W-:-:S03]  /*6340*/  FMUL.FTZ R160, R156, UR6 ;  /* 0x000000069ca07c20 */ /* 0x000fc60008410000 */
[----:B------:R-:W-:-:S03]  /*6350*/  FSEL R2, R156, RZ, P2 ;  /* 0x000000ff9c027208 */ /* 0x000fc60001000000 */
[----:B------:R-:W-:Y:S01]  /*6360*/  MUFU.EX2 R188, R188 ;  /* 0x000000bc00bc7308 */ /* 0x000fe20000000800 */
[----:B------:R-:W-:Y:S02]  /*6370*/  FSEL R160, R160, RZ, P2 ;  /* 0x000000ffa0a07208 */ /* 0x000fe40001000000 */
[----:B------:R-:W-:Y:S01]  /*6380*/  ISETP.GT.AND P2, PT, R23, UR41, PT ;  /* 0x0000002917007c0c */ /* 0x000fe2000bf44270 */
[----:B------:R-:W-:Y:S01]  /*6390*/  FADD.FTZ R2, -R2, R3 ;  /* 0x0000000302027221 */ /* 0x000fe20000010100 */
[----:B-1----:R-:W-:Y:S01]  /*63a0*/  FFMA.FTZ R3, R0, R20, R153 ;  /* 0x0000001400037223 */ /* 0x002fe20000010099 */
[--C-:B------:R-:W-:Y:S01]  /*63b0*/  FFMA.FTZ R197, R154, UR6, -R160.reuse ;  /* 0x000000069ac57c23 */ /* 0x100fe200080108a0 */
[--C-:B------:R-:W-:Y:S01]  /*63c0*/  FFMA.FTZ R4, R155, UR6, -R160.reuse ;  /* 0x000000069b047c23 */ /* 0x100fe200080108a0 */
[----:B------:R-:W-:Y:S01]  /*63d0*/  FMUL.FTZ R2, R2, UR6 ;  /* 0x0000000602027c20 */ /* 0x000fe20008410000 */
[--C-:B------:R-:W-:Y:S01]  /*63e0*/  FFMA.FTZ R199, R158, UR6, -R160.reuse ;  /* 0x000000069ec77c23 */ /* 0x100fe200080108a0 */
[--C-:B------:R-:W-:Y:S01]  /*63f0*/  FFMA.FTZ R154, R159, UR6, -R160.reuse ;  /* 0x000000069f9a7c23 */ /* 0x100fe200080108a0 */
[--C-:B------:R-:W-:Y:S01]  /*6400*/  FFMA.FTZ R193, R162, UR6, -R160.reuse ;  /* 0x00000006a2c17c23 */ /* 0x100fe200080108a0 */
[----:B------:R-:W-:Y:S01]  /*6410*/  MUFU.EX2 R197, R197 ;  /* 0x000000c500c57308 */ /* 0x000fe20000000800 */
[----:B---3--:R-:W-:Y:S01]  /*6420*/  FADD.FTZ R3, R196, R3 ;  /* 0x00000003c4037221 */ /* 0x008fe20000010000 */
[--C-:B------:R-:W-:Y:S01]  /*6430*/  FFMA.FTZ R158, R163, UR6, -R160.reuse ;  /* 0x00000006a39e7c23 */ /* 0x100fe200080108a0 */
[--C-:B------:R-:W-:Y:S01]  /*6440*/  FFMA.FTZ R195, R166, UR6, -R160.reuse ;  /* 0x00000006a6c37c23 */ /* 0x100fe200080108a0 */
[--C-:B------:R-:W-:Y:S01]  /*6450*/  FFMA.FTZ R162, R167, UR6, -R160.reuse ;  /* 0x00000006a7a27c23 */ /* 0x100fe200080108a0 */
[----:B----4-:R-:W-:Y:S01]  /*6460*/  FADD.FTZ R20, R198, R3 ;  /* 0x00000003c6147221 */ /* 0x010fe20000010000 */
[--C-:B------:R-:W-:Y:S01]  /*6470*/  FFMA.FTZ R189, R170, UR6, -R160.reuse ;  /* 0x00000006aabd7c23 */ /* 0x100fe200080108a0 */
[----:B------:R-:W-:Y:S01]  /*6480*/  FFMA.FTZ R164, R171, UR6, -R160 ;  /* 0x00000006aba47c23 */ /* 0x000fe200080108a0 */
[----:B------:R-:W1:Y:S01]  /*6490*/  MUFU.EX2 R2, R2 ;  /* 0x0000000200027308 */ /* 0x000e620000000800 */
[----:B-----5:R-:W-:Y:S01]  /*64a0*/  FADD.FTZ R3, R157, R20 ;  /* 0x000000149d037221 */ /* 0x020fe20000010000 */
[--C-:B------:R-:W-:Y:S01]  /*64b0*/  FFMA.FTZ R191, R174, UR6, -R160.reuse ;  /* 0x00000006aebf7c23 */ /* 0x100fe200080108a0 */
[--C-:B------:R-:W-:Y:S01]  /*64c0*/  FFMA.FTZ R185, R178, UR6, -R160.reuse ;  /* 0x00000006b2b97c23 */ /* 0x100fe200080108a0 */
[--C-:B------:R-:W-:Y:S01]  /*64d0*/  FFMA.FTZ R179, R179, UR6, -R160.reuse ;  /* 0x00000006b3b37c23 */ /* 0x100fe200080108a0 */
[----:B------:R-:W-:Y:S01]  /*64e0*/  FADD.FTZ R166, R192, R3 ;  /* 0x00000003c0a67221 */ /* 0x000fe20000010000 */
[----:B------:R-:W-:Y:S01]  /*64f0*/  FFMA.FTZ R182, R182, UR6, -R160 ;  /* 0x00000006b6b67c23 */ /* 0x000fe200080108a0 */
[----:B------:R-:W-:Y:S01]  /*6500*/  MOV R155, UR10 ;  /* 0x0000000a009b7c02 */ /* 0x000fe20008000f00 */
[----:B------:R-:W2:Y:S01]  /*6510*/  MUFU.EX2 R4, R4 ;  /* 0x0000000400047308 */ /* 0x000ea20000000800 */
[----:B------:R-:W-:Y:S01]  /*6520*/  F2FP.BF16.F32.PACK_AB R196, R196, R153 ;  /* 0x00000099c4c4723e */ /* 0x000fe200000010ff */
[----:B------:R-:W-:Y:S01]  /*6530*/  VIADD R23, R23, 0xffffffff ;  /* 0xffffffff17177836 */ /* 0x000fe20000000000 */
[----:B------:R-:W-:Y:S01]  /*6540*/  F2FP.BF16.F32.PACK_AB R198, R157, R198 ;  /* 0x000000c69dc6723e */ /* 0x000fe200000010ff */
[----:B------:R-:W-:Y:S01]  /*6550*/  @!P1 VIADD R155, R155, 0x30860 ;  /* 0x000308609b9b9836 */ /* 0x000fe20000000000 */
[----:B------:R-:W-:-:S03]  /*6560*/  F2FP.BF16.F32.PACK_AB R192, R161, R192 ;  /* 0x000000c0a1c0723e */ /* 0x000fc600000010ff */
[----:B------:R-:W3:Y:S01]  /*6570*/  MUFU.EX2 R199, R199 ;  /* 0x000000c700c77308 */ /* 0x000ee20000000800 */
[----:B-1----:R-:W-:Y:S01]  /*6580*/  FFMA.FTZ R7, R2, R7, R197 ;  /* 0x0000000702077223 */ /* 0x002fe200000100c5 */
[----:B------:R-:W-:-:S04]  /*6590*/  @!P1 PRMT R155, RZ, 0x654, R155 ;  /* 0x00000654ff9b9816 */ /* 0x000fc8000000009b */
[----:B------:R1:W-:Y:S02]  /*65a0*/  @!P1 SYNCS.ARRIVE.TRANS64.RED.A1T0 RZ, [R155+URZ], RZ ;  /* 0x000000ff9bff99a7 */ /* 0x0003e4000810043f */
[----:B------:R-:W4:Y:S01]  /*65b0*/  MUFU.EX2 R154, R154 ;  /* 0x0000009a009a7308 */ /* 0x000f220000000800 */
[C---:B--2---:R-:W-:Y:S01]  /*65c0*/  FADD.FTZ R20, R4.reuse, R7 ;  /* 0x0000000704147221 */ /* 0x044fe20000010000 */
[----:B------:R-:W-:Y:S01]  /*65d0*/  FADD.FTZ R7, R161, R166 ;  /* 0x000000a6a1077221 */ /* 0x000fe20000010000 */
[--C-:B------:R-:W-:Y:S01]  /*65e0*/  FFMA.FTZ R166, R175, UR6, -R160.reuse ;  /* 0x00000006afa67c23 */ /* 0x100fe200080108a0 */
[----:B------:R-:W-:Y:S01]  /*65f0*/  FFMA.FTZ R160, R183, UR6, -R160 ;  /* 0x00000006b7a07c23 */ /* 0x000fe200080108a0 */
[----:B------:R-:W-:Y:S01]  /*6600*/  F2FP.BF16.F32.PACK_AB R197, R4, R197 ;  /* 0x000000c504c5723e */ /* 0x000fe200000010ff */
[----:B------:R-:W-:Y:S01]  /*6610*/  FADD.FTZ R168, R194, R7 ;  /* 0x00000007c2a87221 */ /* 0x000fe20000010000 */
[----:B------:R-:W-:Y:S01]  /*6620*/  F2FP.BF16.F32.PACK_AB R194, R165, R194 ;  /* 0x000000c2a5c2723e */ /* 0x000fe200000010ff */
[----:B------:R-:W2:Y:S01]  /*6630*/  MUFU.EX2 R193, R193 ;  /* 0x000000c100c17308 */ /* 0x000ea20000000800 */
[----:B---3--:R-:W-:Y:S01]  /*6640*/  FADD.FTZ R3, R199, R20 ;  /* 0x00000014c7037221 */ /* 0x008fe20000010000 */
[----:B------:R-:W-:Y:S01]  /*6650*/  FADD.FTZ R7, R165, R168 ;  /* 0x000000a8a5077221 */ /* 0x000fe20000010000 */
[----:B------:R-:W-:-:S03]  /*6660*/  IMAD.MOV.U32 R4, RZ, RZ, R152 ;  /* 0x000000ffff047224 */ /* 0x000fc600078e0098 */
[----:B------:R-:W-:Y:S02]  /*6670*/  FADD.FTZ R168, R188, R7 ;  /* 0x00000007bca87221 */ /* 0x000fe40000010000 */
[----:B------:R-:W3:Y:S01]  /*6680*/  MUFU.EX2 R158, R158 ;  /* 0x0000009e009e7308 */ /* 0x000ee20000000800 */
[C---:B----4-:R-:W-:Y:S01]  /*6690*/  FADD.FTZ R20, R154.reuse, R3 ;  /* 0x000000039a147221 */ /* 0x050fe20000010000 */
[----:B------:R-:W-:-:S06]  /*66a0*/  F2FP.BF16.F32.PACK_AB R199, R154, R199 ;  /* 0x000000c79ac7723e */ /* 0x000fcc00000010ff */
[----:B------:R-:W4:Y:S01]  /*66b0*/  MUFU.EX2 R195, R195 ;  /* 0x000000c300c37308 */ /* 0x000f220000000800 */
[----:B--2---:R-:W-:-:S07]  /*66c0*/  FADD.FTZ R3, R193, R20 ;  /* 0x00000014c1037221 */ /* 0x004fce0000010000 */
[----:B------:R-:W2:Y:S01]  /*66d0*/  MUFU.EX2 R169, R169 ;  /* 0x000000a900a97308 */ /* 0x000ea20000000800 */
[C---:B---3--:R-:W-:Y:S01]  /*66e0*/  FADD.FTZ R20, R158.reuse, R3 ;  /* 0x000000039e147221 */ /* 0x048fe20000010000 */
[----:B------:R-:W-:-:S06]  /*66f0*/  F2FP.BF16.F32.PACK_AB R193, R158, R193 ;  /* 0x000000c19ec1723e */ /* 0x000fcc00000010ff */
[----:B------:R-:W3:Y:S01]  /*6700*/  MUFU.EX2 R162, R162 ;  /* 0x000000a200a27308 */ /* 0x000ee20000000800 */
[----:B----4-:R-:W-:-:S07]  /*6710*/  FADD.FTZ R3, R195, R20 ;  /* 0x00000014c3037221 */ /* 0x010fce0000010000 */
[----:B------:R-:W4:Y:S01]  /*6720*/  MUFU.EX2 R190, R190 ;  /* 0x000000be00be7308 */ /* 0x000f220000000800 */
[C---:B--2---:R-:W-:Y:S01]  /*6730*/  FADD.FTZ R7, R169.reuse, R168 ;  /* 0x000000a8a9077221 */ /* 0x044fe20000010000 */
[----:B------:R-:W-:-:S06]  /*6740*/  F2FP.BF16.F32.PACK_AB R188, R169, R188 ;  /* 0x000000bca9bc723e */ /* 0x000fcc00000010ff */
[----:B------:R-:W2:Y:S01]  /*6750*/  MUFU.EX2 R189, R189 ;  /* 0x000000bd00bd7308 */ /* 0x000ea20000000800 */
[C---:B---3--:R-:W-:Y:S01]  /*6760*/  FADD.FTZ R20, R162.reuse, R3 ;  /* 0x00000003a2147221 */ /* 0x048fe20000010000 */
[----:B------:R-:W-:-:S06]  /*6770*/  F2FP.BF16.F32.PACK_AB R195, R162, R195 ;  /* 0x000000c3a2c3723e */ /* 0x000fcc00000010ff */
[----:B------:R-:W3:Y:S01]  /*6780*/  MUFU.EX2 R173, R173 ;  /* 0x000000ad00ad7308 */ /* 0x000ee20000000800 */
[----:B----4-:R-:W-:-:S07]  /*6790*/  FADD.FTZ R168, R190, R7 ;  /* 0x00000007bea87221 */ /* 0x010fce0000010000 */
[----:B------:R-:W4:Y:S01]  /*67a0*/  MUFU.EX2 R164, R164 ;  /* 0x000000a400a47308 */ /* 0x000f220000000800 */
[----:B--2---:R-:W-:-:S07]  /*67b0*/  FADD.FTZ R3, R189, R20 ;  /* 0x00000014bd037221 */ /* 0x004fce0000010000 */
[----:B------:R-:W2:Y:S01]  /*67c0*/  MUFU.EX2 R184, R184 ;  /* 0x000000b800b87308 */ /* 0x000ea20000000800 */
[C---:B---3--:R-:W-:Y:S01]  /*67d0*/  FADD.FTZ R7, R173.reuse, R168 ;  /* 0x000000a8ad077221 */ /* 0x048fe20000010000 */
[----:B------:R-:W-:-:S06]  /*67e0*/  F2FP.BF16.F32.PACK_AB R190, R173, R190 ;  /* 0x000000beadbe723e */ /* 0x000fcc00000010ff */
[----:B------:R-:W3:Y:S01]  /*67f0*/  MUFU.EX2 R191, R191 ;  /* 0x000000bf00bf7308 */ /* 0x000ee20000000800 */
[C---:B----4-:R-:W-:Y:S01]  /*6800*/  FADD.FTZ R20, R164.reuse, R3 ;  /* 0x00000003a4147221 */ /* 0x050fe20000010000 */
[----:B------:R-:W-:-:S06]  /*6810*/  F2FP.BF16.F32.PACK_AB R189, R164, R189 ;  /* 0x000000bda4bd723e */ /* 0x000fcc00000010ff */
[----:B------:R-:W4:Y:S01]  /*6820*/  MUFU.EX2 R177, R177 ;  /* 0x000000b100b17308 */ /* 0x000f220000000800 */
[----:B--2---:R-:W-:-:S07]  /*6830*/  FADD.FTZ R168, R184, R7 ;  /* 0x00000007b8a87221 */ /* 0x004fce0000010000 */
[----:B------:R-:W2:Y:S01]  /*6840*/  MUFU.EX2 R166, R166 ;  /* 0x000000a600a67308 */ /* 0x000ea20000000800 */
[----:B---3--:R-:W-:-:S07]  /*6850*/  FADD.FTZ R3, R191, R20 ;  /* 0x00000014bf037221 */ /* 0x008fce0000010000 */
[----:B------:R-:W3:Y:S01]  /*6860*/  MUFU.EX2 R185, R185 ;  /* 0x000000b900b97308 */ /* 0x000ee20000000800 */
[C---:B----4-:R-:W-:Y:S01]  /*6870*/  FADD.FTZ R7, R177.reuse, R168 ;  /* 0x000000a8b1077221 */ /* 0x050fe20000010000 */
[----:B------:R-:W-:-:S06]  /*6880*/  F2FP.BF16.F32.PACK_AB R184, R177, R184 ;  /* 0x000000b8b1b8723e */ /* 0x000fcc00000010ff */
[----:B------:R-:W4:Y:S01]  /*6890*/  MUFU.EX2 R179, R179 ;  /* 0x000000b300b37308 */ /* 0x000f220000000800 */
[C---:B--2---:R-:W-:Y:S01]  /*68a0*/  FADD.FTZ R168, R166.reuse, R3 ;  /* 0x00000003a6a87221 */ /* 0x044fe20000010000 */
[----:B------:R-:W-:Y:S01]  /*68b0*/  F2FP.BF16.F32.PACK_AB R191, R166, R191 ;  /* 0x000000bfa6bf723e */ /* 0x000fe200000010ff */
[----:B------:R-:W-:-:S05]  /*68c0*/  IMAD.MOV.U32 R3, RZ, RZ, R156 ;  /* 0x000000ffff037224 */ /* 0x000fca00078e009c */
[----:B------:R-:W2:Y:S01]  /*68d0*/  MUFU.EX2 R186, R186 ;  /* 0x000000ba00ba7308 */ /* 0x000ea20000000800 */
[----:B---3--:R-:W-:-:S07]  /*68e0*/  FADD.FTZ R168, R185, R168 ;  /* 0x000000a8b9a87221 */ /* 0x008fce0000010000 */
[----:B------:R-:W3:Y:S01]  /*68f0*/  MUFU.EX2 R187, R182 ;  /* 0x000000b600bb7308 */ /* 0x000ee20000000800 */
[C---:B----4-:R-:W-:Y:S01]  /*6900*/  FADD.FTZ R168, R179.reuse, R168 ;  /* 0x000000a8b3a87221 */ /* 0x050fe20000010000 */
[----:B------:R-:W-:-:S06]  /*6910*/  F2FP.BF16.F32.PACK_AB R185, R179, R185 ;  /* 0x000000b9b3b9723e */ /* 0x000fcc00000010ff */
[----:B------:R-:W4:Y:S01]  /*6920*/  MUFU.EX2 R181, R181 ;  /* 0x000000b500b57308 */ /* 0x000f220000000800 */
[----:B--2---:R-:W-:-:S07]  /*6930*/  FADD.FTZ R20, R186, R7 ;  /* 0x00000007ba147221 */ /* 0x004fce0000010000 */
[----:B------:R-:W2:Y:S01]  /*6940*/  MUFU.EX2 R160, R160 ;  /* 0x000000a000a07308 */ /* 0x000ea20000000800 */
[----:B---3--:R-:W-:Y:S01]  /*6950*/  FADD.FTZ R168, R187, R168 ;  /* 0x000000a8bba87221 */ /* 0x008fe20000010000 */
[C---:B----4-:R-:W-:Y:S01]  /*6960*/  FADD.FTZ R20, R181.reuse, R20 ;  /* 0x00000014b5147221 */ /* 0x050fe20000010000 */
[----:B------:R-:W-:Y:S02]  /*6970*/  F2FP.BF16.F32.PACK_AB R186, R181, R186 ;  /* 0x000000bab5ba723e */ /* 0x000fe400000010ff */
[C---:B--2---:R-:W-:Y:S01]  /*6980*/  FADD.FTZ R7, R160.reuse, R168 ;  /* 0x000000a8a0077221 */ /* 0x044fe20000010000 */
[----:B------:R-:W-:Y:S01]  /*6990*/  F2FP.BF16.F32.PACK_AB R187, R160, R187 ;  /* 0x000000bba0bb723e */ /* 0x000fe200000010ff */
[----:B-1----:R-:W-:Y:S06]  /*69a0*/  @P2 BRA `(.L_x_931) ;  /* 0xffffffd800482947 */ /* 0x002fec000383ffff */
[----:B------:R-:W-:Y:S01]  /*69b0*/  IMAD.MOV.U32 R3, RZ, RZ, R156 ;  /* 0x000000ffff037224 */ /* 0x000fe200078e009c */
[----:B------:R-:W-:Y:S01]  /*69c0*/  UMOV UR36, UR7 ;  /* 0x0000000700247c82 */ /* 0x000fe20008000000 */
[----:B------:R-:W-:Y:S01]  /*69d0*/  IMAD.MOV.U32 R4, RZ, RZ, R152 ;  /* 0x000000ffff047224 */ /* 0x000fe200078e0098 */
[----:B------:R-:W-:-:S06]  /*69e0*/  UMOV UR46, UR40 ;  /* 0x00000028002e7c82 */ /* 0x000fcc0008000000 */
.L_x_914:
[----:B------:R-:W-:Y:S01]  /*69f0*/  ULDC UR7, c[0x0][0x9e4] ;  /* 0x0002790000077ab9 */ /* 0x000fe20000000800 */
[----:B------:R-:W-:Y:S02]  /*6a00*/  UIADD3 UR22, UR61, -UR22, URZ ;  /* 0x800000163d167290 */ /* 0x000fe4000fffe03f */
[----:B------:R-:W-:-:S06]  /*6a10*/  UISETP.GE.AND UP0, UPT, UR7, 0x1, UPT ;  /* 0x000000010700788c */ /* 0x000fcc000bf06270 */
[----:B------:R-:W-:-:S13]  /*6a20*/  PLOP3.LUT P6, PT, PT, PT, UP0, 0x80, 0x0 ;  /* 0x000000000000781c */ /* 0x000fda0003fcf008 */
[----:B------:R-:W-:Y:S05]  /*6a30*/  @!P6 BRA `(.L_x_932) ;  /* 0x000000000044e947 */ /* 0x000fea0003800000 */
        /* <DEDUP_REMOVED lines=10> */
.L_x_933:
[----:B------:R-:W-:-:S11]  /*6ae0*/  UISETP.NE.AND UP0, UPT, UR7, 0x1, UPT ;  /* 0x000000010700788c */ /* 0x000fd6000bf05270 */
[----:B------:R-:W-:Y:S02]  /*6af0*/  @UP0 ULDC.64 UR10, c[0x0][0x9e8] ;  /* 0x00027a00000a0ab9 */ /* 0x000fe40000000a00 */
[----:B------:R-:W-:-:S04]  /*6b00*/  UIMAD.WIDE.U32 UR14, UR61, UR10, URZ ;  /* 0x0000000a3d0e72a5 */ /* 0x000fc8000f8e003f */
[----:B------:R-:W-:-:S12]  /*6b10*/  @UP0 USHF.R.U32.HI UR61, URZ, UR11, UR15 ;  /* 0x0000000b3f3d0299 */ /* 0x000fd8000801160f */
.L_x_934:
[----:B------:R-:W-:-:S04]  /*6b20*/  UIMAD UR7, UR61, UR7, URZ ;  /* 0x000000073d0772a4 */ /* 0x000fc8000f8e023f */
[----:B------:R-:W-:-:S04]  /*6b30*/  UISETP.LT.AND UP0, UPT, UR22, UR7, UPT ;  /* 0x000000071600728c */ /* 0x000fc8000bf01270 */
[----:B------:R-:W-:-:S12]  /*6b40*/  USEL UR22, UR22, UR7, !UP0 ;  /* 0x0000000716167287 */ /* 0x000fd8000c000000 */
.L_x_932:
[----:B------:R-:W-:-:S04]  /*6b50*/  UIADD3 UR22, UR22, 0x3f, URZ ;  /* 0x0000003f16167890 */ /* 0x000fc8000fffe03f */
[----:B------:R-:W-:-:S04]  /*6b60*/  USHF.R.S32.HI UR7, URZ, 0x1f, UR22 ;  /* 0x0000001f3f077899 */ /* 0x000fc80008011416 */
[----:B------:R-:W-:-:S04]  /*6b70*/  ULEA.HI UR7, UR7, UR22, URZ, 0x6 ;  /* 0x0000001607077291 */ /* 0x000fc8000f8f303f */
[----:B------:R-:W-:-:S04]  /*6b80*/  USHF.R.S32.HI UR7, URZ, 0x6, UR7 ;  /* 0x000000063f077899 */ /* 0x000fc80008011407 */
[----:B------:R-:W-:-:S04]  /*6b90*/  UISETP.LT.AND UP0, UPT, UR60, UR7, UPT ;  /* 0x000000073c00728c */ /* 0x000fc8000bf01270 */
[----:B------:R-:W-:-:S06]  /*6ba0*/  USEL UR40, UR60, UR7, !UP0 ;  /* 0x000000073c287287 */ /* 0x000fcc000c000000 */
[----:B------:R-:W-:-:S13]  /*6bb0*/  ISETP.GE.AND P2, PT, R23, UR40, PT ;  /* 0x0000002817007c0c */ /* 0x000fda000bf46270 */
[----:B------:R-:W-:Y:S05]  /*6bc0*/  @!P2 BRA `(.L_x_935) ;  /* 0x0000001c002ca947 */ /* 0x000fea0003800000 */
[----:B------:R-:W-:Y:S01]  /*6bd0*/  IMAD.MOV.U32 R214, RZ, RZ, R3 ;  /* 0x000000ffffd67224 */ /* 0x000fe200078e0003 */
[----:B------:R-:W-:Y:S01]  /*6be0*/  UMOV UR39, UR46 ;  /* 0x0000002e00277c82 */ /* 0x000fe20008000000 */
[----:B------:R-:W-:Y:S01]  /*6bf0*/  IMAD.MOV.U32 R215, RZ, RZ, R4 ;  /* 0x000000ffffd77224 */ /* 0x000fe200078e0004 */
[----:B------:R-:W-:Y:S01]  /*6c00*/  UMOV UR7, UR36 ;  /* 0x0000002400077c82 */ /* 0x000fe20008000000 */
[----:B------:R-:W-:-:S05]  /*6c10*/  ULDC UR41, c[0x0][0x988] ;  /* 0x0002620000297ab9 */ /* 0x000fca0000000800 */
.L_x_944:
[----:B------:R-:W-:-:S04]  /*6c20*/  UIADD3 UR36, UR7, 0x1, URZ ;  /* 0x0000000107247890 */ /* 0x000fc8000fffe03f */
[----:B------:R-:W-:-:S04]  /*6c30*/  UISETP.NE.AND UP0, UPT, UR36, 0x2, UPT ;  /* 0x000000022400788c */ /* 0x000fc8000bf05270 */
[----:B------:R-:W-:Y:S02]  /*6c40*/  USEL UR46, URZ, 0x1, UP0 ;  /* 0x000000013f2e7887 */ /* 0x000fe40008000000 */
[----:B------:R-:W-:Y:S02]  /*6c50*/  USEL UR36, UR36, URZ, UP0 ;  /* 0x0000003f24247287 */ /* 0x000fe40008000000 */
[----:B------:R-:W-:Y:S01]  /*6c60*/  ULOP3.LUT UR46, UR39, UR46, URZ, 0x3c, !UPT ;  /* 0x0000002e272e7292 */ /* 0x000fe2000f8e3c3f */
[----:B------:R-:W-:Y:S11]  /*6c70*/  @!P0 BRA `(.L_x_936) ;  /* 0x0000000000048947 */ /* 0x000ff60003800000 */
[----:B------:R-:W-:Y:S01]  /*6c80*/  BPT.TRAP 0x1 ;  /* 0x000000040000795c */ /* 0x000fe20000300000 */
.L_x_936:
[----:B------:R-:W-:Y:S01]  /*6c90*/  ULEA UR6, UR36, UR38, 0x3 ;  /* 0x0000002624067291 */ /* 0x000fe2000f8e183f */
[----:B------:R-:W-:-:S04]  /*6ca0*/  MOV R3, UR46 ;  /* 0x0000002e00037c02 */ /* 0x000fc80008000f00 */
[----:B------:R-:W-:-:S04]  /*6cb0*/  SHF.L.U32 R3, R3, 0x1f, RZ ;  /* 0x0000001f03037819 */ /* 0x000fc800000006ff */
[----:B------:R1:W2:Y:S01]  /*6cc0*/  SYNCS.PHASECHK.TRANS64.TRYWAIT P2, [UR6+0x30830], R3 ;  /* 0x03083003ff0075a7 */ /* 0x0002a20008040146 */
[----:B------:R-:W-:Y:S05]  /*6cd0*/  @!P0 BRA `(.L_x_937) ;  /* 0x0000000000048947 */ /* 0x000fea0003800000 */
[----:B------:R-:W-:Y:S01]  /*6ce0*/  BPT.TRAP 0x1 ;  /* 0x000000040000795c */ /* 0x000fe20000300000 */
.L_x_937:
[----:B--2---:R-:W-:Y:S05]  /*6cf0*/  @P2 BRA `(.L_x_938) ;  /* 0x0000000000082947 */ /* 0x004fea0003800000 */
[----:B------:R-:W2:Y:S02]  /*6d00*/  SYNCS.PHASECHK.TRANS64.TRYWAIT P2, [UR6+0x30830], R3 ;  /* 0x03083003ff0075a7 */ /* 0x000ea40008040146 */
[----:B--2---:R-:W-:Y:S05]  /*6d10*/  @!P2 BRA `(.L_x_939) ;  /* 0x000000ac0014a947 */ /* 0x004fea0003800000 */
.L_x_938:
[----:B------:R-:W-:Y:S01]  /*6d20*/  R2UR UR56, R18 ;  /* 0x00000000123872ca */ /* 0x000fe200000e0000 */
[----:B------:R-:W-:Y:S01]  /*6d30*/  ULEA UR6, UR36, UR37, 0xb ;  /* 0x0000002524067291 */ /* 0x000fe2000f8e583f */
[----:B------:R-:W-:Y:S01]  /*6d40*/  R2UR UR57, R19 ;  /* 0x00000000133972ca */ /* 0x000fe200000e0000 */
[----:B------:R-:W-:Y:S01]  /*6d50*/  WARPGROUP.ARRIVE ;  /* 0x00000000000079c5 */ /* 0x000fe20000000000 */
        /* <DEDUP_REMOVED lines=178> */
[----:B------:R-:W-:Y:S01]  /*7880*/  UMOV UR56, UR4 ;  /* 0x0000000400387c82 */ /* 0x000fe20008000000 */
[----:B------:R-:W-:Y:S01]  /*7890*/  UMOV UR57, UR5 ;  /* 0x0000000500397c82 */ /* 0x000fe20008000000 */
[----:B------:R-:W-:Y:S01]  /*78a0*/  UMOV UR59, 0x40000040 ;  /* 0x40000040003b7882 */ /* 0x000fe20000000000 */
        /* <DEDUP_REMOVED lines=40> */
.L_x_940:
[----:B------:R-:W-:Y:S01]  /*7b30*/  ULEA UR14, UR7, UR38, 0x3 ;  /* 0x00000026070e7291 */ /* 0x000fe2000f8e183f */
[----:B------:R-:W-:-:S05]  /*7b40*/  IMAD.U32 R0, RZ, RZ, UR39 ;  /* 0x00000027ff007e24 */ /* 0x000fca000f8e00ff */
[----:B------:R-:W-:-:S04]  /*7b50*/  SHF.L.U32 R0, R0, 0x1f, RZ ;  /* 0x0000001f00007819 */ /* 0x000fc800000006ff */
[----:B------:R3:W4:Y:S01]  /*7b60*/  SYNCS.PHASECHK.TRANS64.TRYWAIT P2, [UR14+0x30850], R0 ;  /* 0x03085000ff0075a7 */ /* 0x000722000804014e */
[----:B------:R-:W-:Y:S05]  /*7b70*/  @!P0 BRA `(.L_x_941) ;  /* 0x0000000000048947 */ /* 0x000fea0003800000 */
[----:B------:R-:W-:Y:S01]  /*7b80*/  BPT.TRAP 0x1 ;  /* 0x000000040000795c */ /* 0x000fe20000300000 */
.L_x_941:
[----:B----4-:R-:W-:Y:S05]  /*7b90*/  @P2 BRA `(.L_x_942) ;  /* 0x0000000000082947 */ /* 0x010fea0003800000 */
[----:B------:R-:W4:Y:S02]  /*7ba0*/  SYNCS.PHASECHK.TRANS64.TRYWAIT P2, [UR14+0x30850], R0 ;  /* 0x03085000ff0075a7 */ /* 0x000f24000804014e */
[----:B----4-:R-:W-:Y:S05]  /*7bb0*/  @!P2 BRA `(.L_x_943) ;  /* 0x0000009c0084a947 */ /* 0x010fea0003800000 */
.L_x_942:
[----:B------:R-:W-:Y:S01]  /*7bc0*/  UIADD3 UR6, UR38, 0x400, URZ ;  /* 0x0000040026067890 */ /* 0x000fe2000fffe03f */
[----:B------:R-:W-:Y:S01]  /*7bd0*/  WARPGROUP.ARRIVE ;  /* 0x00000000000079c5 */ /* 0x000fe20000000000 */
[----:B-1-3--:R-:W-:Y:S01]  /*7be0*/  FMNMX.FTZ R0, R152, R215, !PT ;  /* 0x000000d798007209 */ /* 0x00afe20007810000 */
[----:B------:R-:W-:Y:S01]  /*7bf0*/  UMOV UR11, 0x40000040 ;  /* 0x40000040000b7882 */ /* 0x000fe20000000000 */
[----:B------:R-:W-:Y:S01]  /*7c00*/  USHF.R.U32.HI UR6, URZ, 0x4, UR6 ;  /* 0x000000043f067899 */ /* 0x000fe20008011606 */
[----:B------:R-:W-:Y:S01]  /*7c10*/  ISETP.GT.AND P2, PT, R23, UR40, PT ;  /* 0x0000002817007c0c */ /* 0x000fe2000bf44270 */
[----:B------:R-:W-:Y:S01]  /*7c20*/  UMOV UR39, UR46 ;  /* 0x0000002e00277c82 */ /* 0x000fe20008000000 */
[----:B--2---:R-:W-:Y:S01]  /*7c30*/  FMNMX.FTZ R3, R153, R0, !PT ;  /* 0x0000000099037209 */ /* 0x004fe20007810000 */
[----:B------:R-:W-:Y:S01]  /*7c40*/  ULOP3.LUT UR6, UR6, 0x3fff, URZ, 0xc0, !UPT ;  /* 0x00003fff06067892 */ /* 0x000fe2000f8ec03f */
[----:B------:R-:W-:Y:S02]  /*7c50*/  VIADD R23, R23, 0xffffffff ;  /* 0xffffffff17177836 */ /* 0x000fe40000000000 */
[----:B------:R-:W-:Y:S01]  /*7c60*/  FMNMX.FTZ R0, R156, R3, !PT ;  /* 0x000000039c007209 */ /* 0x000fe20007810000 */
[----:B------:R-:W-:-:S03]  /*7c70*/  ULOP3.LUT UR6, UR6, 0x2000000, URZ, 0xfc, !UPT ;  /* 0x0200000006067892 */ /* 0x000fc6000f8efc3f */
[----:B------:R-:W-:Y:S01]  /*7c80*/  FMNMX.FTZ R3, R157, R0, !PT ;  /* 0x000000009d037209 */ /* 0x000fe20007810000 */
[----:B------:R-:W-:-:S03]  /*7c90*/  ULEA UR10, UR7, UR6, 0xb ;  /* 0x00000006070a7291 */ /* 0x000fc6000f8e583f */
[----:B------:R-:W-:Y:S01]  /*7ca0*/  UMOV UR7, 0x40000040 ;  /* 0x4000004000077882 */ /* 0x000fe20000000000 */
[----:B------:R-:W-:-:S03]  /*7cb0*/  FMNMX.FTZ R0, R160, R3, !PT ;  /* 0x00000003a0007209 */ /* 0x000fc60007810000 */
[----:B------:R-:W-:Y:S01]  /*7cc0*/  UMOV UR6, UR10 ;  /* 0x0000000a00067c82 */ /* 0x000fe20008000000 */
[----:B------:R-:W-:Y:S01]  /*7cd0*/  FMNMX.FTZ R3, R161, R0, !PT ;  /* 0x00000000a1037209 */ /* 0x000fe20007810000 */
[----:B------:R-:W-:Y:S01]  /*7ce0*/  HGMMA.64x256x16.F32.BF16 R24, R196, gdesc[UR4].tnspB, R24, gsb0 ;  /* 0x43e00004c4187df0 */ /* 0x000fe20008001818 */
[----:B------:R-:W-:Y:S01]  /*7cf0*/  UIADD3 UR6, UR10, 0x80, URZ ;  /* 0x000000800a067890 */ /* 0x000fe2000fffe03f */
[----:B------:R-:W-:Y:S01]  /*7d00*/  UMOV UR7, 0x40000040 ;  /* 0x4000004000077882 */ /* 0x000fe20000000000 */
        /* <DEDUP_REMOVED lines=11> */
[----:B------:R-:W1:Y:S01]  /*7dc0*/  SHFL.BFLY PT, R3, R2, 0x2, 0x1f ;  /* 0x0c401f0002037f89 */ /* 0x000e6200000e0000 */
[----:B------:R-:W-:Y:S02]  /*7dd0*/  WARPGROUP.DEPBAR.LE gsb0, 0x0 ;  /* 0x00008000000079c5 */ /* 0x000fe40000010000 */
[----:B------:R-:W-:-:S06]  /*7de0*/  WARPGROUP.ARRIVE ;  /* 0x00000000000079c5 */ /* 0x000fcc0000000000 */
        /* <DEDUP_REMOVED lines=9> */
[----:B------:R-:W-:Y:S01]  /*7e80*/  UMOV UR7, UR36 ;  /* 0x0000002400077c82 */ /* 0x000fe20008000000 */
[----:B------:R-:W-:Y:S02]  /*7e90*/  WARPGROUP.DEPBAR.LE gsb0, 0x0 ;  /* 0x00008000000079c5 */ /* 0x000fe40000010000 */
[----:B------:R-:W-:Y:S01]  /*7ea0*/  WARPGROUP.ARRIVE ;  /* 0x00000000000079c5 */ /* 0x000fe20000000000 */
[----:B-1----:R-:W-:Y:S02]  /*7eb0*/  FMNMX.FTZ R188, R2, R3, !PT ;  /* 0x0000000302bc7209 */ /* 0x002fe40007810000 */
[----:B------:R-:W-:-:S15]  /*7ec0*/  FMNMX.FTZ R3, R155, R0, !PT ;  /* 0x000000009b037209 */ /* 0x000fde0007810000 */
[----:B------:R-:W-:-:S05]  /*7ed0*/  NOP ;  /* 0x0000000000007918 */ /* 0x000fca0000000000 */
[----:B------:R-:W-:Y:S01]  /*7ee0*/  HGMMA.64x256x16.F32.BF16 R24, R184, gdesc[UR8].tnspB, R24, gsb0 ;  /* 0x43e00008b8187df0 */ /* 0x000fe20008001818 */
[----:B------:R-:W1:Y:S01]  /*7ef0*/  SHFL.BFLY PT, R189, R188, 0x1, 0x1f ;  /* 0x0c201f00bcbd7f89 */ /* 0x000e6200000e0000 */
[----:B------:R-:W-:-:S04]  /*7f00*/  FMNMX.FTZ R0, R158, R3, !PT ;  /* 0x000000039e007209 */ /* 0x000fc80007810000 */
[----:B------:R-:W-:-:S04]  /*7f10*/  FMNMX.FTZ R3, R159, R0, !PT ;  /* 0x000000009f037209 */ /* 0x000fc80007810000 */
[----:B------:R-:W-:-:S04]  /*7f20*/  FMNMX.FTZ R0, R162, R3, !PT ;  /* 0x00000003a2007209 */ /* 0x000fc80007810000 */
[----:B------:R-:W-:Y:S02]  /*7f30*/  FMNMX.FTZ R3, R163, R0, !PT ;  /* 0x00000000a3037209 */ /* 0x000fe40007810000 */
[----:B-1----:R-:W-:Y:S02]  /*7f40*/  FMNMX.FTZ R4, R188, R189, !PT ;  /* 0x000000bdbc047209 */ /* 0x002fe40007810000 */
[----:B------:R-:W-:-:S03]  /*7f50*/  FMNMX.FTZ R188, R166, R3, !PT ;  /* 0x00000003a6bc7209 */ /* 0x000fc60007810000 */
[C---:B------:R-:W-:Y:S01]  /*7f60*/  FADD.FTZ R189, -R4.reuse, R215 ;  /* 0x000000d704bd7221 */ /* 0x040fe20000010100 */
[----:B------:R-:W-:Y:S01]  /*7f70*/  FMUL.FTZ R2, R4, UR6 ;  /* 0x0000000604027c20 */ /* 0x000fe20008410000 */
[----:B------:R-:W-:Y:S01]  /*7f80*/  FMNMX.FTZ R3, R167, R188, !PT ;  /* 0x000000bca7037209 */ /* 0x000fe20007810000 */
[----:B------:R-:W-:Y:S02]  /*7f90*/  IMAD.MOV.U32 R215, RZ, RZ, R4 ;  /* 0x000000ffffd77224 */ /* 0x000fe400078e0004 */
[----:B------:R-:W-:Y:S01]  /*7fa0*/  FMUL.FTZ R0, R189, UR6 ;  /* 0x00000006bd007c20 */ /* 0x000fe20008410000 */
[--C-:B------:R-:W-:Y:S01]  /*7fb0*/  FFMA.FTZ R189, R152, UR6, -R2.reuse ;  /* 0x0000000698bd7c23 */ /* 0x100fe20008010802 */
[----:B------:R-:W-:Y:S01]  /*7fc0*/  FMNMX.FTZ R152, R170, R3, !PT ;  /* 0x00000003aa987209 */ /* 0x000fe20007810000 */
[--C-:B------:R-:W-:Y:S01]  /*7fd0*/  FFMA.FTZ R196, R153, UR6, -R2.reuse ;  /* 0x0000000699c47c23 */ /* 0x100fe20008010802 */
[--C-:B------:R-:W-:Y:S01]  /*7fe0*/  FFMA.FTZ R153, R157, UR6, -R2.reuse ;  /* 0x000000069d997c23 */ /* 0x100fe20008010802 */
        /* <DEDUP_REMOVED lines=14> */
[----:B------:R-:W-:Y:S01]  /*80d0*/  FFMA.FTZ R177, R181, UR6, -R2 ;  /* 0x00000006b5b17c23 */ /* 0x000fe20008010802 */
[----:B------:R-:W-:Y:S02]  /*80e0*/  MUFU.EX2 R0, R0 ;  /* 0x0000000000007308 */ /* 0x000fe40000000800 */
[----:B------:R-:W-:-:S04]  /*80f0*/  FMNMX.FTZ R3, R179, R152, !PT ;  /* 0x00000098b3037209 */ /* 0x000fc80007810000 */
[----:B------:R-:W-:Y:S02]  /*8100*/  FMNMX.FTZ R152, R182, R3, !PT ;  /* 0x00000003b6987209 */ /* 0x000fe40007810000 */
[----:B------:R-:W1:Y:S02]  /*8110*/  MUFU.EX2 R189, R189 ;  /* 0x000000bd00bd7308 */ /* 0x000e640000000800 */
[----:B------:R-:W-:-:S05]  /*8120*/  FMNMX.FTZ R152, R183, R152, !PT ;  /* 0x00000098b7987209 */ /* 0x000fca0007810000 */
[----:B------:R-:W2:Y:S01]  /*8130*/  SHFL.BFLY PT, R3, R152, 0x2, 0x1f ;  /* 0x0c401f0098037f89 */ /* 0x000ea200000e0000 */
[----:B------:R-:W3:Y:S08]  /*8140*/  MUFU.EX2 R196, R196 ;  /* 0x000000c400c47308 */ /* 0x000ef00000000800 */
[----:B------:R-:W-:Y:S08]  /*8150*/  MUFU.EX2 R198, R198 ;  /* 0x000000c600c67308 */ /* 0x000ff00000000800 */
[----:B------:R-:W-:Y:S01]  /*8160*/  MUFU.EX2 R153, R153 ;  /* 0x0000009900997308 */ /* 0x000fe20000000800 */
[----:B--2---:R-:W-:-:S07]  /*8170*/  FMNMX.FTZ R3, R152, R3, !PT ;  /* 0x0000000398037209 */ /* 0x004fce0007810000 */
[----:B------:R-:W-:Y:S01]  /*8180*/  MUFU.EX2 R192, R192 ;  /* 0x000000c000c07308 */ /* 0x000fe20000000800 */
[----:B------:R-:W2:Y:S07]  /*8190*/  SHFL.BFLY PT, R152, R3, 0x1, 0x1f ;  /* 0x0c201f0003987f89 */ /* 0x000eae00000e0000 */
[----:B------:R-:W-:Y:S08]  /*81a0*/  MUFU.EX2 R157, R157 ;  /* 0x0000009d009d7308 */ /* 0x000ff00000000800 */
[----:B------:R-:W-:Y:S08]  /*81b0*/  MUFU.EX2 R194, R194 ;  /* 0x000000c200c27308 */ /* 0x000ff00000000800 */
[----:B------:R-:W-:Y:S01]  /*81c0*/  MUFU.EX2 R161, R161 ;  /* 0x000000a100a17308 */ /* 0x000fe20000000800 */
[----:B--2---:R-:W-:-:S07]  /*81d0*/  FMNMX.FTZ R3, R3, R152, !PT ;  /* 0x0000009803037209 */ /* 0x004fce0007810000 */
[----:B------:R-:W-:Y:S01]  /*81e0*/  MUFU.EX2 R188, R188 ;  /* 0x000000bc00bc7308 */ /* 0x000fe20000000800 */
[----:B------:R-:W-:-:S04]  /*81f0*/  FMUL.FTZ R152, R3, UR6 ;  /* 0x0000000603987c20 */ /* 0x000fc80008410000 */
[--C-:B------:R-:W-:Y:S01]  /*8200*/  FFMA.FTZ R197, R154, UR6, -R152.reuse ;  /* 0x000000069ac57c23 */ /* 0x100fe20008010898 */
[--C-:B------:R-:W-:Y:S01]  /*8210*/  FFMA.FTZ R156, R159, UR6, -R152.reuse ;  /* 0x000000069f9c7c23 */ /* 0x100fe20008010898 */
[----:B------:R-:W-:Y:S02]  /*8220*/  IMAD.U32 R159, RZ, RZ, UR36 ;  /* 0x00000024ff9f7e24 */ /* 0x000fe4000f8e00ff */
[--C-:B------:R-:W-:Y:S01]  /*8230*/  FFMA.FTZ R154, R155, UR6, -R152.reuse ;  /* 0x000000069b9a7c23 */ /* 0x100fe20008010898 */
[--C-:B------:R-:W-:Y:S01]  /*8240*/  FFMA.FTZ R199, R158, UR6, -R152.reuse ;  /* 0x000000069ec77c23 */ /* 0x100fe20008010898 */
[--C-:B------:R-:W-:Y:S01]  /*8250*/  FFMA.FTZ R193, R162, UR6, -R152.reuse ;  /* 0x00000006a2c17c23 */ /* 0x100fe20008010898 */
[----:B------:R-:W-:Y:S01]  /*8260*/  MUFU.EX2 R197, R197 ;  /* 0x000000c500c57308 */ /* 0x000fe20000000800 */
[----:B------:R-:W-:Y:S01]  /*8270*/  @!P1 LEA R159, R159, UR38, 0x3 ;  /* 0x000000269f9f9c11 */ /* 0x000fe2000f8e18ff */
[--C-:B------:R-:W-:Y:S01]  /*8280*/  FFMA.FTZ R158, R163, UR6, -R152.reuse ;  /* 0x00000006a39e7c23 */ /* 0x100fe20008010898 */
[--C-:B------:R-:W-:Y:S01]  /*8290*/  FFMA.FTZ R195, R166, UR6, -R152.reuse ;  /* 0x00000006a6c37c23 */ /* 0x100fe20008010898 */
[--C-:B------:R-:W-:Y:S01]  /*82a0*/  FFMA.FTZ R160, R167, UR6, -R152.reuse ;  /* 0x00000006a7a07c23 */ /* 0x100fe20008010898 */
[----:B------:R-:W-:Y:S01]  /*82b0*/  FFMA.FTZ R155, R170, UR6, -R152 ;  /* 0x00000006aa9b7c23 */ /* 0x000fe20008010898 */
[----:B------:R-:W-:-:S02]  /*82c0*/  @!P1 VIADD R159, R159, 0x30840 ;  /* 0x000308409f9f9836 */ /* 0x000fc40000000000 */
[--C-:B------:R-:W-:Y:S01]  /*82d0*/  FFMA.FTZ R162, R171, UR6, -R152.reuse ;  /* 0x00000006aba27c23 */ /* 0x100fe20008010898 */
[----:B------:R-:W-:Y:S01]  /*82e0*/  MUFU.EX2 R154, R154 ;  /* 0x0000009a009a7308 */ /* 0x000fe20000000800 */
[--C-:B------:R-:W-:Y:S01]  /*82f0*/  FFMA.FTZ R191, R174, UR6, -R152.reuse ;  /* 0x00000006aebf7c23 */ /* 0x100fe20008010898 */
[--C-:B------:R-:W-:Y:S01]  /*8300*/  FFMA.FTZ R175, R175, UR6, -R152.reuse ;  /* 0x00000006afaf7c23 */ /* 0x100fe20008010898 */
[----:B------:R-:W-:Y:S01]  /*8310*/  @!P1 PRMT R159, RZ, 0x654, R159 ;  /* 0x00000654ff9f9816 */ /* 0x000fe2000000009f */
[--C-:B------:R-:W-:Y:S01]  /*8320*/  FFMA.FTZ R178, R178, UR6, -R152.reuse ;  /* 0x00000006b2b27c23 */ /* 0x100fe20008010898 */
[--C-:B------:R-:W-:Y:S01]  /*8330*/  FFMA.FTZ R179, R179, UR6, -R152.reuse ;  /* 0x00000006b3b37c23 */ /* 0x100fe20008010898 */
[--C-:B------:R-:W-:Y:S01]  /*8340*/  FFMA.FTZ R182, R182, UR6, -R152.reuse ;  /* 0x00000006b6b67c23 */ /* 0x100fe20008010898 */
[----:B------:R-:W-:Y:S01]  /*8350*/  FFMA.FTZ R152, R183, UR6, -R152 ;  /* 0x00000006b7987c23 */ /* 0x000fe20008010898 */
[----:B------:R-:W-:Y:S01]  /*8360*/  MUFU.EX2 R199, R199 ;  /* 0x000000c700c77308 */ /* 0x000fe20000000800 */
[----:B------:R-:W-:-:S04]  /*8370*/  IMAD.U32 R163, RZ, RZ, UR14 ;  /* 0x0000000effa37e24 */ /* 0x000fc8000f8e00ff */
[----:B------:R-:W-:-:S03]  /*8380*/  @!P1 VIADD R163, R163, 0x30860 ;  /* 0x00030860a3a39836 */ /* 0x000fc60000000000 */
[----:B------:R-:W-:Y:S02]  /*8390*/  MUFU.EX2 R156, R156 ;  /* 0x0000009c009c7308 */ /* 0x000fe40000000800 */
[----:B------:R-:W-:-:S06]  /*83a0*/  @!P1 PRMT R163, RZ, 0x654, R163 ;  /* 0x00000654ffa39816 */ /* 0x000fcc00000000a3 */
[----:B------:R-:W-:Y:S08]  /*83b0*/  MUFU.EX2 R193, R193 ;  /* 0x000000c100c17308 */ /* 0x000ff00000000800 */
[----:B------:R-:W-:Y:S08]  /*83c0*/  MUFU.EX2 R158, R158 ;  /* 0x0000009e009e7308 */ /* 0x000ff00000000800 */
[----:B------:R-:W-:Y:S08]  /*83d0*/  MUFU.EX2 R195, R195 ;  /* 0x000000c300c37308 */ /* 0x000ff00000000800 */
[----:B------:R-:W-:Y:S08]  /*83e0*/  MUFU.EX2 R160, R160 ;  /* 0x000000a000a07308 */ /* 0x000ff00000000800 */
[----:B------:R-:W-:Y:S08]  /*83f0*/  MUFU.EX2 R155, R155 ;  /* 0x0000009b009b7308 */ /* 0x000ff00000000800 */
[----:B------:R-:W-:Y:S08]  /*8400*/  MUFU.EX2 R165, R165 ;  /* 0x000000a500a57308 */ /* 0x000ff00000000800 */
[----:B------:R-:W2:Y:S08]  /*8410*/  MUFU.EX2 R162, R162 ;  /* 0x000000a200a27308 */ /* 0x000eb00000000800 */
[----:B------:R-:W-:Y:S08]  /*8420*/  MUFU.EX2 R190, R190 ;  /* 0x000000be00be7308 */ /* 0x000ff00000000800 */
[----:B------:R-:W-:Y:S08]  /*8430*/  MUFU.EX2 R191, R191 ;  /* 0x000000bf00bf7308 */ /* 0x000ff00000000800 */
[----:B------:R-:W-:Y:S08]  /*8440*/  MUFU.EX2 R169, R169 ;  /* 0x000000a900a97308 */ /* 0x000ff00000000800 */
[----:B------:R-:W-:Y:S08]  /*8450*/  MUFU.EX2 R175, R175 ;  /* 0x000000af00af7308 */ /* 0x000ff00000000800 */
[----:B------:R-:W-:Y:S08]  /*8460*/  MUFU.EX2 R173, R173 ;  /* 0x000000ad00ad7308 */ /* 0x000ff00000000800 */
[----:B------:R-:W-:Y:S01]  /*8470*/  MUFU.EX2 R179, R179 ;  /* 0x000000b300b37308 */ /* 0x000fe20000000800 */
[----:B------:R-:W-:-:S02]  /*8480*/  WARPGROUP.DEPBAR.LE gsb0, 0x0 ;  /* 0x00008000000079c5 */ /* 0x000fc40000010000 */
[--C-:B------:R-:W-:Y:S01]  /*8490*/  FFMA.FTZ R184, R176, UR6, -R2.reuse ;  /* 0x00000006b0b87c23 */ /* 0x100fe20008010802 */
[----:B------:R-:W-:Y:S01]  /*84a0*/  FFMA.FTZ R186, R180, UR6, -R2 ;  /* 0x00000006b4ba7c23 */ /* 0x000fe20008010802 */
[----:B------:R-:W-:Y:S01]  /*84b0*/  FADD.FTZ R2, -R3, R214 ;  /* 0x000000d603027221 */ /* 0x000fe20000010100 */
[----:B------:R1:W-:Y:S02]  /*84c0*/  @!P1 SYNCS.ARRIVE.TRANS64.RED.A1T0 RZ, [R159+URZ], RZ ;  /* 0x000000ff9fff99a7 */ /* 0x0003e4000810043f */
[----:B------:R-:W-:Y:S01]  /*84d0*/  MUFU.EX2 R185, R178 ;  /* 0x000000b200b97308 */ /* 0x000fe20000000800 */
[----:B------:R-:W-:Y:S02]  /*84e0*/  IMAD.MOV.U32 R214, RZ, RZ, R3 ;  /* 0x000000ffffd67224 */ /* 0x000fe400078e0003 */
[----:B------:R-:W-:Y:S01]  /*84f0*/  FMUL.FTZ R2, R2, UR6 ;  /* 0x0000000602027c20 */ /* 0x000fe20008410000 */
[----:B-1----:R-:W-:-:S05]  /*8500*/  FFMA.FTZ R159, R0, R20, R189 ;  /* 0x00000014009f7223 */ /* 0x002fca00000100bd */
[----:B------:R-:W1:Y:S01]  /*8510*/  MUFU.EX2 R2, R2 ;  /* 0x0000000200027308 */ /* 0x000e620000000800 */
[----:B------:R4:W-:Y:S01]  /*8520*/  @!P1 SYNCS.ARRIVE.TRANS64.RED.A1T0 RZ, [R163+URZ], RZ ;  /* 0x000000ffa3ff99a7 */ /* 0x0009e2000810043f */
[C---:B---3--:R-:W-:Y:S01]  /*8530*/  FADD.FTZ R159, R196.reuse, R159 ;  /* 0x0000009fc49f7221 */ /* 0x048fe20000010000 */
[----:B------:R-:W-:Y:S02]  /*8540*/  F2FP.BF16.F32.PACK_AB R196, R196, R189 ;  /* 0x000000bdc4c4723e */ /* 0x000fe400000010ff */
[----:B--2---:R-:W-:Y:S01]  /*8550*/  F2FP.BF16.F32.PACK_AB R189, R162, R155 ;  /* 0x0000009ba2bd723e */ /* 0x004fe200000010ff */
[----:B------:R-:W-:Y:S01]  /*8560*/  FADD.FTZ R164, R198, R159 ;  /* 0x0000009fc6a47221 */ /* 0x000fe20000010000 */
[C---:B------:R-:W-:Y:S01]  /*8570*/  F2FP.BF16.F32.PACK_AB R198, R153.reuse, R198 ;  /* 0x000000c699c6723e */ /* 0x040fe200000010ff */
[----:B------:R-:W2:Y:S02]  /*8580*/  MUFU.EX2 R184, R184 ;  /* 0x000000b800b87308 */ /* 0x000ea40000000800 */
[----:B------:R-:W-:-:S04]  /*8590*/  FADD.FTZ R159, R153, R164 ;  /* 0x000000a4999f7221 */ /* 0x000fc80000010000 */
[----:B------:R-:W-:Y:S01]  /*85a0*/  FADD.FTZ R164, R192, R159 ;  /* 0x0000009fc0a47221 */ /* 0x000fe20000010000 */
[C---:B------:R-:W-:Y:S01]  /*85b0*/  F2FP.BF16.F32.PACK_AB R192, R157.reuse, R192 ;  /* 0x000000c09dc0723e */ /* 0x040fe200000010ff */
[----:B-1----:R-:W-:Y:S01]  /*85c0*/  FFMA.FTZ R7, R2, R7, R197 ;  /* 0x0000000702077223 */ /* 0x002fe200000100c5 */
[C---:B------:R-:W-:Y:S01]  /*85d0*/  F2FP.BF16.F32.PACK_AB R197, R154.reuse, R197 ;  /* 0x000000c59ac5723e */ /* 0x040fe200000010ff */
[----:B------:R-:W-:Y:S01]  /*85e0*/  FADD.FTZ R159, R157, R164 ;  /* 0x000000a49d9f7221 */ /* 0x000fe20000010000 */
[----:B------:R-:W1:Y:S01]  /*85f0*/  MUFU.EX2 R186, R186 ;  /* 0x000000ba00ba7308 */ /* 0x000e620000000800 */
[----:B------:R-:W-:Y:S02]  /*8600*/  FADD.FTZ R20, R154, R7 ;  /* 0x000000079a147221 */ /* 0x000fe40000010000 */
[----:B------:R-:W-:Y:S01]  /*8610*/  FADD.FTZ R164, R194, R159 ;  /* 0x0000009fc2a47221 */ /* 0x000fe20000010000 */
[----:B------:R-:W-:Y:S01]  /*8620*/  F2FP.BF16.F32.PACK_AB R194, R161, R194 ;  /* 0x000000c2a1c2723e */ /* 0x000fe200000010ff */
[----:B------:R-:W-:Y:S01]  /*8630*/  FADD.FTZ R7, R199, R20 ;  /* 0x00000014c7077221 */ /* 0x000fe20000010000 */
[C---:B------:R-:W-:Y:S01]  /*8640*/  F2FP.BF16.F32.PACK_AB R199, R156.reuse, R199 ;  /* 0x000000c79cc7723e */ /* 0x040fe200000010ff */
[----:B------:R-:W-:Y:S01]  /*8650*/  FADD.FTZ R153, R161, R164 ;  /* 0x000000a4a1997221 */ /* 0x000fe20000010000 */
[----:B------:R-:W-:Y:S01]  /*8660*/  MUFU.EX2 R187, R182 ;  /* 0x000000b600bb7308 */ /* 0x000fe20000000800 */
[----:B------:R-:W-:-:S02]  /*8670*/  FADD.FTZ R20, R156, R7 ;  /* 0x000000079c147221 */ /* 0x000fc40000010000 */
[----:B------:R-:W-:Y:S01]  /*8680*/  FADD.FTZ R154, R188, R153 ;  /* 0x00000099bc9a7221 */ /* 0x000fe20000010000 */
[----:B------:R-:W-:Y:S01]  /*8690*/  F2FP.BF16.F32.PACK_AB R188, R165, R188 ;  /* 0x000000bca5bc723e */ /* 0x000fe200000010ff */
[----:B------:R-:W-:Y:S01]  /*86a0*/  FADD.FTZ R7, R193, R20 ;  /* 0x00000014c1077221 */ /* 0x000fe20000010000 */
[C---:B------:R-:W-:Y:S01]  /*86b0*/  F2FP.BF16.F32.PACK_AB R193, R158.reuse, R193 ;  /* 0x000000c19ec1723e */ /* 0x040fe200000010ff */
[----:B------:R-:W-:Y:S01]  /*86c0*/  FADD.FTZ R153, R165, R154 ;  /* 0x0000009aa5997221 */ /* 0x000fe20000010000 */
[----:B------:R-:W3:Y:S01]  /*86d0*/  MUFU.EX2 R177, R177 ;  /* 0x000000b100b17308 */ /* 0x000ee20000000800 */
[----:B------:R-:W-:Y:S02]  /*86e0*/  FADD.FTZ R20, R158, R7 ;  /* 0x000000079e147221 */ /* 0x000fe40000010000 */
[----:B------:R-:W-:Y:S01]  /*86f0*/  FADD.FTZ R154, R190, R153 ;  /* 0x00000099be9a7221 */ /* 0x000fe20000010000 */
[----:B------:R-:W-:Y:S01]  /*8700*/  F2FP.BF16.F32.PACK_AB R190, R169, R190 ;  /* 0x000000bea9be723e */ /* 0x000fe200000010ff */
[----:B------:R-:W-:Y:S01]  /*8710*/  FADD.FTZ R7, R195, R20 ;  /* 0x00000014c3077221 */ /* 0x000fe20000010000 */
[----:B------:R-:W-:-:S02]  /*8720*/  F2FP.BF16.F32.PACK_AB R195, R160, R195 ;  /* 0x000000c3a0c3723e */ /* 0x000fc400000010ff */
[----:B------:R1:W5:Y:S01]  /*8730*/  MUFU.EX2 R156, R152 ;  /* 0x00000098009c7308 */ /* 0x0003620000000800 */
[----:B------:R-:W-:-:S04]  /*8740*/  FADD.FTZ R20, R160, R7 ;  /* 0x00000007a0147221 */ /* 0x000fc80000010000 */
[----:B------:R-:W-:-:S04]  /*8750*/  FADD.FTZ R7, R155, R20 ;  /* 0x000000149b077221 */ /* 0x000fc80000010000 */
[----:B------:R-:W-:Y:S01]  /*8760*/  FADD.FTZ R20, R162, R7 ;  /* 0x00000007a2147221 */ /* 0x000fe20000010000 */
[----:B------:R-:W-:-:S03]  /*8770*/  FADD.FTZ R7, R169, R154 ;  /* 0x0000009aa9077221 */ /* 0x000fc60000010000 */
        /* <DEDUP_REMOVED lines=8> */
[----:B------:R-:W-:-:S02]  /*8800*/  F2FP.BF16.F32.PACK_AB R185, R179, R185 ;  /* 0x000000b9b3b9723e */ /* 0x000fc400000010ff */
[----:B------:R-:W-:Y:S01]  /*8810*/  FADD.FTZ R20, R179, R20 ;  /* 0x00000014b3147221 */ /* 0x000fe20000010000 */
[----:B---3--:R-:W-:-:S03]  /*8820*/  F2FP.BF16.F32.PACK_AB R186, R177, R186 ;  /* 0x000000bab1ba723e */ /* 0x008fc600000010ff */
[----:B------:R-:W-:Y:S01]  /*8830*/  FADD.FTZ R7, R187, R20 ;  /* 0x00000014bb077221 */ /* 0x000fe20000010000 */
[----:B------:R-:W-:Y:S01]  /*8840*/  FADD.FTZ R20, R177, R152 ;  /* 0x00000098b1147221 */ /* 0x000fe20000010000 */
[C---:B-----5:R-:W-:Y:S02]  /*8850*/  F2FP.BF16.F32.PACK_AB R187, R156.reuse, R187 ;  /* 0x000000bb9cbb723e */ /* 0x060fe400000010ff */
[----:B------:R-:W-:Y:S01]  /*8860*/  FADD.FTZ R7, R156, R7 ;  /* 0x000000079c077221 */ /* 0x000fe20000010000 */
[----:B----4-:R-:W-:Y:S06]  /*8870*/  @P2 BRA `(.L_x_944) ;  /* 0xffffffe000e82947 */ /* 0x010fec000383ffff */
.L_x_935:
[----:B------:R-:W-:-:S13]  /*8880*/  ISETP.GE.AND P2, PT, R23, UR60, PT ;  /* 0x0000003c17007c0c */ /* 0x000fda000bf46270 */
[----:B------:R-:W-:Y:S05]  /*8890*/  @!P2 BRA `(.L_x_945) ;  /* 0x0000002400c8a947 */ /* 0x000fea0003800000 */
[----:B------:R-:W-:Y:S01]  /*88a0*/  MOV R216, R3 ;  /* 0x0000000300d87202 */ /* 0x000fe20000000f00 */
[----:B------:R-:W-:Y:S01]  /*88b0*/  IMAD.MOV.U32 R215, RZ, RZ, R4 ;  /* 0x000000ffffd77224 */ /* 0x000fe200078e0004 */
[----:B------:R-:W-:Y:S01]  /*88c0*/  UMOV UR39, UR46 ;  /* 0x0000002e00277c82 */ /* 0x000fe20008000000 */
[----:B------:R-:W-:Y:S01]  /*88d0*/  IMAD.IADD R214, R6, 0x1, R21 ;  /* 0x0000000106d67824 */ /* 0x000fe200078e0215 */
[----:B------:R-:W-:Y:S01]  /*88e0*/  UMOV UR7, UR36 ;  /* 0x0000002400077c82 */ /* 0x000fe20008000000 */
[----:B------:R-:W-:Y:S01]  /*88f0*/  ULDC UR40, c[0x0][0x9e4] ;  /* 0x0002790000287ab9 */ /* 0x000fe20000000800 */
[----:B------:R-:W-:Y:S01]  /*8900*/  ULDC UR41, c[0x0][0x9dc] ;  /* 0x0002770000297ab9 */ /* 0x000fe20000000800 */
[----:B------:R-:W-:-:S05]  /*8910*/  ULDC UR47, c[0x0][0x288] ;  /* 0x0000a200002f7ab9 */ /* 0x000fca0000000800 */
.L_x_962:
[----:B------:R-:W-:-:S04]  /*8920*/  UIADD3 UR36, UR7, 0x1, URZ ;  /* 0x0000000107247890 */ /* 0x000fc8000fffe03f */
[----:B------:R-:W-:-:S04]  /*8930*/  UISETP.NE.AND UP0, UPT, UR36, 0x2, UPT ;  /* 0x000000022400788c */ /* 0x000fc8000bf05270 */
[----:B------:R-:W-:Y:S02]  /*8940*/  USEL UR46, URZ, 0x1, UP0 ;  /* 0x000000013f2e7887 */ /* 0x000fe40008000000 */
[----:B------:R-:W-:Y:S02]  /*8950*/  USEL UR36, UR36, URZ, UP0 ;  /* 0x0000003f24247287 */ /* 0x000fe40008000000 */
[----:B------:R-:W-:Y:S01]  /*8960*/  ULOP3.LUT UR46, UR39, UR46, URZ, 0x3c, !UPT ;  /* 0x0000002e272e7292 */ /* 0x000fe2000f8e3c3f */
[----:B------:R-:W-:Y:S11]  /*8970*/  @!P0 BRA `(.L_x_946) ;  /* 0x0000000000048947 */ /* 0x000ff60003800000 */
[----:B------:R-:W-:Y:S01]  /*8980*/  BPT.TRAP 0x1 ;  /* 0x000000040000795c */ /* 0x000fe20000300000 */
.L_x_946:
[----:B------:R-:W-:Y:S01]  /*8990*/  ULEA UR6, UR36, UR38, 0x3 ;  /* 0x0000002624067291 */ /* 0x000fe2000f8e183f */
[----:B------:R-:W-:-:S05]  /*89a0*/  IMAD.U32 R3, RZ, RZ, UR46 ;  /* 0x0000002eff037e24 */ /* 0x000fca000f8e00ff */
[----:B------:R-:W-:-:S04]  /*89b0*/  SHF.L.U32 R3, R3, 0x1f, RZ ;  /* 0x0000001f03037819 */ /* 0x000fc800000006ff */
[----:B------:R1:W2:Y:S01]  /*89c0*/  SYNCS.PHASECHK.TRANS64.TRYWAIT P2, [UR6+0x30830], R3 ;  /* 0x03083003ff0075a7 */ /* 0x0002a20008040146 */
[----:B------:R-:W-:Y:S05]  /*89d0*/  @!P0 BRA `(.L_x_947) ;  /* 0x0000000000048947 */ /* 0x000fea0003800000 */
[----:B------:R-:W-:Y:S01]  /*89e0*/  BPT.TRAP 0x1 ;  /* 0x000000040000795c */ /* 0x000fe20000300000 */
.L_x_947:
[----:B--2---:R-:W-:Y:S05]  /*89f0*/  @P2 BRA `(.L_x_948) ;  /* 0x0000000000082947 */ /* 0x004fea0003800000 */
[----:B------:R-:W2:Y:S02]  /*8a00*/  SYNCS.PHASECHK.TRANS64.TRYWAIT P2, [UR6+0x30830], R3 ;  /* 0x03083003ff0075a7 */ /* 0x000ea40008040146 */
[----:B--2---:R-:W-:Y:S05]  /*8a10*/  @!P2 BRA `(.L_x_949) ;  /* 0x000000900004a947 */ /* 0x004fea0003800000 */
.L_x_948:
        /* <DEDUP_REMOVED lines=225> */
.L_x_950:
[----:B------:R-:W-:Y:S01]  /*9830*/  ULEA UR10, UR7, UR38, 0x3 ;  /* 0x00000026070a7291 */ /* 0x000fe2000f8e183f */
[----:B------:R-:W-:-:S05]  /*9840*/  IMAD.U32 R0, RZ, RZ, UR39 ;  /* 0x00000027ff007e24 */ /* 0x000fca000f8e00ff */
[----:B------:R-:W-:-:S04]  /*9850*/  SHF.L.U32 R0, R0, 0x1f, RZ ;  /* 0x0000001f00007819 */ /* 0x000fc800000006ff */
[----:B------:R3:W4:Y:S01]  /*9860*/  SYNCS.PHASECHK.TRANS64.TRYWAIT P2, [UR10+0x30850], R0 ;  /* 0x03085000ff0075a7 */ /* 0x000722000804014a */
[----:B------:R-:W-:Y:S05]  /*9870*/  @!P0 BRA `(.L_x_951) ;  /* 0x0000000000048947 */ /* 0x000fea0003800000 */
[----:B------:R-:W-:Y:S01]  /*9880*/  BPT.TRAP 0x1 ;  /* 0x000000040000795c */ /* 0x000fe20000300000 */
.L_x_951:
[----:B----4-:R-:W-:Y:S05]  /*9890*/  @P2 BRA `(.L_x_952) ;  /* 0x0000000000082947 */ /* 0x010fea0003800000 */
[----:B------:R-:W4:Y:S02]  /*98a0*/  SYNCS.PHASECHK.TRANS64.TRYWAIT P2, [UR10+0x30850], R0 ;  /* 0x03085000ff0075a7 */ /* 0x000f24000804014a */
[----:B----4-:R-:W-:Y:S05]  /*98b0*/  @!P2 BRA `(.L_x_953) ;  /* 0x000000800074a947 */ /* 0x010fea0003800000 */
.L_x_952:
[----:B------:R-:W-:Y:S01]  /*98c0*/  UIADD3 UR6, UR38, 0x400, URZ ;  /* 0x0000040026067890 */ /* 0x000fe2000fffe03f */
[----:B------:R-:W-:Y:S01]  /*98d0*/  WARPGROUP.ARRIVE ;  /* 0x00000000000079c5 */ /* 0x000fe20000000000 */
[----:B--2---:R-:W2:Y:S01]  /*98e0*/  LDC R4, c[0x0][0x2e0] ;  /* 0x0000b800ff047b82 */ /* 0x004ea20000000800 */
[----:B-1-3--:R-:W-:Y:S01]  /*98f0*/  IMAD.SHL.U32 R0, R23, 0x40, RZ ;  /* 0x0000004017007824 */ /* 0x00afe200078e00ff */
[----:B------:R-:W-:Y:S01]  /*9900*/  USHF.R.U32.HI UR6, URZ, 0x4, UR6 ;  /* 0x000000043f067899 */ /* 0x000fe20008011606 */
[----:B------:R-:W-:-:S03]  /*9910*/  IMAD.U32 R2, RZ, RZ, UR36 ;  /* 0x00000024ff027e24 */ /* 0x000fc6000f8e00ff */
[----:B------:R-:W-:Y:S01]  /*9920*/  ULOP3.LUT UR6, UR6, 0x3fff, URZ, 0xc0, !UPT ;  /* 0x00003fff06067892 */ /* 0x000fe2000f8ec03f */
[----:B------:R-:W-:Y:S02]  /*9930*/  IADD3 R3, -R0, 0x1, RZ ;  /* 0x0000000100037810 */ /* 0x000fe40007ffe1ff */
[----:B------:R-:W-:Y:S01]  /*9940*/  @!P1 LEA R2, R2, UR38, 0x3 ;  /* 0x0000002602029c11 */ /* 0x000fe2000f8e18ff */
[----:B------:R-:W-:-:S04]  /*9950*/  ULOP3.LUT UR6, UR6, 0x2000000, URZ, 0xfc, !UPT ;  /* 0x0200000006067892 */ /* 0x000fc8000f8efc3f */
[----:B------:R-:W-:Y:S01]  /*9960*/  ULEA UR11, UR7, UR6, 0xb ;  /* 0x00000006070b7291 */ /* 0x000fe2000f8e583f */
[----:B------:R-:W-:Y:S02]  /*9970*/  @!P1 VIADD R2, R2, 0x30840 ;  /* 0x0003084002029836 */ /* 0x000fe40000000000 */
[----:B------:R-:W-:-:S03]  /*9980*/  UMOV UR7, 0x40000040 ;  /* 0x4000004000077882 */ /* 0x000fc60000000000 */
[----:B------:R-:W-:Y:S01]  /*9990*/  @!P1 PRMT R2, RZ, 0x654, R2 ;  /* 0x00000654ff029816 */ /* 0x000fe20000000002 */
[----:B------:R-:W-:Y:S02]  /*99a0*/  UMOV UR6, UR11 ;  /* 0x0000000b00067c82 */ /* 0x000fe40008000000 */
[----:B------:R-:W-:Y:S01]  /*99b0*/  HGMMA.64x256x16.F32.BF16 R24, R196, gdesc[UR4].tnspB, R24, gsb0 ;  /* 0x43e00004c4187df0 */ /* 0x000fe20008001818 */
[----:B------:R-:W-:Y:S01]  /*99c0*/  UIADD3 UR6, UR11, 0x80, URZ ;  /* 0x000000800b067890 */ /* 0x000fe2000fffe03f */
[----:B--2---:R-:W-:Y:S01]  /*99d0*/  IMAD R3, R4, UR45, R3 ;  /* 0x0000002d04037c24 */ /* 0x004fe2000f8e0203 */
[----:B------:R-:W-:-:S03]  /*99e0*/  UMOV UR7, 0x40000040 ;  /* 0x4000004000077882 */ /* 0x000fc60000000000 */
[----:B------:R-:W-:-:S04]  /*99f0*/  VIADD R3, R3, -UR47 ;  /* 0x8000002f03037c36 */ /* 0x000fc80008000000 */
[----:B------:R-:W-:Y:S01]  /*9a00*/  IMAD R3, R22, -0x2, R3 ;  /* 0xfffffffe16037824 */ /* 0x000fe200078e0203 */
[----:B------:R-:W-:Y:S02]  /*9a10*/  WARPGROUP.DEPBAR.LE gsb0, 0x0 ;  /* 0x00008000000079c5 */ /* 0x000fe40000010000 */
[----:B------:R-:W-:-:S15]  /*9a20*/  WARPGROUP.ARRIVE ;  /* 0x00000000000079c5 */ /* 0x000fde0000000000 */
        /* <DEDUP_REMOVED lines=13> */
[----:B------:R-:W-:Y:S01]  /*9b00*/  ULOP3.LUT UR6, URZ, UR41, URZ, 0x33, !UPT ;  /* 0x000000293f067292 */ /* 0x000fe2000f8e333f */
[----:B------:R-:W-:-:S05]  /*9b10*/  ULDC UR7, c[0x0][0x9e0] ;  /* 0x0002780000077ab9 */ /* 0x000fca0000000800 */
[C---:B------:R-:W-:Y:S01]  /*9b20*/  VIADD R188, R3.reuse, UR6 ;  /* 0x0000000603bc7c36 */ /* 0x040fe20008000000 */
[----:B------:R-:W-:Y:S02]  /*9b30*/  WARPGROUP.DEPBAR.LE gsb0, 0x0 ;  /* 0x00008000000079c5 */ /* 0x000fe40000010000 */
[----:B------:R-:W-:Y:S01]  /*9b40*/  IADD3 R186, R3, UR7, RZ ;  /* 0x0000000703ba7c10 */ /* 0x000fe2000fffe0ff */
[----:B------:R1:W-:Y:S01]  /*9b50*/  @!P1 SYNCS.ARRIVE.TRANS64.RED.A1T0 RZ, [R2+URZ], RZ ;  /* 0x000000ff02ff99a7 */ /* 0x0003e2000810043f */
[----:B------:R-:W-:-:S03]  /*9b60*/  IMAD.IADD R185, R6, 0x1, R188 ;  /* 0x0000000106b97824 */ /* 0x000fc600078e02bc */
[----:B------:R-:W-:Y:S01]  /*9b70*/  IMAD.IADD R4, R6, 0x1, R186 ;  /* 0x0000000106047824 */ /* 0x000fe200078e02ba */
[----:B------:R-:W-:Y:S06]  /*9b80*/  @!P6 BRA `(.L_x_954) ;  /* 0x00000000005ce947 */ /* 0x000fec0003800000 */
[----:B------:R-:W-:Y:S01]  /*9b90*/  ISETP.GT.AND P2, PT, R214, -0x1, PT ;  /* 0xffffffffd600780c */ /* 0x000fe20003f44270 */
[----:B------:R-:W-:-:S12]  /*9ba0*/  BSSY B0, `(.L_x_955) ;  /* 0x0000011000007945 */ /* 0x000fd80003800000 */
[----:B------:R-:W-:Y:S05]  /*9bb0*/  @P2 BRA `(.L_x_956) ;  /* 0x0000000000202947 */ /* 0x000fea0003800000 */
[----:B------:R-:W-:Y:S01]  /*9bc0*/  IMAD.U32 R184, RZ, RZ, UR40 ;  /* 0x00000028ffb87e24 */ /* 0x000fe2000f8e00ff */
[----:B------:R-:W-:-:S04]  /*9bd0*/  LOP3.LUT R187, RZ, R214, RZ, 0x33, !PT ;  /* 0x000000d6ffbb7212 */ /* 0x000fc800078e33ff */
[----:B------:R-:W-:-:S13]  /*9be0*/  ISETP.NE.AND P2, PT, R184, 0x1, PT ;  /* 0x00000001b800780c */ /* 0x000fda0003f45270 */
[----:B-1----:R-:W1:Y:S02]  /*9bf0*/  @P2 LDC.64 R2, c[0x0][0x9e8] ;  /* 0x00027a00ff022b82 */ /* 0x002e640000000a00 */
[----:B-1----:R-:W-:-:S05]  /*9c00*/  @P2 IMAD.HI.U32 R2, R187, R2, RZ ;  /* 0x00000002bb022227 */ /* 0x002fca00078e00ff */
[----:B------:R-:W-:-:S04]  /*9c10*/  @P2 SHF.R.U32.HI R187, RZ, R3, R2 ;  /* 0x00000003ffbb2219 */ /* 0x000fc80000011602 */
[----:B------:R-:W-:Y:S01]  /*9c20*/  LOP3.LUT R187, RZ, R187, RZ, 0x33, !PT ;  /* 0x000000bbffbb7212 */ /* 0x000fe200078e33ff */
[----:B------:R-:W-:Y:S06]  /*9c30*/  BRA `(.L_x_957) ;  /* 0x00000000001c7947 */ /* 0x000fec0003800000 */
.L_x_956:
[----:B------:R-:W-:-:S05]  /*9c40*/  IMAD.U32 R184, RZ, RZ, UR40 ;  /* 0x00000028ffb87e24 */ /* 0x000fca000f8e00ff */
[----:B------:R-:W-:-:S13]  /*9c50*/  ISETP.NE.AND P2, PT, R184, 0x1, PT ;  /* 0x00000001b800780c */ /* 0x000fda0003f45270 */
[----:B-1----:R-:W1:Y:S01]  /*9c60*/  @P2 LDC.64 R2, c[0x0][0x9e8] ;  /* 0x00027a00ff022b82 */ /* 0x002e620000000a00 */
[----:B------:R-:W-:-:S04]  /*9c70*/  @P2 IMAD.IADD R187, R6, 0x1, R21 ;  /* 0x0000000106bb2824 */ /* 0x000fc800078e0215 */
[----:B-1----:R-:W-:-:S04]  /*9c80*/  @P2 IMAD.HI.U32 R2, R187, R2, RZ ;  /* 0x00000002bb022227 */ /* 0x002fc800078e00ff */
[----:B------:R-:W-:Y:S01]  /*9c90*/  IMAD.MOV.U32 R187, RZ, RZ, R214 ;  /* 0x000000ffffbb7224 */ /* 0x000fe200078e00d6 */
[----:B------:R-:W-:-:S07]  /*9ca0*/  @P2 SHF.R.U32.HI R187, RZ, R3, R2 ;  /* 0x00000003ffbb2219 */ /* 0x000fce0000011602 */
.L_x_957:
[----:B------:R-:W-:Y:S05]  /*9cb0*/  BSYNC B0 ;  /* 0x0000000000007941 */ /* 0x000fea0003800000 */
.L_x_955:
[----:B------:R-:W-:-:S04]  /*9cc0*/  IMAD R3, R187, R184, -R0 ;  /* 0x000000b8bb037224 */ /* 0x000fc800078e0a00 */
[----:B------:R-:W-:-:S05]  /*9cd0*/  IMAD R3, R22, -0x2, R3 ;  /* 0xfffffffe16037824 */ /* 0x000fca00078e0203 */
[----:B------:R-:W-:Y:S02]  /*9ce0*/  VIADDMNMX R4, R3, R184, R4, PT ;  /* 0x000000b803047246 */ /* 0x000fe40003800104 */
[----:B------:R-:W-:-:S07]  /*9cf0*/  VIMNMX R185, R185, R3, !PT ;  /* 0x00000003b9b97248 */ /* 0x000fce0007fe0100 */
.L_x_954:
[----:B------:R-:W-:-:S04]  /*9d00*/  ISETP.GT.AND P2, PT, R23, -0x1, PT ;  /* 0xffffffff1700780c */ /* 0x000fc80003f44270 */
[C---:B------:R-:W-:Y:S02]  /*9d10*/  ISETP.GT.AND P3, PT, R185.reuse, RZ, P2 ;  /* 0x000000ffb900720c */ /* 0x040fe40001764270 */
[C---:B------:R-:W-:Y:S02]  /*9d20*/  ISETP.GT.AND P5, PT, R185.reuse, 0x1, P2 ;  /* 0x00000001b900780c */ /* 0x040fe400017a4270 */
[----:B------:R-:W-:Y:S02]  /*9d30*/  ISETP.LT.OR P4, PT, R4, 0x1, P3 ;  /* 0x000000010400780c */ /* 0x000fe40001f81670 */
[C---:B------:R-:W-:Y:S02]  /*9d40*/  ISETP.GT.AND P3, PT, R185.reuse, 0x8, P2 ;  /* 0x00000008b900780c */ /* 0x040fe40001764270 */
[----:B------:R-:W-:Y:S02]  /*9d50*/  FSEL R184, R152, -INF , !P4 ;  /* 0xff80000098b87808 */ /* 0x000fe40006000000 */
[----:B------:R-:W-:-:S02]  /*9d60*/  ISETP.GT.AND P4, PT, R185, 0x9, P2 ;  /* 0x00000009b900780c */ /* 0x000fc40001784270 */
[C---:B------:R-:W-:Y:S02]  /*9d70*/  ISETP.LT.OR P5, PT, R4.reuse, 0x2, P5 ;  /* 0x000000020400780c */ /* 0x040fe40002fa1670 */
[C---:B------:R-:W-:Y:S02]  /*9d80*/  ISETP.LT.OR P3, PT, R4.reuse, 0x9, P3 ;  /* 0x000000090400780c */ /* 0x040fe40001f61670 */
[----:B------:R-:W-:Y:S02]  /*9d90*/  ISETP.LT.OR P4, PT, R4, 0xa, P4 ;  /* 0x0000000a0400780c */ /* 0x000fe40002781670 */
[----:B------:R-:W-:Y:S02]  /*9da0*/  FSEL R152, R153, -INF , !P5 ;  /* 0xff80000099987808 */ /* 0x000fe40006800000 */
[----:B------:R-:W-:Y:S02]  /*9db0*/  FSEL R156, R156, -INF , !P3 ;  /* 0xff8000009c9c7808 */ /* 0x000fe40005800000 */
[----:B------:R-:W-:-:S02]  /*9dc0*/  FSEL R157, R157, -INF , !P4 ;  /* 0xff8000009d9d7808 */ /* 0x000fc40006000000 */
[C---:B------:R-:W-:Y:S02]  /*9dd0*/  ISETP.GT.AND P5, PT, R185.reuse, 0x10, P2 ;  /* 0x00000010b900780c */ /* 0x040fe400017a4270 */
[C---:B------:R-:W-:Y:S02]  /*9de0*/  ISETP.GT.AND P3, PT, R185.reuse, 0x11, P2 ;  /* 0x00000011b900780c */ /* 0x040fe40001764270 */
[----:B------:R-:W-:Y:S02]  /*9df0*/  ISETP.GT.AND P4, PT, R185, 0x18, P2 ;  /* 0x00000018b900780c */ /* 0x000fe40001784270 */
[C---:B------:R-:W-:Y:S02]  /*9e00*/  ISETP.LT.OR P5, PT, R4.reuse, 0x11, P5 ;  /* 0x000000110400780c */ /* 0x040fe40002fa1670 */
[C---:B------:R-:W-:Y:S02]  /*9e10*/  ISETP.LT.OR P3, PT, R4.reuse, 0x12, P3 ;  /* 0x000000120400780c */ /* 0x040fe40001f61670 */
[----:B------:R-:W-:-:S02]  /*9e20*/  ISETP.LT.OR P4, PT, R4, 0x19, P4 ;  /* 0x000000190400780c */ /* 0x000fc40002781670 */
[----:B------:R-:W-:Y:S02]  /*9e30*/  FSEL R160, R160, -INF , !P5 ;  /* 0xff800000a0a07808 */ /* 0x000fe40006800000 */
[----:B------:R-:W-:Y:S02]  /*9e40*/  FSEL R161, R161, -INF , !P3 ;  /* 0xff800000a1a17808 */ /* 0x000fe40005800000 */
[----:B------:R-:W-:Y:S02]  /*9e50*/  FSEL R164, R164, -INF , !P4 ;  /* 0xff800000a4a47808 */ /* 0x000fe40006000000 */
[C---:B------:R-:W-:Y:S02]  /*9e60*/  ISETP.GT.AND P5, PT, R185.reuse, 0x19, P2 ;  /* 0x00000019b900780c */ /* 0x040fe400017a4270 */
[C---:B------:R-:W-:Y:S02]  /*9e70*/  ISETP.GT.AND P3, PT, R185.reuse, 0x20, P2 ;  /* 0x00000020b900780c */ /* 0x040fe40001764270 */
        /* <DEDUP_REMOVED lines=18> */
[----:B------:R-:W-:Y:S01]  /*9fa0*/  ISETP.GT.AND P4, PT, R185, 0x39, P2 ;  /* 0x00000039b900780c */ /* 0x000fe20001784270 */
[----:B------:R-:W-:Y:S01]  /*9fb0*/  IMAD.IADD R185, R5, 0x1, R186 ;  /* 0x0000000105b97824 */ /* 0x000fe200078e02ba */
[----:B------:R-:W-:-:S02]  /*9fc0*/  ISETP.LT.OR P5, PT, R4, 0x32, P5 ;  /* 0x000000320400780c */ /* 0x000fc40002fa1670 */
[C---:B------:R-:W-:Y:S02]  /*9fd0*/  ISETP.LT.OR P3, PT, R4.reuse, 0x39, P3 ;  /* 0x000000390400780c */ /* 0x040fe40001f61670 */
[----:B------:R-:W-:Y:S02]  /*9fe0*/  ISETP.LT.OR P4, PT, R4, 0x3a, P4 ;  /* 0x0000003a0400780c */ /* 0x000fe40002781670 */
[----:B------:R-:W-:Y:S02]  /*9ff0*/  IADD3 R186, R5, R188, RZ ;  /* 0x000000bc05ba7210 */ /* 0x000fe40007ffe0ff */
[----:B------:R-:W-:Y:S02]  /*a000*/  FSEL R177, R177, -INF , !P5 ;  /* 0xff800000b1b17808 */ /* 0x000fe40006800000 */
[----:B------:R-:W-:Y:S02]  /*a010*/  FSEL R180, R180, -INF , !P3 ;  /* 0xff800000b4b47808 */ /* 0x000fe40005800000 */
[----:B------:R-:W-:Y:S01]  /*a020*/  FSEL R181, R181, -INF , !P4 ;  /* 0xff800000b5b57808 */ /* 0x000fe20006000000 */
[----:B------:R-:W-:Y:S06]  /*a030*/  @!P6 BRA `(.L_x_958) ;  /* 0x000000000058e947 */ /* 0x000fec0003800000 */
[----:B------:R-:W-:Y:S01]  /*a040*/  IMAD.IADD R153, R5, 0x1, R21 ;  /* 0x0000000105997824 */ /* 0x000fe200078e0215 */
[----:B------:R-:W-:Y:S04]  /*a050*/  BSSY B0, `(.L_x_959) ;  /* 0x0000010000007945 */ /* 0x000fe80003800000 */
[----:B------:R-:W-:-:S13]  /*a060*/  ISETP.GT.AND P3, PT, R153, -0x1, PT ;  /* 0xffffffff9900780c */ /* 0x000fda0003f64270 */
        /* <DEDUP_REMOVED lines=9> */
.L_x_960:
[----:B------:R-:W-:-:S05]  /*a100*/  IMAD.U32 R4, RZ, RZ, UR40 ;  /* 0x00000028ff047e24 */ /* 0x000fca000f8e00ff */
[----:B------:R-:W-:-:S13]  /*a110*/  ISETP.NE.AND P3, PT, R4, 0x1, PT ;  /* 0x000000010400780c */ /* 0x000fda0003f65270 */
[----:B-1----:R-:W1:Y:S02]  /*a120*/  @P3 LDC.64 R2, c[0x0][0x9e8] ;  /* 0x00027a00ff023b82 */ /* 0x002e640000000a00 */
[----:B-1----:R-:W-:-:S05]  /*a130*/  @P3 IMAD.HI.U32 R2, R153, R2, RZ ;  /* 0x0000000299023227 */ /* 0x002fca00078e00ff */
[----:B------:R-:W-:-:S07]  /*a140*/  @P3 SHF.R.U32.HI R153, RZ, R3, R2 ;  /* 0x00000003ff993219 */ /* 0x000fce0000011602 */
.L_x_961:
[----:B------:R-:W-:Y:S05]  /*a150*/  BSYNC B0 ;  /* 0x0000000000007941 */ /* 0x000fea0003800000 */
.L_x_959:
[----:B------:R-:W-:-:S04]  /*a160*/  IMAD R153, R153, R4, -R0 ;  /* 0x0000000499997224 */ /* 0x000fc800078e0a00 */
[----:B------:R-:W-:-:S05]  /*a170*/  IMAD R153, R22, -0x2, R153 ;  /* 0xfffffffe16997824 */ /* 0x000fca00078e0299 */
[----:B------:R-:W-:Y:S02]  /*a180*/  VIADDMNMX R185, R153, R4, R185, PT ;  /* 0x0000000499b97246 */ /* 0x000fe400038001b9 */
[----:B------:R-:W-:-:S07]  /*a190*/  VIMNMX R186, R186, R153, !PT ;  /* 0x00000099baba7248 */ /* 0x000fce0007fe0100 */
.L_x_958:
[----:B------:R-:W-:Y:S01]  /*a1a0*/  FMNMX.FTZ R3, R184, R215, !PT ;  /* 0x000000d7b8037209 */ /* 0x000fe20007810000 */
[----:B------:R-:W-:Y:S01]  /*a1b0*/  ULDC UR6, c[0x0][0x988] ;  /* 0x0002620000067ab9 */ /* 0x000fe20000000800 */
[----:B------:R-:W-:Y:S01]  /*a1c0*/  ISETP.GT.AND P3, PT, R186, 0x1, P2 ;  /* 0x00000001ba00780c */ /* 0x000fe20001764270 */
[----:B------:R-:W-:Y:S01]  /*a1d0*/  UMOV UR39, UR46 ;  /* 0x0000002e00277c82 */ /* 0x000fe20008000000 */
[----:B------:R-:W-:Y:S01]  /*a1e0*/  FMNMX.FTZ R3, R152, R3, !PT ;  /* 0x0000000398037209 */ /* 0x000fe20007810000 */
[----:B------:R-:W-:Y:S01]  /*a1f0*/  UMOV UR7, UR36 ;  /* 0x0000002400077c82 */ /* 0x000fe20008000000 */
[----:B------:R-:W-:Y:S02]  /*a200*/  ISETP.LT.OR P3, PT, R185, 0x2, P3 ;  /* 0x00000002b900780c */ /* 0x000fe40001f61670 */
[----:B------:R-:W-:Y:S02]  /*a210*/  FMNMX.FTZ R0, R156, R3, !PT ;  /* 0x000000039c007209 */ /* 0x000fe40007810000 */
[----:B------:R-:W-:-:S02]  /*a220*/  FSEL R155, R155, -INF , !P3 ;  /* 0xff8000009b9b7808 */ /* 0x000fc40005800000 */
[----:B------:R-:W-:Y:S02]  /*a230*/  FMNMX.FTZ R3, R157, R0, !PT ;  /* 0x000000009d037209 */ /* 0x000fe40007810000 */
[----:B------:R-:W-:Y:S02]  /*a240*/  ISETP.GT.AND P3, PT, R186, RZ, P2 ;  /* 0x000000ffba00720c */ /* 0x000fe40001764270 */
[----:B------:R-:W-:Y:S02]  /*a250*/  FMNMX.FTZ R0, R160, R3, !PT ;  /* 0x00000003a0007209 */ /* 0x000fe40007810000 */
[----:B------:R-:W-:Y:S02]  /*a260*/  ISETP.LT.OR P3, PT, R185, 0x1, P3 ;  /* 0x00000001b900780c */ /* 0x000fe40001f61670 */
[----:B------:R-:W-:Y:S02]  /*a270*/  FMNMX.FTZ R3, R161, R0, !PT ;  /* 0x00000000a1037209 */ /* 0x000fe40007810000 */
[----:B------:R-:W-:-:S02]  /*a280*/  ISETP.GT.AND P4, PT, R186, 0x8, P2 ;  /* 0x00000008ba00780c */ /* 0x000fc40001784270 */
[----:B------:R-:W-:Y:S02]  /*a290*/  FMNMX.FTZ R0, R164, R3, !PT ;  /* 0x00000003a4007209 */ /* 0x000fe40007810000 */
[----:B------:R-:W-:Y:S02]  /*a2a0*/  FSEL R187, R154, -INF , !P3 ;  /* 0xff8000009abb7808 */ /* 0x000fe40005800000 */
        /* <DEDUP_REMOVED lines=18> */
[C---:B------:R-:W-:Y:S01]  /*a3d0*/  ISETP.GT.AND P3, PT, R186.reuse, 0x18, P2 ;  /* 0x00000018ba00780c */ /* 0x040fe20001764270 */
[----:B------:R-:W2:Y:S01]  /*a3e0*/  SHFL.BFLY PT, R3, R0, 0x2, 0x1f ;  /* 0x0c401f0000037f89 */ /* 0x000ea200000e0000 */
[C---:B------:R-:W-:Y:S02]  /*a3f0*/  ISETP.LT.OR P5, PT, R185.reuse, 0x12, P5 ;  /* 0x00000012b900780c */ /* 0x040fe40002fa1670 */
[----:B------:R-:W-:Y:S02]  /*a400*/  ISETP.GT.AND P4, PT, R186, 0x19, P2 ;  /* 0x00000019ba00780c */ /* 0x000fe40001784270 */
[----:B------:R-:W-:-:S02]  /*a410*/  ISETP.LT.OR P3, PT, R185, 0x19, P3 ;  /* 0x00000019b900780c */ /* 0x000fc40001f61670 */
[----:B------:R-:W-:Y:S02]  /*a420*/  FSEL R163, R163, -INF , !P5 ;  /* 0xff800000a3a37808 */ /* 0x000fe40006800000 */
[----:B------:R-:W-:Y:S02]  /*a430*/  ISETP.GT.AND P5, PT, R186, 0x20, P2 ;  /* 0x00000020ba00780c */ /* 0x000fe400017a4270 */
[C---:B------:R-:W-:Y:S02]  /*a440*/  ISETP.LT.OR P4, PT, R185.reuse, 0x1a, P4 ;  /* 0x0000001ab900780c */ /* 0x040fe40002781670 */
[----:B------:R-:W-:Y:S02]  /*a450*/  FSEL R166, R166, -INF , !P3 ;  /* 0xff800000a6a67808 */ /* 0x000fe40005800000 */
[----:B------:R-:W-:Y:S02]  /*a460*/  ISETP.GT.AND P3, PT, R186, 0x21, P2 ;  /* 0x00000021ba00780c */ /* 0x000fe40001764270 */
[----:B------:R-:W-:-:S02]  /*a470*/  ISETP.LT.OR P5, PT, R185, 0x21, P5 ;  /* 0x00000021b900780c */ /* 0x000fc40002fa1670 */
[----:B------:R-:W-:Y:S02]  /*a480*/  FSEL R167, R167, -INF , !P4 ;  /* 0xff800000a7a77808 */ /* 0x000fe40006000000 */
[----:B------:R-:W-:Y:S02]  /*a490*/  ISETP.GT.AND P4, PT, R186, 0x28, P2 ;  /* 0x00000028ba00780c */ /* 0x000fe40001784270 */
[----:B------:R-:W-:Y:S02]  /*a4a0*/  ISETP.LT.OR P3, PT, R185, 0x22, P3 ;  /* 0x00000022b900780c */ /* 0x000fe40001f61670 */
[----:B--2---:R-:W-:Y:S02]  /*a4b0*/  FMNMX.FTZ R3, R0, R3, !PT ;  /* 0x0000000300037209 */ /* 0x004fe40007810000 */
[----:B------:R-:W-:Y:S02]  /*a4c0*/  FMNMX.FTZ R0, R187, R216, !PT ;  /* 0x000000d8bb007209 */ /* 0x000fe40007810000 */
[----:B------:R-:W-:Y:S01]  /*a4d0*/  FSEL R170, R170, -INF , !P5 ;  /* 0xff800000aaaa7808 */ /* 0x000fe20006800000 */
[----:B------:R-:W2:Y:S01]  /*a4e0*/  SHFL.BFLY PT, R4, R3, 0x1, 0x1f ;  /* 0x0c201f0003047f89 */ /* 0x000ea200000e0000 */
[----:B------:R-:W-:-:S02]  /*a4f0*/  ISETP.LT.OR P4, PT, R185, 0x29, P4 ;  /* 0x00000029b900780c */ /* 0x000fc40002781670 */
[----:B------:R-:W-:Y:S02]  /*a500*/  FSEL R171, R171, -INF , !P3 ;  /* 0xff800000abab7808 */ /* 0x000fe40005800000 */
[----:B------:R-:W-:Y:S02]  /*a510*/  ISETP.GT.AND P3, PT, R186, 0x29, P2 ;  /* 0x00000029ba00780c */ /* 0x000fe40001764270 */
[----:B------:R-:W-:Y:S02]  /*a520*/  FSEL R174, R174, -INF , !P4 ;  /* 0xff800000aeae7808 */ /* 0x000fe40006000000 */
[----:B------:R-:W-:Y:S02]  /*a530*/  ISETP.GT.AND P4, PT, R186, 0x30, P2 ;  /* 0x00000030ba00780c */ /* 0x000fe40001784270 */
[C---:B------:R-:W-:Y:S02]  /*a540*/  ISETP.LT.OR P3, PT, R185.reuse, 0x2a, P3 ;  /* 0x0000002ab900780c */ /* 0x040fe40001f61670 */
[----:B------:R-:W-:-:S02]  /*a550*/  ISETP.LT.OR P4, PT, R185, 0x31, P4 ;  /* 0x00000031b900780c */ /* 0x000fc40002781670 */
[----:B------:R-:W-:Y:S02]  /*a560*/  FSEL R175, R175, -INF , !P3 ;  /* 0xff800000afaf7808 */ /* 0x000fe40005800000 */
[----:B------:R-:W-:Y:S02]  /*a570*/  ISETP.GT.AND P3, PT, R186, 0x31, P2 ;  /* 0x00000031ba00780c */ /* 0x000fe40001764270 */
[----:B------:R-:W-:Y:S02]  /*a580*/  FSEL R178, R178, -INF , !P4 ;  /* 0xff800000b2b27808 */ /* 0x000fe40006000000 */
[----:B------:R-:W-:Y:S02]  /*a590*/  ISETP.GT.AND P4, PT, R186, 0x38, P2 ;  /* 0x00000038ba00780c */ /* 0x000fe40001784270 */
[----:B------:R-:W-:Y:S02]  /*a5a0*/  ISETP.LT.OR P3, PT, R185, 0x32, P3 ;  /* 0x00000032b900780c */ /* 0x000fe40001f61670 */
[----:B--2---:R-:W-:-:S02]  /*a5b0*/  FMNMX.FTZ R4, R3, R4, !PT ;  /* 0x0000000403047209 */ /* 0x004fc40007810000 */
[----:B------:R-:W-:Y:S02]  /*a5c0*/  FMNMX.FTZ R3, R155, R0, !PT ;  /* 0x000000009b037209 */ /* 0x000fe40007810000 */
[----:B------:R-:W-:Y:S02]  /*a5d0*/  ISETP.GT.AND P2, PT, R186, 0x39, P2 ;  /* 0x00000039ba00780c */ /* 0x000fe40001744270 */
[----:B------:R-:W-:Y:S02]  /*a5e0*/  FMNMX.FTZ R0, R158, R3, !PT ;  /* 0x000000039e007209 */ /* 0x000fe40007810000 */
[----:B------:R-:W-:Y:S02]  /*a5f0*/  ISETP.LT.OR P4, PT, R185, 0x39, P4 ;  /* 0x00000039b900780c */ /* 0x000fe40002781670 */
[----:B------:R-:W-:Y:S02]  /*a600*/  FMNMX.FTZ R3, R159, R0, !PT ;  /* 0x000000009f037209 */ /* 0x000fe40007810000 */
[----:B------:R-:W-:-:S02]  /*a610*/  FSEL R179, R179, -INF , !P3 ;  /* 0xff800000b3b37808 */ /* 0x000fc40005800000 */
[----:B------:R-:W-:Y:S01]  /*a620*/  FMNMX.FTZ R0, R162, R3, !PT ;  /* 0x00000003a2007209 */ /* 0x000fe20007810000 */
[----:B------:R-:W-:Y:S01]  /*a630*/  FMUL.FTZ R3, R4, UR6 ;  /* 0x0000000604037c20 */ /* 0x000fe20008410000 */
[----:B------:R-:W-:Y:S02]  /*a640*/  ISETP.LT.OR P2, PT, R185, 0x3a, P2 ;  /* 0x0000003ab900780c */ /* 0x000fe40001741670 */
[----:B------:R-:W-:Y:S02]  /*a650*/  FMNMX.FTZ R153, R163, R0, !PT ;  /* 0x00000000a3997209 */ /* 0x000fe40007810000 */
[----:B------:R-:W-:Y:S02]  /*a660*/  FSEL R182, R182, -INF , !P4 ;  /* 0xff800000b6b67808 */ /* 0x000fe40006000000 */
[----:B------:R-:W-:Y:S02]  /*a670*/  FMNMX.FTZ R0, R166, R153, !PT ;  /* 0x00000099a6007209 */ /* 0x000fe40007810000 */
[----:B------:R-:W-:-:S02]  /*a680*/  FSEL R183, R183, -INF , !P2 ;  /* 0xff800000b7b77808 */ /* 0x000fc40005000000 */
[----:B------:R-:W-:Y:S02]  /*a690*/  FMNMX.FTZ R189, R167, R0, !PT ;  /* 0x00000000a7bd7209 */ /* 0x000fe40007810000 */
[----:B------:R-:W-:Y:S02]  /*a6a0*/  FSETP.NEU.FTZ.AND P5, PT, R4, -INF , PT ;  /* 0xff8000000400780b */ /* 0x000fe40003fbd000 */
[----:B------:R-:W-:Y:S02]  /*a6b0*/  FMNMX.FTZ R0, R170, R189, !PT ;  /* 0x000000bdaa007209 */ /* 0x000fe40007810000 */
[----:B------:R-:W-:Y:S02]  /*a6c0*/  FSEL R3, R3, RZ, P5 ;  /* 0x000000ff03037208 */ /* 0x000fe40002800000 */
[----:B------:R-:W-:Y:S02]  /*a6d0*/  FMNMX.FTZ R189, R171, R0, !PT ;  /* 0x00000000abbd7209 */ /* 0x000fe40007810000 */
[----:B-1----:R-:W-:Y:S01]  /*a6e0*/  FSEL R2, R4, RZ, P5 ;  /* 0x000000ff04027208 */ /* 0x002fe20002800000 */
        /* <DEDUP_REMOVED lines=20> */
[----:B------:R-:W-:Y:S01]  /*a830*/  FFMA.FTZ R181, R181, UR6, -R3 ;  /* 0x00000006b5b57c23 */ /* 0x000fe20008010803 */
[----:B------:R-:W-:Y:S01]  /*a840*/  FMNMX.FTZ R0, R183, R0, !PT ;  /* 0x00000000b7007209 */ /* 0x000fe20007810000 */
[----:B------:R-:W-:Y:S01]  /*a850*/  FADD.FTZ R2, -R2, R215 ;  /* 0x000000d702027221 */ /* 0x000fe20000010100 */
[----:B------:R-:W-:Y:S01]  /*a860*/  MUFU.EX2 R153, R153 ;  /* 0x0000009900997308 */ /* 0x000fe20000000800 */
[----:B------:R-:W-:-:S02]  /*a870*/  IMAD.MOV.U32 R215, RZ, RZ, R4 ;  /* 0x000000ffffd77224 */ /* 0x000fc400078e0004 */
[----:B------:R-:W1:Y:S01]  /*a880*/  SHFL.BFLY PT, R185, R0, 0x2, 0x1f ;  /* 0x0c401f0000b97f89 */ /* 0x000e6200000e0000 */
[----:B------:R-:W-:-:S04]  /*a890*/  FMUL.FTZ R2, R2, UR6 ;  /* 0x0000000602027c20 */ /* 0x000fc80008410000 */
[----:B------:R-:W-:Y:S08]  /*a8a0*/  MUFU.EX2 R196, R196 ;  /* 0x000000c400c47308 */ /* 0x000ff00000000800 */
[----:B------:R-:W-:Y:S08]  /*a8b0*/  MUFU.EX2 R198, R198 ;  /* 0x000000c600c67308 */ /* 0x000ff00000000800 */
[----:B------:R-:W-:Y:S01]  /*a8c0*/  MUFU.EX2 R157, R157 ;  /* 0x0000009d009d7308 */ /* 0x000fe20000000800 */
[----:B-1----:R-:W-:-:S05]  /*a8d0*/  FMNMX.FTZ R185, R0, R185, !PT ;  /* 0x000000b900b97209 */ /* 0x002fca0007810000 */
[----:B------:R-:W1:Y:S02]  /*a8e0*/  SHFL.BFLY PT, R0, R185, 0x1, 0x1f ;  /* 0x0c201f00b9007f89 */ /* 0x000e6400000e0000 */
[----:B------:R-:W-:Y:S08]  /*a8f0*/  MUFU.EX2 R192, R192 ;  /* 0x000000c000c07308 */ /* 0x000ff00000000800 */
[----:B------:R-:W-:Y:S08]  /*a900*/  MUFU.EX2 R161, R161 ;  /* 0x000000a100a17308 */ /* 0x000ff00000000800 */
[----:B------:R-:W-:Y:S01]  /*a910*/  MUFU.EX2 R194, R194 ;  /* 0x000000c200c27308 */ /* 0x000fe20000000800 */
[----:B-1----:R-:W-:-:S07]  /*a920*/  FMNMX.FTZ R3, R185, R0, !PT ;  /* 0x00000000b9037209 */ /* 0x002fce0007810000 */
[----:B------:R-:W-:Y:S01]  /*a930*/  MUFU.EX2 R165, R165 ;  /* 0x000000a500a57308 */ /* 0x000fe20000000800 */
[C---:B------:R-:W-:Y:S01]  /*a940*/  FSETP.NEU.FTZ.AND P2, PT, R3.reuse, -INF , PT ;  /* 0xff8000000300780b */ /* 0x040fe20003f5d000 */
[----:B------:R-:W-:-:S06]  /*a950*/  FMUL.FTZ R156, R3, UR6 ;  /* 0x00000006039c7c20 */ /* 0x000fcc0008410000 */
[----:B------:R-:W1:Y:S01]  /*a960*/  MUFU.EX2 R0, R2 ;  /* 0x0000000200007308 */ /* 0x000e620000000800 */
[----:B------:R-:W-:-:S05]  /*a970*/  FSEL R156, R156, RZ, P2 ;  /* 0x000000ff9c9c7208 */ /* 0x000fca0001000000 */
[--C-:B------:R-:W-:Y:S01]  /*a980*/  FFMA.FTZ R152, R155, UR6, -R156.reuse ;  /* 0x000000069b987c23 */ /* 0x100fe2000801089c */
[----:B------:R-:W-:Y:S01]  /*a990*/  FSEL R155, R3, RZ, P2 ;  /* 0x000000ff039b7208 */ /* 0x000fe20001000000 */
[--C-:B------:R-:W-:Y:S01]  /*a9a0*/  FFMA.FTZ R197, R187, UR6, -R156.reuse ;  /* 0x00000006bbc57c23 */ /* 0x100fe2000801089c */
[--C-:B------:R-:W-:Y:S01]  /*a9b0*/  FFMA.FTZ R199, R158, UR6, -R156.reuse ;  /* 0x000000069ec77c23 */ /* 0x100fe2000801089c */
[--C-:B------:R-:W-:Y:S01]  /*a9c0*/  FFMA.FTZ R154, R159, UR6, -R156.reuse ;  /* 0x000000069f9a7c23 */ /* 0x100fe2000801089c */
[----:B------:R-:W-:Y:S01]  /*a9d0*/  FFMA.FTZ R193, R162, UR6, -R156 ;  /* 0x00000006a2c17c23 */ /* 0x000fe2000801089c */
[----:B------:R-:W-:Y:S01]  /*a9e0*/  FADD.FTZ R155, -R155, R216 ;  /* 0x000000d89b9b7221 */ /* 0x000fe20000010100 */
[----:B------:R-:W-:Y:S01]  /*a9f0*/  MUFU.EX2 R152, R152 ;  /* 0x0000009800987308 */ /* 0x000fe20000000800 */
[--C-:B------:R-:W-:Y:S01]  /*aa00*/  FFMA.FTZ R158, R163, UR6, -R156.reuse ;  /* 0x00000006a39e7c23 */ /* 0x100fe2000801089c */
[--C-:B------:R-:W-:Y:S01]  /*aa10*/  FFMA.FTZ R195, R166, UR6, -R156.reuse ;  /* 0x00000006a6c37c23 */ /* 0x100fe2000801089c */
[----:B------:R-:W-:Y:S01]  /*aa20*/  FMUL.FTZ R155, R155, UR6 ;  /* 0x000000069b9b7c20 */ /* 0x000fe20008410000 */
[----:B-1----:R-:W-:Y:S01]  /*aa30*/  FFMA.FTZ R159, R0, R20, R153 ;  /* 0x00000014009f7223 */ /* 0x002fe20000010099 */
[--C-:B------:R-:W-:Y:S01]  /*aa40*/  FFMA.FTZ R160, R167, UR6, -R156.reuse ;  /* 0x00000006a7a07c23 */ /* 0x100fe2000801089c */
[--C-:B------:R-:W-:Y:S01]  /*aa50*/  FFMA.FTZ R189, R170, UR6, -R156.reuse ;  /* 0x00000006aabd7c23 */ /* 0x100fe2000801089c */
[--C-:B------:R-:W-:Y:S01]  /*aa60*/  FFMA.FTZ R162, R171, UR6, -R156.reuse ;  /* 0x00000006aba27c23 */ /* 0x100fe2000801089c */
[----:B------:R-:W-:Y:S01]  /*aa70*/  MUFU.EX2 R197, R197 ;  /* 0x000000c500c57308 */ /* 0x000fe20000000800 */
[----:B------:R-:W-:Y:S01]  /*aa80*/  FADD.FTZ R159, R196, R159 ;  /* 0x0000009fc49f7221 */ /* 0x000fe20000010000 */
[--C-:B------:R-:W-:Y:S01]  /*aa90*/  FFMA.FTZ R191, R174, UR6, -R156.reuse ;  /* 0x00000006aebf7c23 */ /* 0x100fe2000801089c */
[--C-:B------:R-:W-:Y:S01]  /*aaa0*/  FFMA.FTZ R185, R178, UR6, -R156.reuse ;  /* 0x00000006b2b97c23 */ /* 0x100fe2000801089c */
[--C-:B------:R-:W-:Y:S01]  /*aab0*/  FFMA.FTZ R179, R179, UR6, -R156.reuse ;  /* 0x00000006b3b37c23 */ /* 0x100fe2000801089c */
[----:B------:R-:W-:Y:S01]  /*aac0*/  FADD.FTZ R20, R198, R159 ;  /* 0x0000009fc6147221 */ /* 0x000fe20000010000 */
[----:B------:R-:W-:Y:S01]  /*aad0*/  F2FP.BF16.F32.PACK_AB R196, R196, R153 ;  /* 0x00000099c4c4723e */ /* 0x000fe200000010ff */
[----:B------:R-:W-:Y:S01]  /*aae0*/  FFMA.FTZ R182, R182, UR6, -R156 ;  /* 0x00000006b6b67c23 */ /* 0x000fe2000801089c */
[----:B------:R1:W2:Y:S01]  /*aaf0*/  MUFU.EX2 R2, R155 ;  /* 0x0000009b00027308 */ /* 0x0002a20000000800 */
[----:B------:R-:W-:Y:S01]  /*ab00*/  FADD.FTZ R159, R157, R20 ;  /* 0x000000149d9f7221 */ /* 0x000fe20000010000 */
[C---:B------:R-:W-:Y:S01]  /*ab10*/  ISETP.GT.AND P2, PT, R23.reuse, UR60, PT ;  /* 0x0000003c17007c0c */ /* 0x040fe2000bf44270 */
[----:B------:R-:W-:Y:S01]  /*ab20*/  VIADD R23, R23, 0xffffffff ;  /* 0xffffffff17177836 */ /* 0x000fe20000000000 */
[----:B------:R-:W-:Y:S01]  /*ab30*/  F2FP.BF16.F32.PACK_AB R198, R157, R198 ;  /* 0x000000c69dc6723e */ /* 0x000fe200000010ff */
[----:B------:R-:W-:Y:S01]  /*ab40*/  FADD.FTZ R164, R192, R159 ;  /* 0x0000009fc0a47221 */ /* 0x000fe20000010000 */
[----:B------:R-:W-:Y:S01]  /*ab50*/  IMAD.U32 R159, RZ, RZ, UR10 ;  /* 0x0000000aff9f7e24 */ /* 0x000fe2000f8e00ff */
[C---:B------:R-:W-:Y:S01]  /*ab60*/  F2FP.BF16.F32.PACK_AB R192, R161.reuse, R192 ;  /* 0x000000c0a1c0723e */ /* 0x040fe200000010ff */
[----:B------:R-:W3:Y:S01]  /*ab70*/  MUFU.EX2 R199, R199 ;  /* 0x000000c700c77308 */ /* 0x000ee20000000800 */
[----:B-1----:R-:W-:Y:S01]  /*ab80*/  FADD.FTZ R155, R161, R164 ;  /* 0x000000a4a19b7221 */ /* 0x002fe20000010000 */
[--C-:B------:R-:W-:Y:S01]  /*ab90*/  FFMA.FTZ R164, R175, UR6, -R156.reuse ;  /* 0x00000006afa47c23 */ /* 0x100fe2000801089c */
[----:B------:R-:W-:Y:S01]  /*aba0*/  FFMA.FTZ R156, R183, UR6, -R156 ;  /* 0x00000006b79c7c23 */ /* 0x000fe2000801089c */
[----:B------:R-:W-:-:S02]  /*abb0*/  @!P1 VIADD R159, R159, 0x30860 ;  /* 0x000308609f9f9836 */ /* 0x000fc40000000000 */
[----:B------:R-:W-:Y:S01]  /*abc0*/  FADD.FTZ R166, R194, R155 ;  /* 0x0000009bc2a67221 */ /* 0x000fe20000010000 */
[C---:B------:R-:W-:Y:S01]  /*abd0*/  F2FP.BF16.F32.PACK_AB R194, R165.reuse, R194 ;  /* 0x000000c2a5c2723e */ /* 0x040fe200000010ff */
[----:B------:R-:W-:Y:S01]  /*abe0*/  IMAD.MOV.U32 R216, RZ, RZ, R3 ;  /* 0x000000ffffd87224 */ /* 0x000fe200078e0003 */
[----:B------:R-:W1:Y:S01]  /*abf0*/  MUFU.EX2 R154, R154 ;  /* 0x0000009a009a7308 */ /* 0x000e620000000800 */
[----:B--2---:R-:W-:Y:S01]  /*ac00*/  FFMA.FTZ R7, R2, R7, R197 ;  /* 0x0000000702077223 */ /* 0x004fe200000100c5 */
[----:B------:R-:W-:Y:S01]  /*ac10*/  FADD.FTZ R155, R165, R166 ;  /* 0x000000a6a59b7221 */ /* 0x000fe20000010000 */
[----:B------:R-:W-:Y:S02]  /*ac20*/  @!P1 PRMT R159, RZ, 0x654, R159 ;  /* 0x00000654ff9f9816 */ /* 0x000fe4000000009f */
[C---:B------:R-:W-:Y:S01]  /*ac30*/  FADD.FTZ R20, R152.reuse, R7 ;  /* 0x0000000798147221 */ /* 0x040fe20000010000 */
[----:B------:R-:W-:Y:S01]  /*ac40*/  F2FP.BF16.F32.PACK_AB R197, R152, R197 ;  /* 0x000000c598c5723e */ /* 0x000fe200000010ff */
[----:B------:R2:W-:Y:S01]  /*ac50*/  @!P1 SYNCS.ARRIVE.TRANS64.RED.A1T0 RZ, [R159+URZ], RZ ;  /* 0x000000ff9fff99a7 */ /* 0x0005e2000810043f */
[----:B------:R-:W4:Y:S01]  /*ac60*/  MUFU.EX2 R193, R193 ;  /* 0x000000c100c17308 */ /* 0x000f220000000800 */
[----:B---3--:R-:W-:-:S07]  /*ac70*/  FADD.FTZ R7, R199, R20 ;  /* 0x00000014c7077221 */ /* 0x008fce0000010000 */
[----:B------:R-:W3:Y:S01]  /*ac80*/  MUFU.EX2 R158, R158 ;  /* 0x0000009e009e7308 */ /* 0x000ee20000000800 */
[C---:B-1----:R-:W-:Y:S01]  /*ac90*/  FADD.FTZ R20, R154.reuse, R7 ;  /* 0x000000079a147221 */ /* 0x042fe20000010000 */
[----:B------:R-:W-:-:S06]  /*aca0*/  F2FP.BF16.F32.PACK_AB R199, R154, R199 ;  /* 0x000000c79ac7723e */ /* 0x000fcc00000010ff */
[----:B------:R-:W1:Y:S01]  /*acb0*/  MUFU.EX2 R188, R188 ;  /* 0x000000bc00bc7308 */ /* 0x000e620000000800 */
[----:B----4-:R-:W-:-:S07]  /*acc0*/  FADD.FTZ R7, R193, R20 ;  /* 0x00000014c1077221 */ /* 0x010fce0000010000 */
[----:B------:R-:W4:Y:S01]  /*acd0*/  MUFU.EX2 R195, R195 ;  /* 0x000000c300c37308 */ /* 0x000f220000000800 */
[C---:B---3--:R-:W-:Y:S01]  /*ace0*/  FADD.FTZ R20, R158.reuse, R7 ;  /* 0x000000079e147221 */ /* 0x048fe20000010000 */
[----:B------:R-:W-:-:S06]  /*acf0*/  F2FP.BF16.F32.PACK_AB R193, R158, R193 ;  /* 0x000000c19ec1723e */ /* 0x000fcc00000010ff */
[----:B------:R-:W3:Y:S01]  /*ad00*/  MUFU.EX2 R169, R169 ;  /* 0x000000a900a97308 */ /* 0x000ee20000000800 */
[----:B-1----:R-:W-:-:S07]  /*ad10*/  FADD.FTZ R166, R188, R155 ;  /* 0x0000009bbca67221 */ /* 0x002fce0000010000 */
[----:B------:R-:W1:Y:S01]  /*ad20*/  MUFU.EX2 R160, R160 ;  /* 0x000000a000a07308 */ /* 0x000e620000000800 */
[----:B----4-:R-:W-:-:S07]  /*ad30*/  FADD.FTZ R7, R195, R20 ;  /* 0x00000014c3077221 */ /* 0x010fce0000010000 */
[----:B------:R-:W4:Y:S01]  /*ad40*/  MUFU.EX2 R190, R190 ;  /* 0x000000be00be7308 */ /* 0x000f220000000800 */
[C---:B---3--:R-:W-:Y:S01]  /*ad50*/  FADD.FTZ R155, R169.reuse, R166 ;  /* 0x000000a6a99b7221 */ /* 0x048fe20000010000 */
[----:B------:R-:W-:-:S06]  /*ad60*/  F2FP.BF16.F32.PACK_AB R188, R169, R188 ;  /* 0x000000bca9bc723e */ /* 0x000fcc00000010ff */
[----:B------:R-:W3:Y:S01]  /*ad70*/  MUFU.EX2 R189, R189 ;  /* 0x000000bd00bd7308 */ /* 0x000ee20000000800 */
[C---:B-1----:R-:W-:Y:S01]  /*ad80*/  FADD.FTZ R20, R160.reuse, R7 ;  /* 0x00000007a0147221 */ /* 0x042fe20000010000 */
[----:B------:R-:W-:-:S06]  /*ad90*/  F2FP.BF16.F32.PACK_AB R195, R160, R195 ;  /* 0x000000c3a0c3723e */ /* 0x000fcc00000010ff */
[----:B------:R-:W1:Y:S01]  /*ada0*/  MUFU.EX2 R173, R173 ;  /* 0x000000ad00ad7308 */ /* 0x000e620000000800 */
[----:B----4-:R-:W-:-:S07]  /*adb0*/  FADD.FTZ R166, R190, R155 ;  /* 0x0000009bbea67221 */ /* 0x010fce0000010000 */
[----:B------:R-:W4:Y:S01]  /*adc0*/  MUFU.EX2 R162, R162 ;  /* 0x000000a200a27308 */ /* 0x000f220000000800 */
[----:B---3--:R-:W-:-:S07]  /*add0*/  FADD.FTZ R7, R189, R20 ;  /* 0x00000014bd077221 */ /* 0x008fce0000010000 */
[----:B------:R-:W3:Y:S01]  /*ade0*/  MUFU.EX2 R184, R184 ;  /* 0x000000b800b87308 */ /* 0x000ee20000000800 */
[C---:B-1----:R-:W-:Y:S01]  /*adf0*/  FADD.FTZ R153, R173.reuse, R166 ;  /* 0x000000a6ad997221 */ /* 0x042fe20000010000 */
[----:B------:R-:W-:-:S06]  /*ae00*/  F2FP.BF16.F32.PACK_AB R190, R173, R190 ;  /* 0x000000beadbe723e */ /* 0x000fcc00000010ff */
[----:B------:R-:W1:Y:S01]  /*ae10*/  MUFU.EX2 R191, R191 ;  /* 0x000000bf00bf7308 */ /* 0x000e620000000800 */
[C---:B----4-:R-:W-:Y:S01]  /*ae20*/  FADD.FTZ R20, R162.reuse, R7 ;  /* 0x00000007a2147221 */ /* 0x050fe20000010000 */
[----:B------:R-:W-:-:S06]  /*ae30*/  F2FP.BF16.F32.PACK_AB R189, R162, R189 ;  /* 0x000000bda2bd723e */ /* 0x000fcc00000010ff */
[----:B------:R-:W4:Y:S01]  /*ae40*/  MUFU.EX2 R177, R177 ;  /* 0x000000b100b17308 */ /* 0x000f220000000800 */
[----:B---3--:R-:W-:-:S07]  /*ae50*/  FADD.FTZ R166, R184, R153 ;  /* 0x00000099b8a67221 */ /* 0x008fce0000010000 */
[----:B------:R-:W3:Y:S01]  /*ae60*/  MUFU.EX2 R164, R164 ;  /* 0x000000a400a47308 */ /* 0x000ee20000000800 */
[----:B-1----:R-:W-:-:S07]  /*ae70*/  FADD.FTZ R7, R191, R20 ;  /* 0x00000014bf077221 */ /* 0x002fce0000010000 */
[----:B------:R-:W1:Y:S01]  /*ae80*/  MUFU.EX2 R185, R185 ;  /* 0x000000b900b97308 */ /* 0x000e620000000800 */
[C---:B----4-:R-:W-:Y:S01]  /*ae90*/  FADD.FTZ R153, R177.reuse, R166 ;  /* 0x000000a6b1997221 */ /* 0x050fe20000010000 */
[----:B------:R-:W-:-:S06]  /*aea0*/  F2FP.BF16.F32.PACK_AB R184, R177, R184 ;  /* 0x000000b8b1b8723e */ /* 0x000fcc00000010ff */
[----:B------:R-:W4:Y:S01]  /*aeb0*/  MUFU.EX2 R179, R179 ;  /* 0x000000b300b37308 */ /* 0x000f220000000800 */
[C---:B---3--:R-:W-:Y:S01]  /*aec0*/  FADD.FTZ R166, R164.reuse, R7 ;  /* 0x00000007a4a67221 */ /* 0x048fe20000010000 */
[----:B------:R-:W-:-:S06]  /*aed0*/  F2FP.BF16.F32.PACK_AB R191, R164, R191 ;  /* 0x000000bfa4bf723e */ /* 0x000fcc00000010ff */
[----:B------:R-:W3:Y:S01]  /*aee0*/  MUFU.EX2 R186, R186 ;  /* 0x000000ba00ba7308 */ /* 0x000ee20000000800 */
[----:B-1----:R-:W-:-:S07]  /*aef0*/  FADD.FTZ R166, R185, R166 ;  /* 0x000000a6b9a67221 */ /* 0x002fce0000010000 */
[----:B------:R-:W1:Y:S01]  /*af00*/  MUFU.EX2 R187, R182 ;  /* 0x000000b600bb7308 */ /* 0x000e620000000800 */
[C---:B----4-:R-:W-:Y:S01]  /*af10*/  FADD.FTZ R166, R179.reuse, R166 ;  /* 0x000000a6b3a67221 */ /* 0x050fe20000010000 */
[----:B------:R-:W-:-:S06]  /*af20*/  F2FP.BF16.F32.PACK_AB R185, R179, R185 ;  /* 0x000000b9b3b9723e */ /* 0x000fcc00000010ff */
[----:B------:R-:W4:Y:S01]  /*af30*/  MUFU.EX2 R181, R181 ;  /* 0x000000b500b57308 */ /* 0x000f220000000800 */
[----:B---3--:R-:W-:-:S07]  /*af40*/  FADD.FTZ R20, R186, R153 ;  /* 0x00000099ba147221 */ /* 0x008fce0000010000 */
[----:B------:R-:W3:Y:S01]  /*af50*/  MUFU.EX2 R156, R156 ;  /* 0x0000009c009c7308 */ /* 0x000ee20000000800 */
[----:B-1----:R-:W-:Y:S01]  /*af60*/  FADD.FTZ R166, R187, R166 ;  /* 0x000000a6bba67221 */ /* 0x002fe20000010000 */
[C---:B----4-:R-:W-:Y:S01]  /*af70*/  FADD.FTZ R20, R181.reuse, R20 ;  /* 0x00000014b5147221 */ /* 0x050fe20000010000 */
[----:B------:R-:W-:Y:S02]  /*af80*/  F2FP.BF16.F32.PACK_AB R186, R181, R186 ;  /* 0x000000bab5ba723e */ /* 0x000fe400000010ff */
[C---:B---3--:R-:W-:Y:S01]  /*af90*/  FADD.FTZ R7, R156.reuse, R166 ;  /* 0x000000a69c077221 */ /* 0x048fe20000010000 */
[----:B------:R-:W-:Y:S01]  /*afa0*/  F2FP.BF16.F32.PACK_AB R187, R156, R187 ;  /* 0x000000bb9cbb723e */ /* 0x000fe200000010ff */
[----:B--2---:R-:W-:Y:S06]  /*afb0*/  @P2 BRA `(.L_x_962) ;  /* 0xffffffd800582947 */ /* 0x004fec000383ffff */
.L_x_945:
        /* <DEDUP_REMOVED lines=131> */
.L_x_963:
[----:B------:R-:W-:Y:S01]  /*b7f0*/  ULEA UR5, UR36, UR38, 0x3 ;  /* 0x0000002624057291 */ /* 0x000fe2000f8e183f */
[----:B------:R-:W-:-:S04]  /*b800*/  MOV R0, UR46 ;  /* 0x0000002e00007c02 */ /* 0x000fc80008000f00 */
[----:B------:R-:W-:-:S04]  /*b810*/  SHF.L.U32 R0, R0, 0x1f, RZ ;  /* 0x0000001f00007819 */ /* 0x000fc800000006ff */
[----:B------:R1:W2:Y:S01]  /*b820*/  SYNCS.PHASECHK.TRANS64.TRYWAIT P2, [UR5+0x30850], R0 ;  /* 0x03085000ff0075a7 */ /* 0x0002a20008040145 */
[----:B------:R-:W-:Y:S05]  /*b830*/  @!P0 BRA `(.L_x_964) ;  /* 0x0000000000048947 */ /* 0x000fea0003800000 */
[----:B------:R-:W-:Y:S01]  /*b840*/  BPT.TRAP 0x1 ;  /* 0x000000040000795c */ /* 0x000fe20000300000 */
.L_x_964:
[----:B--2---:R-:W-:Y:S05]  /*b850*/  @P2 BRA `(.L_x_965) ;  /* 0x0000000000082947 */ /* 0x004fea0003800000 */
[----:B------:R-:W2:Y:S02]  /*b860*/  SYNCS.PHASECHK.TRANS64.TRYWAIT P0, [UR5+0x30850], R0 ;  /* 0x03085000ff0075a7 */ /* 0x000ea40008000145 */
[----:B--2---:R-:W-:Y:S05]  /*b870*/  @!P0 BRA `(.L_x_966) ;  /* 0x00000060009c8947 */ /* 0x004fea0003800000 */
.L_x_965:
[----:B------:R-:W-:Y:S01]  /*b880*/  UIADD3 UR38, UR38, 0x400, URZ ;  /* 0x0000040026267890 */ /* 0x000fe2000fffe03f */
[----:B------:R-:W-:Y:S01]  /*b890*/  WARPGROUP.ARRIVE ;  /* 0x00000000000079c5 */ /* 0x000fe20000000000 */
[----:B------:R-:W-:Y:S01]  /*b8a0*/  UMOV UR11, 0x40000040 ;  /* 0x40000040000b7882 */ /* 0x000fe20000000000 */
[----:B------:R-:W3:Y:S01]  /*b8b0*/  SHFL.BFLY PT, R2, R7, 0x2, 0x1f ;  /* 0x0c401f0007027f89 */ /* 0x000ee200000e0000 */
[----:B------:R-:W-:Y:S01]  /*b8c0*/  USHF.R.U32.HI UR38, URZ, 0x4, UR38 ;  /* 0x000000043f267899 */ /* 0x000fe20008011626 */
[----:B------:R-:W-:Y:S01]  /*b8d0*/  IMAD.MOV.U32 R21, RZ, RZ, RZ ;  /* 0x000000ffff157224 */ /* 0x000fe200078e00ff */
[----:B------:R-:W-:Y:S01]  /*b8e0*/  R2UR UR7, R207 ;  /* 0x00000000cf0772ca */ /* 0x000fe200000e0000 */
[----:B--2---:R-:W1:Y:S01]  /*b8f0*/  SHFL.BFLY PT, R5, R20, 0x2, 0x1f ;  /* 0x0c401f0014057f89 */ /* 0x004e6200000e0000 */
[----:B------:R-:W-:Y:S01]  /*b900*/  ULOP3.LUT UR38, UR38, 0x3fff, URZ, 0xc0, !UPT ;  /* 0x00003fff26267892 */ /* 0x000fe2000f8ec03f */
[----:B------:R-:W-:Y:S02]  /*b910*/  IMAD.U32 R12, RZ, RZ, UR5 ;  /* 0x00000005ff0c7e24 */ /* 0x000fe4000f8e00ff */
[----:B------:R-:W-:Y:S01]  /*b920*/  IMAD.U32 R11, RZ, RZ, UR6 ;  /* 0x00000006ff0b7e24 */ /* 0x000fe2000f8e00ff */
[----:B------:R-:W-:-:S04]  /*b930*/  ULOP3.LUT UR4, UR38, 0x2000000, URZ, 0xfc, !UPT ;  /* 0x0200000026047892 */ /* 0x000fc8000f8efc3f */
[----:B------:R-:W-:Y:S02]  /*b940*/  ULEA UR4, UR36, UR4, 0xb ;  /* 0x0000000424047291 */ /* 0x000fe4000f8e583f */
[----:B------:R-:W-:Y:S02]  /*b950*/  UIADD3 UR36, UR36, 0x1, URZ ;  /* 0x0000000124247890 */ /* 0x000fe4000fffe03f */
[----:B------:R-:W-:Y:S02]  /*b960*/  UIADD3 UR8, UR4, 0x80, URZ ;  /* 0x0000008004087890 */ /* 0x000fe4000fffe03f */
[----:B------:R-:W-:Y:S01]  /*b970*/  UIADD3 UR7, UR7, 0x1, URZ ;  /* 0x0000000107077890 */ /* 0x000fe2000fffe03f */
[----:B------:R-:W-:Y:S01]  /*b980*/  UMOV UR10, UR4 ;  /* 0x00000004000a7c82 */ /* 0x000fe20008000000 */
[----:B------:R-:W-:-:S05]  /*b990*/  UISETP.NE.AND UP0, UPT, UR36, 0x2, UPT ;  /* 0x000000022400788c */ /* 0x000fca000bf05270 */
[----:B------:R-:W-:Y:S01]  /*b9a0*/  HGMMA.64x256x16.F32.BF16 R24, R196, gdesc[UR8].tnspB, R24, gsb0 ;  /* 0x43e00008c4187df0 */ /* 0x000fe20008001818 */
[----:B------:R-:W-:Y:S01]  /*b9b0*/  UMOV UR10, UR8 ;  /* 0x00000008000a7c82 */ /* 0x000fe20008000000 */
[----:B------:R-:W-:Y:S01]  /*b9c0*/  UMOV UR11, 0x40000040 ;  /* 0x40000040000b7882 */ /* 0x000fe20000000000 */
[----:B------:R-:W-:Y:S01]  /*b9d0*/  UIADD3 UR8, UR4, 0x100, URZ ;  /* 0x0000010004087890 */ /* 0x000fe2000fffe03f */
[----:B---3--:R-:W-:Y:S01]  /*b9e0*/  FADD.FTZ R2, R2, R7 ;  /* 0x0000000702027221 */ /* 0x008fe20000010000 */
[----:B------:R-:W-:Y:S01]  /*b9f0*/  UIADD3 UR4, UR4, 0x180, URZ ;  /* 0x0000018004047890 */ /* 0x000fe2000fffe03f */
[----:B-1----:R-:W-:Y:S01]  /*ba00*/  FADD.FTZ R0, R5, R20 ;  /* 0x0000001405007221 */ /* 0x002fe20000010000 */
[----:B------:R-:W-:Y:S01]  /*ba10*/  IMAD.U32 R7, RZ, RZ, UR6 ;  /* 0x00000006ff077e24 */ /* 0x000fe2000f8e00ff */
[----:B------:R-:W-:Y:S01]  /*ba20*/  MOV R207, UR7 ;  /* 0x0000000700cf7c02 */ /* 0x000fe20008000f00 */
[----:B------:R-:W1:Y:S01]  /*ba30*/  SHFL.BFLY PT, R9, R2, 0x1, 0x1f ;  /* 0x0c201f0002097f89 */ /* 0x000e6200000e0000 */
[----:B------:R-:W-:-:S03]  /*ba40*/  USEL UR36, UR36, URZ, UP0 ;  /* 0x0000003f24247287 */ /* 0x000fc60008000000 */
[----:B------:R-:W2:Y:S01]  /*ba50*/  SHFL.BFLY PT, R5, R0, 0x1, 0x1f ;  /* 0x0c201f0000057f89 */ /* 0x000ea200000e0000 */
[----:B-1----:R-:W-:Y:S01]  /*ba60*/  FADD.FTZ R9, R2, R9 ;  /* 0x0000000902097221 */ /* 0x002fe20000010000 */
[----:B------:R-:W-:Y:S02]  /*ba70*/  IMAD.MOV.U32 R2, RZ, RZ, -0x800000 ;  /* 0xff800000ff027424 */ /* 0x000fe400078e00ff */
[----:B--2---:R-:W-:Y:S02]  /*ba80*/  FADD.FTZ R10, R0, R5 ;  /* 0x00000005000a7221 */ /* 0x004fe40000010000 */
[----:B------:R-:W-:Y:S01]  /*ba90*/  FSETP.NE.FTZ.AND P2, PT, R9, RZ, PT ;  /* 0x000000ff0900720b */ /* 0x000fe20003f55000 */
[----:B------:R-:W-:Y:S02]  /*baa0*/  IMAD.MOV.U32 R5, RZ, RZ, RZ ;  /* 0x000000ffff057224 */ /* 0x000fe400078e00ff */
[----:B------:R-:W-:Y:S01]  /*bab0*/  IMAD.MOV.U32 R0, RZ, RZ, -0x800000 ;  /* 0xff800000ff007424 */ /* 0x000fe200078e00ff */
[----:B------:R-:W-:-:S09]  /*bac0*/  FSETP.NE.FTZ.AND P0, PT, R10, RZ, PT ;  /* 0x000000ff0a00720b */ /* 0x000fd20003f15000 */
[----:B------:R-:W-:Y:S01]  /*bad0*/  @P2 MUFU.RCP R5, R9 ;  /* 0x0000000900052308 */ /* 0x000fe20000001000 */
[----:B------:R-:W-:-:S03]  /*bae0*/  @P2 FMUL.FTZ R11, R11, 0.69314718246459960938 ;  /* 0x3f3172180b0b2820 */ /* 0x000fc60000410000 */
[----:B------:R-:W-:-:S04]  /*baf0*/  @P0 FMUL.FTZ R7, R7, 0.69314718246459960938 ;  /* 0x3f31721807070820 */ /* 0x000fc80000410000 */
[----:B------:R-:W1:Y:S08]  /*bb00*/  @P0 MUFU.LG2 R6, R10 ;  /* 0x0000000a00060308 */ /* 0x000e700000000c00 */
[----:B------:R2:W3:Y:S08]  /*bb10*/  @P2 MUFU.LG2 R8, R9 ;  /* 0x0000000900082308 */ /* 0x0004f00000000c00 */
[----:B------:R-:W4:Y:S01]  /*bb20*/  @P0 MUFU.RCP R21, R10 ;  /* 0x0000000a00150308 */ /* 0x000f220000001000 */
[----:B-1----:R-:W-:Y:S01]  /*bb30*/  @P0 FMUL.FTZ R6, R6, 0.69314718246459960938 ;  /* 0x3f31721806060820 */ /* 0x002fe20000410000 */
[----:B--2---:R-:W-:-:S03]  /*bb40*/  @!P1 VIADD R9, R12, 0x30860 ;  /* 0x000308600c099836 */ /* 0x004fc60000000000 */
[----:B------:R-:W-:Y:S01]  /*bb50*/  @P0 FFMA.FTZ R2, R7, R4, R6 ;  /* 0x0000000407020223 */ /* 0x000fe20000010006 */
[----:B------:R-:W-:Y:S02]  /*bb60*/  PLOP3.LUT P0, PT, PT, PT, PT, 0x8, 0x0 ;  /* 0x000000000000781c */ /* 0x000fe40003f0e170 */
[----:B------:R-:W-:Y:S01]  /*bb70*/  @!P1 PRMT R7, RZ, 0x654, R9 ;  /* 0x00000654ff079816 */ /* 0x000fe20000000009 */
[----:B---3--:R-:W-:-:S04]  /*bb80*/  @P2 FMUL.FTZ R8, R8, 0.69314718246459960938 ;  /* 0x3f31721808082820 */ /* 0x008fc80000410000 */
[----:B------:R-:W-:Y:S01]  /*bb90*/  @P2 FFMA.FTZ R0, R11, R3, R8 ;  /* 0x000000030b002223 */ /* 0x000fe20000010008 */
[----:B------:R-:W-:Y:S02]  /*bba0*/  WARPGROUP.DEPBAR.LE gsb0, 0x0 ;  /* 0x00008000000079c5 */ /* 0x000fe40000010000 */
[----:B------:R-:W-:-:S06]  /*bbb0*/  WARPGROUP.ARRIVE ;  /* 0x00000000000079c5 */ /* 0x000fcc0000000000 */
        /* <DEDUP_REMOVED lines=9> */
[----:B------:R-:W-:-:S04]  /*bc50*/  USEL UR4, URZ, 0x1, UP0 ;  /* 0x000000013f047887 */ /* 0x000fc80008000000 */
[----:B------:R-:W-:Y:S01]  /*bc60*/  ULOP3.LUT UR46, UR46, UR4, URZ, 0x3c, !UPT ;  /* 0x000000042e2e7292 */ /* 0x000fe2000f8e3c3f */
[----:B------:R-:W-:Y:S02]  /*bc70*/  WARPGROUP.DEPBAR.LE gsb0, 0x0 ;  /* 0x00008000000079c5 */ /* 0x000fe40000010000 */
[----:B------:R-:W-:-:S15]  /*bc80*/  WARPGROUP.ARRIVE ;  /* 0x00000000000079c5 */ /* 0x000fde0000000000 */
[----:B------:R-:W-:-:S03]  /*bc90*/  NOP ;  /* 0x0000000000007918 */ /* 0x000fc60000000000 */
[----:B------:R-:W-:Y:S03]  /*bca0*/  HGMMA.64x256x16.F32.BF16 R24, R184, gdesc[UR8].tnspB, R24, gsb0 ;  /* 0x43e00008b8187df0 */ /* 0x000fe60008001818 */
[----:B------:R-:W-:Y:S02]  /*bcb0*/  WARPGROUP.DEPBAR.LE gsb0, 0x0 ;  /* 0x00008000000079c5 */ /* 0x000fe40000010000 */
        /* <DEDUP_REMOVED lines=9> */
[----:B----4-:R-:W-:Y:S01]  /*bd50*/  FMUL.FTZ R4, R24, R21 ;  /* 0x0000001518047220 */ /* 0x010fe20000410000 */
[----:B------:R-:W-:Y:S01]  /*bd60*/  FMUL.FTZ R95, R99, R5 ;  /* 0x00000005635f7220 */ /* 0x000fe20000410000 */
[-C--:B------:R-:W-:Y:S01]  /*bd70*/  FMUL.FTZ R17, R56, R21.reuse ;  /* 0x0000001538117220 */ /* 0x080fe20000410000 */
[-C--:B------:R-:W-:Y:S01]  /*bd80*/  FMUL.FTZ R16, R57, R21.reuse ;  /* 0x0000001539107220 */ /* 0x080fe20000410000 */
[-C--:B------:R-:W-:Y:S01]  /*bd90*/  FMUL.FTZ R19, R60, R21.reuse ;  /* 0x000000153c137220 */ /* 0x080fe20000410000 */
[-C--:B------:R-:W-:Y:S01]  /*bda0*/  FMUL.FTZ R18, R61, R21.reuse ;  /* 0x000000153d127220 */ /* 0x080fe20000410000 */
[-C--:B------:R-:W-:Y:S01]  /*bdb0*/  FMUL.FTZ R3, R64, R21.reuse ;  /* 0x0000001540037220 */ /* 0x080fe20000410000 */
[----:B------:R-:W-:Y:S01]  /*bdc0*/  FMUL.FTZ R24, R65, R21 ;  /* 0x0000001541187220 */ /* 0x000fe20000410000 */
[----:B------:R1:W-:Y:S01]  /*bdd0*/  @!P1 SYNCS.ARRIVE.TRANS64.RED.A1T0 RZ, [R7+URZ], RZ ;  /* 0x000000ff07ff99a7 */ /* 0x0003e2000810043f */
        /* <DEDUP_REMOVED lines=111> */
.L_x_896:
[----:B------:R-:W1:Y:S08]  /*c4d0*/  S2UR UR4, SR_CgaCtaId ;  /* 0x00000000000479c3 */ /* 0x000e700000008800 */
[----:B------:R-:W-:Y:S06]  /*c4e0*/  BAR.SYNC.DEFER_BLOCKING 0x5, 0x120 ;  /* 0x0144800000007b1d */ /* 0x000fec0000010000 */
[----:B------:R-:W-:-:S02]  /*c4f0*/  UMOV UR38, 0x400 ;  /* 0x0000040000267882 */ /* 0x000fc40000000000 */
[----:B-1----:R-:W-:-:S09]  /*c500*/  ULEA UR38, UR4, UR38, 0x18 ;  /* 0x0000002604267291 */ /* 0x002fd2000f8ec03f */
[----:B------:R-:W1:Y:S02]  /*c510*/  LDS R5, [UR38+0x308d0] ;  /* 0x0308d026ff057984 */ /* 0x000e640008000800 */
[----:B-1----:R-:W-:Y:S01]  /*c520*/  R2UR UR4, R5 ;  /* 0x00000000050472ca */ /* 0x002fe200000e0000 */
[----:B------:R-:W-:Y:S06]  /*c530*/  BAR.ARV 0x4, 0x120 ;  /* 0x0104800000007b1d */ /* 0x000fec0000002000 */
[----:B------:R-:W-:Y:S08]  /*c540*/  @P0 BRA `(.L_x_967) ;  /* 0x0000000c00e00947 */ /* 0x000ff00003800000 */
[C---:B------:R-:W-:Y:S01]  /*c550*/  IADD3 R21, P6, R200.reuse, 0x20, RZ ;  /* 0x00000020c8157810 */ /* 0x040fe20007fde0ff */
[----:B------:R-:W-:Y:S01]  /*c560*/  VIADD R103, R209, UR42 ;  /* 0x0000002ad1677c36 */ /* 0x000fe20008000000 */
[----:B------:R-:W-:Y:S01]  /*c570*/  IADD3 R27, P5, R200, 0x40, RZ ;  /* 0x00000040c81b7810 */ /* 0x000fe20007fbe0ff */
[----:B------:R-:W-:Y:S01]  /*c580*/  ULDC UR10, c[0x0][0xa88] ;  /* 0x0002a200000a7ab9 */ /* 0x000fe20000000800 */
[----:B------:R-:W-:Y:S01]  /*c590*/  LOP3.LUT R20, R21, 0x380, RZ, 0xc0, !PT ;  /* 0x0000038015147812 */ /* 0x000fe200078ec0ff */
[----:B------:R-:W-:Y:S01]  /*c5a0*/  VIADD R5, R103, 0x8 ;  /* 0x0000000867057836 */ /* 0x000fe20000000000 */
[----:B------:R-:W-:Y:S01]  /*c5b0*/  LOP3.LUT R26, R27, 0x380, RZ, 0xc0, !PT ;  /* 0x000003801b1a7812 */ /* 0x000fe200078ec0ff */
[----:B------:R-:W-:Y:S01]  /*c5c0*/  USHF.R.S32.HI UR5, URZ, 0x1f, UR43 ;  /* 0x0000001f3f057899 */ /* 0x000fe2000801142b */
[----:B------:R-:W-:Y:S01]  /*c5d0*/  SHF.R.U64 R20, R20, 0x3, RZ ;  /* 0x0000000314147819 */ /* 0x000fe200000012ff */
[----:B------:R-:W-:Y:S01]  /*c5e0*/  ULDC.64 UR6, c[0x0][0xb70] ;  /* 0x0002dc0000067ab9 */ /* 0x000fe20000000a00 */
[----:B------:R-:W-:Y:S01]  /*c5f0*/  SHF.R.U64 R26, R26, 0x3, RZ ;  /* 0x000000031a1a7819 */ /* 0x000fe200000012ff */
[----:B------:R-:W-:Y:S01]  /*c600*/  UIMAD UR5, UR5, UR6, URZ ;  /* 0x00000006050572a4 */ /* 0x000fe2000f8e023f */
[----:B------:R-:W-:Y:S01]  /*c610*/  LOP3.LUT R20, R20, R21, RZ, 0x3c, !PT ;  /* 0x0000001514147212 */ /* 0x000fe200078e3cff */
[--C-:B------:R-:W-:Y:S01]  /*c620*/  IMAD.X R21, RZ, RZ, R201.reuse, P6 ;  /* 0x000000ffff157224 */ /* 0x100fe200030e06c9 */
[C---:B------:R-:W-:Y:S01]  /*c630*/  IADD3 R41, P6, R200.reuse, 0x4040, RZ ;  /* 0x00004040c8297810 */ /* 0x040fe20007fde0ff */
[----:B------:R-:W-:Y:S01]  /*c640*/  UIMAD.WIDE.U32 UR8, UR43, UR6, URZ ;  /* 0x000000062b0872a5 */ /* 0x000fe2000f8e003f */
[----:B------:R-:W-:Y:S01]  /*c650*/  IADD3 R31, P4, R200, 0x60, RZ ;  /* 0x00000060c81f7810 */ /* 0x000fe20007f9e0ff */
[----:B------:R-:W-:Y:S01]  /*c660*/  UIMAD UR5, UR43, UR7, UR5 ;  /* 0x000000072b0572a4 */ /* 0x000fe2000f8e0205 */
[----:B------:R-:W-:Y:S01]  /*c670*/  LOP3.LUT R40, R41, 0x380, RZ, 0xc0, !PT ;  /* 0x0000038029287812 */ /* 0x000fe200078ec0ff */
[----:B------:R-:W-:Y:S01]  /*c680*/  ULDC.64 UR12, c[0x0][0x208] ;  /* 0x00008200000c7ab9 */ /* 0x000fe20000000a00 */
[----:B------:R-:W-:Y:S01]  /*c690*/  LOP3.LUT R26, R26, R27, RZ, 0x3c, !PT ;  /* 0x0000001b1a1a7212 */ /* 0x000fe200078e3cff */
[----:B------:R-:W-:Y:S01]  /*c6a0*/  IMAD.X R27, RZ, RZ, R201, P5 ;  /* 0x000000ffff1b7224 */ /* 0x000fe200028e06c9 */
[----:B------:R-:W-:Y:S01]  /*c6b0*/  SHF.R.U64 R40, R40, 0x3, RZ ;  /* 0x0000000328287819 */ /* 0x000fe200000012ff */
[----:B------:R-:W-:Y:S01]  /*c6c0*/  UIADD3 UR5, UR9, UR5, URZ ;  /* 0x0000000509057290 */ /* 0x000fe2000fffe03f */
[----:B------:R-:W-:Y:S01]  /*c6d0*/  LOP3.LUT P0, RZ, R208, 0x3, RZ, 0xc0, !PT ;  /* 0x00000003d0ff7812 */ /* 0x000fe2000780c0ff */
[----:B------:R-:W-:Y:S01]  /*c6e0*/  ULDC.64 UR6, c[0x0][0xb40] ;  /* 0x0002d00000067ab9 */ /* 0x000fe20000000a00 */
[----:B------:R-:W-:-:S02]  /*c6f0*/  IADD3 R35, P3, R200, 0x4000, RZ ;  /* 0x00004000c8237810 */ /* 0x000fc40007f7e0ff */
[----:B------:R-:W-:Y:S02]  /*c700*/  IADD3 R43, P5, R200, 0x4060, RZ ;  /* 0x00004060c82b7810 */ /* 0x000fe40007fbe0ff */
[----:B------:R-:W-:Y:S02]  /*c710*/  LOP3.LUT R30, R31, 0x380, RZ, 0xc0, !PT ;  /* 0x000003801f1e7812 */ /* 0x000fe400078ec0ff */
[----:B------:R-:W-:Y:S01]  /*c720*/  LOP3.LUT R40, R40, R41, RZ, 0x3c, !PT ;  /* 0x0000002928287212 */ /* 0x000fe200078e3cff */
[----:B------:R-:W-:Y:S01]  /*c730*/  IMAD.X R41, RZ, RZ, R201, P6 ;  /* 0x000000ffff297224 */ /* 0x000fe200030e06c9 */
[----:B------:R-:W-:Y:S02]  /*c740*/  ISETP.GE.OR P1, PT, R5, UR10, P0 ;  /* 0x0000000a05007c0c */ /* 0x000fe40008726670 */
[----:B------:R-:W-:Y:S02]  /*c750*/  LOP3.LUT R34, R35, 0x380, RZ, 0xc0, !PT ;  /* 0x0000038023227812 */ /* 0x000fe400078ec0ff */
[----:B------:R-:W-:-:S02]  /*c760*/  IADD3 R39, P2, R200, 0x4020, RZ ;  /* 0x00004020c8277810 */ /* 0x000fc40007f5e0ff */
[----:B------:R-:W-:Y:S02]  /*c770*/  LOP3.LUT R42, R43, 0x380, RZ, 0xc0, !PT ;  /* 0x000003802b2a7812 */ /* 0x000fe400078ec0ff */
[----:B------:R-:W-:Y:S02]  /*c780*/  IADD3 R5, P6, R200, 0x8060, RZ ;  /* 0x00008060c8057810 */ /* 0x000fe40007fde0ff */
[----:B------:R-:W-:Y:S02]  /*c790*/  SHF.R.U64 R30, R30, 0x3, RZ ;  /* 0x000000031e1e7819 */ /* 0x000fe400000012ff */
[----:B------:R-:W-:Y:S02]  /*c7a0*/  SHF.R.U64 R34, R34, 0x3, RZ ;  /* 0x0000000322227819 */ /* 0x000fe400000012ff */
[----:B------:R-:W-:Y:S02]  /*c7b0*/  LOP3.LUT R38, R39, 0x380, RZ, 0xc0, !PT ;  /* 0x0000038027267812 */ /* 0x000fe400078ec0ff */
[----:B------:R-:W-:-:S02]  /*c7c0*/  SHF.R.U64 R42, R42, 0x3, RZ ;  /* 0x000000032a2a7819 */ /* 0x000fc400000012ff */
[----:B------:R-:W-:Y:S02]  /*c7d0*/  LOP3.LUT R28, R5, 0x380, RZ, 0xc0, !PT ;  /* 0x00000380051c7812 */ /* 0x000fe400078ec0ff */
[----:B------:R-:W-:Y:S01]  /*c7e0*/  LOP3.LUT R30, R30, R31, RZ, 0x3c, !PT ;  /* 0x0000001f1e1e7212 */ /* 0x000fe200078e3cff */
[--C-:B------:R-:W-:Y:S01]  /*c7f0*/  IMAD.X R31, RZ, RZ, R201.reuse, P4 ;  /* 0x000000ffff1f7224 */ /* 0x100fe200020e06c9 */
[----:B------:R-:W-:Y:S01]  /*c800*/  LOP3.LUT R34, R34, R35, RZ, 0x3c, !PT ;  /* 0x0000002322227212 */ /* 0x000fe200078e3cff */
[----:B------:R-:W-:Y:S01]  /*c810*/  IMAD.X R35, RZ, RZ, R201, P3 ;  /* 0x000000ffff237224 */ /* 0x000fe200018e06c9 */
[----:B------:R-:W-:Y:S02]  /*c820*/  IADD3 R45, P4, R200, 0x8000, RZ ;  /* 0x00008000c82d7810 */ /* 0x000fe40007f9e0ff */
[----:B------:R-:W-:Y:S02]  /*c830*/  SHF.R.U64 R38, R38, 0x3, RZ ;  /* 0x0000000326267819 */ /* 0x000fe400000012ff */
[----:B------:R-:W-:-:S02]  /*c840*/  LOP3.LUT R42, R42, R43, RZ, 0x3c, !PT ;  /* 0x0000002b2a2a7212 */ /* 0x000fc400078e3cff */
[----:B------:R-:W-:Y:S02]  /*c850*/  SHF.R.U64 R28, R28, 0x3, RZ ;  /* 0x000000031c1c7819 */ /* 0x000fe400000012ff */
[C---:B------:R-:W-:Y:S02]  /*c860*/  IADD3 R47, P3, R200.reuse, 0x8020, RZ ;  /* 0x00008020c82f7810 */ /* 0x040fe40007f7e0ff */
[----:B------:R-:W-:Y:S02]  /*c870*/  IADD3.X R43, RZ, R201, RZ, P5, !PT ;  /* 0x000000c9ff2b7210 */ /* 0x000fe40002ffe4ff */
[C---:B------:R-:W-:Y:S02]  /*c880*/  LOP3.LUT R53, R200.reuse, 0x380, RZ, 0xc0, !PT ;  /* 0x00000380c8357812 */ /* 0x040fe400078ec0ff */
[----:B------:R-:W-:Y:S02]  /*c890*/  IADD3 R51, P5, R200, 0xc000, RZ ;  /* 0x0000c000c8337810 */ /* 0x000fe40007fbe0ff */
[----:B------:R-:W-:-:S02]  /*c8a0*/  LOP3.LUT R44, R45, 0x380, RZ, 0xc0, !PT ;  /* 0x000003802d2c7812 */ /* 0x000fc400078ec0ff */
[----:B------:R-:W-:Y:S01]  /*c8b0*/  LOP3.LUT R38, R38, R39, RZ, 0x3c, !PT ;  /* 0x0000002726267212 */ /* 0x000fe200078e3cff */
[--C-:B------:R-:W-:Y:S01]  /*c8c0*/  IMAD.X R39, RZ, RZ, R201.reuse, P2 ;  /* 0x000000ffff277224 */ /* 0x100fe200010e06c9 */
[----:B------:R-:W-:Y:S01]  /*c8d0*/  F2FP.BF16.F32.PACK_AB R6, R29, R6 ;  /* 0x000000061d06723e */ /* 0x000fe200000010ff */
[----:B------:R-:W-:Y:S01]  /*c8e0*/  IMAD.X R29, RZ, RZ, R201, P6 ;  /* 0x000000ffff1d7224 */ /* 0x000fe200030e06c9 */
[----:B------:R-:W-:Y:S02]  /*c8f0*/  LOP3.LUT R28, R28, R5, RZ, 0x3c, !PT ;  /* 0x000000051c1c7212 */ /* 0x000fe400078e3cff */
[----:B------:R-:W-:Y:S02]  /*c900*/  IADD3 R49, P2, R200, 0x8040, RZ ;  /* 0x00008040c8317810 */ /* 0x000fe40007f5e0ff */
[----:B------:R-:W-:Y:S02]  /*c910*/  LOP3.LUT R46, R47, 0x380, RZ, 0xc0, !PT ;  /* 0x000003802f2e7812 */ /* 0x000fe400078ec0ff */
[----:B------:R-:W-:-:S02]  /*c920*/  SHF.R.U64 R53, R53, 0x3, RZ ;  /* 0x0000000335357819 */ /* 0x000fc400000012ff */
[----:B------:R-:W-:Y:S02]  /*c930*/  LOP3.LUT R50, R51, 0x380, RZ, 0xc0, !PT ;  /* 0x0000038033327812 */ /* 0x000fe400078ec0ff */
[----:B------:R-:W-:Y:S02]  /*c940*/  SHF.R.U64 R44, R44, 0x3, RZ ;  /* 0x000000032c2c7819 */ /* 0x000fe400000012ff */
[----:B------:R-:W-:Y:S02]  /*c950*/  MOV R31, R30 ;  /* 0x0000001e001f7202 */ /* 0x000fe40000000f00 */
[----:B------:R-:W-:Y:S02]  /*c960*/  LOP3.LUT R48, R49, 0x380, RZ, 0xc0, !PT ;  /* 0x0000038031307812 */ /* 0x000fe400078ec0ff */
[----:B------:R-:W-:Y:S02]  /*c970*/  SHF.R.U64 R46, R46, 0x3, RZ ;  /* 0x000000032e2e7819 */ /* 0x000fe400000012ff */
[----:B------:R-:W-:-:S02]  /*c980*/  MOV R30, R28 ;  /* 0x0000001c001e7202 */ /* 0x000fc40000000f00 */
[----:B------:R-:W-:Y:S01]  /*c990*/  LOP3.LUT R52, R53, R200, RZ, 0x3c, !PT ;  /* 0x000000c835347212 */ /* 0x000fe200078e3cff */
[----:B------:R-:W1:Y:S01]  /*c9a0*/  LDC.64 R28, c[0x0][0xb78] ;  /* 0x0002de00ff1c7b82 */ /* 0x000e620000000a00 */
[----:B------:R-:W-:Y:S01]  /*c9b0*/  SHF.R.U64 R50, R50, 0x3, RZ ;  /* 0x0000000332327819 */ /* 0x000fe200000012ff */
[--C-:B------:R-:W-:Y:S01]  /*c9c0*/  IMAD.MOV.U32 R53, RZ, RZ, R201.reuse ;  /* 0x000000ffff357224 */ /* 0x100fe200078e00c9 */
[----:B------:R-:W-:Y:S01]  /*c9d0*/  LOP3.LUT R44, R44, R45, RZ, 0x3c, !PT ;  /* 0x0000002d2c2c7212 */ /* 0x000fe200078e3cff */
[--C-:B------:R-:W-:Y:S01]  /*c9e0*/  IMAD.X R45, RZ, RZ, R201.reuse, P4 ;  /* 0x000000ffff2d7224 */ /* 0x100fe200020e06c9 */
[----:B------:R-:W-:Y:S02]  /*c9f0*/  F2FP.BF16.F32.PACK_AB R4, R25, R4 ;  /* 0x000000041904723e */ /* 0x000fe400000010ff */
[----:B------:R-:W-:Y:S02]  /*ca00*/  SHF.R.U64 R48, R48, 0x3, RZ ;  /* 0x0000000330307819 */ /* 0x000fe400000012ff */
[----:B------:R-:W-:Y:S01]  /*ca10*/  LOP3.LUT R46, R46, R47, RZ, 0x3c, !PT ;  /* 0x0000002f2e2e7212 */ /* 0x000fe200078e3cff */
[----:B------:R-:W-:Y:S01]  /*ca20*/  IMAD.X R47, RZ, RZ, R201, P3 ;  /* 0x000000ffff2f7224 */ /* 0x000fe200018e06c9 */
[----:B------:R-:W-:-:S02]  /*ca30*/  IADD3 R25, P4, R200, 0xc020, RZ ;  /* 0x0000c020c8197810 */ /* 0x000fc40007f9e0ff */
[----:B------:R-:W-:Y:S02]  /*ca40*/  LOP3.LUT R50, R50, R51, RZ, 0x3c, !PT ;  /* 0x0000003332327212 */ /* 0x000fe400078e3cff */
[----:B------:R-:W-:Y:S02]  /*ca50*/  IADD3 R51, P3, R200, 0xc040, RZ ;  /* 0x0000c040c8337810 */ /* 0x000fe40007f7e0ff */
[----:B------:R-:W-:Y:S02]  /*ca60*/  MOV R53, R52 ;  /* 0x0000003400357202 */ /* 0x000fe40000000f00 */
[----:B------:R-:W-:Y:S01]  /*ca70*/  F2FP.BF16.F32.PACK_AB R5, R57, R56 ;  /* 0x000000383905723e */ /* 0x000fe200000010ff */
[--C-:B------:R-:W-:Y:S01]  /*ca80*/  IMAD.X R57, RZ, RZ, R201.reuse, P4 ;  /* 0x000000ffff397224 */ /* 0x100fe200020e06c9 */
[----:B------:R-:W-:Y:S01]  /*ca90*/  F2FP.BF16.F32.PACK_AB R7, R160, R7 ;  /* 0x00000007a007723e */ /* 0x000fe200000010ff */
[----:B------:R-:W-:Y:S01]  /*caa0*/  BAR.SYNC.DEFER_BLOCKING 0x1, 0x100 ;  /* 0x0044000000007b1d */ /* 0x000fe20000010000 */
[----:B------:R-:W-:Y:S01]  /*cab0*/  LOP3.LUT R48, R48, R49, RZ, 0x3c, !PT ;  /* 0x0000003130307212 */ /* 0x000fe200078e3cff */
[----:B------:R-:W-:Y:S01]  /*cac0*/  IMAD.X R49, RZ, RZ, R201, P2 ;  /* 0x000000ffff317224 */ /* 0x000fe200010e06c9 */
[----:B------:R-:W-:-:S02]  /*cad0*/  LOP3.LUT R56, R25, 0x380, RZ, 0xc0, !PT ;  /* 0x0000038019387812 */ /* 0x000fc400078ec0ff */
[----:B------:R-:W-:Y:S02]  /*cae0*/  IADD3 R55, P2, R200, 0xc060, RZ ;  /* 0x0000c060c8377810 */ /* 0x000fe40007f5e0ff */
[----:B------:R-:W-:Y:S02]  /*caf0*/  LOP3.LUT R52, R51, 0x380, RZ, 0xc0, !PT ;  /* 0x0000038033347812 */ /* 0x000fe400078ec0ff */
[----:B------:R-:W-:Y:S02]  /*cb00*/  SHF.R.U64 R56, R56, 0x3, RZ ;  /* 0x0000000338387819 */ /* 0x000fe400000012ff */
[----:B------:R-:W-:Y:S01]  /*cb10*/  MOV R161, R20 ;  /* 0x0000001400a17202 */ /* 0x000fe20000000f00 */
[----:B------:R-:W-:Y:S01]  /*cb20*/  IMAD.U32 R21, RZ, RZ, UR9 ;  /* 0x00000009ff157e24 */ /* 0x000fe2000f8e00ff */
[----:B------:R-:W-:Y:S01]  /*cb30*/  F2FP.BF16.F32.PACK_AB R8, R8, R9 ;  /* 0x000000090808723e */ /* 0x000fe200000010ff */
[----:B------:R-:W-:Y:S01]  /*cb40*/  IMAD.U32 R21, RZ, RZ, UR5 ;  /* 0x00000005ff157e24 */ /* 0x000fe2000f8e00ff */
[----:B------:R-:W-:Y:S01]  /*cb50*/  F2FP.BF16.F32.PACK_AB R10, R10, R11 ;  /* 0x0000000b0a0a723e */ /* 0x000fe200000010ff */
[----:B------:R-:W-:Y:S01]  /*cb60*/  USHF.R.S32.HI UR5, URZ, 0x1f, UR44 ;  /* 0x0000001f3f057899 */ /* 0x000fe2000801142c */
[----:B------:R-:W-:Y:S01]  /*cb70*/  LOP3.LUT R54, R55, 0x380, RZ, 0xc0, !PT ;  /* 0x0000038037367812 */ /* 0x000fe200078ec0ff */
[----:B------:R-:W-:Y:S01]  /*cb80*/  IMAD.U32 R20, RZ, RZ, UR8 ;  /* 0x00000008ff147e24 */ /* 0x000fe2000f8e00ff */
[----:B------:R-:W-:-:S02]  /*cb90*/  SHF.R.U64 R52, R52, 0x3, RZ ;  /* 0x0000000334347819 */ /* 0x000fc400000012ff */
[----:B------:R-:W-:Y:S01]  /*cba0*/  MOV R160, R26 ;  /* 0x0000001a00a07202 */ /* 0x000fe20000000f00 */
[----:B-1----:R-:W-:Y:S01]  /*cbb0*/  IMAD.WIDE.U32 R20, R28, UR44, R20 ;  /* 0x0000002c1c147c25 */ /* 0x002fe2000f8e0014 */
[----:B------:R-:W-:Y:S01]  /*cbc0*/  F2FP.BF16.F32.PACK_AB R9, R156, R61 ;  /* 0x0000003d9c09723e */ /* 0x000fe200000010ff */
[----:B------:R1:W-:Y:S01]  /*cbd0*/  STSM.16.M88.4 [R53], R4 ;  /* 0x0000000435007844 */ /* 0x0003e20000000200 */
[----:B------:R-:W-:Y:S02]  /*cbe0*/  F2FP.BF16.F32.PACK_AB R11, R155, R64 ;  /* 0x000000409b0b723e */ /* 0x000fe400000010ff */
[----:B------:R-:W-:Y:S02]  /*cbf0*/  F2FP.BF16.F32.PACK_AB R12, R12, R13 ;  /* 0x0000000d0c0c723e */ /* 0x000fe400000010ff */
[----:B------:R-:W-:Y:S02]  /*cc00*/  F2FP.BF16.F32.PACK_AB R14, R14, R15 ;  /* 0x0000000f0e0e723e */ /* 0x000fe400000010ff */
[----:B------:R-:W-:-:S02]  /*cc10*/  F2FP.BF16.F32.PACK_AB R13, R158, R65 ;  /* 0x000000419e0d723e */ /* 0x000fc400000010ff */
[----:B------:R-:W-:Y:S02]  /*cc20*/  F2FP.BF16.F32.PACK_AB R15, R157, R152 ;  /* 0x000000989d0f723e */ /* 0x000fe400000010ff */
[----:B------:R-:W-:Y:S02]  /*cc30*/  F2FP.BF16.F32.PACK_AB R16, R16, R17 ;  /* 0x000000111010723e */ /* 0x000fe400000010ff */
[----:B------:R-:W-:Y:S02]  /*cc40*/  F2FP.BF16.F32.PACK_AB R18, R18, R19 ;  /* 0x000000131212723e */ /* 0x000fe400000010ff */
[----:B------:R-:W-:Y:S01]  /*cc50*/  LOP3.LUT R56, R56, R25, RZ, 0x3c, !PT ;  /* 0x0000001938387212 */ /* 0x000fe200078e3cff */
[----:B-1----:R-:W-:Y:S01]  /*cc60*/  IMAD.X R53, RZ, RZ, R201, P3 ;  /* 0x000000ffff357224 */ /* 0x002fe200018e06c9 */
[----:B------:R-:W-:Y:S02]  /*cc70*/  F2FP.BF16.F32.PACK_AB R4, R33, R32 ;  /* 0x000000202104723e */ /* 0x000fe400000010ff */
[----:B------:R-:W-:-:S02]  /*cc80*/  F2FP.BF16.F32.PACK_AB R5, R154, R23 ;  /* 0x000000179a05723e */ /* 0x000fc400000010ff */
[----:B------:R-:W-:Y:S02]  /*cc90*/  F2FP.BF16.F32.PACK_AB R6, R37, R36 ;  /* 0x000000242506723e */ /* 0x000fe400000010ff */
[----:B------:R-:W-:Y:S02]  /*cca0*/  F2FP.BF16.F32.PACK_AB R7, R153, R60 ;  /* 0x0000003c9907723e */ /* 0x000fe400000010ff */
[----:B------:R-:W-:Y:S02]  /*ccb0*/  MOV R34, R34 ;  /* 0x0000002200227202 */ /* 0x000fe40000000f00 */
[----:B------:R-:W-:Y:S01]  /*ccc0*/  F2FP.BF16.F32.PACK_AB R17, R59, R58 ;  /* 0x0000003a3b11723e */ /* 0x000fe200000010ff */
[----:B------:R1:W-:Y:S01]  /*ccd0*/  STSM.16.M88.4 [R161], R4 ;  /* 0x00000004a1007844 */ /* 0x0003e20000000200 */
[----:B------:R-:W-:Y:S02]  /*cce0*/  F2FP.BF16.F32.PACK_AB R19, R63, R62 ;  /* 0x0000003e3f13723e */ /* 0x000fe400000010ff */
[----:B------:R-:W-:Y:S01]  /*ccf0*/  F2FP.BF16.F32.PACK_AB R72, R73, R72 ;  /* 0x000000484948723e */ /* 0x000fe200000010ff */
[----:B------:R-:W-:Y:S01]  /*cd00*/  STSM.16.M88.4 [R160], R8 ;  /* 0x00000008a0007844 */ /* 0x000fe20000000200 */
[----:B------:R-:W-:-:S02]  /*cd10*/  MOV R38, R38 ;  /* 0x0000002600267202 */ /* 0x000fc40000000f00 */
[----:B------:R-:W-:Y:S01]  /*cd20*/  F2FP.BF16.F32.PACK_AB R24, R24, R3 ;  /* 0x000000031818723e */ /* 0x000fe200000010ff */
[----:B------:R-:W-:Y:S01]  /*cd30*/  STSM.16.M88.4 [R31], R12 ;  /* 0x0000000c1f007844 */ /* 0x000fe20000000200 */
[----:B------:R-:W-:Y:S02]  /*cd40*/  F2FP.BF16.F32.PACK_AB R25, R67, R66 ;  /* 0x000000424319723e */ /* 0x000fe400000010ff */
[----:B------:R-:W-:Y:S01]  /*cd50*/  F2FP.BF16.F32.PACK_AB R26, R69, R68 ;  /* 0x00000044451a723e */ /* 0x000fe200000010ff */
[----:B------:R-:W-:Y:S01]  /*cd60*/  STSM.16.M88.4 [R34], R16 ;  /* 0x0000001022007844 */ /* 0x000fe20000000200 */
[----:B------:R-:W-:Y:S02]  /*cd70*/  F2FP.BF16.F32.PACK_AB R27, R71, R70 ;  /* 0x00000046471b723e */ /* 0x000fe400000010ff */
[----:B------:R-:W-:Y:S01]  /*cd80*/  F2FP.BF16.F32.PACK_AB R73, R159, R74 ;  /* 0x0000004a9f49723e */ /* 0x000fe200000010ff */
[----:B-1----:R-:W-:Y:S01]  /*cd90*/  IMAD R4, R28, UR5, RZ ;  /* 0x000000051c047c24 */ /* 0x002fe2000f8e02ff */
[----:B------:R-:W-:Y:S01]  /*cda0*/  F2FP.BF16.F32.PACK_AB R80, R81, R80 ;  /* 0x000000505150723e */ /* 0x000fe200000010ff */
[----:B------:R-:W-:Y:S01]  /*cdb0*/  STSM.16.M88.4 [R38], R24 ;  /* 0x0000001826007844 */ /* 0x000fe20000000200 */
[----:B------:R-:W-:Y:S01]  /*cdc0*/  SHF.R.U64 R54, R54, 0x3, RZ ;  /* 0x0000000336367819 */ /* 0x000fe200000012ff */
[----:B------:R-:W-:Y:S01]  /*cdd0*/  IMAD R4, R29, UR44, R4 ;  /* 0x0000002c1d047c24 */ /* 0x000fe2000f8e0204 */
[----:B------:R-:W-:Y:S01]  /*cde0*/  LOP3.LUT R52, R52, R51, RZ, 0x3c, !PT ;  /* 0x0000003334347212 */ /* 0x000fe200078e3cff */
[----:B------:R-:W-:Y:S01]  /*cdf0*/  IMAD.X R51, RZ, RZ, R201, P5 ;  /* 0x000000ffff337224 */ /* 0x000fe200028e06c9 */
[----:B------:R-:W-:-:S02]  /*ce00*/  MOV R40, R40 ;  /* 0x0000002800287202 */ /* 0x000fc40000000f00 */
[----:B------:R-:W-:Y:S02]  /*ce10*/  F2FP.BF16.F32.PACK_AB R74, R77, R76 ;  /* 0x0000004c4d4a723e */ /* 0x000fe400000010ff */
[----:B------:R-:W-:Y:S02]  /*ce20*/  F2FP.BF16.F32.PACK_AB R75, R78, R75 ;  /* 0x0000004b4e4b723e */ /* 0x000fe400000010ff */
[----:B------:R-:W-:Y:S02]  /*ce30*/  F2FP.BF16.F32.PACK_AB R81, R79, R82 ;  /* 0x000000524f51723e */ /* 0x000fe400000010ff */
[----:B------:R-:W-:Y:S01]  /*ce40*/  F2FP.BF16.F32.PACK_AB R88, R89, R88 ;  /* 0x000000585958723e */ /* 0x000fe200000010ff */
[----:B------:R-:W-:Y:S01]  /*ce50*/  STSM.16.M88.4 [R40], R72 ;  /* 0x0000004828007844 */ /* 0x000fe20000000200 */
[----:B------:R-:W-:Y:S02]  /*ce60*/  MOV R42, R42 ;  /* 0x0000002a002a7202 */ /* 0x000fe40000000f00 */
[----:B------:R-:W-:-:S02]  /*ce70*/  F2FP.BF16.F32.PACK_AB R82, R85, R84 ;  /* 0x000000545552723e */ /* 0x000fc400000010ff */
[----:B------:R-:W-:Y:S02]  /*ce80*/  F2FP.BF16.F32.PACK_AB R83, R86, R83 ;  /* 0x000000535653723e */ /* 0x000fe400000010ff */
[----:B------:R-:W-:Y:S02]  /*ce90*/  F2FP.BF16.F32.PACK_AB R89, R87, R90 ;  /* 0x0000005a5759723e */ /* 0x000fe400000010ff */
[----:B------:R-:W-:Y:S01]  /*cea0*/  F2FP.BF16.F32.PACK_AB R96, R97, R96 ;  /* 0x000000606160723e */ /* 0x000fe200000010ff */
[----:B------:R-:W-:Y:S01]  /*ceb0*/  STSM.16.M88.4 [R42], R80 ;  /* 0x000000502a007844 */ /* 0x000fe20000000200 */
[----:B------:R-:W-:Y:S02]  /*cec0*/  MOV R44, R44 ;  /* 0x0000002c002c7202 */ /* 0x000fe40000000f00 */
[----:B------:R-:W-:Y:S02]  /*ced0*/  F2FP.BF16.F32.PACK_AB R90, R93, R92 ;  /* 0x0000005c5d5a723e */ /* 0x000fe400000010ff */
[----:B------:R-:W-:-:S02]  /*cee0*/  F2FP.BF16.F32.PACK_AB R91, R94, R91 ;  /* 0x0000005b5e5b723e */ /* 0x000fc400000010ff */
[----:B------:R-:W-:Y:S02]  /*cef0*/  F2FP.BF16.F32.PACK_AB R97, R95, R98 ;  /* 0x000000625f61723e */ /* 0x000fe400000010ff */
[----:B------:R-:W-:Y:S01]  /*cf00*/  F2FP.BF16.F32.PACK_AB R104, R105, R104 ;  /* 0x000000686968723e */ /* 0x000fe200000010ff */
[----:B------:R-:W-:Y:S01]  /*cf10*/  STSM.16.M88.4 [R44], R88 ;  /* 0x000000582c007844 */ /* 0x000fe20000000200 */
[----:B------:R-:W-:Y:S02]  /*cf20*/  MOV R46, R46 ;  /* 0x0000002e002e7202 */ /* 0x000fe40000000f00 */
[----:B------:R-:W-:Y:S02]  /*cf30*/  F2FP.BF16.F32.PACK_AB R98, R101, R100 ;  /* 0x000000646562723e */ /* 0x000fe400000010ff */
[----:B------:R-:W-:Y:S02]  /*cf40*/  F2FP.BF16.F32.PACK_AB R99, R102, R99 ;  /* 0x000000636663723e */ /* 0x000fe400000010ff */
[----:B------:R-:W-:-:S02]  /*cf50*/  F2FP.BF16.F32.PACK_AB R105, R107, R106 ;  /* 0x0000006a6b69723e */ /* 0x000fc400000010ff */
[----:B------:R-:W-:Y:S01]  /*cf60*/  F2FP.BF16.F32.PACK_AB R112, R113, R112 ;  /* 0x000000707170723e */ /* 0x000fe200000010ff */
[----:B------:R-:W-:Y:S01]  /*cf70*/  STSM.16.M88.4 [R46], R96 ;  /* 0x000000602e007844 */ /* 0x000fe20000000200 */
[----:B------:R-:W-:Y:S02]  /*cf80*/  LOP3.LUT R54, R54, R55, RZ, 0x3c, !PT ;  /* 0x0000003736367212 */ /* 0x000fe400078e3cff */
[----:B------:R-:W-:Y:S02]  /*cf90*/  MOV R48, R48 ;  /* 0x0000003000307202 */ /* 0x000fe40000000f00 */
[----:B------:R-:W-:Y:S02]  /*cfa0*/  F2FP.BF16.F32.PACK_AB R106, R109, R108 ;  /* 0x0000006c6d6a723e */ /* 0x000fe400000010ff */
[----:B------:R-:W-:Y:S02]  /*cfb0*/  F2FP.BF16.F32.PACK_AB R107, R111, R110 ;  /* 0x0000006e6f6b723e */ /* 0x000fe400000010ff */
[----:B------:R-:W-:-:S02]  /*cfc0*/  F2FP.BF16.F32.PACK_AB R113, R115, R114 ;  /* 0x000000727371723e */ /* 0x000fc400000010ff */
[----:B------:R-:W-:Y:S01]  /*cfd0*/  F2FP.BF16.F32.PACK_AB R120, R121, R120 ;  /* 0x000000787978723e */ /* 0x000fe200000010ff */
[----:B------:R-:W-:Y:S01]  /*cfe0*/  STSM.16.M88.4 [R48], R104 ;  /* 0x0000006830007844 */ /* 0x000fe20000000200 */
[----:B------:R-:W-:Y:S02]  /*cff0*/  IADD3.X R55, RZ, R201, RZ, P2, !PT ;  /* 0x000000c9ff377210 */ /* 0x000fe400017fe4ff */
[----:B------:R-:W-:Y:S02]  /*d000*/  F2FP.BF16.F32.PACK_AB R114, R117, R116 ;  /* 0x000000747572723e */ /* 0x000fe400000010ff */
[----:B------:R-:W-:Y:S02]  /*d010*/  F2FP.BF16.F32.PACK_AB R115, R119, R118 ;  /* 0x000000767773723e */ /* 0x000fe400000010ff */
[----:B------:R-:W-:Y:S02]  /*d020*/  F2FP.BF16.F32.PACK_AB R121, R123, R122 ;  /* 0x0000007a7b79723e */ /* 0x000fe400000010ff */
[----:B------:R-:W-:Y:S01]  /*d030*/  F2FP.BF16.F32.PACK_AB R128, R129, R128 ;  /* 0x000000808180723e */ /* 0x000fe200000010ff */
[----:B------:R-:W-:Y:S01]  /*d040*/  STSM.16.M88.4 [R30], R112 ;  /* 0x000000701e007844 */ /* 0x000fe20000000200 */
        /* <DEDUP_REMOVED lines=16> */
[----:B------:R-:W-:Y:S01]  /*d150*/  MOV R54, R54 ;  /* 0x0000003600367202 */ /* 0x000fe20000000f00 */
[----:B------:R-:W-:Y:S01]  /*d160*/  STSM.16.M88.4 [R52], R136 ;  /* 0x0000008834007844 */ /* 0x000fe20000000200 */
[----:B------:R-:W-:Y:S02]  /*d170*/  F2FP.BF16.F32.PACK_AB R146, R149, R148 ;  /* 0x000000949592723e */ /* 0x000fe400000010ff */
[----:B------:R-:W-:Y:S02]  /*d180*/  F2FP.BF16.F32.PACK_AB R147, R151, R150 ;  /* 0x000000969793723e */ /* 0x000fe400000010ff */
[C---:B------:R-:W-:Y:S02]  /*d190*/  ISETP.GE.OR P0, PT, R103.reuse, UR10, P0 ;  /* 0x0000000a67007c0c */ /* 0x040fe40008706670 */
[----:B------:R-:W-:Y:S01]  /*d1a0*/  SHF.R.S32.HI R3, RZ, 0x1f, R103 ;  /* 0x0000001fff037819 */ /* 0x000fe20000011467 */
[----:B------:R-:W-:Y:S01]  /*d1b0*/  STSM.16.M88.4 [R54], R144 ;  /* 0x0000009036007844 */ /* 0x000fe20000000200 */
[----:B------:R-:W-:Y:S01]  /*d1c0*/  IADD3 R103, P2, R103, R20, RZ ;  /* 0x0000001467677210 */ /* 0x000fe20007f5e0ff */
[----:B------:R-:W-:Y:S01]  /*d1d0*/  @!PT LDS RZ, [RZ] ;  /* 0x00000000fffff984 */ /* 0x000fe20000000800 */
[----:B------:R-:W-:Y:S01]  /*d1e0*/  @!PT LDS RZ, [RZ] ;  /* 0x00000000fffff984 */ /* 0x000fe20000000800 */
[----:B------:R-:W-:Y:S01]  /*d1f0*/  @!PT LDS RZ, [RZ] ;  /* 0x00000000fffff984 */ /* 0x000fe20000000800 */
[----:B------:R-:W-:Y:S01]  /*d200*/  @!PT LDS RZ, [RZ] ;  /* 0x00000000fffff984 */ /* 0x000fe20000000800 */
[----:B------:R1:W-:Y:S06]  /*d210*/  MEMBAR.ALL.CTA ;  /* 0x0000000000007992 */ /* 0x0003ec0000008000 */
[----:B-1----:R-:W1:Y:S01]  /*d220*/  FENCE.VIEW.ASYNC.S ;  /* 0x00000000000073c6 */ /* 0x002e620000000000 */
[----:B------:R-:W-:Y:S01]  /*d230*/  IADD3.X R20, R3, R21, R4, P2, !PT ;  /* 0x0000001503147210 */ /* 0x000fe200017fe404 */
[----:B-1----:R-:W-:Y:S06]  /*d240*/  BAR.ARV 0x1, 0x120 ;  /* 0x0044800000007b1d */ /* 0x002fec0000002000 */
[C---:B------:R-:W-:Y:S01]  /*d250*/  LEA R4, P2, R103.reuse, UR6, 0x2 ;  /* 0x0000000667047c11 */ /* 0x040fe2000f8410ff */
[----:B------:R-:W1:Y:S03]  /*d260*/  SHFL.IDX PT, R3, R211, RZ, 0x1f ;  /* 0x00001fffd3037589 */ /* 0x000e6600000e0000 */
[----:B------:R-:W-:-:S05]  /*d270*/  LEA.HI.X R5, R103, UR7, R20, 0x2, P2 ;  /* 0x0000000767057c11 */ /* 0x000fca00090f1414 */
[----:B------:R2:W-:Y:S04]  /*d280*/  @!P0 STG.E desc[UR12][R4.64], R2 ;  /* 0x0000000204008986 */ /* 0x0005e8000c10190c */
[----:B------:R2:W-:Y:S01]  /*d290*/  @!P1 STG.E desc[UR12][R4.64+0x20], R0 ;  /* 0x0000200004009986 */ /* 0x0005e2000c10190c */
[----:B-1----:R-:W-:-:S13]  /*d2a0*/  ISETP.NE.AND P0, PT, R3, 0x7, PT ;  /* 0x000000070300780c */ /* 0x002fda0003f05270 */
[----:B--2---:R-:W-:Y:S05]  /*d2b0*/  @P0 BRA `(.L_x_968) ;  /* 0x0000000c00180947 */ /* 0x004fea0003800000 */
        /* <DEDUP_REMOVED lines=31> */
.L_x_970:
[----:B------:R-:W-:Y:S05]  /*d4b0*/  BSYNC B0 ;  /* 0x0000000000007941 */ /* 0x000fea0003800000 */
.L_x_969:
[----:B------:R-:W-:Y:S05]  /*d4c0*/  BRA `(.L_x_968) ;  /* 0x0000000800947947 */ /* 0x000fea0003800000 */
.L_x_967:
[----:B------:R-:W1:Y:S01]  /*d4d0*/  LDC.64 R8, c[0x0][0xae0] ;  /* 0x0002b800ff087b82 */ /* 0x000e620000000a00 */
[----:B------:R-:W-:Y:S01]  /*d4e0*/  ISETP.GT.AND P0, PT, R213, 0x7f, PT ;  /* 0x0000007fd500780c */ /* 0x000fe20003f04270 */
[----:B------:R-:W-:Y:S01]  /*d4f0*/  USHF.R.S32.HI UR5, URZ, 0x1f, UR43 ;  /* 0x0000001f3f057899 */ /* 0x000fe2000801142b */
[--C-:B------:R-:W-:Y:S01]  /*d500*/  SHF.R.S32.HI R203, RZ, 0x1f, R202.reuse ;  /* 0x0000001fffcb7819 */ /* 0x100fe200000114ca */
[----:B------:R-:W-:Y:S01]  /*d510*/  USHF.R.S32.HI UR6, URZ, 0x1f, UR44 ;  /* 0x0000001f3f067899 */ /* 0x000fe2000801142c */
[----:B------:R-:W-:Y:S03]  /*d520*/  BSSY B0, `(.L_x_971) ;  /* 0x000001d000007945 */ /* 0x000fe60003800000 */
[----:B------:R-:W2:Y:S08]  /*d530*/  LDC R14, c[0x0][0xdac] ;  /* 0x00036b00ff0e7b82 */ /* 0x000eb00000000800 */
[----:B------:R-:W3:Y:S01]  /*d540*/  LDC.64 R10, c[0x0][0xae8] ;  /* 0x0002ba00ff0a7b82 */ /* 0x000ee20000000a00 */
[----:B-1----:R-:W-:-:S04]  /*d550*/  IMAD.WIDE.U32 R6, R8, UR43, R202 ;  /* 0x0000002b08067c25 */ /* 0x002fc8000f8e00ca */
[----:B------:R-:W-:Y:S01]  /*d560*/  IMAD R8, R8, UR5, RZ ;  /* 0x0000000508087c24 */ /* 0x000fe2000f8e02ff */
[----:B------:R-:W-:Y:S06]  /*d570*/  @P0 BRA `(.L_x_972) ;  /* 0x00000000005c0947 */ /* 0x000fec0003800000 */
[----:B------:R-:W1:Y:S01]  /*d580*/  S2R R0, SR_TID.X ;  /* 0x0000000000007919 */ /* 0x000e620000002100 */
[----:B------:R-:W-:Y:S01]  /*d590*/  IMAD.U32 R2, RZ, RZ, UR42 ;  /* 0x0000002aff027e24 */ /* 0x000fe2000f8e00ff */
[----:B------:R-:W-:-:S04]  /*d5a0*/  ULDC UR7, c[0x0][0xa88] ;  /* 0x0002a20000077ab9 */ /* 0x000fc80000000800 */
[----:B-1----:R-:W-:-:S04]  /*d5b0*/  IADD3 R2, R2, -0x80, R0 ;  /* 0xffffff8002027810 */ /* 0x002fc80007ffe000 */
[----:B------:R-:W-:-:S13]  /*d5c0*/  ISETP.GE.AND P0, PT, R2, UR7, PT ;  /* 0x0000000702007c0c */ /* 0x000fda000bf06270 */
[----:B------:R-:W-:Y:S05]  /*d5d0*/  @P0 BRA `(.L_x_972) ;  /* 0x0000000000440947 */ /* 0x000fea0003800000 */
[----:B------:R-:W1:Y:S01]  /*d5e0*/  LDC.64 R4, c[0x0][0xb70] ;  /* 0x0002dc00ff047b82 */ /* 0x000e620000000a00 */
[----:B------:R-:W-:Y:S01]  /*d5f0*/  SHF.R.S32.HI R3, RZ, 0x1f, R2 ;  /* 0x0000001fff037819 */ /* 0x000fe20000011402 */
[----:B------:R-:W-:Y:S01]  /*d600*/  ULDC.64 UR8, c[0x0][0xb40] ;  /* 0x0002d00000087ab9 */ /* 0x000fe20000000a00 */
[----:B------:R-:W-:-:S05]  /*d610*/  ULDC.64 UR10, c[0x0][0x208] ;  /* 0x00008200000a7ab9 */ /* 0x000fca0000000a00 */
[----:B------:R-:W4:Y:S01]  /*d620*/  LDC.64 R12, c[0x0][0xb78] ;  /* 0x0002de00ff0c7b82 */ /* 0x000f220000000a00 */
[C---:B-1----:R-:W-:Y:S02]  /*d630*/  IMAD R0, R4.reuse, UR5, RZ ;  /* 0x0000000504007c24 */ /* 0x042fe4000f8e02ff */
[----:B------:R-:W-:-:S04]  /*d640*/  IMAD.WIDE.U32 R2, R4, UR43, R2 ;  /* 0x0000002b04027c25 */ /* 0x000fc8000f8e0002 */
[----:B------:R-:W-:Y:S02]  /*d650*/  IMAD R5, R5, UR43, R0 ;  /* 0x0000002b05057c24 */ /* 0x000fe4000f8e0200 */
[C---:B----4-:R-:W-:Y:S02]  /*d660*/  IMAD R0, R12.reuse, UR6, RZ ;  /* 0x000000060c007c24 */ /* 0x050fe4000f8e02ff */
[----:B------:R-:W-:Y:S02]  /*d670*/  IMAD.IADD R3, R3, 0x1, R5 ;  /* 0x0000000103037824 */ /* 0x000fe400078e0205 */
[----:B------:R-:W-:Y:S02]  /*d680*/  IMAD R5, R13, UR44, R0 ;  /* 0x0000002c0d057c24 */ /* 0x000fe4000f8e0200 */
[----:B------:R-:W-:-:S04]  /*d690*/  IMAD.WIDE.U32 R2, R12, UR44, R2 ;  /* 0x0000002c0c027c25 */ /* 0x000fc8000f8e0002 */
[----:B------:R-:W-:Y:S01]  /*d6a0*/  IMAD.IADD R3, R3, 0x1, R5 ;  /* 0x0000000103037824 */ /* 0x000fe200078e0205 */
[----:B------:R-:W-:-:S04]  /*d6b0*/  LEA R4, P0, R2, UR8, 0x2 ;  /* 0x0000000802047c11 */ /* 0x000fc8000f8010ff */
[----:B------:R-:W-:Y:S01]  /*d6c0*/  LEA.HI.X R5, R2, UR9, R3, 0x2, P0 ;  /* 0x0000000902057c11 */ /* 0x000fe200080f1403 */
[----:B------:R-:W-:-:S05]  /*d6d0*/  IMAD.MOV.U32 R3, RZ, RZ, -0x800000 ;  /* 0xff800000ff037424 */ /* 0x000fca00078e00ff */
[----:B------:R1:W-:Y:S03]  /*d6e0*/  STG.E desc[UR10][R4.64], R3 ;  /* 0x0000000304007986 */ /* 0x0003e6000c10190a */
.L_x_972:
[----:B------:R-:W-:Y:S05]  /*d6f0*/  BSYNC B0 ;  /* 0x0000000000007941 */ /* 0x000fea0003800000 */
.L_x_971:
[----:B------:R-:W-:Y:S01]  /*d700*/  R2UR UR7, R206 ;  /* 0x00000000ce0772ca */ /* 0x000fe200000e0000 */
[----:B------:R-:W-:Y:S01]  /*d710*/  ULDC UR5, c[0x0][0xa88] ;  /* 0x0002a20000057ab9 */ /* 0x000fe20000000800 */
[C---:B------:R-:W-:Y:S01]  /*d720*/  VIADD R0, R204.reuse, 0x20 ;  /* 0x00000020cc007836 */ /* 0x040fe20000000000 */
[----:B------:R-:W-:Y:S01]  /*d730*/  UIADD3 UR42, -UR42, UR5, URZ ;  /* 0x000000052a2a7290 */ /* 0x000fe2000fffe13f */
[----:B-1----:R-:W-:Y:S01]  /*d740*/  IMAD R3, R9, UR43, R8 ;  /* 0x0000002b09037c24 */ /* 0x002fe2000f8e0208 */
[----:B------:R-:W-:Y:S01]  /*d750*/  SHF.R.S32.HI R205, RZ, 0x1f, R204 ;  /* 0x0000001fffcd7819 */ /* 0x000fe200000114cc */
[----:B------:R-:W-:Y:S01]  /*d760*/  BSSY B0, `(.L_x_973) ;  /* 0x0000026000007945 */ /* 0x000fe20003800000 */
[C---:B------:R-:W-:Y:S01]  /*d770*/  IADD3 R2, R204.reuse, 0x40, RZ ;  /* 0x00000040cc027810 */ /* 0x040fe20007ffe0ff */
[----:B------:R-:W-:Y:S01]  /*d780*/  IMAD.IADD R7, R7, 0x1, R3 ;  /* 0x0000000107077824 */ /* 0x000fe200078e0203 */
[C---:B------:R-:W-:Y:S01]  /*d790*/  ISETP.GE.AND P2, PT, R204.reuse, UR42, PT ;  /* 0x0000002acc007c0c */ /* 0x040fe2000bf46270 */
[----:B------:R-:W-:Y:S01]  /*d7a0*/  VIADD R8, R204, 0x60 ;  /* 0x00000060cc087836 */ /* 0x000fe20000000000 */
[----:B------:R-:W-:Y:S01]  /*d7b0*/  ISETP.GE.AND P0, PT, R0, UR42, PT ;  /* 0x0000002a00007c0c */ /* 0x000fe2000bf06270 */
[C---:B---3--:R-:W-:Y:S01]  /*d7c0*/  IMAD R0, R10.reuse, UR6, RZ ;  /* 0x000000060a007c24 */ /* 0x048fe2000f8e02ff */
[----:B------:R-:W-:Y:S01]  /*d7d0*/  ULOP3.LUT UR5, URZ, UR7, URZ, 0x33, !UPT ;  /* 0x000000073f057292 */ /* 0x000fe2000f8e333f */
[----:B------:R-:W-:Y:S01]  /*d7e0*/  IMAD.WIDE.U32 R6, R10, UR44, R6 ;  /* 0x0000002c0a067c25 */ /* 0x000fe2000f8e0006 */
[----:B------:R-:W-:-:S03]  /*d7f0*/  ISETP.GE.AND P1, PT, R2, UR42, PT ;  /* 0x0000002a02007c0c */ /* 0x000fc6000bf26270 */
[----:B------:R-:W-:Y:S02]  /*d800*/  IMAD R3, R11, UR44, R0 ;  /* 0x0000002c0b037c24 */ /* 0x000fe4000f8e0200 */
[----:B--2---:R-:W-:Y:S02]  /*d810*/  VIADD R5, R14, UR5 ;  /* 0x000000050e057c36 */ /* 0x004fe40008000000 */
[----:B------:R-:W-:Y:S02]  /*d820*/  IMAD.IADD R11, R7, 0x1, R3 ;  /* 0x00000001070b7824 */ /* 0x000fe400078e0203 */
[----:B------:R-:W-:Y:S01]  /*d830*/  IMAD.WIDE R4, R5, 0x80, R204 ;  /* 0x0000008005047825 */ /* 0x000fe200078e02cc */
[----:B------:R-:W-:Y:S06]  /*d840*/  @P2 BRA `(.L_x_974) ;  /* 0x00000000005c2947 */ /* 0x000fec0003800000 */
[C---:B------:R-:W-:Y:S01]  /*d850*/  VIADD R0, R202.reuse, 0x40 ;  /* 0x00000040ca007836 */ /* 0x040fe20000000000 */
[----:B------:R-:W-:Y:S01]  /*d860*/  ULDC UR5, c[0x0][0xa8c] ;  /* 0x0002a30000057ab9 */ /* 0x000fe20000000800 */
[----:B------:R-:W-:Y:S01]  /*d870*/  VIADD R2, R202, 0x80 ;  /* 0x00000080ca027836 */ /* 0x000fe20000000000 */
[----:B------:R-:W-:Y:S01]  /*d880*/  ULDC.64 UR6, c[0x0][0xad8] ;  /* 0x0002b60000067ab9 */ /* 0x000fe20000000a00 */
[----:B------:R-:W-:Y:S01]  /*d890*/  MOV R3, R11 ;  /* 0x0000000b00037202 */ /* 0x000fe20000000f00 */
[----:B------:R-:W-:Y:S01]  /*d8a0*/  IMAD R9, R5, UR6, RZ ;  /* 0x0000000605097c24 */ /* 0x000fe2000f8e02ff */
[----:B------:R-:W-:Y:S01]  /*d8b0*/  ISETP.GE.AND P3, PT, R0, UR5, PT ;  /* 0x0000000500007c0c */ /* 0x000fe2000bf66270 */
[----:B------:R-:W-:Y:S01]  /*d8c0*/  VIADD R0, R202, 0xc0 ;  /* 0x000000c0ca007836 */ /* 0x000fe20000000000 */
[----:B------:R-:W-:Y:S01]  /*d8d0*/  ISETP.GE.AND P4, PT, R2, UR5, PT ;  /* 0x0000000502007c0c */ /* 0x000fe2000bf86270 */
[----:B------:R-:W-:Y:S01]  /*d8e0*/  IMAD.MOV.U32 R2, RZ, RZ, R6 ;  /* 0x000000ffff027224 */ /* 0x000fe200078e0006 */
[----:B------:R-:W-:Y:S01]  /*d8f0*/  ISETP.GE.AND P2, PT, R202, UR5, PT ;  /* 0x00000005ca007c0c */ /* 0x000fe2000bf46270 */
[----:B------:R-:W-:Y:S01]  /*d900*/  IMAD R9, R4, UR7, R9 ;  /* 0x0000000704097c24 */ /* 0x000fe2000f8e0209 */
[----:B------:R-:W-:Y:S01]  /*d910*/  ISETP.GE.AND P5, PT, R0, UR5, PT ;  /* 0x0000000500007c0c */ /* 0x000fe2000bfa6270 */
[----:B------:R-:W-:Y:S01]  /*d920*/  IMAD.WIDE.U32 R2, R4, UR6, R2 ;  /* 0x0000000604027c25 */ /* 0x000fe2000f8e0002 */
[----:B------:R-:W-:Y:S01]  /*d930*/  ULDC.64 UR6, c[0x0][0xa80] ;  /* 0x0002a00000067ab9 */ /* 0x000fe20000000a00 */
[----:B------:R-:W-:-:S02]  /*d940*/  ULDC.64 UR8, c[0x0][0x208] ;  /* 0x0000820000087ab9 */ /* 0x000fc40000000a00 */
[----:B------:R-:W-:Y:S01]  /*d950*/  IMAD.IADD R3, R3, 0x1, R9 ;  /* 0x0000000103037824 */ /* 0x000fe200078e0209 */
[----:B------:R-:W-:-:S04]  /*d960*/  LEA R12, P6, R2, UR6, 0x1 ;  /* 0x00000006020c7c11 */ /* 0x000fc8000f8c08ff */
[----:B------:R-:W-:-:S05]  /*d970*/  LEA.HI.X R13, R2, UR7, R3, 0x1, P6 ;  /* 0x00000007020d7c11 */ /* 0x000fca000b0f0c03 */
[----:B------:R1:W-:Y:S04]  /*d980*/  @!P2 STG.E.128 desc[UR8][R12.64], RZ ;  /* 0x000000ff0c00a986 */ /* 0x0003e8000c101d08 */
[----:B------:R1:W-:Y:S04]  /*d990*/  @!P3 STG.E.128 desc[UR8][R12.64+0x80], RZ ;  /* 0x000080ff0c00b986 */ /* 0x0003e8000c101d08 */
[----:B------:R1:W-:Y:S04]  /*d9a0*/  @!P4 STG.E.128 desc[UR8][R12.64+0x100], RZ ;  /* 0x000100ff0c00c986 */ /* 0x0003e8000c101d08 */
[----:B------:R1:W-:Y:S02]  /*d9b0*/  @!P5 STG.E.128 desc[UR8][R12.64+0x180], RZ ;  /* 0x000180ff0c00d986 */ /* 0x0003e4000c101d08 */
.L_x_974:
[----:B------:R-:W-:Y:S05]  /*d9c0*/  BSYNC B0 ;  /* 0x0000000000007941 */ /* 0x000fea0003800000 */
.L_x_973:
[----:B------:R-:W-:Y:S01]  /*d9d0*/  BSSY B0, `(.L_x_975) ;  /* 0x000001c000007945 */ /* 0x000fe20003800000 */
[----:B------:R-:W-:-:S03]  /*d9e0*/  ISETP.GE.AND P2, PT, R8, UR42, PT ;  /* 0x0000002a08007c0c */ /* 0x000fc6000bf46270 */
[----:B------:R-:W-:Y:S10]  /*d9f0*/  @P0 BRA `(.L_x_976) ;  /* 0x0000000000640947 */ /* 0x000ff40003800000 */
        /* <DEDUP_REMOVED lines=25> */
.L_x_976:
[----:B------:R-:W-:Y:S05]  /*db90*/  BSYNC B0 ;  /* 0x0000000000007941 */ /* 0x000fea0003800000 */
.L_x_975:
[----:B------:R-:W-:Y:S04]  /*dba0*/  BSSY B0, `(.L_x_977) ;  /* 0x000001b000007945 */ /* 0x000fe80003800000 */
[----:B------:R-:W-:Y:S05]  /*dbb0*/  @P1 BRA `(.L_x_978) ;  /* 0x0000000000641947 */ /* 0x000fea0003800000 */
[----:B--2---:R-:W-:Y:S01]  /*dbc0*/  IADD3 R9, P0, R4, 0x40, RZ ;  /* 0x0000004004097810 */ /* 0x004fe20007f1e0ff */
[C---:B------:R-:W-:Y:S01]  /*dbd0*/  VIADD R3, R202.reuse, 0x80 ;  /* 0x00000080ca037836 */ /* 0x040fe20000000000 */
[----:B------:R-:W-:Y:S01]  /*dbe0*/  IADD3 R2, R202, 0x40, RZ ;  /* 0x00000040ca027810 */ /* 0x000fe20007ffe0ff */
[----:B------:R-:W-:Y:S01]  /*dbf0*/  ULDC UR5, c[0x0][0xa8c] ;  /* 0x0002a30000057ab9 */ /* 0x000fe20000000800 */
        /* <DEDUP_REMOVED lines=21> */
.L_x_978:
[----:B------:R-:W-:Y:S05]  /*dd50*/  BSYNC B0 ;  /* 0x0000000000007941 */ /* 0x000fea0003800000 */
.L_x_977:
[----:B------:R-:W-:Y:S04]  /*dd60*/  BSSY B0, `(.L_x_968) ;  /* 0x000001b000007945 */ /* 0x000fe80003800000 */
[----:B------:R-:W-:Y:S05]  /*dd70*/  @P2 BRA `(.L_x_979) ;  /* 0x0000000000642947 */ /* 0x000fea0003800000 */
[----:B------:R-:W-:Y:S01]  /*dd80*/  IADD3 R7, P0, R4, 0x60, RZ ;  /* 0x0000006004077810 */ /* 0x000fe20007f1e0ff */
[----:B------:R-:W-:Y:S01]  /*dd90*/  ULDC UR5, c[0x0][0xa8c] ;  /* 0x0002a30000057ab9 */ /* 0x000fe20000000800 */
[C---:B------:R-:W-:Y:S01]  /*dda0*/  IADD3 R0, R202.reuse, 0x40, RZ ;  /* 0x00000040ca007810 */ /* 0x040fe20007ffe0ff */
[----:B------:R-:W-:Y:S01]  /*ddb0*/  ULDC.64 UR6, c[0x0][0xad8] ;  /* 0x0002b60000067ab9 */ /* 0x000fe20000000a00 */
[----:B------:R-:W-:Y:S01]  /*ddc0*/  IMAD.MOV.U32 R2, RZ, RZ, R6 ;  /* 0x000000ffff027224 */ /* 0x000fe200078e0006 */
[----:B------:R-:W-:Y:S01]  /*ddd0*/  ISETP.GE.AND P1, PT, R202, UR5, PT ;  /* 0x00000005ca007c0c */ /* 0x000fe2000bf26270 */
[----:B------:R-:W-:Y:S01]  /*dde0*/  IMAD.X R4, RZ, RZ, R5, P0 ;  /* 0x000000ffff047224 */ /* 0x000fe200000e0605 */
[----:B------:R-:W-:Y:S01]  /*ddf0*/  ISETP.GE.AND P2, PT, R0, UR5, PT ;  /* 0x0000000500007c0c */ /* 0x000fe2000bf46270 */
[----:B------:R-:W-:Y:S01]  /*de00*/  IMAD.MOV.U32 R3, RZ, RZ, R11 ;  /* 0x000000ffff037224 */ /* 0x000fe200078e000b */
[----:B------:R-:W-:Y:S01]  /*de10*/  ULDC.64 UR8, c[0x0][0x208] ;  /* 0x0000820000087ab9 */ /* 0x000fe20000000a00 */
[----:B------:R-:W-:-:S02]  /*de20*/  VIADD R5, R202, 0x80 ;  /* 0x00000080ca057836 */ /* 0x000fc40000000000 */
[----:B------:R-:W-:Y:S02]  /*de30*/  IMAD R4, R4, UR6, RZ ;  /* 0x0000000604047c24 */ /* 0x000fe4000f8e02ff */
        /* <DEDUP_REMOVED lines=13> */
.L_x_979:
[----:B------:R-:W-:Y:S05]  /*df10*/  BSYNC B0 ;  /* 0x0000000000007941 */ /* 0x000fea0003800000 */
.L_x_968:
[----:B------:R-:W5:Y:S02]  /*df20*/  LDC R0, c[0x0][0xda8] ;  /* 0x00036a00ff007b82 */ /* 0x000f640000000800 */
[----:B-----5:R-:W-:-:S13]  /*df30*/  ISETP.LE.AND P0, PT, R0, UR4, PT ;  /* 0x0000000400007c0c */ /* 0x020fda000bf03270 */
[----:B------:R-:W-:Y:S05]  /*df40*/  @!P0 BRA `(.L_x_980) ;  /* 0xffffff2c00a48947 */ /* 0x000fea000383ffff */
[----:B------:R-:W-:Y:S05]  /*df50*/  EXIT ;  /* 0x000000000000794d */ /* 0x000fea0003800000 */
.L_x_886:
[----:B------:R-:W-:-:S08]  /*df60*/  NOP ;  /* 0x0000000000007918 */ /* 0x000fd00000000000 */
[----:B-1----:R-:W1:-:S00]  /*df70*/  USETMAXREG.DEALLOC.CTAPOOL 0x18 ;  /* 0x00000018000079c8 */ /* 0x002e4000080e0500 */
[----:B-1----:R-:W-:-:S06]  /*df80*/  LOP3.LUT R0, R0, 0x3, RZ, 0xc0, !PT ;  /* 0x0000000300007812 */ /* 0x002fcc00078ec0ff */
[----:B------:R-:W1:Y:S02]  /*df90*/  SHFL.IDX PT, R0, R0, RZ, 0x1f ;  /* 0x00001fff00007589 */ /* 0x000e6400000e0000 */
[----:B-1----:R-:W-:-:S13]  /*dfa0*/  ISETP.NE.AND P0, PT, R0, RZ, PT ;  /* 0x000000ff0000720c */ /* 0x002fda0003f05270 */
[----:B------:R-:W-:Y:S05]  /*dfb0*/  @P0 EXIT ;  /* 0x000000000000094d */ /* 0x000fea0003800000 */
[----:B------:R-:W1:Y:S01]  /*dfc0*/  S2UR UR4, SR_CTAID.X ;  /* 0x00000000000479c3 */ /* 0x000e620000002500 */
[----:B------:R-:W-:Y:S01]  /*dfd0*/  UMOV UR49, URZ ;  /* 0x0000003f00317c82 */ /* 0x000fe20008000000 */
[----:B------:R-:W-:Y:S02]  /*dfe0*/  IMAD.MOV.U32 R16, RZ, RZ, RZ ;  /* 0x000000ffff107224 */ /* 0x000fe400078e00ff */
[----:B------:R-:W-:-:S04]  /*dff0*/  IMAD.MOV.U32 R17, RZ, RZ, 0x1 ;  /* 0x00000001ff117424 */ /* 0x000fc800078e00ff */
[----:B------:R-:W1:Y:S02]  /*e000*/  LDC R0, c[0x0][0xda8] ;  /* 0x00036a00ff007b82 */ /* 0x000e640000000800 */
[----:B-1----:R-:W-:-:S13]  /*e010*/  ISETP.LE.AND P0, PT, R0, UR4, PT ;  /* 0x0000000400007c0c */ /* 0x002fda000bf03270 */
[----:B------:R-:W-:Y:S05]  /*e020*/  @P0 BRA `(.L_x_981) ;  /* 0x00000034001c0947 */ /* 0x000fea0003800000 */
[----:B------:R-:W-:Y:S01]  /*e030*/  IMAD.U32 R19, RZ, RZ, UR4 ;  /* 0x00000004ff137e24 */ /* 0x000fe2000f8e00ff */
[----:B------:R-:W-:Y:S01]  /*e040*/  MOV R16, RZ ;  /* 0x000000ff00107202 */ /* 0x000fe20000000f00 */
[----:B------:R-:W-:Y:S01]  /*e050*/  IMAD.MOV.U32 R17, RZ, RZ, 0x1 ;  /* 0x00000001ff117424 */ /* 0x000fe200078e00ff */
[----:B------:R-:W-:Y:S01]  /*e060*/  ULDC UR50, c[0x0][0xc] ;  /* 0x0000030000327ab9 */ /* 0x000fe20000000800 */
[----:B------:R-:W-:Y:S01]  /*e070*/  ULDC.64 UR42, c[0x0][0x198] ;  /* 0x00006600002a7ab9 */ /* 0x000fe20000000a00 */
[----:B------:R-:W-:-:S05]  /*e080*/  UMOV UR49, URZ ;  /* 0x0000003f00317c82 */ /* 0x000fca0008000000 */
.L_x_1035:
[----:B------:R-:W-:Y:S01]  /*e090*/  ULDC UR8, c[0x0][0xdd0] ;  /* 0x0003740000087ab9 */ /* 0x000fe20000000800 */
[----:B-1----:R-:W1:Y:S01]  /*e0a0*/  LDC R0, c[0x0][0xde8] ;  /* 0x00037a00ff007b82 */ /* 0x002e620000000800 */
[C---:B------:R-:W-:Y:S01]  /*e0b0*/  R2UR UR6, R19.reuse ;  /* 0x00000000130672ca */ /* 0x040fe200000e0000 */
[----:B------:R-:W-:Y:S01]  /*e0c0*/  UISETP.NE.AND UP0, UPT, UR8, 0x1, UPT ;  /* 0x000000010800788c */ /* 0x000fe2000bf05270 */
[----:B------:R-:W-:-:S10]  /*e0d0*/  R2UR UR7, R19 ;  /* 0x00000000130772ca */ /* 0x000fd400000e0000 */
[----:B------:R-:W-:Y:S01]  /*e0e0*/  @UP0 ULDC UR4, c[0x0][0xdd4] ;  /* 0x0003750000040ab9 */ /* 0x000fe20000000800 */
[----:B------:R-:W-:Y:S01]  /*e0f0*/  @UP0 ULDC UR9, c[0x0][0xdd8] ;  /* 0x0003760000090ab9 */ /* 0x000fe20000000800 */
[----:B------:R-:W-:-:S04]  /*e100*/  UIMAD.WIDE.U32 UR4, UR6, UR4, URZ ;  /* 0x00000004060472a5 */ /* 0x000fc8000f8e003f */
[----:B------:R-:W-:-:S04]  /*e110*/  @UP0 USHF.R.U32.HI UR6, URZ, UR9, UR5 ;  /* 0x000000093f060299 */ /* 0x000fc80008011605 */
[----:B------:R-:W-:Y:S02]  /*e120*/  UIADD3 UR4, -UR6, URZ, URZ ;  /* 0x0000003f06047290 */ /* 0x000fe4000fffe13f */
[----:B-1----:R-:W-:Y:S02]  /*e130*/  ISETP.LE.AND P0, PT, R0, UR6, PT ;  /* 0x0000000600007c0c */ /* 0x002fe4000bf03270 */
[----:B------:R-:W-:-:S11]  /*e140*/  UIMAD UR8, UR8, UR4, UR7 ;  /* 0x00000004080872a4 */ /* 0x000fd6000f8e0207 */
[----:B------:R-:W-:Y:S05]  /*e150*/  @!P0 BRA `(.L_x_982) ;  /* 0x0000000000208947 */ /* 0x000fea0003800000 */
[----:B------:R-:W-:Y:S01]  /*e160*/  ULDC UR9, c[0x0][0xddc] ;  /* 0x0003770000097ab9 */ /* 0x000fe20000000800 */
[----:B------:R-:W-:Y:S01]  /*e170*/  UMOV UR7, UR8 ;  /* 0x0000000800077c82 */ /* 0x000fe20008000000 */
[----:B------:R-:W-:-:S11]  /*e180*/  UISETP.NE.AND UP0, UPT, UR9, 0x1, UPT ;  /* 0x000000010900788c */ /* 0x000fd6000bf05270 */
[----:B------:R-:W-:Y:S02]  /*e190*/  @UP0 ULDC.64 UR10, c[0x0][0xde0] ;  /* 0x00037800000a0ab9 */ /* 0x000fe40000000a00 */
[----:B------:R-:W-:-:S04]  /*e1a0*/  UIMAD.WIDE.U32 UR4, UR8, UR10, URZ ;  /* 0x0000000a080472a5 */ /* 0x000fc8000f8e003f */
[----:B------:R-:W-:-:S04]  /*e1b0*/  @UP0 USHF.R.U32.HI UR7, URZ, UR11, UR5 ;  /* 0x0000000b3f070299 */ /* 0x000fc80008011605 */
[----:B------:R-:W-:Y:S01]  /*e1c0*/  UIMAD UR4, UR7, UR9, URZ ;  /* 0x00000009070472a4 */ /* 0x000fe2000f8e023f */
[----:B------:R-:W-:Y:S11]  /*e1d0*/  BRA `(.L_x_983) ;  /* 0x00000000001c7947 */ /* 0x000ff60003800000 */
.L_x_982:
[----:B------:R-:W-:Y:S01]  /*e1e0*/  ULDC UR9, c[0x0][0xdc4] ;  /* 0x0003710000097ab9 */ /* 0x000fe20000000800 */
[----:B------:R-:W-:Y:S01]  /*e1f0*/  UMOV UR7, UR8 ;  /* 0x0000000800077c82 */ /* 0x000fe20008000000 */
[----:B------:R-:W-:-:S11]  /*e200*/  UISETP.NE.AND UP0, UPT, UR9, 0x1, UPT ;  /* 0x000000010900788c */ /* 0x000fd6000bf05270 */
[----:B------:R-:W-:Y:S02]  /*e210*/  @UP0 ULDC.64 UR10, c[0x0][0xdc8] ;  /* 0x00037200000a0ab9 */ /* 0x000fe40000000a00 */
[----:B------:R-:W-:-:S04]  /*e220*/  UIMAD.WIDE.U32 UR4, UR8, UR10, URZ ;  /* 0x0000000a080472a5 */ /* 0x000fc8000f8e003f */
[----:B------:R-:W-:-:S04]  /*e230*/  @UP0 USHF.R.U32.HI UR7, URZ, UR11, UR5 ;  /* 0x0000000b3f070299 */ /* 0x000fc80008011605 */
[----:B------:R-:W-:-:S12]  /*e240*/  UIMAD UR4, UR7, UR9, URZ ;  /* 0x00000009070472a4 */ /* 0x000fd8000f8e023f */
.L_x_983:
[----:B------:R-:W-:Y:S01]  /*e250*/  ULDC.64 UR10, c[0x0][0x3f8] ;  /* 0x0000fe00000a7ab9 */ /* 0x000fe20000000a00 */
[----:B------:R-:W-:Y:S02]  /*e260*/  UIADD3 UR8, UR8, -UR4, URZ ;  /* 0x8000000408087290 */ /* 0x000fe4000fffe03f */
[----:B------:R-:W-:Y:S02]  /*e270*/  UISETP.NE.U32.AND UP0, UPT, UR10, URZ, UPT ;  /* 0x0000003f0a00728c */ /* 0x000fe4000bf05070 */
[----:B------:R-:W-:Y:S01]  /*e280*/  ULOP3.LUT UR7, URZ, UR7, URZ, 0x33, !UPT ;  /* 0x000000073f077292 */ /* 0x000fe2000f8e333f */
[----:B------:R-:W-:Y:S01]  /*e290*/  ULDC UR10, c[0x0][0xdb8] ;  /* 0x00036e00000a7ab9 */ /* 0x000fe20000000800 */
[----:B------:R-:W-:Y:S01]  /*e2a0*/  ULDC.64 UR4, c[0x0][0x9e0] ;  /* 0x0002780000047ab9 */ /* 0x000fe20000000a00 */
[----:B------:R-:W-:Y:S01]  /*e2b0*/  UISETP.NE.AND UP1, UPT, UR10, 0x1, UPT ;  /* 0x000000010a00788c */ /* 0x000fe2000bf25270 */
[----:B------:R-:W-:Y:S01]  /*e2c0*/  ULDC UR9, c[0x0][0xdc4] ;  /* 0x0003710000097ab9 */ /* 0x000fe20000000800 */
[----:B------:R-:W-:Y:S01]  /*e2d0*/  ULDC UR45, c[0x0][0xdac] ;  /* 0x00036b00002d7ab9 */ /* 0x000fe20000000800 */
[----:B------:R-:W-:-:S02]  /*e2e0*/  UISETP.GE.AND UP2, UPT, UR5, 0x1, UPT ;  /* 0x000000010500788c */ /* 0x000fc4000bf46270 */
[----:B------:R-:W-:Y:S02]  /*e2f0*/  UIMAD UR9, UR6, UR9, UR8 ;  /* 0x00000009060972a4 */ /* 0x000fe4000f8e0208 */
[----:B------:R-:W-:Y:S02]  /*e300*/  UIADD3 UR45, UR7, UR45, URZ ;  /* 0x0000002d072d7290 */ /* 0x000fe4000fffe03f */
[----:B------:R-:W-:Y:S01]  /*e310*/  UISETP.NE.AND.EX UP0, UPT, UR11, URZ, UPT, UP0 ;  /* 0x0000003f0b00728c */ /* 0x000fe2000bf05300 */
[----:B------:R-:W-:Y:S01]  /*e320*/  PLOP3.LUT P1, PT, PT, PT, UP2, 0x80, 0x0 ;  /* 0x000000000000781c */ /* 0x000fe20003f2f028 */
[----:B------:R-:W-:Y:S01]  /*e330*/  @UP1 ULDC UR6, c[0x0][0xdbc] ;  /* 0x00036f0000061ab9 */ /* 0x000fe20000000800 */
[----:B------:R-:W-:Y:S02]  /*e340*/  USHF.L.U32 UR45, UR45, 0x7, URZ ;  /* 0x000000072d2d7899 */ /* 0x000fe4000800063f */
[----:B------:R-:W-:Y:S01]  /*e350*/  UIMAD.WIDE.U32 UR6, UR9, UR6, URZ ;  /* 0x00000006090672a5 */ /* 0x000fe2000f8e003f */
[----:B------:R-:W-:Y:S01]  /*e360*/  ULDC UR11, c[0x0][0x404] ;  /* 0x00010100000b7ab9 */ /* 0x000fe20000000800 */
[----:B------:R-:W-:Y:S01]  /*e370*/  ULDC UR12, c[0x0][0x288] ;  /* 0x0000a200000c7ab9 */ /* 0x000fe20000000800 */
[----:B------:R-:W-:Y:S01]  /*e380*/  @UP1 ULDC UR14, c[0x0][0xdc0] ;  /* 0x00037000000e1ab9 */ /* 0x000fe20000000800 */
[----:B------:R-:W-:Y:S01]  /*e390*/  UMOV UR47, UR9 ;  /* 0x00000009002f7c82 */ /* 0x000fe20008000000 */
[----:B------:R-:W-:-:S02]  /*e3a0*/  USEL UR11, UR11, 0x1, UP0 ;  /* 0x000000010b0b7887 */ /* 0x000fc40008000000 */
[----:B------:R-:W-:Y:S02]  /*e3b0*/  UIADD3 UR8, UR45, 0x80, -UR12 ;  /* 0x000000802d087890 */ /* 0x000fe4000fffe80c */
[----:B------:R-:W-:Y:S01]  /*e3c0*/  @UP1 USHF.R.U32.HI UR47, URZ, UR14, UR7 ;  /* 0x0000000e3f2f1299 */ /* 0x000fe20008011607 */
[----:B------:R-:W-:Y:S02]  /*e3d0*/  ULDC UR13, c[0x0][0x2e0] ;  /* 0x0000b800000d7ab9 */ /* 0x000fe40000000800 */
[----:B------:R-:W-:Y:S02]  /*e3e0*/  UIMAD UR6, UR11, UR13, UR8 ;  /* 0x0000000d0b0672a4 */ /* 0x000fe4000f8e0208 */
[----:B------:R-:W-:Y:S02]  /*e3f0*/  UIADD3 UR46, -UR47, URZ, URZ ;  /* 0x0000003f2f2e7290 */ /* 0x000fe4000fffe13f */
[----:B------:R-:W-:Y:S02]  /*e400*/  UIADD3 UR4, UR6, UR4, URZ ;  /* 0x0000000406047290 */ /* 0x000fe4000fffe03f */
[----:B------:R-:W-:Y:S01]  /*e410*/  UIMAD UR46, UR10, UR46, UR9 ;  /* 0x0000002e0a2e72a4 */ /* 0x000fe2000f8e0209 */
[----:B------:R-:W-:Y:S11]  /*e420*/  @!P1 BRA `(.L_x_984) ;  /* 0x0000000000449947 */ /* 0x000ff60003800000 */
        /* <DEDUP_REMOVED lines=10> */
.L_x_985:
[----:B------:R-:W-:-:S11]  /*e4d0*/  UISETP.NE.AND UP0, UPT, UR5, 0x1, UPT ;  /* 0x000000010500788c */ /* 0x000fd6000bf05270 */
[----:B------:R-:W-:Y:S02]  /*e4e0*/  @UP0 ULDC.64 UR14, c[0x0][0x9e8] ;  /* 0x00027a00000e0ab9 */ /* 0x000fe40000000a00 */
[----:B------:R-:W-:-:S04]  /*e4f0*/  UIMAD.WIDE.U32 UR6, UR8, UR14, URZ ;  /* 0x0000000e080672a5 */ /* 0x000fc8000f8e003f */
[----:B------:R-:W-:-:S12]  /*e500*/  @UP0 USHF.R.U32.HI UR8, URZ, UR15, UR7 ;  /* 0x0000000f3f080299 */ /* 0x000fd80008011607 */
.L_x_986:
[----:B------:R-:W-:-:S04]  /*e510*/  UIMAD UR8, UR8, UR5, UR5 ;  /* 0x00000005080872a4 */ /* 0x000fc8000f8e0205 */
[----:B------:R-:W-:-:S04]  /*e520*/  UISETP.LT.AND UP0, UPT, UR4, UR8, UPT ;  /* 0x000000080400728c */ /* 0x000fc8000bf01270 */
[----:B------:R-:W-:-:S12]  /*e530*/  USEL UR4, UR4, UR8, UP0 ;  /* 0x0000000804047287 */ /* 0x000fd80008000000 */
.L_x_984:
[----:B------:R-:W-:Y:S02]  /*e540*/  UIMAD UR7, UR11, UR13, 0x3f ;  /* 0x0000003f0b0774a4 */ /* 0x000fe4000f8e020d */
[----:B------:R-:W-:Y:S02]  /*e550*/  UIADD3 UR4, UR4, 0x3f, URZ ;  /* 0x0000003f04047890 */ /* 0x000fe4000fffe03f */
[----:B------:R-:W-:Y:S02]  /*e560*/  USHF.R.S32.HI UR8, URZ, 0x1f, UR7 ;  /* 0x0000001f3f087899 */ /* 0x000fe40008011407 */
[----:B------:R-:W-:Y:S02]  /*e570*/  USHF.R.S32.HI UR6, URZ, 0x1f, UR4 ;  /* 0x0000001f3f067899 */ /* 0x000fe40008011404 */
[----:B------:R-:W-:Y:S02]  /*e580*/  ULEA.HI UR8, UR8, UR7, URZ, 0x6 ;  /* 0x0000000708087291 */ /* 0x000fe4000f8f303f */
[----:B------:R-:W-:-:S02]  /*e590*/  ULEA.HI UR6, UR6, UR4, URZ, 0x6 ;  /* 0x0000000406067291 */ /* 0x000fc4000f8f303f */
[----:B------:R-:W-:Y:S02]  /*e5a0*/  UIADD3 UR4, UR45, -UR12, URZ ;  /* 0x8000000c2d047290 */ /* 0x000fe4000fffe03f */
[----:B------:R-:W-:Y:S02]  /*e5b0*/  USHF.R.S32.HI UR48, URZ, 0x6, UR8 ;  /* 0x000000063f307899 */ /* 0x000fe40008011408 */
[----:B------:R-:W-:Y:S02]  /*e5c0*/  USHF.R.S32.HI UR6, URZ, 0x6, UR6 ;  /* 0x000000063f067899 */ /* 0x000fe40008011406 */
[----:B------:R-:W-:Y:S02]  /*e5d0*/  UIMAD UR4, UR11, UR13, UR4 ;  /* 0x0000000d0b0472a4 */ /* 0x000fe4000f8e0204 */
[----:B------:R-:W-:Y:S01]  /*e5e0*/  UISETP.LT.AND UP0, UPT, UR48, UR6, UPT ;  /* 0x000000063000728c */ /* 0x000fe2000bf01270 */
[----:B------:R-:W-:Y:S02]  /*e5f0*/  ULDC UR8, c[0x0][0x9dc] ;  /* 0x0002770000087ab9 */ /* 0x000fe40000000800 */
[----:B------:R-:W-:-:S02]  /*e600*/  UIADD3 UR8, UR4, -UR8, URZ ;  /* 0x8000000804087290 */ /* 0x000fc4000fffe03f */
[----:B------:R-:W-:Y:S01]  /*e610*/  USEL UR48, UR48, UR6, UP0 ;  /* 0x0000000630307287 */ /* 0x000fe20008000000 */
[----:B------:R-:W-:Y:S11]  /*e620*/  @!P1 BRA `(.L_x_987) ;  /* 0x0000000000449947 */ /* 0x000ff60003800000 */
        /* <DEDUP_REMOVED lines=10> */
.L_x_988:
[----:B------:R-:W-:-:S11]  /*e6d0*/  UISETP.NE.AND UP0, UPT, UR5, 0x1, UPT ;  /* 0x000000010500788c */ /* 0x000fd6000bf05270 */
[----:B------:R-:W-:Y:S02]  /*e6e0*/  @UP0 ULDC.64 UR10, c[0x0][0x9e8] ;  /* 0x00027a00000a0ab9 */ /* 0x000fe40000000a00 */
[----:B------:R-:W-:-:S04]  /*e6f0*/  UIMAD.WIDE.U32 UR6, UR4, UR10, URZ ;  /* 0x0000000a040672a5 */ /* 0x000fc8000f8e003f */
[----:B------:R-:W-:-:S12]  /*e700*/  @UP0 USHF.R.U32.HI UR4, URZ, UR11, UR7 ;  /* 0x0000000b3f040299 */ /* 0x000fd80008011607 */
.L_x_989:
[----:B------:R-:W-:-:S04]  /*e710*/  UIMAD UR4, UR4, UR5, URZ ;  /* 0x00000005040472a4 */ /* 0x000fc8000f8e023f */
[----:B------:R-:W-:-:S04]  /*e720*/  UISETP.LT.AND UP0, UPT, UR8, UR4, UPT ;  /* 0x000000040800728c */ /* 0x000fc8000bf01270 */
[----:B------:R-:W-:-:S12]  /*e730*/  USEL UR8, UR8, UR4, !UP0 ;  /* 0x0000000408087287 */ /* 0x000fd8000c000000 */
.L_x_987:
[----:B------:R-:W-:Y:S01]  /*e740*/  USHF.R.S32.HI UR4, URZ, 0x1f, UR8 ;  /* 0x0000001f3f047899 */ /* 0x000fe20008011408 */
[----:B------:R-:W-:Y:S03]  /*e750*/  BSSY B6, `(.L_x_990) ;  /* 0x00002c3000067945 */ /* 0x000fe60003800000 */
[----:B------:R-:W-:-:S04]  /*e760*/  ULEA.HI UR4, UR4, UR8, URZ, 0x6 ;  /* 0x0000000804047291 */ /* 0x000fc8000f8f303f */
[----:B------:R-:W-:-:S04]  /*e770*/  USHF.R.S32.HI UR4, URZ, 0x6, UR4 ;  /* 0x000000063f047899 */ /* 0x000fc80008011404 */
[----:B------:R-:W-:-:S04]  /*e780*/  UISETP.LT.AND UP0, UPT, URZ, UR4, UPT ;  /* 0x000000043f00728c */ /* 0x000fc8000bf01270 */
[----:B------:R-:W-:-:S04]  /*e790*/  USEL UR41, URZ, UR4, !UP0 ;  /* 0x000000043f297287 */ /* 0x000fc8000c000000 */
[----:B------:R-:W-:-:S06]  /*e7a0*/  UISETP.GT.AND UP0, UPT, UR48, UR41, UPT ;  /* 0x000000293000728c */ /* 0x000fcc000bf04270 */
[----:B------:R-:W-:-:S13]  /*e7b0*/  PLOP3.LUT P0, PT, PT, PT, UP0, 0x80, 0x0 ;  /* 0x000000000000781c */ /* 0x000fda0003f0f008 */
[----:B------:R-:W-:Y:S05]  /*e7c0*/  @P0 BRA `(.L_x_991) ;  /* 0x00000000004c0947 */ /* 0x000fea0003800000 */
[----:B------:R-:W1:Y:S01]  /*e7d0*/  S2R R0, SR_TID.X ;  /* 0x0000000000007919 */ /* 0x000e620000002100 */
[----:B------:R-:W-:Y:S01]  /*e7e0*/  IMAD.MOV.U32 R13, RZ, RZ, R19 ;  /* 0x000000ffff0d7224 */ /* 0x000fe200078e0013 */
[----:B-1----:R-:W-:-:S04]  /*e7f0*/  LOP3.LUT R0, R0, 0x1f, RZ, 0xc0, !PT ;  /* 0x0000001f00007812 */ /* 0x002fc800078ec0ff */
[----:B------:R-:W-:-:S13]  /*e800*/  ISETP.NE.AND P0, PT, R0, RZ, PT ;  /* 0x000000ff0000720c */ /* 0x000fda0003f05270 */
[----:B------:R-:W-:Y:S05]  /*e810*/  @P0 BRA `(.L_x_992) ;  /* 0x0000002800d80947 */ /* 0x000fea0003800000 */
[----:B------:R-:W1:Y:S01]  /*e820*/  S2R R5, SR_LANEID ;  /* 0x0000000000057919 */ /* 0x000e620000000000 */
[----:B------:R-:W-:Y:S01]  /*e830*/  VOTEU.ANY UR4, UPT, PT ;  /* 0x0000000000047886 */ /* 0x000fe200038e0100 */
[----:B------:R-:W2:Y:S01]  /*e840*/  LDC.64 R2, c[0x0][0xdf0] ;  /* 0x00037c00ff027b82 */ /* 0x000ea20000000a00 */
[----:B------:R-:W1:Y:S01]  /*e850*/  FLO.U32 R0, UR4 ;  /* 0x0000000400007d00 */ /* 0x000e6200080e0000 */
[----:B------:R-:W-:Y:S01]  /*e860*/  ULDC.64 UR6, c[0x0][0x208] ;  /* 0x0000820000067ab9 */ /* 0x000fe20000000a00 */
[----:B-1----:R-:W-:-:S06]  /*e870*/  ISETP.EQ.U32.AND P0, PT, R0, R5, PT ;  /* 0x000000050000720c */ /* 0x002fcc0003f02070 */
[----:B------:R-:W2:Y:S07]  /*e880*/  POPC R5, UR4 ;  /* 0x0000000400057d09 */ /* 0x000eae0008000000 */
[----:B--2---:R-:W2:Y:S01]  /*e890*/  @P0 ATOMG.E.ADD.STRONG.GPU PT, R3, desc[UR6][R2.64], R5 ;  /* 0x00000005020309a8 */ /* 0x004ea200081ee1c6 */
[----:B------:R-:W1:Y:S02]  /*e8a0*/  S2R R4, SR_LTMASK ;  /* 0x0000000000047919 */ /* 0x000e640000003900 */
[----:B-1----:R-:W-:-:S04]  /*e8b0*/  LOP3.LUT R4, R4, UR4, RZ, 0xc0, !PT ;  /* 0x0000000404047c12 */ /* 0x002fc8000f8ec0ff */
[----:B------:R-:W1:Y:S01]  /*e8c0*/  POPC R13, R4 ;  /* 0x00000004000d7309 */ /* 0x000e620000000000 */
[----:B--2---:R-:W1:Y:S02]  /*e8d0*/  SHFL.IDX PT, R0, R3, R0, 0x1f ;  /* 0x00001f0003007589 */ /* 0x004e6400000e0000 */
[----:B-1----:R-:W-:Y:S01]  /*e8e0*/  IADD3 R13, R0, UR50, R13 ;  /* 0x00000032000d7c10 */ /* 0x002fe2000fffe00d */
[----:B------:R-:W-:Y:S06]  /*e8f0*/  BRA `(.L_x_992) ;  /* 0x0000002800a07947 */ /* 0x000fec0003800000 */
.L_x_991:
[----:B------:R-:W1:Y:S01]  /*e900*/  S2UR UR4, SR_CgaCtaId ;  /* 0x00000000000479c3 */ /* 0x000e620000008800 */
[----:B------:R-:W-:Y:S02]  /*e910*/  UMOV UR40, 0x400 ;  /* 0x0000040000287882 */ /* 0x000fe40000000000 */
[----:B-1----:R-:W-:-:S04]  /*e920*/  ULEA UR40, UR4, UR40, 0x18 ;  /* 0x0000002804287291 */ /* 0x002fc8000f8ec03f */
[----:B------:R-:W-:-:S04]  /*e930*/  UIADD3 UR4, UR40, 0x20400, URZ ;  /* 0x0002040028047890 */ /* 0x000fc8000fffe03f */
[----:B------:R-:W-:-:S06]  /*e940*/  ULOP3.LUT UP0, URZ, UR4, 0x3ff, URZ, 0xc0, !UPT ;  /* 0x000003ff043f7892 */ /* 0x000fcc000f80c03f */
[----:B------:R-:W-:-:S13]  /*e950*/  PLOP3.LUT P0, PT, PT, PT, UP0, 0x80, 0x0 ;  /* 0x000000000000781c */ /* 0x000fda0003f0f008 */
[----:B------:R-:W-:Y:S05]  /*e960*/  @!P0 BRA `(.L_x_993) ;  /* 0x0000000000408947 */ /* 0x000fea0003800000 */
[----:B------:R-:W-:Y:S01]  /*e970*/  MOV R2, 0x0 ;  /* 0x0000000000027802 */ /* 0x000fe20000000f00 */
[----:B------:R-:W-:Y:S01]  /*e980*/  ULDC.64 UR6, c[0x4][0xa8] ;  /* 0x01002a0000067ab9 */ /* 0x000fe20000000a00 */
[----:B------:R-:W-:Y:S01]  /*e990*/  ULDC.64 UR8, c[0x4][0xb0] ;  /* 0x01002c0000087ab9 */ /* 0x000fe20000000a00 */
[----:B------:R-:W-:Y:S01]  /*e9a0*/  ULDC.64 UR4, c[0x4][0x30] ;  /* 0x01000c0000047ab9 */ /* 0x000fe20000000a00 */
[----:B------:R-:W-:Y:S01]  /*e9b0*/  IMAD.U32 R4, RZ, RZ, UR6 ;  /* 0x00000006ff047e24 */ /* 0x000fe2000f8e00ff */
[----:B------:R-:W-:Y:S01]  /*e9c0*/  MOV R12, 0x1 ;  /* 0x00000001000c7802 */ /* 0x000fe20000000f00 */
[----:B------:R-:W1:Y:S01]  /*e9d0*/  LDC.64 R2, c[0x4][R2] ;  /* 0x0100000002027b82 */ /* 0x000e620000000a00 */
        /* <DEDUP_REMOVED lines=8> */
[----:B-1----:R-:W-:Y:S05]  /*ea60*/  CALL.ABS.NOINC R2 ;  /* 0x0000000002007343 */ /* 0x002fea0003c00000 */
.L_x_993:
        /* <DEDUP_REMOVED lines=8> */
[----:B------:R1:W2:Y:S01]  /*eaf0*/  LDC.64 R2, c[0x4][R18] ;  /* 0x0100000012027b82 */ /* 0x0002a20000000a00 */
[----:B------:R-:W-:Y:S01]  /*eb00*/  IMAD.U32 R4, RZ, RZ, UR6 ;  /* 0x00000006ff047e24 */ /* 0x000fe2000f8e00ff */
[----:B------:R-:W-:Y:S01]  /*eb10*/  MOV R12, 0x1 ;  /* 0x00000001000c7802 */ /* 0x000fe20000000f00 */
[----:B------:R-:W-:Y:S02]  /*eb20*/  IMAD.U32 R5, RZ, RZ, UR7 ;  /* 0x00000007ff057e24 */ /* 0x000fe4000f8e00ff */
[----:B------:R-:W-:Y:S02]  /*eb30*/  IMAD.U32 R6, RZ, RZ, UR8 ;  /* 0x00000008ff067e24 */ /* 0x000fe4000f8e00ff */
[----:B------:R-:W-:-:S02]  /*eb40*/  IMAD.U32 R7, RZ, RZ, UR9 ;  /* 0x00000009ff077e24 */ /* 0x000fc4000f8e00ff */
[----:B------:R-:W-:Y:S02]  /*eb50*/  IMAD.U32 R10, RZ, RZ, UR4 ;  /* 0x00000004ff0a7e24 */ /* 0x000fe4000f8e00ff */
[----:B------:R-:W-:Y:S02]  /*eb60*/  IMAD.U32 R11, RZ, RZ, UR5 ;  /* 0x00000005ff0b7e24 */ /* 0x000fe4000f8e00ff */
[----:B------:R-:W-:Y:S02]  /*eb70*/  IMAD.MOV.U32 R8, RZ, RZ, 0x70 ;  /* 0x00000070ff087424 */ /* 0x000fe400078e00ff */
[----:B-1----:R-:W-:-:S07]  /*eb80*/  IMAD.MOV.U32 R13, RZ, RZ, RZ ;  /* 0x000000ffff0d7224 */ /* 0x002fce00078e00ff */
[----:B------:R-:W-:-:S07]  /*eb90*/  LEPC R20, `(.L_x_995) ;  /* 0x000000001014794e */ /* 0x000fce0000000000 */
[----:B--2---:R-:W-:Y:S05]  /*eba0*/  CALL.ABS.NOINC R2 ;  /* 0x0000000002007343 */ /* 0x004fea0003c00000 */
.L_x_995:
[----:B------:R1:W2:Y:S01]  /*ebb0*/  LDC.64 R2, c[0x4][R18] ;  /* 0x0100000012027b82 */ /* 0x0002a20000000a00 */
[----:B------:R-:W-:Y:S01]  /*ebc0*/  ULDC.64 UR6, c[0x4][0xa8] ;  /* 0x01002a0000067ab9 */ /* 0x000fe20000000a00 */
[----:B------:R-:W-:Y:S01]  /*ebd0*/  ULDC.64 UR8, c[0x4][0xb0] ;  /* 0x01002c0000087ab9 */ /* 0x000fe20000000a00 */
[----:B------:R-:W-:Y:S01]  /*ebe0*/  ULDC.64 UR4, c[0x4][0x40] ;  /* 0x0100100000047ab9 */ /* 0x000fe20000000a00 */
        /* <DEDUP_REMOVED lines=11> */
.L_x_994:
[----:B------:R-:W-:Y:S01]  /*eca0*/  ULDC.64 UR4, c[0x0][0x9f8] ;  /* 0x00027e0000047ab9 */ /* 0x000fe20000000a00 */
[----:B------:R-:W-:Y:S01]  /*ecb0*/  IMAD.U32 R5, RZ, RZ, UR47 ;  /* 0x0000002fff057e24 */ /* 0x000fe2000f8e00ff */
[----:B------:R-:W-:Y:S01]  /*ecc0*/  ISETP.NE.U32.AND P0, PT, RZ, UR4, PT ;  /* 0x00000004ff007c0c */ /* 0x000fe2000bf05070 */
[----:B------:R-:W-:Y:S01]  /*ecd0*/  IMAD.U32 R0, RZ, RZ, UR47 ;  /* 0x0000002fff007e24 */ /* 0x000fe2000f8e00ff */
[----:B------:R-:W-:Y:S01]  /*ece0*/  ULDC.64 UR6, c[0x0][0x208] ;  /* 0x0000820000067ab9 */ /* 0x000fe20000000a00 */
[----:B------:R-:W1:Y:S01]  /*ecf0*/  LDC R4, c[0x0][0x428] ;  /* 0x00010a00ff047b82 */ /* 0x000e620000000800 */
[----:B------:R-:W-:Y:S01]  /*ed00*/  ISETP.NE.AND.EX P0, PT, RZ, UR5, PT, P0 ;  /* 0x00000005ff007c0c */ /* 0x000fe2000bf05300 */
[----:B------:R-:W2:-:S12]  /*ed10*/  S2R R18, SR_TID.X ;  /* 0x0000000000127919 */ /* 0x000e980000002100 */
[----:B------:R-:W3:Y:S02]  /*ed20*/  @P0 LDC.64 R2, c[0x0][0x9f8] ;  /* 0x00027e00ff020b82 */ /* 0x000ee40000000a00 */
[----:B---3--:R-:W-:-:S05]  /*ed30*/  @P0 IMAD.WIDE R2, R5, 0x4, R2 ;  /* 0x0000000405020825 */ /* 0x008fca00078e0202 */
[----:B------:R3:W4:Y:S01]  /*ed40*/  @P0 LDG.E R0, desc[UR6][R2.64] ;  /* 0x0000000602000981 */ /* 0x000722000c1e1900 */
[----:B-1----:R-:W-:Y:S01]  /*ed50*/  ISETP.NE.AND P0, PT, R4, 0x1, PT ;  /* 0x000000010400780c */ /* 0x002fe20003f05270 */
[----:B------:R-:W-:Y:S01]  /*ed60*/  IMAD.U32 R4, RZ, RZ, UR46 ;  /* 0x0000002eff047e24 */ /* 0x000fe2000f8e00ff */
[----:B--2---:R-:W-:Y:S01]  /*ed70*/  LOP3.LUT R18, R18, 0x1f, RZ, 0xc0, !PT ;  /* 0x0000001f12127812 */ /* 0x004fe200078ec0ff */
[----:B------:R-:W-:Y:S01]  /*ed80*/  UMOV UR44, URZ ;  /* 0x0000003f002c7c82 */ /* 0x000fe20008000000 */
[----:B------:R-:W-:Y:S01]  /*ed90*/  UMOV UR8, 0x40 ;  /* 0x0000004000087882 */ /* 0x000fe20000000000 */
[----:B------:R-:W-:Y:S01]  /*eda0*/  UMOV UR9, UR45 ;  /* 0x0000002d00097c82 */ /* 0x000fe20008000000 */
[----:B------:R-:W-:Y:S01]  /*edb0*/  ISETP.NE.AND P1, PT, R18, RZ, PT ;  /* 0x000000ff1200720c */ /* 0x000fe20003f25270 */
[----:B------:R-:W-:Y:S01]  /*edc0*/  UMOV UR10, UR46 ;  /* 0x0000002e000a7c82 */ /* 0x000fe20008000000 */
[----:B------:R-:W-:Y:S01]  /*edd0*/  UMOV UR11, UR47 ;  /* 0x0000002f000b7c82 */ /* 0x000fe20008000000 */
[----:B---3--:R-:W1:Y:S01]  /*ede0*/  LDC.64 R2, c[0x0][0x3f8] ;  /* 0x0000fe00ff027b82 */ /* 0x008e620000000a00 */
[----:B------:R-:W-:Y:S01]  /*edf0*/  UMOV UR12, 0x80 ;  /* 0x00000080000c7882 */ /* 0x000fe20000000000 */
[----:B------:R-:W-:Y:S01]  /*ee00*/  UMOV UR13, UR45 ;  /* 0x0000002d000d7c82 */ /* 0x000fe20008000000 */
[----:B------:R-:W-:Y:S01]  /*ee10*/  UMOV UR14, UR46 ;  /* 0x0000002e000e7c82 */ /* 0x000fe20008000000 */
[----:B------:R-:W-:Y:S01]  /*ee20*/  UMOV UR15, UR47 ;  /* 0x0000002f000f7c82 */ /* 0x000fe20008000000 */
[----:B------:R-:W-:Y:S01]  /*ee30*/  UMOV UR16, 0xc0 ;  /* 0x000000c000107882 */ /* 0x000fe20000000000 */
[----:B------:R-:W-:Y:S01]  /*ee40*/  UMOV UR17, UR45 ;  /* 0x0000002d00117c82 */ /* 0x000fe20008000000 */
[----:B------:R-:W-:Y:S01]  /*ee50*/  UMOV UR18, UR46 ;  /* 0x0000002e00127c82 */ /* 0x000fe20008000000 */
[----:B------:R-:W2:Y:S01]  /*ee60*/  @P0 LDC R5, c[0x0][0x42c] ;  /* 0x00010b00ff050b82 */ /* 0x000ea20000000800 */
[----:B------:R-:W-:Y:S01]  /*ee70*/  UMOV UR19, UR47 ;  /* 0x0000002f00137c82 */ /* 0x000fe20008000000 */
[----:B------:R-:W-:Y:S01]  /*ee80*/  VOTEU.ALL UP1, P1 ;  /* 0x00000000003f7886 */ /* 0x000fe20000820000 */
[----:B------:R-:W-:-:S04]  /*ee90*/  UMOV UR6, 0xffffffff ;  /* 0xffffffff00067882 */ /* 0x000fc80000000000 */
[----:B------:R-:W-:Y:S01]  /*eea0*/  @!UP1 UIADD3 UR4, UP0, UR42, 0x270, URZ ;  /* 0x000002702a049890 */ /* 0x000fe2000ff1e03f */
[----:B------:R-:W3:Y:S03]  /*eeb0*/  @P0 LDC R6, c[0x0][0x430] ;  /* 0x00010c00ff060b82 */ /* 0x000ee60000000800 */
[----:B------:R-:W-:-:S09]  /*eec0*/  @!UP1 UIADD3.X UR5, URZ, UR43, URZ, UP0, !UPT ;  /* 0x0000002b3f059290 */ /* 0x000fd200087fe43f */
[----:B------:R1:W-:Y:S01]  /*eed0*/  @!UP1 UTMAPF.L2.4D [UR44], [UR4] ;  /* 0x0000002c040095b8 */ /* 0x0003e20008018000 */
[----:B--2---:R-:W-:Y:S01]  /*eee0*/  @P0 IMAD.HI.U32 R5, R5, UR46, RZ ;  /* 0x0000002e05050c27 */ /* 0x004fe2000f8e00ff */
[----:B------:R2:W-:Y:S04]  /*eef0*/  @!UP1 UTMAPF.L2.4D [UR8], [UR4] ;  /* 0x00000008040095b8 */ /* 0x0005e80008018000 */
[----:B---3--:R-:W-:Y:S01]  /*ef00*/  @P0 SHF.R.U32.HI R4, RZ, R6, R5 ;  /* 0x00000006ff040219 */ /* 0x008fe20000011605 */
[----:B------:R-:W-:Y:S01]  /*ef10*/  IMAD.U32 R5, RZ, RZ, UR48 ;  /* 0x00000030ff057e24 */ /* 0x000fe2000f8e00ff */
[----:B-1----:R-:W-:Y:S01]  /*ef20*/  ISETP.NE.U32.AND P0, PT, R2, RZ, PT ;  /* 0x000000ff0200720c */ /* 0x002fe20003f05070 */
[----:B------:R2:W-:Y:S02]  /*ef30*/  @!UP1 UTMAPF.L2.4D [UR12], [UR4] ;  /* 0x0000000c040095b8 */ /* 0x0005e40008018000 */
[----:B------:R-:W-:Y:S01]  /*ef40*/  VIADD R5, R5, 0xffffffff ;  /* 0xffffffff05057836 */ /* 0x000fe20000000000 */
[----:B------:R-:W-:Y:S01]  /*ef50*/  ISETP.NE.AND.EX P0, PT, R3, RZ, PT, P0 ;  /* 0x000000ff0300720c */ /* 0x000fe20003f05300 */
[----:B------:R2:W-:Y:S03]  /*ef60*/  @!UP1 UTMAPF.L2.4D [UR16], [UR4] ;  /* 0x00000010040095b8 */ /* 0x0005e60008018000 */
[----:B----4-:R-:W-:Y:S01]  /*ef70*/  SEL R6, R0, RZ, !P0 ;  /* 0x000000ff00067207 */ /* 0x010fe20004000000 */
[----:B--2---:R-:W-:Y:S08]  /*ef80*/  BRA.DIV UR6, `(.L_x_996) ;  /* 0x0000002a06f07947 */ /* 0x004ff0000b800000 */
.L_x_1047:
[----:B------:R-:W-:Y:S01]  /*ef90*/  UMOV UR4, 0xffffffff ;  /* 0xffffffff00047882 */ /* 0x000fe20000000000 */
[----:B------:R-:W-:Y:S02]  /*efa0*/  SHF.R.S32.HI R18, RZ, 0x1f, R0 ;  /* 0x0000001fff127819 */ /* 0x000fe40000011400 */
[----:B------:R-:W-:Y:S05]  /*efb0*/  BRA.DIV UR4, `(.L_x_997) ;  /* 0x0000002e04107947 */ /* 0x000fea000b800000 */
[----:B------:R-:W-:-:S13]  /*efc0*/  ELECT P6, URZ, PT ;  /* 0x00000000003f782f */ /* 0x000fda00038c0000 */
.L_x_1050:
[----:B------:R-:W-:Y:S05]  /*efd0*/  @!P6 BRA `(.L_x_998) ;  /* 0x00000004000ce947 */ /* 0x000fea0003800000 */
[----:B------:R-:W-:Y:S01]  /*efe0*/  IMAD.MOV.U32 R6, RZ, RZ, R0 ;  /* 0x000000ffff067224 */ /* 0x000fe200078e0000 */
[----:B------:R-:W-:Y:S06]  /*eff0*/  @!P0 BRA `(.L_x_999) ;  /* 0x00000000004c8947 */ /* 0x000fec0003800000 */
[----:B------:R-:W1:Y:S01]  /*f000*/  LDC R11, c[0x0][0x41c] ;  /* 0x00010700ff0b7b82 */ /* 0x000e620000000800 */
[----:B------:R-:W-:Y:S01]  /*f010*/  IMAD.MOV.U32 R10, RZ, RZ, R5 ;  /* 0x000000ffff0a7224 */ /* 0x000fe200078e0005 */
[----:B------:R-:W-:Y:S01]  /*f020*/  ULDC.64 UR4, c[0x0][0x408] ;  /* 0x0001020000047ab9 */ /* 0x000fe20000000a00 */
[----:B------:R-:W-:Y:S01]  /*f030*/  ULDC.64 UR6, c[0x0][0x208] ;  /* 0x0000820000067ab9 */ /* 0x000fe20000000a00 */
[----:B------:R-:W-:-:S04]  /*f040*/  IMAD R9, R18, UR4, RZ ;  /* 0x0000000412097c24 */ /* 0x000fc8000f8e02ff */
[----:B------:R-:W-:Y:S01]  /*f050*/  IMAD R9, R0, UR5, R9 ;  /* 0x0000000500097c24 */ /* 0x000fe2000f8e0209 */
[----:B-1----:R-:W-:-:S13]  /*f060*/  ISETP.NE.AND P2, PT, R11, 0x1, PT ;  /* 0x000000010b00780c */ /* 0x002fda0003f45270 */
[----:B------:R-:W1:Y:S02]  /*f070*/  @P2 LDC.64 R6, c[0x0][0x420] ;  /* 0x00010800ff062b82 */ /* 0x000e640000000a00 */
[----:B-1----:R-:W-:-:S05]  /*f080*/  @P2 IMAD.HI.U32 R6, R5, R6, RZ ;  /* 0x0000000605062227 */ /* 0x002fca00078e00ff */
[----:B------:R-:W-:-:S04]  /*f090*/  @P2 SHF.R.U32.HI R10, RZ, R7, R6 ;  /* 0x00000007ff0a2219 */ /* 0x000fc80000011606 */
[----:B------:R-:W-:Y:S02]  /*f0a0*/  SHF.R.S32.HI R7, RZ, 0x1f, R10 ;  /* 0x0000001fff077819 */ /* 0x000fe4000001140a */
[----:B------:R-:W-:-:S05]  /*f0b0*/  MOV R6, R10 ;  /* 0x0000000a00067202 */ /* 0x000fca0000000f00 */
[----:B------:R-:W-:-:S04]  /*f0c0*/  IMAD.WIDE.U32 R6, R0, UR4, R6 ;  /* 0x0000000400067c25 */ /* 0x000fc8000f8e0006 */
[----:B------:R-:W-:Y:S01]  /*f0d0*/  IMAD.IADD R7, R7, 0x1, R9 ;  /* 0x0000000107077824 */ /* 0x000fe200078e0209 */
[----:B------:R-:W-:-:S04]  /*f0e0*/  LEA R8, P2, R6, R2, 0x2 ;  /* 0x0000000206087211 */ /* 0x000fc800078410ff */
[----:B------:R-:W-:-:S05]  /*f0f0*/  LEA.HI.X R9, R6, R3, R7, 0x2, P2 ;  /* 0x0000000306097211 */ /* 0x000fca00010f1407 */
[----:B------:R1:W5:Y:S01]  /*f100*/  LDG.E R6, desc[UR6][R8.64] ;  /* 0x0000000608067981 */ /* 0x000362000c1e1900 */
[----:B------:R-:W-:-:S04]  /*f110*/  IMAD.MOV R10, RZ, RZ, -R10 ;  /* 0x000000ffff0a7224 */ /* 0x000fc800078e0a0a */
[----:B------:R-:W-:-:S07]  /*f120*/  IMAD R5, R11, R10, R5 ;  /* 0x0000000a0b057224 */ /* 0x000fce00078e0205 */
.L_x_999:
[----:B------:R-:W2:Y:S01]  /*f130*/  S2R R7, SR_TID.X ;  /* 0x0000000000077919 */ /* 0x000ea20000002100 */
[----:B-1----:R-:W-:Y:S02]  /*f140*/  LEA R8, R16, UR40, 0x3 ;  /* 0x0000002810087c11 */ /* 0x002fe4000f8e18ff */
[----:B--2---:R-:W-:Y:S02]  /*f150*/  LOP3.LUT R9, R7, 0x7f, RZ, 0xc0, !PT ;  /* 0x0000007f07097812 */ /* 0x004fe400078ec0ff */
[----:B------:R-:W-:Y:S02]  /*f160*/  SHF.L.U32 R7, R17, 0x1f, RZ ;  /* 0x0000001f11077819 */ /* 0x000fe400000006ff */
[----:B------:R-:W-:Y:S02]  /*f170*/  ISETP.NE.AND P3, PT, R9, RZ, PT ;  /* 0x000000ff0900720c */ /* 0x000fe40003f65270 */
[----:B------:R-:W1:Y:S02]  /*f180*/  SYNCS.PHASECHK.TRANS64.TRYWAIT P2, [R8+URZ+0x30840], R7 ;  /* 0x03084007080075a7 */ /* 0x000e64000804017f */
[----:B-1----:R-:W-:Y:S09]  /*f190*/  @!P2 BRA `(.L_x_1000) ;  /* 0x0000002800b8a947 */ /* 0x002ff20003800000 */
.L_x_1051:
        /* <DEDUP_REMOVED lines=8> */
.L_x_1001:
        /* <DEDUP_REMOVED lines=10> */
[----:B------:R-:W-:-:S03]  /*f2c0*/  UMOV UR16, 0x40 ;  /* 0x0000004000107882 */ /* 0x000fc60000000000 */
[----:B------:R-:W-:Y:S02]  /*f2d0*/  ULEA UR14, UR14, UR40, 0xf ;  /* 0x000000280e0e7291 */ /* 0x000fe4000f8e783f */
[----:B------:R-:W-:Y:S02]  /*f2e0*/  UIADD3 UR9, UR9, 0x30830, URZ ;  /* 0x0003083009097890 */ /* 0x000fe4000fffe03f */
[----:B------:R-:W-:Y:S02]  /*f2f0*/  USHF.L.U32 UR11, UR11, 0x6, URZ ;  /* 0x000000060b0b7899 */ /* 0x000fe4000800063f */
[----:B------:R-:W-:Y:S02]  /*f300*/  UIADD3 UR8, UR14, 0x20400, URZ ;  /* 0x000204000e087890 */ /* 0x000fe4000fffe03f */
[----:B------:R-:W-:Y:S02]  /*f310*/  UIADD3 UR15, UR14, 0x22400, URZ ;  /* 0x000224000e0f7890 */ /* 0x000fe4000fffe03f */
[----:B------:R-:W-:-:S02]  /*f320*/  UIADD3 UR17, UR14, 0x24400, URZ ;  /* 0x000244000e117890 */ /* 0x000fc4000fffe03f */
[----:B------:R-:W-:-:S03]  /*f330*/  UIADD3 UR18, UR14, 0x26400, URZ ;  /* 0x000264000e127890 */ /* 0x000fc6000fffe03f */
[----:B------:R2:W-:Y:S01]  /*f340*/  UTMALDG.4D [UR8], [UR4], desc[UR6] ;  /* 0x00000608040075b4 */ /* 0x0005e20008019000 */
[----:B------:R-:W-:Y:S01]  /*f350*/  UMOV UR14, 0x80 ;  /* 0x00000080000e7882 */ /* 0x000fe20000000000 */
        /* <DEDUP_REMOVED lines=11> */
.L_x_998:
[----:B------:R-:W-:Y:S05]  /*f410*/  WARPSYNC.ALL ;  /* 0x0000000000007948 */ /* 0x000fea0003800000 */
[----:B------:R-:W-:Y:S01]  /*f420*/  BAR.SYNC.DEFER_BLOCKING 0x8, 0x120 ;  /* 0x0204800000007b1d */ /* 0x000fe20000010000 */
[----:B------:R-:W-:Y:S01]  /*f430*/  ELECT P2, URZ, PT ;  /* 0x00000000003f782f */ /* 0x000fe20003840000 */
[----:B------:R-:W-:Y:S02]  /*f440*/  UIADD3 UR49, UR49, 0x1, URZ ;  /* 0x0000000131317890 */ /* 0x000fe4000fffe03f */
[----:B------:R-:W-:Y:S02]  /*f450*/  UIADD3 UR4, UP0, UR42, 0x270, URZ ;  /* 0x000002702a047890 */ /* 0x000fe4000ff1e03f */
[----:B------:R-:W-:-:S02]  /*f460*/  ULEA.HI UR14, UR49, UR49, URZ, 0x1 ;  /* 0x00000031310e7291 */ /* 0x000fc4000f8f083f */
[----:B------:R-:W-:Y:S02]  /*f470*/  UIADD3 UR8, UR40, 0x10400, URZ ;  /* 0x0001040028087890 */ /* 0x000fe4000fffe03f */
[----:B------:R-:W-:Y:S02]  /*f480*/  ULOP3.LUT UR14, UR14, 0xfffffffe, URZ, 0xc0, !UPT ;  /* 0xfffffffe0e0e7892 */ /* 0x000fe4000f8ec03f */
[----:B------:R-:W-:Y:S02]  /*f490*/  UIADD3 UR9, UR40, 0x30800, URZ ;  /* 0x0003080028097890 */ /* 0x000fe4000fffe03f */
[----:B-1----:R-:W-:Y:S01]  /*f4a0*/  @P2 IMAD.MOV.U32 R7, RZ, RZ, 0x10000 ;  /* 0x00010000ff072424 */ /* 0x002fe200078e00ff */
[----:B------:R-:W-:Y:S02]  /*f4b0*/  UIADD3 UR14, UR49, -UR14, URZ ;  /* 0x8000000e310e7290 */ /* 0x000fe4000fffe03f */
[----:B------:R-:W-:Y:S02]  /*f4c0*/  UIADD3.X UR5, URZ, UR43, URZ, UP0, !UPT ;  /* 0x0000002b3f057290 */ /* 0x000fe400087fe43f */
[----:B------:R-:W-:-:S02]  /*f4d0*/  UIADD3 UR32, UR40, 0x14400, URZ ;  /* 0x0001440028207890 */ /* 0x000fc4000fffe03f */
[----:B------:R-:W-:Y:S02]  /*f4e0*/  UIADD3 UR24, UR40, 0x18400, URZ ;  /* 0x0001840028187890 */ /* 0x000fe4000fffe03f */
[----:B------:R-:W-:Y:S02]  /*f4f0*/  UIADD3 UR16, UR40, 0x1c400, URZ ;  /* 0x0001c40028107890 */ /* 0x000fe4000fffe03f */
[----:B------:R1:W-:Y:S01]  /*f500*/  @P2 SYNCS.ARRIVE.TRANS64 RZ, [UR40+0x30800], R7 ;  /* 0x03080007ffff29a7 */ /* 0x0003e20008000028 */
[----:B------:R-:W-:Y:S01]  /*f510*/  UMOV UR11, UR45 ;  /* 0x0000002d000b7c82 */ /* 0x000fe20008000000 */
[----:B------:R-:W-:Y:S01]  /*f520*/  UMOV UR12, UR46 ;  /* 0x0000002e000c7c82 */ /* 0x000fe20008000000 */
[----:B------:R-:W-:Y:S01]  /*f530*/  UMOV UR13, UR47 ;  /* 0x0000002f000d7c82 */ /* 0x000fe20008000000 */
[----:B------:R-:W-:Y:S01]  /*f540*/  UMOV UR6, 0x0 ;  /* 0x0000000000067882 */ /* 0x000fe20000000000 */
[----:B------:R-:W-:Y:S01]  /*f550*/  UMOV UR7, 0x12f00000 ;  /* 0x12f0000000077882 */ /* 0x000fe20000000000 */
[----:B------:R-:W-:Y:S01]  /*f560*/  UMOV UR10, URZ ;  /* 0x0000003f000a7c82 */ /* 0x000fe20008000000 */
[----:B------:R-:W-:Y:S01]  /*f570*/  UMOV UR35, UR45 ;  /* 0x0000002d00237c82 */ /* 0x000fe20008000000 */
[----:B-1----:R-:W-:Y:S01]  /*f580*/  IMAD.U32 R7, RZ, RZ, UR14 ;  /* 0x0000000eff077e24 */ /* 0x002fe2000f8e00ff */
[----:B------:R-:W-:Y:S01]  /*f590*/  UMOV UR36, UR46 ;  /* 0x0000002e00247c82 */ /* 0x000fe20008000000 */
[----:B------:R-:W-:Y:S01]  /*f5a0*/  UMOV UR37, UR47 ;  /* 0x0000002f00257c82 */ /* 0x000fe20008000000 */
[----:B------:R-:W-:Y:S01]  /*f5b0*/  UMOV UR34, 0x40 ;  /* 0x0000004000227882 */ /* 0x000fe20000000000 */
[----:B------:R-:W-:Y:S01]  /*f5c0*/  UMOV UR33, UR9 ;  /* 0x0000000900217c82 */ /* 0x000fe20008000000 */
[----:B------:R-:W-:Y:S01]  /*f5d0*/  UMOV UR27, UR45 ;  /* 0x0000002d001b7c82 */ /* 0x000fe20008000000 */
[----:B------:R-:W-:Y:S01]  /*f5e0*/  UMOV UR28, UR46 ;  /* 0x0000002e001c7c82 */ /* 0x000fe20008000000 */
[----:B------:R-:W-:Y:S01]  /*f5f0*/  UMOV UR29, UR47 ;  /* 0x0000002f001d7c82 */ /* 0x000fe20008000000 */
[----:B------:R1:W-:Y:S01]  /*f600*/  UTMALDG.4D [UR8], [UR4], desc[UR6] ;  /* 0x00000608040075b4 */ /* 0x0003e20008019000 */
[----:B------:R-:W-:Y:S01]  /*f610*/  UMOV UR26, 0x80 ;  /* 0x00000080001a7882 */ /* 0x000fe20000000000 */
[----:B------:R-:W-:Y:S01]  /*f620*/  UMOV UR25, UR9 ;  /* 0x0000000900197c82 */ /* 0x000fe20008000000 */
[----:B------:R-:W-:Y:S01]  /*f630*/  SHF.L.U32 R7, R7, 0x1f, RZ ;  /* 0x0000001f07077819 */ /* 0x000fe200000006ff */
[----:B------:R-:W-:Y:S01]  /*f640*/  UMOV UR19, UR45 ;  /* 0x0000002d00137c82 */ /* 0x000fe20008000000 */
[----:B------:R-:W-:Y:S01]  /*f650*/  UMOV UR20, UR46 ;  /* 0x0000002e00147c82 */ /* 0x000fe20008000000 */
[----:B------:R-:W-:Y:S01]  /*f660*/  UMOV UR21, UR47 ;  /* 0x0000002f00157c82 */ /* 0x000fe20008000000 */
[----:B------:R-:W-:Y:S01]  /*f670*/  UMOV UR18, 0xc0 ;  /* 0x000000c000127882 */ /* 0x000fe20000000000 */
[----:B------:R1:W-:Y:S01]  /*f680*/  UTMALDG.4D [UR32], [UR4], desc[UR6] ;  /* 0x00000620040075b4 */ /* 0x0003e20008019000 */
[----:B------:R-:W-:Y:S01]  /*f690*/  UMOV UR17, UR9 ;  /* 0x0000000900117c82 */ /* 0x000fe20008000000 */
[----:B------:R1:W-:Y:S01]  /*f6a0*/  UTMALDG.4D [UR24], [UR4], desc[UR6] ;  /* 0x00000618040075b4 */ /* 0x0003e20008019000 */
[----:B------:R1:W-:Y:S01]  /*f6b0*/  UTMALDG.4D [UR16], [UR4], desc[UR6] ;  /* 0x00000610040075b4 */ /* 0x0003e20008019000 */
[----:B------:R-:W2:Y:S02]  /*f6c0*/  SYNCS.PHASECHK.TRANS64.TRYWAIT P2, [UR40+0x30820], R7 ;  /* 0x03082007ff0075a7 */ /* 0x000ea40008040168 */
[----:B-12---:R-:W-:Y:S05]  /*f6d0*/  @!P2 BRA `(.L_x_1002) ;  /* 0x00000024007ca947 */ /* 0x006fea0003800000 */
.L_x_1052:
[----:B------:R-:W-:-:S04]  /*f6e0*/  UIADD3 UR4, UR48, -0x2, URZ ;  /* 0xfffffffe30047890 */ /* 0x000fc8000fffe03f */
[----:B------:R-:W-:-:S06]  /*f6f0*/  UISETP.GE.AND UP0, UPT, UR4, UR41, UPT ;  /* 0x000000290400728c */ /* 0x000fcc000bf06270 */
[----:B------:R-:W-:-:S13]  /*f700*/  PLOP3.LUT P2, PT, PT, PT, UP0, 0x80, 0x0 ;  /* 0x000000000000781c */ /* 0x000fda0003f4f008 */
[----:B------:R-:W-:Y:S05]  /*f710*/  @!P2 BRA `(.L_x_1003) ;  /* 0x0000001400fca947 */ /* 0x000fea0003800000 */
[----:B-1----:R-:W-:Y:S01]  /*f720*/  IMAD R8, RZ, RZ, -UR48 ;  /* 0x80000030ff087e24 */ /* 0x002fe2000f8e02ff */
[----:B------:R-:W-:Y:S01]  /*f730*/  LOP3.LUT R11, RZ, UR41, RZ, 0x33, !PT ;  /* 0x00000029ff0b7c12 */ /* 0x000fe2000f8e33ff */
[----:B------:R-:W-:-:S03]  /*f740*/  ULDC.64 UR38, c[0x0][0x408] ;  /* 0x0001020000267ab9 */ /* 0x000fc60000000a00 */
[----:B------:R-:W-:-:S05]  /*f750*/  VIADDMNMX R11, R8, 0x1, R11, !PT ;  /* 0x00000001080b7846 */ /* 0x000fca000780010b */
[----:B------:R-:W-:-:S05]  /*f760*/  VIADD R7, R11, UR48 ;  /* 0x000000300b077c36 */ /* 0x000fca0008000000 */
[----:B------:R-:W-:-:S04]  /*f770*/  LOP3.LUT R7, R7, 0x1, RZ, 0xc0, !PT ;  /* 0x0000000107077812 */ /* 0x000fc800078ec0ff */
[----:B------:R-:W-:Y:S01]  /*f780*/  ISETP.NE.U32.AND P2, PT, R7, 0x1, PT ;  /* 0x000000010700780c */ /* 0x000fe20003f45070 */
[----:B------:R-:W-:-:S12]  /*f790*/  IMAD.U32 R7, RZ, RZ, UR4 ;  /* 0x00000004ff077e24 */ /* 0x000fd8000f8e00ff */
        /* <DEDUP_REMOVED lines=17> */
[----:B------:R-:W-:-:S04]  /*f8b0*/  @P2 SHF.R.U32.HI R8, RZ, R9, R14 ;  /* 0x00000009ff082219 */ /* 0x000fc8000001160e */
[--C-:B------:R-:W-:Y:S01]  /*f8c0*/  SHF.R.S32.HI R9, RZ, 0x1f, R8.reuse ;  /* 0x0000001fff097819 */ /* 0x100fe20000011408 */
[----:B------:R-:W-:-:S04]  /*f8d0*/  IMAD.MOV R14, RZ, RZ, -R8 ;  /* 0x000000ffff0e7224 */ /* 0x000fc800078e0a08 */
[----:B------:R-:W-:Y:S02]  /*f8e0*/  IMAD R7, R13, R14, R7 ;  /* 0x0000000e0d077224 */ /* 0x000fe400078e0207 */
[----:B------:R-:W-:Y:S02]  /*f8f0*/  IMAD R13, R18, UR4, RZ ;  /* 0x00000004120d7c24 */ /* 0x000fe4000f8e02ff */
[----:B------:R-:W-:-:S04]  /*f900*/  IMAD.WIDE.U32 R8, R0, UR4, R8 ;  /* 0x0000000400087c25 */ /* 0x000fc8000f8e0008 */
[----:B------:R-:W-:Y:S01]  /*f910*/  IMAD R13, R0, UR5, R13 ;  /* 0x00000005000d7c24 */ /* 0x000fe2000f8e020d */
[----:B------:R-:W-:-:S03]  /*f920*/  LEA R2, P2, R8, R2, 0x2 ;  /* 0x0000000208027211 */ /* 0x000fc600078410ff */
[----:B------:R-:W-:-:S05]  /*f930*/  IMAD.IADD R13, R13, 0x1, R9 ;  /* 0x000000010d0d7824 */ /* 0x000fca00078e0209 */
[----:B------:R-:W-:-:S05]  /*f940*/  LEA.HI.X R3, R8, R3, R13, 0x2, P2 ;  /* 0x0000000308037211 */ /* 0x000fca00010f140d */
[----:B------:R1:W5:Y:S02]  /*f950*/  LDG.E R8, desc[UR6][R2.64] ;  /* 0x0000000602087981 */ /* 0x000364000c1e1900 */
.L_x_1007:
[----:B-1----:R-:W1:Y:S01]  /*f960*/  S2R R2, SR_TID.X ;  /* 0x0000000000027919 */ /* 0x002e620000002100 */
[----:B------:R-:W-:Y:S02]  /*f970*/  LEA R3, R10, UR40, 0x3 ;  /* 0x000000280a037c11 */ /* 0x000fe4000f8e18ff */
[----:B-1----:R-:W-:Y:S02]  /*f980*/  LOP3.LUT R9, R2, 0x7f, RZ, 0xc0, !PT ;  /* 0x0000007f02097812 */ /* 0x002fe400078ec0ff */
[----:B------:R-:W-:Y:S02]  /*f990*/  SHF.L.U32 R2, R12, 0x1f, RZ ;  /* 0x0000001f0c027819 */ /* 0x000fe400000006ff */
[----:B------:R-:W-:Y:S02]  /*f9a0*/  ISETP.NE.AND P2, PT, R9, RZ, PT ;  /* 0x000000ff0900720c */ /* 0x000fe40003f45270 */
[----:B------:R-:W1:Y:S02]  /*f9b0*/  SYNCS.PHASECHK.TRANS64.TRYWAIT P3, [R3+URZ+0x30840], R2 ;  /* 0x03084002030075a7 */ /* 0x000e64000806017f */
[----:B-1----:R-:W-:Y:S09]  /*f9c0*/  @!P3 BRA `(.L_x_1008) ;  /* 0x0000002000d8b947 */ /* 0x002ff20003800000 */
.L_x_1053:
        /* <DEDUP_REMOVED lines=8> */
.L_x_1009:
        /* <DEDUP_REMOVED lines=11> */
[----:B------:R-:W-:Y:S01]  /*fb00*/  UIADD3 UR19, UR40, 0x30800, URZ ;  /* 0x0003080028137890 */ /* 0x000fe2000fffe03f */
[----:B-1----:R-:W-:Y:S01]  /*fb10*/  SHF.L.U32 R3, R17, 0x1f, RZ ;  /* 0x0000001f11037819 */ /* 0x002fe200000006ff */
[----:B------:R-:W-:-:S02]  /*fb20*/  ULEA UR14, UR14, UR40, 0xf ;  /* 0x000000280e0e7291 */ /* 0x000fc4000f8e783f */
[----:B------:R-:W-:Y:S02]  /*fb30*/  UIADD3 UR9, UR9, 0x30830, URZ ;  /* 0x0003083009097890 */ /* 0x000fe4000fffe03f */
[----:B------:R-:W-:Y:S01]  /*fb40*/  USHF.L.U32 UR11, UR11, 0x6, URZ ;  /* 0x000000060b0b7899 */ /* 0x000fe2000800063f */
[----:B------:R-:W-:Y:S01]  /*fb50*/  LEA R2, R16, UR19, 0x3 ;  /* 0x0000001310027c11 */ /* 0x000fe2000f8e18ff */
[----:B------:R-:W-:Y:S02]  /*fb60*/  UIADD3 UR8, UR14, 0x20400, URZ ;  /* 0x000204000e087890 */ /* 0x000fe4000fffe03f */
[----:B------:R-:W-:Y:S02]  /*fb70*/  UIADD3 UR15, UR14, 0x22400, URZ ;  /* 0x000224000e0f7890 */ /* 0x000fe4000fffe03f */
[----:B------:R-:W-:Y:S02]  /*fb80*/  UIADD3 UR16, UR14, 0x24400, URZ ;  /* 0x000244000e107890 */ /* 0x000fe4000fffe03f */
[----:B------:R-:W-:Y:S01]  /*fb90*/  UIADD3 UR14, UR14, 0x26400, URZ ;  /* 0x000264000e0e7890 */ /* 0x000fe2000fffe03f */
[----:B------:R-:W-:-:S02]  /*fba0*/  UMOV UR18, 0x80 ;  /* 0x0000008000127882 */ /* 0x000fc40000000000 */
[----:B------:R1:W-:Y:S02]  /*fbb0*/  UTMALDG.4D [UR8], [UR4], desc[UR6] ;  /* 0x00000608040075b4 */ /* 0x0003e40008019000 */
[----:B-1----:R-:W-:Y:S01]  /*fbc0*/  UMOV UR8, UR15 ;  /* 0x0000000f00087c82 */ /* 0x002fe20008000000 */
[----:B------:R-:W-:Y:S01]  /*fbd0*/  UMOV UR10, UR17 ;  /* 0x00000011000a7c82 */ /* 0x000fe20008000000 */
[----:B------:R-:W-:Y:S01]  /*fbe0*/  UMOV UR15, 0xc0 ;  /* 0x000000c0000f7882 */ /* 0x000fe20000000000 */
        /* <DEDUP_REMOVED lines=9> */
.L_x_1054:
[----:B------:R-:W-:Y:S05]  /*fc80*/  @P2 BRA `(.L_x_1011) ;  /* 0x0000000000202947 */ /* 0x000fea0003800000 */
[----:B------:R-:W2:Y:S01]  /*fc90*/  S2R R9, SR_TID.X ;  /* 0x0000000000097919 */ /* 0x000ea20000002100 */
[----:B-1----:R-:W-:Y:S01]  /*fca0*/  LEA R2, R16, UR40, 0x3 ;  /* 0x0000002810027c11 */ /* 0x002fe2000f8e18ff */
[----:B------:R-:W-:-:S04]  /*fcb0*/  IMAD.MOV.U32 R3, RZ, RZ, 0x8000 ;  /* 0x00008000ff037424 */ /* 0x000fc800078e00ff */
[----:B------:R3:W-:Y:S01]  /*fcc0*/  SYNCS.ARRIVE.TRANS64 RZ, [R2+URZ+0x30850], R3 ;  /* 0x0308500302ff79a7 */ /* 0x0007e2000800003f */
[----:B--2---:R-:W-:-:S04]  /*fcd0*/  LOP3.LUT R9, R9, 0x1f, RZ, 0xc0, !PT ;  /* 0x0000001f09097812 */ /* 0x004fc800078ec0ff */
[----:B------:R-:W-:-:S13]  /*fce0*/  ISETP.NE.AND P2, PT, R9, RZ, PT ;  /* 0x000000ff0900720c */ /* 0x000fda0003f45270 */
[----:B---3--:R-:W-:Y:S05]  /*fcf0*/  @!P2 BRA `(.L_x_1011) ;  /* 0x000000000004a947 */ /* 0x008fea0003800000 */
[----:B------:R-:W-:Y:S01]  /*fd00*/  BPT.TRAP 0x1 ;  /* 0x000000040000795c */ /* 0x000fe20000300000 */
.L_x_1011:
        /* <DEDUP_REMOVED lines=9> */
[----:B------:R-:W-:Y:S01]  /*fda0*/  UMOV UR17, 0x40 ;  /* 0x0000004000117882 */ /* 0x000fe20000000000 */
[----:B------:R-:W-:-:S02]  /*fdb0*/  IMAD.MOV.U32 R6, RZ, RZ, R8 ;  /* 0x000000ffff067224 */ /* 0x000fc400078e0008 */
[----:B------:R-:W-:Y:S01]  /*fdc0*/  IMAD.MOV.U32 R5, RZ, RZ, R7 ;  /* 0x000000ffff057224 */ /* 0x000fe200078e0007 */
[----:B------:R-:W-:Y:S02]  /*fdd0*/  ULEA UR16, UR9, UR40, 0xf ;  /* 0x0000002809107291 */ /* 0x000fe4000f8e783f */
[----:B------:R-:W-:Y:S02]  /*fde0*/  ULEA UR9, UR9, UR40, 0x3 ;  /* 0x0000002809097291 */ /* 0x000fe4000f8e183f */
[----:B------:R-:W-:Y:S02]  /*fdf0*/  USHF.L.U32 UR11, UR11, 0x6, URZ ;  /* 0x000000060b0b7899 */ /* 0x000fe4000800063f */
[----:B------:R-:W-:Y:S02]  /*fe00*/  UIADD3 UR8, UR16, 0x400, URZ ;  /* 0x0000040010087890 */ /* 0x000fe4000fffe03f */
[----:B------:R-:W-:Y:S02]  /*fe10*/  UIADD3 UR9, UR9, 0x30850, URZ ;  /* 0x0003085009097890 */ /* 0x000fe4000fffe03f */
[----:B------:R-:W-:-:S02]  /*fe20*/  UIADD3 UR14, UR16, 0x2400, URZ ;  /* 0x00002400100e7890 */ /* 0x000fc4000fffe03f */
        /* <DEDUP_REMOVED lines=15> */
.L_x_1006:
[----:B------:R-:W-:Y:S05]  /*ff20*/  BSYNC B0 ;  /* 0x0000000000007941 */ /* 0x000fea0003800000 */
.L_x_1005:
[----:B------:R-:W-:Y:S01]  /*ff30*/  UIADD3 UR4, UR48, -0x3, URZ ;  /* 0xfffffffd30047890 */ /* 0x000fe2000fffe03f */
[----:B------:R-:W-:Y:S01]  /*ff40*/  MOV R16, R10 ;  /* 0x0000000a00107202 */ /* 0x000fe20000000f00 */
[----:B------:R-:W-:-:S04]  /*ff50*/  IMAD.MOV.U32 R17, RZ, RZ, R12 ;  /* 0x000000ffff117224 */ /* 0x000fc800078e000c */
[----:B------:R-:W-:-:S07]  /*ff60*/  IMAD.U32 R7, RZ, RZ, UR4 ;  /* 0x00000004ff077e24 */ /* 0x000fce000f8e00ff */
.L_x_1004:
[----:B------:R-:W-:Y:S01]  /*ff70*/  ULOP3.LUT UR4, URZ, UR48, URZ, 0x33, !UPT ;  /* 0x000000303f047292 */ /* 0x000fe2000f8e333f */
[----:B------:R-:W-:Y:S01]  /*ff80*/  VIADD R11, R11, 0xfffffffe ;  /* 0xfffffffe0b0b7836 */ /* 0x000fe20000000000 */
[----:B------:R-:W-:Y:S04]  /*ff90*/  BSSY B0, `(.L_x_1003) ;  /* 0x00000f7000007945 */ /* 0x000fe80003800000 */
[----:B------:R-:W-:-:S13]  /*ffa0*/  ISETP.NE.AND P2, PT, R11, UR4, PT ;  /* 0x000000040b007c0c */ /* 0x000fda000bf45270 */
[----:B------:R-:W-:Y:S05]  /*ffb0*/  @!P2 BRA `(.L_x_1012) ;  /* 0x0000000c00d0a947 */ /* 0x000fea0003800000 */
[----:B------:R-:W-:-:S07]  /*ffc0*/  IMAD.MOV.U32 R8, RZ, RZ, R6 ;  /* 0x000000ffff087224 */ /* 0x000fce00078e0006 */
.L_x_1027:
[----:B------:R-:W-:Y:S01]  /*ffd0*/  VIADD R10, R16, 0x1 ;  /* 0x00000001100a7836 */ /* 0x000fe20000000000 */
[----:B------:R-:W-:Y:S05]  /*ffe0*/  YIELD ;  /* 0x0000000000007946 */ /* 0x000fea0003800000 */
[----:B------:R-:W-:Y:S01]  /*fff0*/  ISETP.NE.AND P2, PT, R10, 0x2, PT ;  /* 0x000000020a00780c */ /* 0x000fe20003f45270 */
[----:B------:R-:W-:Y:S03]  /*10000*/  BSSY B1, `(.L_x_1013) ;  /* 0x0000074000017945 */ /* 0x000fe60003800000 */
[----:B-1----:R-:W-:-:S02]  /*10010*/  SEL R2, RZ, 0x1, P2 ;  /* 0x00000001ff027807 */ /* 0x002fc40001000000 */
[----:B------:R-:W-:Y:S02]  /*10020*/  SEL R10, R10, RZ, P2 ;  /* 0x000000ff0a0a7207 */ /* 0x000fe40001000000 */
[----:B------:R-:W-:Y:S01]  /*10030*/  LOP3.LUT R11, R17, R2, RZ, 0x3c, !PT ;  /* 0x00000002110b7212 */ /* 0x000fe200078e3cff */
[----:B------:R-:W-:Y:S06]  /*10040*/  @!P6 BRA `(.L_x_1014) ;  /* 0x0000000400bce947 */ /* 0x000fec0003800000 */
[----:B------:R-:W-:Y:S01]  /*10050*/  IMAD.MOV.U32 R12, RZ, RZ, R7 ;  /* 0x000000ffff0c7224 */ /* 0x000fe200078e0007 */
[----:B------:R-:W-:Y:S06]  /*10060*/  @!P0 BRA `(.L_x_1015) ;  /* 0x0000000000488947 */ /* 0x000fec0003800000 */
[----:B------:R-:W1:Y:S01]  /*10070*/  LDC R9, c[0x0][0x41c] ;  /* 0x00010700ff097b82 */ /* 0x000e620000000800 */
[----:B------:R-:W-:Y:S01]  /*10080*/  IMAD R13, R18, UR38, RZ ;  /* 0x00000026120d7c24 */ /* 0x000fe2000f8e02ff */
[----:B------:R-:W-:-:S03]  /*10090*/  ULDC.64 UR4, c[0x0][0x208] ;  /* 0x0000820000047ab9 */ /* 0x000fc60000000a00 */
        /* <DEDUP_REMOVED lines=15> */
.L_x_1015:
[----:B------:R-:W1:Y:S01]  /*10190*/  S2R R2, SR_TID.X ;  /* 0x0000000000027919 */ /* 0x000e620000002100 */
[----:B------:R-:W-:Y:S02]  /*101a0*/  LEA R3, R10, UR40, 0x3 ;  /* 0x000000280a037c11 */ /* 0x000fe4000f8e18ff */
[----:B-1----:R-:W-:Y:S02]  /*101b0*/  LOP3.LUT R9, R2, 0x7f, RZ, 0xc0, !PT ;  /* 0x0000007f02097812 */ /* 0x002fe400078ec0ff */
[----:B------:R-:W-:Y:S02]  /*101c0*/  SHF.L.U32 R2, R11, 0x1f, RZ ;  /* 0x0000001f0b027819 */ /* 0x000fe400000006ff */
[----:B------:R-:W-:Y:S02]  /*101d0*/  ISETP.NE.AND P2, PT, R9, RZ, PT ;  /* 0x000000ff0900720c */ /* 0x000fe40003f45270 */
[----:B------:R-:W1:Y:S02]  /*101e0*/  SYNCS.PHASECHK.TRANS64.TRYWAIT P3, [R3+URZ+0x30840], R2 ;  /* 0x03084002030075a7 */ /* 0x000e64000806017f */
[----:B-1----:R-:W-:Y:S09]  /*101f0*/  @!P3 BRA `(.L_x_1016) ;  /* 0x0000001800f4b947 */ /* 0x002ff20003800000 */
.L_x_1055:
        /* <DEDUP_REMOVED lines=8> */
.L_x_1017:
        /* <DEDUP_REMOVED lines=12> */
[----:B------:R-:W-:Y:S01]  /*10340*/  SHF.L.U32 R17, R17, 0x1f, RZ ;  /* 0x0000001f11117819 */ /* 0x000fe200000006ff */
[----:B------:R-:W-:-:S02]  /*10350*/  ULEA UR14, UR14, UR40, 0xf ;  /* 0x000000280e0e7291 */ /* 0x000fc4000f8e783f */
[----:B------:R-:W-:Y:S02]  /*10360*/  UIADD3 UR9, UR9, 0x30830, URZ ;  /* 0x0003083009097890 */ /* 0x000fe4000fffe03f */
[----:B------:R-:W-:Y:S01]  /*10370*/  USHF.L.U32 UR11, UR11, 0x6, URZ ;  /* 0x000000060b0b7899 */ /* 0x000fe2000800063f */
[----:B-1----:R-:W-:Y:S01]  /*10380*/  LEA R2, R16, UR19, 0x3 ;  /* 0x0000001310027c11 */ /* 0x002fe2000f8e18ff */
        /* <DEDUP_REMOVED lines=18> */
.L_x_1056:
[----:B------:R-:W-:Y:S05]  /*104b0*/  @P2 BRA `(.L_x_1019) ;  /* 0x00000000001c2947 */ /* 0x000fea0003800000 */
[----:B------:R-:W2:Y:S02]  /*104c0*/  S2R R3, SR_TID.X ;  /* 0x0000000000037919 */ /* 0x000ea40000002100 */
[----:B--2---:R-:W-:Y:S01]  /*104d0*/  LOP3.LUT R9, R3, 0x1f, RZ, 0xc0, !PT ;  /* 0x0000001f03097812 */ /* 0x004fe200078ec0ff */
[----:B------:R-:W-:-:S03]  /*104e0*/  IMAD.MOV.U32 R3, RZ, RZ, 0x8000 ;  /* 0x00008000ff037424 */ /* 0x000fc600078e00ff */
[----:B------:R-:W-:Y:S01]  /*104f0*/  ISETP.NE.AND P2, PT, R9, RZ, PT ;  /* 0x000000ff0900720c */ /* 0x000fe20003f45270 */
[----:B------:R2:W-:-:S12]  /*10500*/  SYNCS.ARRIVE.TRANS64 RZ, [R2+URZ+0x50], R3 ;  /* 0x0000500302ff79a7 */ /* 0x0005d8000800003f */
[----:B--2---:R-:W-:Y:S05]  /*10510*/  @!P2 BRA `(.L_x_1019) ;  /* 0x000000000004a947 */ /* 0x004fea0003800000 */
[----:B------:R-:W-:Y:S01]  /*10520*/  BPT.TRAP 0x1 ;  /* 0x000000040000795c */ /* 0x000fe20000300000 */
.L_x_1019:
        /* <DEDUP_REMOVED lines=10> */
[----:B------:R-:W-:Y:S01]  /*105d0*/  UMOV UR17, 0x40 ;  /* 0x0000004000117882 */ /* 0x000fe20000000000 */
[----:B------:R-:W-:-:S02]  /*105e0*/  IMAD.MOV.U32 R5, RZ, RZ, R12 ;  /* 0x000000ffff057224 */ /* 0x000fc400078e000c */
[----:B------:R-:W-:Y:S01]  /*105f0*/  ULEA UR14, UR14, UR40, 0xf ;  /* 0x000000280e0e7291 */ /* 0x000fe2000f8e783f */
[----:B------:R-:W-:Y:S01]  /*10600*/  IMAD.MOV.U32 R6, RZ, RZ, R8 ;  /* 0x000000ffff067224 */ /* 0x000fe200078e0008 */
[----:B------:R-:W-:Y:S02]  /*10610*/  USHF.L.U32 UR11, UR11, 0x6, URZ ;  /* 0x000000060b0b7899 */ /* 0x000fe4000800063f */
[----:B------:R-:W-:Y:S02]  /*10620*/  UIADD3 UR9, UR9, 0x50, URZ ;  /* 0x0000005009097890 */ /* 0x000fe4000fffe03f */
[----:B------:R-:W-:Y:S02]  /*10630*/  UIADD3 UR8, UR14, 0x400, URZ ;  /* 0x000004000e087890 */ /* 0x000fe4000fffe03f */
[----:B------:R-:W-:Y:S02]  /*10640*/  UIADD3 UR15, UR14, 0x2400, URZ ;  /* 0x000024000e0f7890 */ /* 0x000fe4000fffe03f */
[----:B------:R-:W-:-:S02]  /*10650*/  UIADD3 UR16, UR14, 0x4400, URZ ;  /* 0x000044000e107890 */ /* 0x000fc4000fffe03f */
        /* <DEDUP_REMOVED lines=14> */
.L_x_1014:
[----:B------:R-:W-:Y:S05]  /*10740*/  BSYNC B1 ;  /* 0x0000000000017941 */ /* 0x000fea0003800000 */
.L_x_1013:
[----:B------:R-:W-:Y:S01]  /*10750*/  VIADD R16, R10, 0x1 ;  /* 0x000000010a107836 */ /* 0x000fe20000000000 */
[----:B------:R-:W-:Y:S01]  /*10760*/  BSSY B1, `(.L_x_1020) ;  /* 0x0000076000017945 */ /* 0x000fe20003800000 */
[----:B------:R-:W-:-:S03]  /*10770*/  VIADD R12, R7, 0xffffffff ;  /* 0xffffffff070c7836 */ /* 0x000fc60000000000 */
[----:B------:R-:W-:-:S04]  /*10780*/  ISETP.NE.AND P2, PT, R16, 0x2, PT ;  /* 0x000000021000780c */ /* 0x000fc80003f45270 */
[----:B-1----:R-:W-:Y:S02]  /*10790*/  SEL R2, RZ, 0x1, P2 ;  /* 0x00000001ff027807 */ /* 0x002fe40001000000 */
[----:B------:R-:W-:Y:S02]  /*107a0*/  SEL R16, R16, RZ, P2 ;  /* 0x000000ff10107207 */ /* 0x000fe40001000000 */
[----:B------:R-:W-:Y:S01]  /*107b0*/  LOP3.LUT R17, R11, R2, RZ, 0x3c, !PT ;  /* 0x000000020b117212 */ /* 0x000fe200078e3cff */
[----:B------:R-:W-:Y:S06]  /*107c0*/  @!P6 BRA `(.L_x_1021) ;  /* 0x0000000400bce947 */ /* 0x000fec0003800000 */
[----:B------:R-:W-:Y:S01]  /*107d0*/  MOV R13, R12 ;  /* 0x0000000c000d7202 */ /* 0x000fe20000000f00 */
[----:B------:R-:W-:Y:S06]  /*107e0*/  @!P0 BRA `(.L_x_1022) ;  /* 0x0000000000488947 */ /* 0x000fec0003800000 */
[----:B------:R-:W1:Y:S01]  /*107f0*/  LDC R8, c[0x0][0x41c] ;  /* 0x00010700ff087b82 */ /* 0x000e620000000800 */
        /* <DEDUP_REMOVED lines=17> */
.L_x_1022:
[----:B------:R-:W-:Y:S02]  /*10910*/  LEA R2, R16, UR40, 0x3 ;  /* 0x0000002810027c11 */ /* 0x000fe4000f8e18ff */
[----:B------:R-:W-:-:S04]  /*10920*/  SHF.L.U32 R3, R17, 0x1f, RZ ;  /* 0x0000001f11037819 */ /* 0x000fc800000006ff */
[----:B------:R-:W2:Y:S02]  /*10930*/  SYNCS.PHASECHK.TRANS64.TRYWAIT P2, [R2+URZ+0x30840], R3 ;  /* 0x03084003020075a7 */ /* 0x000ea4000804017f */
[----:B--2---:R-:W-:Y:S05]  /*10940*/  @!P2 BRA `(.L_x_1023) ;  /* 0x000000140048a947 */ /* 0x004fea0003800000 */
.L_x_1057:
        /* <DEDUP_REMOVED lines=11> */
.L_x_1024:
[----:B------:R-:W-:Y:S01]  /*10a00*/  R2UR UR9, R16 ;  /* 0x00000000100972ca */ /* 0x000fe200000e0000 */
[----:B------:R-:W-:Y:S01]  /*10a10*/  UIADD3 UR19, UR40, 0x30800, URZ ;  /* 0x0003080028137890 */ /* 0x000fe2000fffe03f */
[----:B------:R-:W-:Y:S01]  /*10a20*/  R2UR UR11, R13 ;  /* 0x000000000d0b72ca */ /* 0x000fe200000e0000 */
[----:B------:R-:W-:Y:S01]  /*10a30*/  UIADD3 UR4, UP0, UR42, 0x370, URZ ;  /* 0x000003702a047890 */ /* 0x000fe2000ff1e03f */
[----:B------:R-:W-:Y:S01]  /*10a40*/  R2UR UR12, R4 ;  /* 0x00000000040c72ca */ /* 0x000fe200000e0000 */
[----:B------:R-:W-:Y:S01]  /*10a50*/  UMOV UR10, URZ ;  /* 0x0000003f000a7c82 */ /* 0x000fe20008000000 */
[----:B-----5:R-:W-:Y:S01]  /*10a60*/  R2UR UR13, R8 ;  /* 0x00000000080d72ca */ /* 0x020fe200000e0000 */
[----:B------:R-:W-:Y:S01]  /*10a70*/  UIADD3.X UR5, URZ, UR43, URZ, UP0, !UPT ;  /* 0x0000002b3f057290 */ /* 0x000fe200087fe43f */
[----:B------:R-:W-:Y:S01]  /*10a80*/  SHF.L.U32 R11, R11, 0x1f, RZ ;  /* 0x0000001f0b0b7819 */ /* 0x000fe200000006ff */
[----:B------:R-:W-:Y:S01]  /*10a90*/  UMOV UR6, 0x0 ;  /* 0x0000000000067882 */ /* 0x000fe20000000000 */
[----:B------:R-:W-:Y:S01]  /*10aa0*/  UMOV UR7, 0x14f00000 ;  /* 0x14f0000000077882 */ /* 0x000fe20000000000 */
[----:B------:R-:W-:Y:S01]  /*10ab0*/  UMOV UR17, 0x40 ;  /* 0x0000004000117882 */ /* 0x000fe20000000000 */
[----:B------:R-:W-:Y:S01]  /*10ac0*/  UMOV UR18, 0x80 ;  /* 0x0000008000127882 */ /* 0x000fe20000000000 */
[----:B------:R-:W-:Y:S01]  /*10ad0*/  ULEA UR14, UR9, UR40, 0xf ;  /* 0x00000028090e7291 */ /* 0x000fe2000f8e783f */
[----:B--2---:R-:W-:Y:S01]  /*10ae0*/  LEA R2, R10, UR19, 0x3 ;  /* 0x000000130a027c11 */ /* 0x004fe2000f8e18ff */
[----:B------:R-:W-:-:S02]  /*10af0*/  ULEA UR9, UR9, UR19, 0x3 ;  /* 0x0000001309097291 */ /* 0x000fc4000f8e183f */
[----:B------:R-:W-:Y:S02]  /*10b00*/  USHF.L.U32 UR11, UR11, 0x6, URZ ;  /* 0x000000060b0b7899 */ /* 0x000fe4000800063f */
[----:B------:R-:W-:Y:S02]  /*10b10*/  UIADD3 UR8, UR14, 0x20400, URZ ;  /* 0x000204000e087890 */ /* 0x000fe4000fffe03f */
        /* <DEDUP_REMOVED lines=17> */
.L_x_1058:
        /* <DEDUP_REMOVED lines=8> */
.L_x_1026:
        /* <DEDUP_REMOVED lines=33> */
.L_x_1021:
[----:B------:R-:W-:Y:S05]  /*10ec0*/  BSYNC B1 ;  /* 0x0000000000017941 */ /* 0x000fea0003800000 */
.L_x_1020:
[----:B------:R-:W-:Y:S02]  /*10ed0*/  ISETP.GT.AND P2, PT, R12, UR41, PT ;  /* 0x000000290c007c0c */ /* 0x000fe4000bf44270 */
[----:B------:R-:W-:-:S11]  /*10ee0*/  IADD3 R7, R7, -0x2, RZ ;  /* 0xfffffffe07077810 */ /* 0x000fd60007ffe0ff */
[----:B------:R-:W-:Y:S05]  /*10ef0*/  @P2 BRA `(.L_x_1027) ;  /* 0xfffffff000342947 */ /* 0x000fea000383ffff */
.L_x_1012:
[----:B------:R-:W-:Y:S05]  /*10f00*/  BSYNC B0 ;  /* 0x0000000000007941 */ /* 0x000fea0003800000 */
.L_x_1003:
[----:B------:R-:W-:Y:S04]  /*10f10*/  BSSY B0, `(.L_x_1028) ;  /* 0x000000f000007945 */ /* 0x000fe80003800000 */
[----:B------:R-:W-:Y:S05]  /*10f20*/  @P1 BRA `(.L_x_1029) ;  /* 0x0000000000341947 */ /* 0x000fea0003800000 */
[----:B-1----:R-:W1:Y:S01]  /*10f30*/  S2R R7, SR_LANEID ;  /* 0x0000000000077919 */ /* 0x002e620000000000 */
        /* <DEDUP_REMOVED lines=11> */
[----:B-1----:R-:W-:-:S07]  /*10ff0*/  IADD3 R19, R0, UR50, R19 ;  /* 0x0000003200137c10 */ /* 0x002fce000fffe013 */
.L_x_1029:
[----:B------:R-:W-:Y:S05]  /*11000*/  BSYNC B0 ;  /* 0x0000000000007941 */ /* 0x000fea0003800000 */
.L_x_1028:
[----:B------:R-:W-:Y:S04]  /*11010*/  BSSY B0, `(.L_x_1030) ;  /* 0x0000030000007945 */ /* 0x000fe80003800000 */
[----:B------:R-:W-:Y:S05]  /*11020*/  @!P6 BRA `(.L_x_1031) ;  /* 0x0000000000b8e947 */ /* 0x000fea0003800000 */
[----:B------:R-:W2:Y:S01]  /*11030*/  S2R R0, SR_TID.X ;  /* 0x0000000000007919 */ /* 0x000ea20000002100 */
[----:B-1----:R-:W-:Y:S02]  /*11040*/  LEA R3, R16, UR40, 0x3 ;  /* 0x0000002810037c11 */ /* 0x002fe4000f8e18ff */
[----:B--2---:R-:W-:Y:S02]  /*11050*/  LOP3.LUT R2, R0, 0x7f, RZ, 0xc0, !PT ;  /* 0x0000007f00027812 */ /* 0x004fe400078ec0ff */
[----:B------:R-:W-:Y:S02]  /*11060*/  SHF.L.U32 R0, R17, 0x1f, RZ ;  /* 0x0000001f11007819 */ /* 0x000fe400000006ff */
[----:B------:R-:W-:Y:S02]  /*11070*/  ISETP.NE.AND P1, PT, R2, RZ, PT ;  /* 0x000000ff0200720c */ /* 0x000fe40003f25270 */
[----:B------:R-:W1:Y:S02]  /*11080*/  SYNCS.PHASECHK.TRANS64.TRYWAIT P0, [R3+URZ+0x30860], R0 ;  /* 0x03086000030075a7 */ /* 0x000e64000800017f */
[----:B-1----:R-:W-:Y:S09]  /*11090*/  @!P0 BRA `(.L_x_1032) ;  /* 0x0000000c009c8947 */ /* 0x002ff20003800000 */
.L_x_1059:
        /* <DEDUP_REMOVED lines=8> */
.L_x_1033:
        /* <DEDUP_REMOVED lines=11> */
[----:B------:R-:W-:Y:S02]  /*111d0*/  ULEA UR14, UR14, UR40, 0xf ;  /* 0x000000280e0e7291 */ /* 0x000fe4000f8e783f */
        /* <DEDUP_REMOVED lines=19> */
.L_x_1031:
[----:B------:R-:W-:Y:S05]  /*11310*/  BSYNC B0 ;  /* 0x0000000000007941 */ /* 0x000fea0003800000 */
.L_x_1030:
[----:B------:R-:W-:Y:S02]  /*11320*/  VIADD R16, R16, 0x1 ;  /* 0x0000000110107836 */ /* 0x000fe40000000000 */
[----:B------:R-:W-:-:S03]  /*11330*/  IMAD.MOV.U32 R13, RZ, RZ, R19 ;  /* 0x000000ffff0d7224 */ /* 0x000fc600078e0013 */
[----:B------:R-:W-:-:S04]  /*11340*/  ISETP.NE.AND P0, PT, R16, 0x2, PT ;  /* 0x000000021000780c */ /* 0x000fc80003f05270 */
[----:B-1----:R-:W-:Y:S02]  /*11350*/  SEL R0, RZ, 0x1, P0 ;  /* 0x00000001ff007807 */ /* 0x002fe40000000000 */
[----:B------:R-:W-:Y:S02]  /*11360*/  SEL R16, R16, RZ, P0 ;  /* 0x000000ff10107207 */ /* 0x000fe40000000000 */
[----:B------:R-:W-:-:S07]  /*11370*/  LOP3.LUT R17, R17, R0, RZ, 0x3c, !PT ;  /* 0x0000000011117212 */ /* 0x000fce00078e3cff */
.L_x_992:
[----:B------:R-:W-:Y:S05]  /*11380*/  BSYNC B6 ;  /* 0x0000000000067941 */ /* 0x000fea0003800000 */
.L_x_990:
[----:B------:R-:W-:-:S03]  /*11390*/  UMOV UR4, 0xffffffff ;  /* 0xffffffff00047882 */ /* 0x000fc60000000000 */
[----:B------:R-:W-:Y:S05]  /*113a0*/  BRA.DIV UR4, `(.L_x_1034) ;  /* 0x0000000a04ec7947 */ /* 0x000fea000b800000 */
[----:B------:R1:W2:Y:S02]  /*113b0*/  SHFL.IDX PT, R14, R13, RZ, 0x1f ;  /* 0x00001fff0d0e7589 */ /* 0x0002a400000e0000 */
.L_x_1062:
[----:B------:R-:W3:Y:S01]  /*113c0*/  S2R R0, SR_TID.X ;  /* 0x0000000000007919 */ /* 0x000ee20000002100 */
[----:B------:R-:W-:Y:S05]  /*113d0*/  WARPSYNC.ALL ;  /* 0x0000000000007948 */ /* 0x000fea0003800000 */
[----:B------:R-:W-:Y:S01]  /*113e0*/  BAR.SYNC.DEFER_BLOCKING 0x4, 0x120 ;  /* 0x0104800000007b1d */ /* 0x000fe20000010000 */
[----:B--2---:R-:W-:-:S05]  /*113f0*/  IMAD.MOV.U32 R19, RZ, RZ, R14 ;  /* 0x000000ffff137224 */ /* 0x004fca00078e000e */
[----:B------:R-:W-:Y:S01]  /*11400*/  ULDC UR4, c[0x0][0xda8] ;  /* 0x00036a0000047ab9 */ /* 0x000fe20000000800 */
[----:B---3--:R-:W-:-:S04]  /*11410*/  LOP3.LUT R0, R0, 0x1f, RZ, 0xc0, !PT ;  /* 0x0000001f00007812 */ /* 0x008fc800078ec0ff */
[----:B------:R-:W-:-:S13]  /*11420*/  ISETP.NE.AND P0, PT, R0, RZ, PT ;  /* 0x000000ff0000720c */ /* 0x000fda0003f05270 */
[----:B------:R-:W2:Y:S01]  /*11430*/  @!P0 S2R R3, SR_CgaCtaId ;  /* 0x0000000000038919 */ /* 0x000ea20000008800 */
[----:B------:R-:W-:-:S04]  /*11440*/  @!P0 MOV R0, 0x400 ;  /* 0x0000040000008802 */ /* 0x000fc80000000f00 */
[----:B--2---:R-:W-:-:S05]  /*11450*/  @!P0 LEA R0, R3, R0, 0x18 ;  /* 0x0000000003008211 */ /* 0x004fca00078ec0ff */
[----:B------:R2:W-:Y:S01]  /*11460*/  @!P0 STS [R0+0x308d0], R13 ;  /* 0x0308d00d00008388 */ /* 0x0005e20000000800 */
[----:B------:R-:W-:Y:S06]  /*11470*/  BAR.ARV 0x5, 0x120 ;  /* 0x0144800000007b1d */ /* 0x000fec0000002000 */
[----:B------:R-:W-:-:S13]  /*11480*/  ISETP.GE.AND P0, PT, R19, UR4, PT ;  /* 0x0000000413007c0c */ /* 0x000fda000bf06270 */
[----:B--2---:R-:W-:Y:S05]  /*11490*/  @!P0 BRA `(.L_x_1035) ;  /* 0xffffffc800fc8947 */ /* 0x004fea000383ffff */
.L_x_981:
[----:B------:R-:W2:Y:S01]  /*114a0*/  S2R R3, SR_CgaCtaId ;  /* 0x0000000000037919 */ /* 0x000ea20000008800 */
[----:B------:R-:W-:Y:S01]  /*114b0*/  UIADD3 UR49, UR49, 0x1, URZ ;  /* 0x0000000131317890 */ /* 0x000fe2000fffe03f */
[----:B------:R-:W-:-:S03]  /*114c0*/  MOV R0, 0x400 ;  /* 0x0000040000007802 */ /* 0x000fc60000000f00 */
[----:B------:R-:W-:-:S04]  /*114d0*/  ULEA.HI UR4, UR49, UR49, URZ, 0x1 ;  /* 0x0000003131047291 */ /* 0x000fc8000f8f083f */
[----:B------:R-:W-:-:S04]  /*114e0*/  ULOP3.LUT UR4, UR4, 0xfffffffe, URZ, 0xc0, !UPT ;  /* 0xfffffffe04047892 */ /* 0x000fc8000f8ec03f */
[----:B------:R-:W-:Y:S01]  /*114f0*/  UIADD3 UR4, UR49, -UR4, URZ ;  /* 0x8000000431047290 */ /* 0x000fe2000fffe03f */
[----:B--2---:R-:W-:-:S05]  /*11500*/  LEA R7, R3, R0, 0x18 ;  /* 0x0000000003077211 */ /* 0x004fca00078ec0ff */
[----:B------:R-:W-:-:S05]  /*11510*/  IMAD.U32 R0, RZ, RZ, UR4 ;  /* 0x00000004ff007e24 */ /* 0x000fca000f8e00ff */
[----:B------:R-:W-:-:S04]  /*11520*/  SHF.L.U32 R0, R0, 0x1f, RZ ;  /* 0x0000001f00007819 */ /* 0x000fc800000006ff */
[----:B------:R-:W2:Y:S02]  /*11530*/  SYNCS.PHASECHK.TRANS64.TRYWAIT P0, [R7+URZ+0x30820], R0 ;  /* 0x03082000070075a7 */ /* 0x000ea4000800017f */
[----:B--2---:R-:W-:Y:S05]  /*11540*/  @!P0 BRA `(.L_x_1036) ;  /* 0x0000000800a88947 */ /* 0x004fea0003800000 */
.L_x_1063:
[----:B------:R-:W3:Y:S02]  /*11550*/  S2R R2, SR_TID.X ;  /* 0x0000000000027919 */ /* 0x000ee40000002100 */
[----:B---3--:R-:W-:-:S04]  /*11560*/  SHF.R.U32.HI R2, RZ, 0x5, R2 ;  /* 0x00000005ff027819 */ /* 0x008fc80000011602 */
[----:B------:R-:W-:-:S05]  /*11570*/  LOP3.LUT R2, R2, 0x3, RZ, 0xc0, !PT ;  /* 0x0000000302027812 */ /* 0x000fca00078ec0ff */
[----:B--2---:R-:W2:Y:S02]  /*11580*/  SHFL.IDX PT, R0, R2, RZ, 0x1f ;  /* 0x00001fff02007589 */ /* 0x004ea400000e0000 */
[----:B--2---:R-:W-:-:S13]  /*11590*/  ISETP.NE.AND P0, PT, R0, RZ, PT ;  /* 0x000000ff0000720c */ /* 0x004fda0003f05270 */
[----:B------:R-:W-:Y:S05]  /*115a0*/  @P0 EXIT ;  /* 0x000000000000094d */ /* 0x000fea0003800000 */
[----:B------:R-:W-:Y:S01]  /*115b0*/  ELECT P0, URZ, PT ;  /* 0x00000000003f782f */ /* 0x000fe20003800000 */
[----:B------:R-:W-:-:S12]  /*115c0*/  BSSY B0, `(.L_x_1037) ;  /* 0x0000022000007945 */ /* 0x000fd80003800000 */
[----:B------:R-:W-:Y:S05]  /*115d0*/  @!P0 BRA `(.L_x_1038) ;  /* 0x0000000000808947 */ /* 0x000fea0003800000 */
[----:B------:R-:W2:Y:S02]  /*115e0*/  LDL R2, [R1] ;  /* 0x0000000001027983 */ /* 0x000ea40000100800 */
[----:B--2---:R-:W-:-:S13]  /*115f0*/  R2UR UR4, R2 ;  /* 0x00000000020472ca */ /* 0x004fda00000e0000 */
[----:B------:R-:W-:-:S06]  /*11600*/  ULOP3.LUT UR4, UR4, 0x2, URZ, 0xfc, !UPT ;  /* 0x0000000204047892 */ /* 0x000fcc000f8efc3f */
[----:B------:R-:W-:-:S05]  /*11610*/  IMAD.U32 R0, RZ, RZ, UR4 ;  /* 0x00000004ff007e24 */ /* 0x000fca000f8e00ff */
[----:B------:R-:W-:-:S13]  /*11620*/  ISETP.NE.AND P2, PT, R0, 0x3, PT ;  /* 0x000000030000780c */ /* 0x000fda0003f45270 */
[----:B------:R-:W-:Y:S05]  /*11630*/  @!P2 BRA `(.L_x_1039) ;  /* 0x000000000004a947 */ /* 0x000fea0003800000 */
[----:B------:R-:W-:Y:S01]  /*11640*/  BPT.TRAP 0x1 ;  /* 0x000000040000795c */ /* 0x000fe20000300000 */
.L_x_1039:
[----:B------:R-:W-:Y:S01]  /*11650*/  VIADD R3, R7, 0x30840 ;  /* 0x0003084007037836 */ /* 0x000fe20000000000 */
[----:B------:R-:W-:Y:S01]  /*11660*/  SHF.L.U32 R4, R17, 0x1f, RZ ;  /* 0x0000001f11047819 */ /* 0x000fe200000006ff */
[----:B------:R-:W-:-:S03]  /*11670*/  VIADD R0, R16, 0x1 ;  /* 0x0000000110007836 */ /* 0x000fc60000000000 */
[----:B------:R-:W-:Y:S02]  /*11680*/  LEA R5, R16, R3, 0x3 ;  /* 0x0000000310057211 */ /* 0x000fe400078e18ff */
[----:B------:R-:W-:Y:S02]  /*11690*/  ISETP.NE.AND P1, PT, R0, 0x2, PT ;  /* 0x000000020000780c */ /* 0x000fe40003f25270 */
[----:B------:R-:W2:Y:S02]  /*116a0*/  SYNCS.PHASECHK.TRANS64.TRYWAIT P0, [R5+URZ], R4 ;  /* 0x00000004050075a7 */ /* 0x000ea4000800017f */
[----:B------:R-:W-:-:S04]  /*116b0*/  SEL R2, RZ, 0x1, P1 ;  /* 0x00000001ff027807 */ /* 0x000fc80000800000 */
[----:B------:R-:W-:Y:S02]  /*116c0*/  LOP3.LUT R17, R17, R2, RZ, 0x3c, !PT ;  /* 0x0000000211117212 */ /* 0x000fe400078e3cff */
[----:B------:R-:W-:Y:S02]  /*116d0*/  SEL R2, R0, RZ, P1 ;  /* 0x000000ff00027207 */ /* 0x000fe40000800000 */
[----:B------:R-:W-:-:S03]  /*116e0*/  SHF.L.U32 R0, R17, 0x1f, RZ ;  /* 0x0000001f11007819 */ /* 0x000fc600000006ff */
[----:B------:R-:W-:Y:S01]  /*116f0*/  IMAD R3, R2, 0x8, R3 ;  /* 0x0000000802037824 */ /* 0x000fe200078e0203 */
[----:B--2---:R-:W-:Y:S06]  /*11700*/  @!P0 BRA `(.L_x_1040) ;  /* 0x00000008004c8947 */ /* 0x004fec0003800000 */
.L_x_1064:
[----:B------:R-:W3:Y:S02]  /*11710*/  SYNCS.PHASECHK.TRANS64.TRYWAIT P0, [R3+URZ], R0 ;  /* 0x00000000030075a7 */ /* 0x000ee4000800017f */
[----:B---3--:R-:W-:Y:S05]  /*11720*/  @!P0 BRA `(.L_x_1041) ;  /* 0x0000000800588947 */ /* 0x008fea0003800000 */
.L_x_1065:
[----:B------:R-:W-:Y:S05]  /*11730*/  @!P2 BRA `(.L_x_1042) ;  /* 0x000000000004a947 */ /* 0x000fea0003800000 */
[----:B------:R-:W-:Y:S01]  /*11740*/  BPT.TRAP 0x1 ;  /* 0x000000040000795c */ /* 0x000fe20000300000 */
.L_x_1042:
[----:B---3--:R-:W-:-:S04]  /*11750*/  VIADD R3, R7, 0x30860 ;  /* 0x0003086007037836 */ /* 0x008fc80000000000 */
[----:B--2---:R-:W-:-:S04]  /*11760*/  IMAD R5, R16, 0x8, R3 ;  /* 0x0000000810057824 */ /* 0x004fc800078e0203 */
[----:B------:R-:W2:Y:S02]  /*11770*/  SYNCS.PHASECHK.TRANS64.TRYWAIT P0, [R5+URZ], R4 ;  /* 0x00000004050075a7 */ /* 0x000ea4000800017f */
[----:B--2---:R-:W-:Y:S05]  /*11780*/  @!P0 BRA `(.L_x_1043) ;  /* 0x0000000800548947 */ /* 0x004fea0003800000 */
.L_x_1066:
[----:B------:R-:W-:-:S07]  /*11790*/  IMAD R3, R2, 0x8, R3 ;  /* 0x0000000802037824 */ /* 0x000fce00078e0203 */
.L_x_1044:
[----:B---3--:R3:W4:Y:S02]  /*117a0*/  SYNCS.PHASECHK.TRANS64.TRYWAIT P0, [R3+URZ], R0 ;  /* 0x00000000030075a7 */ /* 0x008724000800017f */
[----:B----4-:R-:W-:Y:S05]  /*117b0*/  @!P0 NANOSLEEP.SYNCS 0x989680 ;  /* 0x009896800000895d */ /* 0x010fea0003900000 */
[----:B------:R-:W4:Y:S02]  /*117c0*/  @!P0 SYNCS.PHASECHK.TRANS64 P0, [R3+URZ], R0 ;  /* 0x00000000030085a7 */ /* 0x000f24000800007f */
[----:B----4-:R-:W-:Y:S05]  /*117d0*/  @!P0 BRA `(.L_x_1044) ;  /* 0xfffffffc00f08947 */ /* 0x010fea000383ffff */
.L_x_1038:
[----:B------:R-:W-:Y:S05]  /*117e0*/  BSYNC B0 ;  /* 0x0000000000007941 */ /* 0x000fea0003800000 */
.L_x_1037:
[----:B------:R-:W-:Y:S05]  /*117f0*/  EXIT ;  /* 0x000000000000794d */ /* 0x000fea0003800000 */
.L_x_898:
[----:B-1----:R-:W-:-:S04]  /*11800*/  IMAD.U32 R3, RZ, RZ, UR38 ;  /* 0x00000026ff037e24 */ /* 0x002fc8000f8e00ff */
[----:B------:R1:W2:Y:S03]  /*11810*/  SYNCS.PHASECHK.TRANS64.TRYWAIT P1, [R3+URZ+0x30800], R0 ;  /* 0x03080000030075a7 */ /* 0x0002a6000802017f */
[----:B--2---:R-:W-:Y:S05]  /*11820*/  @!P1 NANOSLEEP.SYNCS 0x989680 ;  /* 0x009896800000995d */ /* 0x004fea0003900000 */
[----:B------:R-:W2:Y:S02]  /*11830*/  @!P1 SYNCS.PHASECHK.TRANS64 P1, [R3+URZ+0x30800], R0 ;  /* 0x03080000030095a7 */ /* 0x000ea4000802007f */
[----:B--2---:R-:W-:Y:S05]  /*11840*/  @!P1 BRA `(.L_x_898) ;  /* 0xfffffffc00ec9947 */ /* 0x004fea000383ffff */
[----:B------:R-:W-:Y:S05]  /*11850*/  BRA `(.L_x_1045) ;  /* 0xffffff0000e07947 */ /* 0x000fea000383ffff */
.L_x_902:
[----:B--2---:R2:W3:Y:S02]  /*11860*/  SYNCS.PHASECHK.TRANS64.TRYWAIT P2, [R3+URZ+0x30830], R0 ;  /* 0x03083000030075a7 */ /* 0x0044e4000804017f */
[----:B---3--:R-:W-:Y:S05]  /*11870*/  @!P2 NANOSLEEP.SYNCS 0x989680 ;  /* 0x009896800000a95d */ /* 0x008fea0003900000 */
[----:B------:R-:W3:Y:S02]  /*11880*/  @!P2 SYNCS.PHASECHK.TRANS64 P2, [R3+URZ+0x30830], R0 ;  /* 0x030830000300a5a7 */ /* 0x000ee4000804007f */
[----:B---3--:R-:W-:Y:S05]  /*11890*/  @!P2 BRA `(.L_x_902) ;  /* 0xfffffffc00f0a947 */ /* 0x008fea000383ffff */
[----:B------:R-:W-:Y:S05]  /*118a0*/  BRA `(.L_x_901) ;  /* 0xffffff0400047947 */ /* 0x000fea000383ffff */
.L_x_918:
[----:B--2---:R-:W-:-:S04]  /*118b0*/  IMAD.U32 R153, RZ, RZ, UR39 ;  /* 0x00000027ff997e24 */ /* 0x004fc8000f8e00ff */
[----:B------:R2:W3:Y:S03]  /*118c0*/  SYNCS.PHASECHK.TRANS64.TRYWAIT P2, [R153+URZ+0x30830], R152 ;  /* 0x03083098990075a7 */ /* 0x0004e6000804017f */
[----:B---3--:R-:W-:Y:S05]  /*118d0*/  @!P2 NANOSLEEP.SYNCS 0x989680 ;  /* 0x009896800000a95d */ /* 0x008fea0003900000 */
[----:B------:R-:W3:Y:S02]  /*118e0*/  @!P2 SYNCS.PHASECHK.TRANS64 P2, [R153+URZ+0x30830], R152 ;  /* 0x030830989900a5a7 */ /* 0x000ee4000804007f */
[----:B---3--:R-:W-:Y:S05]  /*118f0*/  @!P2 BRA `(.L_x_918) ;  /* 0xfffffffc00eca947 */ /* 0x008fea000383ffff */
[----:B------:R-:W-:Y:S05]  /*11900*/  BRA `(.L_x_917) ;  /* 0xffffff2800b07947 */ /* 0x000fea000383ffff */
.L_x_922:
[----:B--2---:R-:W-:-:S04]  /*11910*/  MOV R215, UR10 ;  /* 0x0000000a00d77c02 */ /* 0x004fc80008000f00 */
[----:B------:R2:W3:Y:S03]  /*11920*/  SYNCS.PHASECHK.TRANS64.TRYWAIT P2, [R215+URZ+0x30850], R0 ;  /* 0x03085000d70075a7 */ /* 0x0004e6000804017f */
[----:B---3--:R-:W-:Y:S05]  /*11930*/  @!P2 NANOSLEEP.SYNCS 0x989680 ;  /* 0x009896800000a95d */ /* 0x008fea0003900000 */
[----:B------:R-:W3:Y:S02]  /*11940*/  @!P2 SYNCS.PHASECHK.TRANS64 P2, [R215+URZ+0x30850], R0 ;  /* 0x03085000d700a5a7 */ /* 0x000ee4000804007f */
[----:B---3--:R-:W-:Y:S05]  /*11950*/  @!P2 BRA `(.L_x_922) ;  /* 0xfffffffc00eca947 */ /* 0x008fea000383ffff */
[----:B------:R-:W-:Y:S05]  /*11960*/  BRA `(.L_x_921) ;  /* 0xffffff3800407947 */ /* 0x000fea000383ffff */
.L_x_939:
[----:B--2---:R-:W-:-:S04]  /*11970*/  IMAD.U32 R4, RZ, RZ, UR6 ;  /* 0x00000006ff047e24 */ /* 0x004fc8000f8e00ff */
[----:B------:R2:W3:Y:S03]  /*11980*/  SYNCS.PHASECHK.TRANS64.TRYWAIT P2, [R4+URZ+0x30830], R3 ;  /* 0x03083003040075a7 */ /* 0x0004e6000804017f */
[----:B---3--:R-:W-:Y:S05]  /*11990*/  @!P2 NANOSLEEP.SYNCS 0x989680 ;  /* 0x009896800000a95d */ /* 0x008fea0003900000 */
[----:B------:R-:W3:Y:S02]  /*119a0*/  @!P2 SYNCS.PHASECHK.TRANS64 P2, [R4+URZ+0x30830], R3 ;  /* 0x030830030400a5a7 */ /* 0x000ee4000804007f */
[----:B---3--:R-:W-:Y:S05]  /*119b0*/  @!P2 BRA `(.L_x_939) ;  /* 0xfffffffc00eca947 */ /* 0x008fea000383ffff */
[----:B------:R-:W-:Y:S05]  /*119c0*/  BRA `(.L_x_938) ;  /* 0xffffff5000d47947 */ /* 0x000fea000383ffff */
.L_x_943:
[----:B-12---:R-:W-:-:S04]  /*119d0*/  IMAD.U32 R3, RZ, RZ, UR14 ;  /* 0x0000000eff037e24 */ /* 0x006fc8000f8e00ff */
[----:B------:R1:W2:Y:S03]  /*119e0*/  SYNCS.PHASECHK.TRANS64.TRYWAIT P2, [R3+URZ+0x30850], R0 ;  /* 0x03085000030075a7 */ /* 0x0002a6000804017f */
[----:B--2---:R-:W-:Y:S05]  /*119f0*/  @!P2 NANOSLEEP.SYNCS 0x989680 ;  /* 0x009896800000a95d */ /* 0x004fea0003900000 */
[----:B------:R-:W2:Y:S02]  /*11a00*/  @!P2 SYNCS.PHASECHK.TRANS64 P2, [R3+URZ+0x30850], R0 ;  /* 0x030850000300a5a7 */ /* 0x000ea4000804007f */
[----:B--2---:R-:W-:Y:S05]  /*11a10*/  @!P2 BRA `(.L_x_943) ;  /* 0xfffffffc00eca947 */ /* 0x004fea000383ffff */
[----:B------:R-:W-:Y:S05]  /*11a20*/  BRA `(.L_x_942) ;  /* 0xffffff6000647947 */ /* 0x000fea000383ffff */
.L_x_949:
[----:B--2---:R-:W-:-:S04]  /*11a30*/  IMAD.U32 R4, RZ, RZ, UR6 ;  /* 0x00000006ff047e24 */ /* 0x004fc8000f8e00ff */
[----:B------:R2:W3:Y:S03]  /*11a40*/  SYNCS.PHASECHK.TRANS64.TRYWAIT P2, [R4+URZ+0x30830], R3 ;  /* 0x03083003040075a7 */ /* 0x0004e6000804017f */
[----:B---3--:R-:W-:Y:S05]  /*11a50*/  @!P2 NANOSLEEP.SYNCS 0x989680 ;  /* 0x009896800000a95d */ /* 0x008fea0003900000 */
[----:B------:R-:W3:Y:S02]  /*11a60*/  @!P2 SYNCS.PHASECHK.TRANS64 P2, [R4+URZ+0x30830], R3 ;  /* 0x030830030400a5a7 */ /* 0x000ee4000804007f */
[----:B---3--:R-:W-:Y:S05]  /*11a70*/  @!P2 BRA `(.L_x_949) ;  /* 0xfffffffc00eca947 */ /* 0x008fea000383ffff */
[----:B------:R-:W-:Y:S05]  /*11a80*/  BRA `(.L_x_948) ;  /* 0xffffff6c00e47947 */ /* 0x000fea000383ffff */
.L_x_953:
[----:B-12---:R-:W-:-:S04]  /*11a90*/  IMAD.U32 R3, RZ, RZ, UR10 ;  /* 0x0000000aff037e24 */ /* 0x006fc8000f8e00ff */
[----:B------:R1:W2:Y:S03]  /*11aa0*/  SYNCS.PHASECHK.TRANS64.TRYWAIT P2, [R3+URZ+0x30850], R0 ;  /* 0x03085000030075a7 */ /* 0x0002a6000804017f */
[----:B--2---:R-:W-:Y:S05]  /*11ab0*/  @!P2 NANOSLEEP.SYNCS 0x989680 ;  /* 0x009896800000a95d */ /* 0x004fea0003900000 */
[----:B------:R-:W2:Y:S02]  /*11ac0*/  @!P2 SYNCS.PHASECHK.TRANS64 P2, [R3+URZ+0x30850], R0 ;  /* 0x030850000300a5a7 */ /* 0x000ea4000804007f */
[----:B--2---:R-:W-:Y:S05]  /*11ad0*/  @!P2 BRA `(.L_x_953) ;  /* 0xfffffffc00eca947 */ /* 0x004fea000383ffff */
[----:B------:R-:W-:Y:S05]  /*11ae0*/  BRA `(.L_x_952) ;  /* 0xffffff7c00747947 */ /* 0x000fea000383ffff */
.L_x_966:
[----:B--2---:R-:W-:-:S04]  /*11af0*/  IMAD.U32 R5, RZ, RZ, UR5 ;  /* 0x00000005ff057e24 */ /* 0x004fc8000f8e00ff */
[----:B------:R2:W3:Y:S03]  /*11b00*/  SYNCS.PHASECHK.TRANS64.TRYWAIT P0, [R5+URZ+0x30850], R0 ;  /* 0x03085000050075a7 */ /* 0x0004e6000800017f */
[----:B---3--:R-:W-:Y:S05]  /*11b10*/  @!P0 NANOSLEEP.SYNCS 0x989680 ;  /* 0x009896800000895d */ /* 0x008fea0003900000 */
[----:B------:R-:W3:Y:S02]  /*11b20*/  @!P0 SYNCS.PHASECHK.TRANS64 P0, [R5+URZ+0x30850], R0 ;  /* 0x03085000050085a7 */ /* 0x000ee4000800007f */
[----:B---3--:R-:W-:Y:S05]  /*11b30*/  @!P0 BRA `(.L_x_966) ;  /* 0xfffffffc00ec8947 */ /* 0x008fea000383ffff */
[----:B------:R-:W-:Y:S05]  /*11b40*/  BRA `(.L_x_965) ;  /* 0xffffff9c004c7947 */ /* 0x000fea000383ffff */
.L_x_996:
[----:B------:R-:W1:Y:S01]  /*11b50*/  S2R R18, SR_TID.X ;  /* 0x0000000000127919 */ /* 0x000e620000002100 */
        /* <DEDUP_REMOVED lines=9> */
.L_x_1046:
[----:B------:R-:W-:Y:S05]  /*11bf0*/  BRA `(.L_x_1047) ;  /* 0xffffffd000e47947 */ /* 0x000fea000383ffff */
.L_x_997:
[----:B------:R-:W-:Y:S01]  /*11c00*/  BSSY B0, `(.L_x_1048) ;  /* 0x0000006000007945 */ /* 0x000fe20003800000 */
[----:B------:R-:W-:-:S07]  /*11c10*/  IMAD.MOV.U32 R15, RZ, RZ, -0x1 ;  /* 0xffffffffff0f7424 */ /* 0x000fce00078e00ff */
[----:B------:R-:W-:Y:S05]  /*11c20*/  WARPSYNC.COLLECTIVE R15, `(.L_x_1049) ;  /* 0x000000000f0c7348 */ /* 0x000fea0003c00000 */
[----:B------:R-:W-:Y:S02]  /*11c30*/  ELECT P6, UR62, PT ;  /* 0x00000000003e782f */ /* 0x000fe400038c0000 */
[----:B------:R-:W-:Y:S01]  /*11c40*/  MOV R14, UR62 ;  /* 0x0000003e000e7c02 */ /* 0x000fe20008000f00 */
[----:B------:R-:W-:Y:S10]  /*11c50*/  ENDCOLLECTIVE ;  /* 0x000000000000791b */ /* 0x000ff40003800000 */
.L_x_1049:
[----:B------:R-:W-:Y:S05]  /*11c60*/  BSYNC B0 ;  /* 0x0000000000007941 */ /* 0x000fea0003800000 */
.L_x_1048:
[----:B------:R-:W-:Y:S05]  /*11c70*/  BRA `(.L_x_1050) ;  /* 0xffffffd000d47947 */ /* 0x000fea000383ffff */
.L_x_1000:
[----:B-1----:R1:W2:Y:S02]  /*11c80*/  SYNCS.PHASECHK.TRANS64.TRYWAIT P2, [R8+URZ+0x30840], R7 ;  /* 0x03084007080075a7 */ /* 0x0022a4000804017f */
[----:B--2---:R-:W-:Y:S05]  /*11c90*/  @!P2 NANOSLEEP.SYNCS 0x989680 ;  /* 0x009896800000a95d */ /* 0x004fea0003900000 */
[----:B------:R-:W2:Y:S02]  /*11ca0*/  @!P2 SYNCS.PHASECHK.TRANS64 P2, [R8+URZ+0x30840], R7 ;  /* 0x030840070800a5a7 */ /* 0x000ea4000804007f */
[----:B--2---:R-:W-:Y:S05]  /*11cb0*/  @!P2 BRA `(.L_x_1000) ;  /* 0xfffffffc00f0a947 */ /* 0x004fea000383ffff */
[----:B------:R-:W-:Y:S05]  /*11cc0*/  BRA `(.L_x_1051) ;  /* 0xffffffd400347947 */ /* 0x000fea000383ffff */
.L_x_1002:
[----:B-1----:R-:W-:-:S04]  /*11cd0*/  IMAD.U32 R8, RZ, RZ, UR40 ;  /* 0x00000028ff087e24 */ /* 0x002fc8000f8e00ff */
[----:B------:R1:W2:Y:S03]  /*11ce0*/  SYNCS.PHASECHK.TRANS64.TRYWAIT P2, [R8+URZ+0x30820], R7 ;  /* 0x03082007080075a7 */ /* 0x0002a6000804017f */
[----:B--2---:R-:W-:Y:S05]  /*11cf0*/  @!P2 NANOSLEEP.SYNCS 0x989680 ;  /* 0x009896800000a95d */ /* 0x004fea0003900000 */
[----:B------:R-:W2:Y:S02]  /*11d00*/  @!P2 SYNCS.PHASECHK.TRANS64 P2, [R8+URZ+0x30820], R7 ;  /* 0x030820070800a5a7 */ /* 0x000ea4000804007f */
[----:B--2---:R-:W-:Y:S05]  /*11d10*/  @!P2 BRA `(.L_x_1002) ;  /* 0xfffffffc00eca947 */ /* 0x004fea000383ffff */
[----:B------:R-:W-:Y:S05]  /*11d20*/  BRA `(.L_x_1052) ;  /* 0xffffffd8006c7947 */ /* 0x000fea000383ffff */
.L_x_1008:
[----:B-1----:R1:W2:Y:S02]  /*11d30*/  SYNCS.PHASECHK.TRANS64.TRYWAIT P3, [R3+URZ+0x30840], R2 ;  /* 0x03084002030075a7 */ /* 0x0022a4000806017f */
[----:B--2---:R-:W-:Y:S05]  /*11d40*/  @!P3 NANOSLEEP.SYNCS 0x989680 ;  /* 0x009896800000b95d */ /* 0x004fea0003900000 */
[----:B------:R-:W2:Y:S02]  /*11d50*/  @!P3 SYNCS.PHASECHK.TRANS64 P3, [R3+URZ+0x30840], R2 ;  /* 0x030840020300b5a7 */ /* 0x000ea4000806007f */
[----:B--2---:R-:W-:Y:S05]  /*11d60*/  @!P3 BRA `(.L_x_1008) ;  /* 0xfffffffc00f0b947 */ /* 0x004fea000383ffff */
[----:B------:R-:W-:Y:S05]  /*11d70*/  BRA `(.L_x_1053) ;  /* 0xffffffdc00147947 */ /* 0x000fea000383ffff */
.L_x_1010:
[----:B-1----:R1:W2:Y:S02]  /*11d80*/  SYNCS.PHASECHK.TRANS64.TRYWAIT P3, [R2+URZ+0x60], R3 ;  /* 0x00006003020075a7 */ /* 0x0022a4000806017f */
[----:B--2---:R-:W-:Y:S05]  /*11d90*/  @!P3 NANOSLEEP.SYNCS 0x989680 ;  /* 0x009896800000b95d */ /* 0x004fea0003900000 */
[----:B------:R-:W2:Y:S02]  /*11da0*/  @!P3 SYNCS.PHASECHK.TRANS64 P3, [R2+URZ+0x60], R3 ;  /* 0x000060030200b5a7 */ /* 0x000ea4000806007f */
[----:B--2---:R-:W-:Y:S05]  /*11db0*/  @!P3 BRA `(.L_x_1010) ;  /* 0xfffffffc00f0b947 */ /* 0x004fea000383ffff */
[----:B------:R-:W-:Y:S05]  /*11dc0*/  BRA `(.L_x_1054) ;  /* 0xffffffdc00ac7947 */ /* 0x000fea000383ffff */
.L_x_1016:
[----:B-1----:R1:W2:Y:S02]  /*11dd0*/  SYNCS.PHASECHK.TRANS64.TRYWAIT P3, [R3+URZ+0x30840], R2 ;  /* 0x03084002030075a7 */ /* 0x0022a4000806017f */
[----:B--2---:R-:W-:Y:S05]  /*11de0*/  @!P3 NANOSLEEP.SYNCS 0x989680 ;  /* 0x009896800000b95d */ /* 0x004fea0003900000 */
[----:B------:R-:W2:Y:S02]  /*11df0*/  @!P3 SYNCS.PHASECHK.TRANS64 P3, [R3+URZ+0x30840], R2 ;  /* 0x030840020300b5a7 */ /* 0x000ea4000806007f */
[----:B--2---:R-:W-:Y:S05]  /*11e00*/  @!P3 BRA `(.L_x_1016) ;  /* 0xfffffffc00f0b947 */ /* 0x004fea000383ffff */
[----:B------:R-:W-:Y:S05]  /*11e10*/  BRA `(.L_x_1055) ;  /* 0xffffffe000f87947 */ /* 0x000fea000383ffff */
.L_x_1018:
[----:B-1----:R1:W2:Y:S02]  /*11e20*/  SYNCS.PHASECHK.TRANS64.TRYWAIT P3, [R2+URZ+0x60], R17 ;  /* 0x00006011020075a7 */ /* 0x0022a4000806017f */
[----:B--2---:R-:W-:Y:S05]  /*11e30*/  @!P3 NANOSLEEP.SYNCS 0x989680 ;  /* 0x009896800000b95d */ /* 0x004fea0003900000 */
[----:B------:R-:W2:Y:S02]  /*11e40*/  @!P3 SYNCS.PHASECHK.TRANS64 P3, [R2+URZ+0x60], R17 ;  /* 0x000060110200b5a7 */ /* 0x000ea4000806007f */
[----:B--2---:R-:W-:Y:S05]  /*11e50*/  @!P3 BRA `(.L_x_1018) ;  /* 0xfffffffc00f0b947 */ /* 0x004fea000383ffff */
[----:B------:R-:W-:Y:S05]  /*11e60*/  BRA `(.L_x_1056) ;  /* 0xffffffe400907947 */ /* 0x000fea000383ffff */
.L_x_1023:
[----:B--2---:R2:W3:Y:S02]  /*11e70*/  SYNCS.PHASECHK.TRANS64.TRYWAIT P2, [R2+URZ+0x30840], R3 ;  /* 0x03084003020075a7 */ /* 0x0044e4000804017f */
[----:B---3--:R-:W-:Y:S05]  /*11e80*/  @!P2 NANOSLEEP.SYNCS 0x989680 ;  /* 0x009896800000a95d */ /* 0x008fea0003900000 */
[----:B------:R-:W3:Y:S02]  /*11e90*/  @!P2 SYNCS.PHASECHK.TRANS64 P2, [R2+URZ+0x30840], R3 ;  /* 0x030840030200a5a7 */ /* 0x000ee4000804007f */
[----:B---3--:R-:W-:Y:S05]  /*11ea0*/  @!P2 BRA `(.L_x_1023) ;  /* 0xfffffffc00f0a947 */ /* 0x008fea000383ffff */
[----:B------:R-:W-:Y:S05]  /*11eb0*/  BRA `(.L_x_1057) ;  /* 0xffffffe800a47947 */ /* 0x000fea000383ffff */
.L_x_1025:
[----:B-1----:R1:W2:Y:S02]  /*11ec0*/  SYNCS.PHASECHK.TRANS64.TRYWAIT P2, [R2+URZ+0x60], R11 ;  /* 0x0000600b020075a7 */ /* 0x0022a4000804017f */
[----:B--2---:R-:W-:Y:S05]  /*11ed0*/  @!P2 NANOSLEEP.SYNCS 0x989680 ;  /* 0x009896800000a95d */ /* 0x004fea0003900000 */
[----:B------:R-:W2:Y:S02]  /*11ee0*/  @!P2 SYNCS.PHASECHK.TRANS64 P2, [R2+URZ+0x60], R11 ;  /* 0x0000600b0200a5a7 */ /* 0x000ea4000804007f */
[----:B--2---:R-:W-:Y:S05]  /*11ef0*/  @!P2 BRA `(.L_x_1025) ;  /* 0xfffffffc00f0a947 */ /* 0x004fea000383ffff */
[----:B------:R-:W-:Y:S05]  /*11f00*/  BRA `(.L_x_1058) ;  /* 0xffffffec00487947 */ /* 0x000fea000383ffff */
.L_x_1032:
[----:B-1----:R1:W2:Y:S02]  /*11f10*/  SYNCS.PHASECHK.TRANS64.TRYWAIT P0, [R3+URZ+0x30860], R0 ;  /* 0x03086000030075a7 */ /* 0x0022a4000800017f */
[----:B--2---:R-:W-:Y:S05]  /*11f20*/  @!P0 NANOSLEEP.SYNCS 0x989680 ;  /* 0x009896800000895d */ /* 0x004fea0003900000 */
[----:B------:R-:W2:Y:S02]  /*11f30*/  @!P0 SYNCS.PHASECHK.TRANS64 P0, [R3+URZ+0x30860], R0 ;  /* 0x03086000030085a7 */ /* 0x000ea4000800007f */
[----:B--2---:R-:W-:Y:S05]  /*11f40*/  @!P0 BRA `(.L_x_1032) ;  /* 0xfffffffc00f08947 */ /* 0x004fea000383ffff */
[----:B------:R-:W-:Y:S05]  /*11f50*/  BRA `(.L_x_1059) ;  /* 0xfffffff000507947 */ /* 0x000fea000383ffff */
.L_x_1034:
[----:B------:R-:W-:Y:S01]  /*11f60*/  BSSY B0, `(.L_x_1060) ;  /* 0x0000007000007945 */ /* 0x000fe20003800000 */
[----:B------:R-:W-:Y:S02]  /*11f70*/  IMAD.MOV.U32 R12, RZ, RZ, RZ ;  /* 0x000000ffff0c7224 */ /* 0x000fe400078e00ff */
[----:B------:R-:W-:Y:S02]  /*11f80*/  IMAD.MOV.U32 R11, RZ, RZ, 0x1f ;  /* 0x0000001fff0b7424 */ /* 0x000fe400078e00ff */
[----:B------:R-:W-:-:S07]  /*11f90*/  IMAD.MOV.U32 R15, RZ, RZ, -0x1 ;  /* 0xffffffffff0f7424 */ /* 0x000fce00078e00ff */
[----:B------:R-:W-:Y:S05]  /*11fa0*/  WARPSYNC.COLLECTIVE R15, `(.L_x_1061) ;  /* 0x000000000f087348 */ /* 0x000fea0003c00000 */
[----:B------:R1:W2:Y:S02]  /*11fb0*/  SHFL.IDX P6, R14, R13, R12, R11 ;  /* 0x0000000c0d0e7389 */ /* 0x0002a400000c000b */
[----:B-12---:R-:W-:Y:S01]  /*11fc0*/  ENDCOLLECTIVE ;  /* 0x000000000000791b */ /* 0x006fe20003800000 */
.L_x_1061:
[----:B------:R-:W-:Y:S05]  /*11fd0*/  BSYNC B0 ;  /* 0x0000000000007941 */ /* 0x000fea0003800000 */
.L_x_1060:
[----:B------:R-:W-:Y:S05]  /*11fe0*/  BRA `(.L_x_1062) ;  /* 0xfffffff000f47947 */ /* 0x000fea000383ffff */
.L_x_1036:
[----:B--2---:R2:W3:Y:S02]  /*11ff0*/  SYNCS.PHASECHK.TRANS64.TRYWAIT P0, [R7+URZ+0x30820], R0 ;  /* 0x03082000070075a7 */ /* 0x0044e4000800017f */
[----:B---3--:R-:W-:Y:S05]  /*12000*/  @!P0 NANOSLEEP.SYNCS 0x989680 ;  /* 0x009896800000895d */ /* 0x008fea0003900000 */
[----:B------:R-:W3:Y:S02]  /*12010*/  @!P0 SYNCS.PHASECHK.TRANS64 P0, [R7+URZ+0x30820], R0 ;  /* 0x03082000070085a7 */ /* 0x000ee4000800007f */
[----:B---3--:R-:W-:Y:S05]  /*12020*/  @!P0 BRA `(.L_x_1036) ;  /* 0xfffffffc00f08947 */ /* 0x008fea000383ffff */
[----:B------:R-:W-:Y:S05]  /*12030*/  BRA `(.L_x_1063) ;  /* 0xfffffff400447947 */ /* 0x000fea000383ffff */
.L_x_1040:
[----:B--2---:R2:W3:Y:S02]  /*12040*/  SYNCS.PHASECHK.TRANS64.TRYWAIT P0, [R5+URZ], R4 ;  /* 0x00000004050075a7 */ /* 0x0044e4000800017f */
[----:B---3--:R-:W-:Y:S05]  /*12050*/  @!P0 NANOSLEEP.SYNCS 0x989680 ;  /* 0x009896800000895d */ /* 0x008fea0003900000 */
[----:B------:R-:W3:Y:S02]  /*12060*/  @!P0 SYNCS.PHASECHK.TRANS64 P0, [R5+URZ], R4 ;  /* 0x00000004050085a7 */ /* 0x000ee4000800007f */
[----:B---3--:R-:W-:Y:S05]  /*12070*/  @!P0 BRA `(.L_x_1040) ;  /* 0xfffffffc00f08947 */ /* 0x008fea000383ffff */
[----:B------:R-:W-:Y:S05]  /*12080*/  BRA `(.L_x_1064) ;  /* 0xfffffff400a07947 */ /* 0x000fea000383ffff */
.L_x_1041:
[----:B---3--:R3:W4:Y:S02]  /*12090*/  SYNCS.PHASECHK.TRANS64.TRYWAIT P0, [R3+URZ], R0 ;  /* 0x00000000030075a7 */ /* 0x008724000800017f */
[----:B----4-:R-:W-:Y:S05]  /*120a0*/  @!P0 NANOSLEEP.SYNCS 0x989680 ;  /* 0x009896800000895d */ /* 0x010fea0003900000 */
[----:B------:R-:W4:Y:S02]  /*120b0*/  @!P0 SYNCS.PHASECHK.TRANS64 P0, [R3+URZ], R0 ;  /* 0x00000000030085a7 */ /* 0x000f24000800007f */
[----:B----4-:R-:W-:Y:S05]  /*120c0*/  @!P0 BRA `(.L_x_1041) ;  /* 0xfffffffc00f08947 */ /* 0x010fea000383ffff */
[----:B------:R-:W-:Y:S05]  /*120d0*/  BRA `(.L_x_1065) ;  /* 0xfffffff400947947 */ /* 0x000fea000383ffff */
.L_x_1043:
[----:B--2---:R2:W3:Y:S02]  /*120e0*/  SYNCS.PHASECHK.TRANS64.TRYWAIT P0, [R5+URZ], R4 ;  /* 0x00000004050075a7 */ /* 0x0044e4000800017f */
[----:B---3--:R-:W-:Y:S05]  /*120f0*/  @!P0 NANOSLEEP.SYNCS 0x989680 ;  /* 0x009896800000895d */ /* 0x008fea0003900000 */
[----:B------:R-:W3:Y:S02]  /*12100*/  @!P0 SYNCS.PHASECHK.TRANS64 P0, [R5+URZ], R4 ;  /* 0x00000004050085a7 */ /* 0x000ee4000800007f */
[----:B---3--:R-:W-:Y:S05]  /*12110*/  @!P0 BRA `(.L_x_1043) ;  /* 0xfffffffc00f08947 */ /* 0x008fea000383ffff */
[----:B------:R-:W-:Y:S05]  /*12120*/  BRA `(.L_x_1066) ;  /* 0xfffffff400987947 */ /* 0x000fea000383ffff */
.L_x_1067:
        /* <DEDUP_REMOVED lines=13> */
.L_x_2841:


//--------------------- .text._ZN7cutlass13device_kernelIN5flash11enable_sm90INS1_16FlashAttnFwdSm90INS1_25CollectiveMainloopFwdSm90ILi2EN4cute5tupleIJNS5_1CILi1EEES8_S8_EEENS6_IJNS7_ILi128EEENS7_ILi64EEENS7_ILi256EEEEEELi256ENS_10bfloat16_tEfNS_4arch4Sm90ELb0ELb1ELb0ELb1ELb0ELb0ELb0ELb1ELb1ELb0ELb0ELb0EEENS1_21CollectiveEpilogueFwdINS6_IJSA_SC_SB_EEES9_SE_SG_Li256ELb1ELb0ELb0ELb0EEENS1_36VarlenDynamicPersistentTileSchedulerILi128ELi64ELi256ELi32ELb0ELb0ELb1ELb1ELb0ELb1EEEEEEEEEvNT_6ParamsE --------------------------
	.section	.text._ZN7cutlass13device_kernelIN5flash11enable_sm90INS1_16FlashAttnFwdSm90INS1_25CollectiveMainloopFwdSm90ILi2EN4cute5tupleIJNS5_1CILi1EEES8_S8_EEENS6_IJNS7_ILi128EEENS7_ILi64EEENS7_ILi256EEEEEELi256ENS_10bfloat16_tEfNS_4arch4Sm90ELb0ELb1ELb0ELb1ELb0ELb0ELb0ELb1ELb1ELb0ELb0ELb0EEENS1_21CollectiveEpilogueFwdINS6_IJSA_SC_SB_EEES9_SE_SG_Li256ELb1ELb0ELb0ELb0EEENS1_36VarlenDynamicPersistentTileSchedulerILi128ELi64ELi256ELi32ELb0ELb0ELb1ELb1ELb0ELb1EEEEEEEEEvNT_6ParamsE,"ax",@progbits
	.align	128
.text._ZN7cutlass13device_kernelIN5flash11enable_sm90INS1_16FlashAttnFwdSm90INS1_25CollectiveMainloopFwdSm90ILi2EN4cute5tupleIJNS5_1CILi1EEES8_S8_EEENS6_IJNS7_ILi128EEENS7_ILi64EEENS7_ILi256EEEEEELi256ENS_10bfloat16_tEfNS_4arch4Sm90ELb0ELb1ELb0ELb1ELb0ELb0ELb0ELb1ELb1ELb0ELb0ELb0EEENS1_21CollectiveEpilogueFwdINS6_IJSA_SC_SB_EEES9_SE_SG_Li256ELb1ELb0ELb0ELb0EEENS1_36VarlenDynamicPersistentTileSchedulerILi128ELi64ELi256ELi32ELb0ELb0ELb1ELb1ELb0ELb1EEEEEEEEEvNT_6ParamsE:
        .type           _ZN7cutlass13device_kernelIN5flash11enable_sm90INS1_16FlashAttnFwdSm90INS1_25CollectiveMainloopFwdSm90ILi2EN4cute5tupleIJNS5_1CILi1EEES8_S8_EEENS6_IJNS7_ILi128EEENS7_ILi64EEENS7_ILi256EEEEEELi256ENS_10bfloat16_tEfNS_4arch4Sm90ELb0ELb1ELb0ELb1ELb0ELb0ELb0ELb1ELb1ELb0ELb0ELb0EEENS1_21CollectiveEpilogueFwdINS6_IJSA_SC_SB_EEES9_SE_SG_Li256ELb1ELb0ELb0ELb0EEENS1_36VarlenDynamicPersistentTileSchedulerILi128ELi64ELi256ELi32ELb0ELb0ELb1ELb1ELb0ELb1EEEEEEEEEvNT_6ParamsE,@function
        .size           _ZN7cutlass13device_kernelIN5flash11enable_sm90INS1_16FlashAttnFwdSm90INS1_25CollectiveMainloopFwdSm90ILi2EN4cute5tupleIJNS5_1CILi1EEES8_S8_EEENS6_IJNS7_ILi128EEENS7_ILi64EEENS7_ILi256EEEEEELi256ENS_10bfloat16_tEfNS_4arch4Sm90ELb0ELb1ELb0ELb1ELb0ELb0ELb0ELb1ELb1ELb0ELb0ELb0EEENS1_21CollectiveEpilogueFwdINS6_IJSA_SC_SB_EEES9_SE_SG_Li256ELb1ELb0ELb0ELb0EEENS1_36VarlenDynamicPersistentTileSchedulerILi128ELi64ELi256ELi32ELb0ELb0ELb1ELb1ELb0ELb1EEEEEEEEEvNT_6ParamsE,(.L_x_2842 - _ZN7cutlass13device_kernelIN5flash11enable_sm90INS1_16FlashAttnFwdSm90INS1_25CollectiveMainloopFwdSm90ILi2EN4cute5tupleIJNS5_1CILi1EEES8_S8_EEENS6_IJNS7_ILi128EEENS7_ILi64EEENS7_ILi256EEEEEELi256ENS_10bfloat16_tEfNS_4arch4Sm90ELb0ELb1ELb0ELb1ELb0ELb0ELb0ELb1ELb1ELb0ELb0ELb0EEENS1_21CollectiveEpilogueFwdINS6_IJSA_SC_SB_EEES9_SE_SG_Li256ELb1ELb0ELb0ELb0EEENS1_36VarlenDynamicPersistentTileSchedulerILi128ELi64ELi256ELi32ELb0ELb0ELb1ELb1ELb0ELb1EEEEEEEEEvNT_6ParamsE)
        .other          _ZN7cutlass13device_kernelIN5flash11enable_sm90INS1_16FlashAttnFwdSm90INS1_25CollectiveMainloopFwdSm90ILi2EN4cute5tupleIJNS5_1CILi1EEES8_S8_EEENS6_IJNS7_ILi128EEENS7_ILi64EEENS7_ILi256EEEEEELi256ENS_10bfloat16_tEfNS_4arch4Sm90ELb0ELb1ELb0ELb1ELb0ELb0ELb0ELb1ELb1ELb0ELb0ELb0EEENS1_21CollectiveEpilogueFwdINS6_IJSA_SC_SB_EEES9_SE_SG_Li256ELb1ELb0ELb0ELb0EEENS1_36VarlenDynamicPersistentTileSchedulerILi128ELi64ELi256ELi32ELb0ELb0ELb1ELb1ELb0ELb1EEEEEEEEEvNT_6ParamsE,@"STO_CUDA_ENTRY STV_DEFAULT"
_ZN7cutlass13device_kernelIN5flash11enable_sm90INS1_16FlashAttnFwdSm90INS1_25CollectiveMainloopFwdSm90ILi2EN4cute5tupleIJNS5_1CILi1EEES8_S8_EEENS6_IJNS7_ILi128EEENS7_ILi64EEENS7_ILi256EEEEEELi256ENS_10bfloat16_tEfNS_4arch4Sm90ELb0ELb1ELb0ELb1ELb0ELb0ELb0ELb1ELb1ELb0ELb0ELb0EEENS1_21CollectiveEpilogueFwdINS6_IJSA_SC_SB_EEES9_SE_SG_Li256ELb1ELb0ELb0ELb0EEENS1_36VarlenDynamicPersistentTileSchedulerILi128ELi64ELi256ELi32ELb0ELb0ELb1ELb1ELb0ELb1EEEEEEEEEvNT_6ParamsE:
        /* <DEDUP_REMOVED lines=21> */
.L_x_1069:
[----:B------:R-:W-:Y:S05]  /*0150*/  BSYNC B0 ;  /* 0x0000000000007941 */ /* 0x000fea0003800000 */
.L_x_1068:
        /* <DEDUP_REMOVED lines=41> */
.L_x_1070:
        /* <DEDUP_REMOVED lines=22> */
.L_x_1071:
        /* <DEDUP_REMOVED lines=18> */
.L_x_1072:
        /* <DEDUP_REMOVED lines=22> */
.L_x_1073:
        /* <DEDUP_REMOVED lines=22> */
.L_x_1074:
[----:B0-----:R-:W-:Y:S01]  /*0930*/  UMOV UR4, 0x1 ;  /* 0x0000000100047882 */ /* 0x001fe20000000000 */
[----:B------:R-:W-:Y:S01]  /*0940*/  PLOP3.LUT P0, PT, PT, PT, UP0, 0x80, 0x0 ;  /* 0x000000000000781c */ /* 0x000fe20003f0f008 */
[----:B------:R-:W-:Y:S01]  /*0950*/  USEL UR4, UR4, 0x2, !UP0 ;  /* 0x0000000204047887 */ /* 0x000fe2000c000000 */
[----:B------:R-:W-:Y:S01]  /*0960*/  NOP ;  /* 0x0000000000007918 */ /* 0x000fe20000000000 */
[----:B------:R-:W-:-:S04]  /*0970*/  ULDC.64 UR60, c[0x0][0x208] ;  /* 0x00008200003c7ab9 */ /* 0x000fc80000000a00 */
[----:B------:R-:W-:-:S05]  /*0980*/  IMAD.U32 R2, RZ, RZ, UR4 ;  /* 0x00000004ff027e24 */ /* 0x000fca000f8e00ff */
[----:B------:R0:W-:Y:S01]  /*0990*/  STL [R1+0x20], R2 ;  /* 0x0000200201007387 */ /* 0x0001e20000100800 */
[----:B-12-4-:R-:W-:Y:S06]  /*09a0*/  BAR.SYNC.DEFER_BLOCKING 0x0 ;  /* 0x0000000000007b1d */ /* 0x016fec0000010000 */
[----:B------:R-:W-:Y:S05]  /*09b0*/  @!P0 BRA `(.L_x_1075) ;  /* 0x000000e400a88947 */ /* 0x000fea0003800000 */
.L_x_1076:
        /* <DEDUP_REMOVED lines=16> */
[----:B------:R-:W-:Y:S01]  /*0ac0*/  UMOV UR37, URZ ;  /* 0x0000003f00257c82 */ /* 0x000fe20008000000 */
[----:B------:R-:W-:Y:S01]  /*0ad0*/  R2UR UR5, R203 ;  /* 0x00000000cb0572ca */ /* 0x000fe200000e0000 */
[----:B------:R-:W0:Y:S01]  /*0ae0*/  S2R R0, SR_TID.X ;  /* 0x0000000000007919 */ /* 0x000e220000002100 */
[----:B------:R-:W-:Y:S01]  /*0af0*/  UMOV UR36, URZ ;  /* 0x0000003f00247c82 */ /* 0x000fe20008000000 */
[----:B0-----:R-:W-:-:S05]  /*0b00*/  VIADD R215, R0, 0xffffff80 ;  /* 0xffffff8000d77836 */ /* 0x001fca0000000000 */
[----:B------:R-:W-:-:S04]  /*0b10*/  SHF.R.S32.HI R0, RZ, 0x1f, R215 ;  /* 0x0000001fff007819 */ /* 0x000fc800000114d7 */
[CC--:B------:R-:W-:Y:S02]  /*0b20*/  LEA.HI R3, R0.reuse, R215.reuse, RZ, 0x7 ;  /* 0x000000d700037211 */ /* 0x0c0fe400078f38ff */
[----:B------:R-:W-:Y:S02]  /*0b30*/  LEA.HI R4, R0, R215, RZ, 0x5 ;  /* 0x000000d700047211 */ /* 0x000fe400078f28ff */
[----:B------:R-:W-:Y:S02]  /*0b40*/  LOP3.LUT R210, R3, 0xffffff80, RZ, 0xc0, !PT ;  /* 0xffffff8003d27812 */ /* 0x000fe400078ec0ff */
[----:B------:R-:W-:-:S03]  /*0b50*/  SHF.R.S32.HI R212, RZ, 0x7, R3 ;  /* 0x00000007ffd47819 */ /* 0x000fc60000011403 */
[----:B------:R-:W-:Y:S01]  /*0b60*/  IMAD.IADD R210, R215, 0x1, -R210 ;  /* 0x00000001d7d27824 */ /* 0x000fe200078e0ad2 */
[----:B------:R-:W-:-:S04]  /*0b70*/  LEA.HI R3, R3, R212, RZ, 0x1 ;  /* 0x000000d403037211 */ /* 0x000fc800078f08ff */
[----:B------:R-:W-:Y:S02]  /*0b80*/  SHF.R.S32.HI R9, RZ, 0x1f, R210 ;  /* 0x0000001fff097819 */ /* 0x000fe400000114d2 */
[----:B------:R-:W-:Y:S02]  /*0b90*/  LOP3.LUT R3, R3, 0x3fffffe, RZ, 0xc0, !PT ;  /* 0x03fffffe03037812 */ /* 0x000fe400078ec0ff */
[CC--:B------:R-:W-:Y:S02]  /*0ba0*/  LEA.HI R8, R9.reuse, R210.reuse, RZ, 0x2 ;  /* 0x000000d209087211 */ /* 0x0c0fe400078f10ff */
[----:B------:R-:W-:Y:S01]  /*0bb0*/  LEA.HI R9, R9, R210, RZ, 0x5 ;  /* 0x000000d209097211 */ /* 0x000fe200078f28ff */
[----:B------:R-:W-:Y:S01]  /*0bc0*/  IMAD.IADD R3, R212, 0x1, -R3 ;  /* 0x00000001d4037824 */ /* 0x000fe200078e0a03 */
[----:B------:R-:W-:Y:S02]  /*0bd0*/  SHF.R.S32.HI R5, RZ, 0x2, R8 ;  /* 0x00000002ff057819 */ /* 0x000fe40000011408 */
[----:B------:R-:W-:-:S02]  /*0be0*/  SHF.R.S32.HI R9, RZ, 0x5, R9 ;  /* 0x00000005ff097819 */ /* 0x000fc40000011409 */
[----:B--2---:R-:W-:Y:S02]  /*0bf0*/  R2UR UR4, R2 ;  /* 0x00000000020472ca */ /* 0x004fe400000e0000 */
[----:B------:R-:W-:-:S04]  /*0c00*/  SHF.R.S32.HI R2, RZ, 0x1f, R8 ;  /* 0x0000001fff027819 */ /* 0x000fc80000011408 */
[----:B------:R-:W-:-:S04]  /*0c10*/  LEA.HI R2, R2, R5, RZ, 0x3 ;  /* 0x0000000502027211 */ /* 0x000fc800078f18ff */
[----:B------:R-:W-:Y:S02]  /*0c20*/  LOP3.LUT R6, R2, 0xfffffff8, RZ, 0xc0, !PT ;  /* 0xfffffff802067812 */ /* 0x000fe400078ec0ff */
[CC--:B------:R-:W-:Y:S01]  /*0c30*/  LEA.HI R2, R0.reuse, R215.reuse, RZ, 0x4 ;  /* 0x000000d700027211 */ /* 0x0c0fe200078f20ff */
[----:B------:R-:W-:Y:S01]  /*0c40*/  ULOP3.LUT UR4, UR4, 0x1, URZ, 0xfc, !UPT ;  /* 0x0000000104047892 */ /* 0x000fe2000f8efc3f */
[----:B------:R-:W-:Y:S01]  /*0c50*/  LEA.HI R0, R0, R215, RZ, 0x3 ;  /* 0x000000d700007211 */ /* 0x000fe200078f18ff */
[----:B------:R-:W-:Y:S01]  /*0c60*/  IMAD.IADD R10, R5, 0x1, -R6 ;  /* 0x00000001050a7824 */ /* 0x000fe200078e0a06 */
[----:B------:R-:W-:Y:S01]  /*0c70*/  SHF.R.S32.HI R5, RZ, 0x4, R2 ;  /* 0x00000004ff057819 */ /* 0x000fe20000011402 */
[----:B------:R-:W-:Y:S01]  /*0c80*/  IMAD.SHL.U32 R6, R4, 0x20, RZ ;  /* 0x0000002004067824 */ /* 0x000fe200078e00ff */
[C---:B------:R-:W-:Y:S01]  /*0c90*/  LOP3.LUT R4, R2.reuse, 0x3fffff0, RZ, 0xc0, !PT ;  /* 0x03fffff002047812 */ /* 0x040fe200078ec0ff */
[----:B------:R-:W-:Y:S01]  /*0ca0*/  IMAD R10, R9, 0x10, R10 ;  /* 0x00000010090a7824 */ /* 0x000fe200078e020a */
[----:B------:R-:W-:Y:S01]  /*0cb0*/  LEA.HI R2, R2, R5, RZ, 0x1 ;  /* 0x0000000502027211 */ /* 0x000fe200078f08ff */
[----:B------:R-:W-:Y:S01]  /*0cc0*/  IMAD.U32 R214, RZ, RZ, UR4 ;  /* 0x00000004ffd67e24 */ /* 0x000fe2000f8e00ff */
[----:B------:R-:W-:Y:S01]  /*0cd0*/  LOP3.LUT R7, R6, 0xfffffc00, RZ, 0xc0, !PT ;  /* 0xfffffc0006077812 */ /* 0x000fe200078ec0ff */
[----:B------:R-:W-:Y:S01]  /*0ce0*/  IMAD.IADD R4, R215, 0x1, -R4 ;  /* 0x00000001d7047824 */ /* 0x000fe200078e0a04 */
[----:B------:R-:W-:Y:S01]  /*0cf0*/  LOP3.LUT R2, R2, 0x1ffffffe, RZ, 0xc0, !PT ;  /* 0x1ffffffe02027812 */ /* 0x000fe200078ec0ff */
[----:B------:R-:W-:Y:S01]  /*0d00*/  IMAD R211, R3, 0x40, R10 ;  /* 0x0000004003d37824 */ /* 0x000fe200078e020a */
[----:B------:R-:W-:Y:S01]  /*0d10*/  LOP3.LUT R3, R8, 0x7ffffffc, RZ, 0xc0, !PT ;  /* 0x7ffffffc08037812 */ /* 0x000fe200078ec0ff */
[----:B------:R-:W-:Y:S01]  /*0d20*/  IMAD R7, R4, 0x40, R7 ;  /* 0x0000004004077824 */ /* 0x000fe200078e0207 */
[----:B------:R-:W-:Y:S01]  /*0d30*/  UMOV UR4, URZ ;  /* 0x0000003f00047c82 */ /* 0x000fe20008000000 */
[----:B------:R-:W-:Y:S01]  /*0d40*/  IMAD.IADD R2, R5, 0x1, -R2 ;  /* 0x0000000105027824 */ /* 0x000fe200078e0a02 */
[----:B------:R-:W-:Y:S01]  /*0d50*/  SHF.R.S32.HI R204, RZ, 0x3, R0 ;  /* 0x00000003ffcc7819 */ /* 0x000fe20000011400 */
[----:B------:R-:W-:-:S02]  /*0d60*/  IMAD.U32 R209, RZ, RZ, UR4 ;  /* 0x00000004ffd17e24 */ /* 0x000fc4000f8e00ff */
[----:B------:R-:W-:Y:S01]  /*0d70*/  IMAD R213, R2, 0x8, R7 ;  /* 0x0000000802d57824 */ /* 0x000fe200078e0207 */
[----:B------:R-:W-:Y:S01]  /*0d80*/  LOP3.LUT R2, R0, 0x1ffffff8, RZ, 0xc0, !PT ;  /* 0x1ffffff800027812 */ /* 0x000fe200078ec0ff */
[----:B------:R-:W-:-:S04]  /*0d90*/  IMAD.IADD R18, R210, 0x1, -R3 ;  /* 0x00000001d2127824 */ /* 0x000fc800078e0a03 */
[----:B------:R-:W-:-:S04]  /*0da0*/  IMAD.IADD R2, R215, 0x1, -R2 ;  /* 0x00000001d7027824 */ /* 0x000fc800078e0a02 */
[----:B------:R-:W-:-:S07]  /*0db0*/  IMAD.SHL.U32 R23, R2, 0x8, RZ ;  /* 0x0000000802177824 */ /* 0x000fce00078e00ff */
.L_x_1176:
[----:B------:R-:W-:Y:S01]  /*0dc0*/  ULDC.64 UR8, c[0x0][0xa28] ;  /* 0x00028a0000087ab9 */ /* 0x000fe20000000a00 */
[----:B0-----:R-:W0:Y:S01]  /*0dd0*/  LDC R22, c[0x0][0x288] ;  /* 0x0000a200ff167b82 */ /* 0x001e220000000800 */
[----:B------:R-:W-:Y:S01]  /*0de0*/  UISETP.NE.U32.AND UP0, UPT, UR8, URZ, UPT ;  /* 0x0000003f0800728c */ /* 0x000fe2000bf05070 */
[----:B----45:R-:W-:-:S03]  /*0df0*/  IMAD.MOV.U32 R6, RZ, RZ, RZ ;  /* 0x000000ffff067224 */ /* 0x030fc600078e00ff */
[----:B------:R-:W-:-:S03]  /*0e00*/  UISETP.NE.AND.EX UP0, UPT, UR9, URZ, UPT, UP0 ;  /* 0x0000003f0900728c */ /* 0x000fc6000bf05300 */
[----:B------:R-:W-:Y:S01]  /*0e10*/  ULDC.64 UR8, c[0x0][0xa18] ;  /* 0x0002860000087ab9 */ /* 0x000fe20000000a00 */
[----:B-123--:R-:W1:Y:S01]  /*0e20*/  LDC.64 R8, c[0x0][0x3f8] ;  /* 0x0000fe00ff087b82 */ /* 0x00ee620000000a00 */
[----:B------:R-:W-:Y:S01]  /*0e30*/  UISETP.NE.U32.AND UP1, UPT, UR8, URZ, UPT ;  /* 0x0000003f0800728c */ /* 0x000fe2000bf25070 */
[----:B------:R-:W-:-:S03]  /*0e40*/  PLOP3.LUT P0, PT, PT, PT, UP0, 0x80, 0x0 ;  /* 0x000000000000781c */ /* 0x000fc60003f0f008 */
[----:B------:R-:W-:-:S03]  /*0e50*/  UISETP.NE.AND.EX UP1, UPT, UR9, URZ, UPT, UP1 ;  /* 0x0000003f0900728c */ /* 0x000fc6000bf25310 */
[----:B------:R-:W-:Y:S01]  /*0e60*/  @UP0 ULDC.64 UR8, c[0x0][0xa28] ;  /* 0x00028a0000080ab9 */ /* 0x000fe20000000a00 */
[----:B------:R-:W2:Y:S01]  /*0e70*/  LDC R0, c[0x0][0x404] ;  /* 0x00010100ff007b82 */ /* 0x000ea20000000800 */
[----:B------:R-:W-:Y:S01]  /*0e80*/  @UP0 UIMAD.WIDE UR8, UR5, 0x4, UR8 ;  /* 0x00000004050808a5 */ /* 0x000fe2000f8e0208 */
[----:B------:R-:W-:-:S05]  /*0e90*/  PLOP3.LUT P2, PT, PT, PT, UP1, 0x80, 0x0 ;  /* 0x000000000000781c */ /* 0x000fca0003f4f018 */
[----:B------:R-:W-:Y:S01]  /*0ea0*/  @UP1 ULDC.64 UR10, c[0x0][0xa18] ;  /* 0x00028600000a1ab9 */ /* 0x000fe20000000a00 */
[----:B------:R-:W-:Y:S01]  /*0eb0*/  IMAD.U32 R2, RZ, RZ, UR8 ;  /* 0x00000008ff027e24 */ /* 0x000fe2000f8e00ff */
[----:B------:R-:W3:Y:S01]  /*0ec0*/  LDC R19, c[0x0][0x2e0] ;  /* 0x0000b800ff137b82 */ /* 0x000ee20000000800 */
[----:B------:R-:W-:Y:S01]  /*0ed0*/  IMAD.U32 R3, RZ, RZ, UR9 ;  /* 0x00000009ff037e24 */ /* 0x000fe2000f8e00ff */
[----:B------:R-:W-:-:S04]  /*0ee0*/  @UP1 UIMAD.WIDE UR8, UR5, 0x4, UR10 ;  /* 0x00000004050818a5 */ /* 0x000fc8000f8e020a */
[----:B------:R4:W5:Y:S02]  /*0ef0*/  @P0 LDG.E R6, desc[UR60][R2.64] ;  /* 0x0000003c02060981 */ /* 0x000964000c1e1900 */
[----:B------:R-:W-:Y:S02]  /*0f00*/  IMAD.U32 R4, RZ, RZ, UR8 ;  /* 0x00000008ff047e24 */ /* 0x000fe4000f8e00ff */
[----:B------:R-:W-:Y:S01]  /*0f10*/  IMAD.U32 R5, RZ, RZ, UR9 ;  /* 0x00000009ff057e24 */ /* 0x000fe2000f8e00ff */
[----:B------:R-:W-:-:S04]  /*0f20*/  ULDC.64 UR8, c[0x0][0xa20] ;  /* 0x0002880000087ab9 */ /* 0x000fc80000000a00 */
[----:B0-----:R4:W5:Y:S01]  /*0f30*/  @P2 LDG.E R22, desc[UR60][R4.64] ;  /* 0x0000003c04162981 */ /* 0x001962000c1e1900 */
[----:B-1----:R-:W-:Y:S01]  /*0f40*/  ISETP.NE.U32.AND P0, PT, R8, RZ, PT ;  /* 0x000000ff0800720c */ /* 0x002fe20003f05070 */
[----:B------:R-:W-:Y:S01]  /*0f50*/  IMAD.U32 R207, RZ, RZ, UR6 ;  /* 0x00000006ffcf7e24 */ /* 0x000fe2000f8e00ff */
[----:B------:R-:W-:Y:S02]  /*0f60*/  ISETP.NE.U32.AND P1, PT, RZ, UR8, PT ;  /* 0x00000008ff007c0c */ /* 0x000fe4000bf25070 */
[----:B------:R-:W-:Y:S02]  /*0f70*/  ISETP.NE.AND.EX P0, PT, R9, RZ, PT, P0 ;  /* 0x000000ff0900720c */ /* 0x000fe40003f05300 */
[----:B------:R-:W-:Y:S02]  /*0f80*/  ISETP.NE.AND.EX P1, PT, RZ, UR9, PT, P1 ;  /* 0x00000009ff007c0c */ /* 0x000fe4000bf25310 */
[----:B--2---:R-:W-:Y:S01]  /*0f90*/  SEL R0, R0, 0x1, P0 ;  /* 0x0000000100007807 */ /* 0x004fe20000000000 */
[----:B----4-:R-:W-:Y:S10]  /*0fa0*/  @P2 BRA `(.L_x_1077) ;  /* 0x00000000002c2947 */ /* 0x010ff40003800000 */
[----:B------:R-:W-:Y:S02]  /*0fb0*/  ULDC.64 UR6, c[0x0][0xa00] ;  /* 0x0002800000067ab9 */ /* 0x000fe40000000a00 */
[----:B------:R-:W-:-:S04]  /*0fc0*/  ISETP.NE.U32.AND P0, PT, RZ, UR6, PT ;  /* 0x00000006ff007c0c */ /* 0x000fc8000bf05070 */
[----:B------:R-:W-:-:S13]  /*0fd0*/  ISETP.NE.AND.EX P0, PT, RZ, UR7, PT, P0 ;  /* 0x00000007ff007c0c */ /* 0x000fda000bf05300 */
[----:B------:R-:W-:Y:S05]  /*0fe0*/  @!P0 BRA `(.L_x_1077) ;  /* 0x00000000001c8947 */ /* 0x000fea0003800000 */
[----:B------:R-:W-:Y:S02]  /*0ff0*/  ULDC.64 UR6, c[0x0][0xa00] ;  /* 0x0002800000067ab9 */ /* 0x000fe40000000a00 */
[----:B------:R-:W-:-:S06]  /*1000*/  UIMAD.WIDE UR6, UR5, 0x4, UR6 ;  /* 0x00000004050678a5 */ /* 0x000fcc000f8e0206 */
[----:B------:R-:W-:Y:S02]  /*1010*/  IMAD.U32 R2, RZ, RZ, UR6 ;  /* 0x00000006ff027e24 */ /* 0x000fe4000f8e00ff */
[----:B------:R-:W-:-:S05]  /*1020*/  IMAD.U32 R3, RZ, RZ, UR7 ;  /* 0x00000007ff037e24 */ /* 0x000fca000f8e00ff */
[----:B-----5:R-:W2:Y:S04]  /*1030*/  LDG.E R22, desc[UR60][R2.64] ;  /* 0x0000003c02167981 */ /* 0x020ea8000c1e1900 */
[----:B------:R-:W2:Y:S02]  /*1040*/  LDG.E R5, desc[UR60][R2.64+0x4] ;  /* 0x0000043c02057981 */ /* 0x000ea4000c1e1900 */
[----:B--2---:R-:W-:-:S07]  /*1050*/  IMAD.IADD R22, R5, 0x1, -R22 ;  /* 0x0000000105167824 */ /* 0x004fce00078e0a16 */
.L_x_1077:
[----:B---3--:R-:W-:Y:S02]  /*1060*/  IMAD R19, R0, R19, RZ ;  /* 0x0000001300137224 */ /* 0x008fe400078e02ff */
[----:B------:R-:W-:Y:S02]  /*1070*/  IMAD.MOV.U32 R206, RZ, RZ, R201 ;  /* 0x000000ffffce7224 */ /* 0x000fe400078e00c9 */
[----:B------:R-:W-:Y:S01]  /*1080*/  IMAD.U32 R208, RZ, RZ, UR5 ;  /* 0x00000005ffd07e24 */ /* 0x000fe2000f8e00ff */
[----:B------:R-:W-:Y:S06]  /*1090*/  @!P1 BRA `(.L_x_1078) ;  /* 0x0000000000189947 */ /* 0x000fec0003800000 */
[----:B------:R-:W-:Y:S02]  /*10a0*/  ULDC.64 UR6, c[0x0][0xa20] ;  /* 0x0002880000067ab9 */ /* 0x000fe40000000a00 */
[----:B------:R-:W-:-:S06]  /*10b0*/  UIMAD.WIDE UR4, UR5, 0x4, UR6 ;  /* 0x00000004050478a5 */ /* 0x000fcc000f8e0206 */
[----:B------:R-:W-:Y:S02]  /*10c0*/  IMAD.U32 R2, RZ, RZ, UR4 ;  /* 0x00000004ff027e24 */ /* 0x000fe4000f8e00ff */
[----:B------:R-:W-:-:S05]  /*10d0*/  IMAD.U32 R3, RZ, RZ, UR5 ;  /* 0x00000005ff037e24 */ /* 0x000fca000f8e00ff */
[----:B------:R0:W5:Y:S01]  /*10e0*/  LDG.E R19, desc[UR60][R2.64] ;  /* 0x0000003c02137981 */ /* 0x000162000c1e1900 */
[----:B------:R-:W-:Y:S05]  /*10f0*/  BRA `(.L_x_1079) ;  /* 0x00000000002c7947 */ /* 0x000fea0003800000 */
.L_x_1078:
        /* <DEDUP_REMOVED lines=8> */
[----:B------:R-:W2:Y:S04]  /*1180*/  LDG.E R19, desc[UR60][R2.64] ;  /* 0x0000003c02137981 */ /* 0x000ea8000c1e1900 */
[----:B------:R-:W2:Y:S02]  /*1190*/  LDG.E R0, desc[UR60][R2.64+0x4] ;  /* 0x0000043c02007981 */ /* 0x000ea4000c1e1900 */
[----:B--2---:R-:W-:-:S07]  /*11a0*/  IMAD.IADD R19, R0, 0x1, -R19 ;  /* 0x0000000100137824 */ /* 0x004fce00078e0a13 */
.L_x_1079:
[----:B------:R-:W1:Y:S01]  /*11b0*/  LDC.64 R8, c[0x0][0x9e0] ;  /* 0x00027800ff087b82 */ /* 0x000e620000000a00 */
[----:B-----5:R-:W-:Y:S01]  /*11c0*/  IMAD.IADD R19, R19, 0x1, -R6 ;  /* 0x0000000113137824 */ /* 0x020fe200078e0a06 */
[----:B------:R-:W-:-:S04]  /*11d0*/  LEA R0, R201, 0x80, 0x7 ;  /* 0x00000080c9007811 */ /* 0x000fc800078e38ff */
[----:B0-----:R-:W-:Y:S02]  /*11e0*/  IADD3 R3, R19, R0, -R22 ;  /* 0x0000000013037210 */ /* 0x001fe40007ffe816 */
[----:B-1----:R-:W-:-:S03]  /*11f0*/  ISETP.GE.AND P1, PT, R9, 0x1, PT ;  /* 0x000000010900780c */ /* 0x002fc60003f26270 */
[----:B------:R-:W-:-:S10]  /*1200*/  IMAD.IADD R0, R3, 0x1, R8 ;  /* 0x0000000103007824 */ /* 0x000fd400078e0208 */
[----:B------:R-:W-:Y:S05]  /*1210*/  @!P1 BRA `(.L_x_1080) ;  /* 0x0000000000409947 */ /* 0x000fea0003800000 */
[C---:B------:R-:W-:Y:S01]  /*1220*/  ISETP.GT.AND P0, PT, R3.reuse, RZ, PT ;  /* 0x000000ff0300720c */ /* 0x040fe20003f04270 */
[----:B------:R-:W-:-:S12]  /*1230*/  VIADD R2, R3, 0xffffffff ;  /* 0xffffffff03027836 */ /* 0x000fd80000000000 */
[----:B------:R-:W-:Y:S05]  /*1240*/  @P0 BRA `(.L_x_1081) ;  /* 0x00000000001c0947 */ /* 0x000fea0003800000 */
[----:B------:R-:W-:Y:S01]  /*1250*/  ISETP.NE.AND P0, PT, R9, 0x1, PT ;  /* 0x000000010900780c */ /* 0x000fe20003f05270 */
[----:B------:R-:W-:-:S12]  /*1260*/  IMAD.MOV R3, RZ, RZ, -R3 ;  /* 0x000000ffff037224 */ /* 0x000fd800078e0a03 */
[----:B------:R-:W0:Y:S02]  /*1270*/  @P0 LDC.64 R4, c[0x0][0x9e8] ;  /* 0x00027a00ff040b82 */ /* 0x000e240000000a00 */
[----:B0-----:R-:W-:-:S05]  /*1280*/  @P0 IMAD.HI.U32 R2, R3, R4, RZ ;  /* 0x0000000403020227 */ /* 0x001fca00078e00ff */
[----:B------:R-:W-:-:S04]  /*1290*/  @P0 SHF.R.U32.HI R3, RZ, R5, R2 ;  /* 0x00000005ff030219 */ /* 0x000fc80000011602 */
[----:B------:R-:W-:Y:S01]  /*12a0*/  LOP3.LUT R2, RZ, R3, RZ, 0x33, !PT ;  /* 0x00000003ff027212 */ /* 0x000fe200078e33ff */
[----:B------:R-:W-:Y:S06]  /*12b0*/  BRA `(.L_x_1082) ;  /* 0x0000000000107947 */ /* 0x000fec0003800000 */
.L_x_1081:
[----:B------:R-:W-:-:S13]  /*12c0*/  ISETP.NE.AND P0, PT, R9, 0x1, PT ;  /* 0x000000010900780c */ /* 0x000fda0003f05270 */
[----:B------:R-:W0:Y:S02]  /*12d0*/  @P0 LDC.64 R4, c[0x0][0x9e8] ;  /* 0x00027a00ff040b82 */ /* 0x000e240000000a00 */
[----:B0-----:R-:W-:-:S05]  /*12e0*/  @P0 IMAD.HI.U32 R4, R2, R4, RZ ;  /* 0x0000000402040227 */ /* 0x001fca00078e00ff */
[----:B------:R-:W-:-:S07]  /*12f0*/  @P0 SHF.R.U32.HI R2, RZ, R5, R4 ;  /* 0x00000005ff020219 */ /* 0x000fce0000011604 */
.L_x_1082:
[----:B------:R-:W-:-:S05]  /*1300*/  IMAD R3, R2, R9, R9 ;  /* 0x0000000902037224 */ /* 0x000fca00078e0209 */
[----:B------:R-:W-:-:S07]  /*1310*/  VIMNMX R0, R0, R3, PT ;  /* 0x0000000300007248 */ /* 0x000fce0003fe0100 */
.L_x_1080:
[----:B------:R-:W-:Y:S01]  /*1320*/  VIADD R2, R0, 0x3f ;  /* 0x0000003f00027836 */ /* 0x000fe20000000000 */
[----:B------:R-:W-:Y:S01]  /*1330*/  ULDC UR4, c[0x0][0x9dc] ;  /* 0x0002770000047ab9 */ /* 0x000fe20000000800 */
[----:B------:R-:W-:Y:S02]  /*1340*/  VIADD R0, R19, 0x3f ;  /* 0x0000003f13007836 */ /* 0x000fe40000000000 */
[----:B------:R-:W-:Y:S01]  /*1350*/  IMAD R4, R201, 0x80, -R22 ;  /* 0x00000080c9047824 */ /* 0x000fe200078e0a16 */
[----:B------:R-:W-:Y:S02]  /*1360*/  SHF.R.S32.HI R5, RZ, 0x1f, R2 ;  /* 0x0000001fff057819 */ /* 0x000fe40000011402 */
[----:B------:R-:W-:Y:S01]  /*1370*/  SHF.R.S32.HI R3, RZ, 0x1f, R0 ;  /* 0x0000001fff037819 */ /* 0x000fe20000011400 */
[----:B------:R-:W-:Y:S01]  /*1380*/  IMAD.IADD R4, R19, 0x1, R4 ;  /* 0x0000000113047824 */ /* 0x000fe200078e0204 */
[----:B------:R-:W-:Y:S02]  /*1390*/  LEA.HI R5, R5, R2, RZ, 0x6 ;  /* 0x0000000205057211 */ /* 0x000fe400078f30ff */
[----:B------:R-:W-:Y:S01]  /*13a0*/  LEA.HI R3, R3, R0, RZ, 0x6 ;  /* 0x0000000003037211 */ /* 0x000fe200078f30ff */
[----:B------:R-:W-:Y:S01]  /*13b0*/  VIADD R6, R4, -UR4 ;  /* 0x8000000404067c36 */ /* 0x000fe20008000000 */
[----:B------:R-:W-:-:S02]  /*13c0*/  SHF.R.S32.HI R62, RZ, 0x6, R5 ;  /* 0x00000006ff3e7819 */ /* 0x000fc40000011405 */
[----:B------:R-:W-:Y:S02]  /*13d0*/  SHF.R.S32.HI R3, RZ, 0x6, R3 ;  /* 0x00000006ff037819 */ /* 0x000fe40000011403 */
[----:B------:R-:W-:Y:S02]  /*13e0*/  R2UR UR4, R6 ;  /* 0x00000000060472ca */ /* 0x000fe400000e0000 */
[----:B------:R-:W-:Y:S01]  /*13f0*/  VIMNMX R62, R3, R62, PT ;  /* 0x0000003e033e7248 */ /* 0x000fe20003fe0100 */
[----:B------:R-:W-:-:S12]  /*1400*/  @!P1 BRA `(.L_x_1083) ;  /* 0x0000000000449947 */ /* 0x000fd80003800000 */
[----:B------:R-:W-:-:S13]  /*1410*/  ISETP.GT.AND P0, PT, R4, -0x1, PT ;  /* 0xffffffff0400780c */ /* 0x000fda0003f04270 */
[----:B------:R-:W-:Y:S05]  /*1420*/  @P0 BRA `(.L_x_1084) ;  /* 0x00000000001c0947 */ /* 0x000fea0003800000 */
[----:B------:R-:W-:Y:S02]  /*1430*/  ISETP.NE.AND P0, PT, R9, 0x1, PT ;  /* 0x000000010900780c */ /* 0x000fe40003f05270 */
[----:B------:R-:W-:-:S11]  /*1440*/  LOP3.LUT R3, RZ, R4, RZ, 0x33, !PT ;  /* 0x00000004ff037212 */ /* 0x000fd600078e33ff */
[----:B------:R-:W0:Y:S02]  /*1450*/  @P0 LDC.64 R6, c[0x0][0x9e8] ;  /* 0x00027a00ff060b82 */ /* 0x000e240000000a00 */
[----:B0-----:R-:W-:-:S05]  /*1460*/  @P0 IMAD.HI.U32 R0, R3, R6, RZ ;  /* 0x0000000603000227 */ /* 0x001fca00078e00ff */
[----:B------:R-:W-:-:S04]  /*1470*/  @P0 SHF.R.U32.HI R3, RZ, R7, R0 ;  /* 0x00000007ff030219 */ /* 0x000fc80000011600 */
[----:B------:R-:W-:Y:S01]  /*1480*/  LOP3.LUT R4, RZ, R3, RZ, 0x33, !PT ;  /* 0x00000003ff047212 */ /* 0x000fe200078e33ff */
[----:B------:R-:W-:Y:S06]  /*1490*/  BRA `(.L_x_1085) ;  /* 0x0000000000107947 */ /* 0x000fec0003800000 */
.L_x_1084:
[----:B------:R-:W-:-:S13]  /*14a0*/  ISETP.NE.AND P0, PT, R9, 0x1, PT ;  /* 0x000000010900780c */ /* 0x000fda0003f05270 */
[----:B------:R-:W0:Y:S02]  /*14b0*/  @P0 LDC.64 R2, c[0x0][0x9e8] ;  /* 0x00027a00ff020b82 */ /* 0x000e240000000a00 */
[----:B0-----:R-:W-:-:S05]  /*14c0*/  @P0 IMAD.HI.U32 R0, R4, R2, RZ ;  /* 0x0000000204000227 */ /* 0x001fca00078e00ff */
[----:B------:R-:W-:-:S07]  /*14d0*/  @P0 SHF.R.U32.HI R4, RZ, R3, R0 ;  /* 0x00000003ff040219 */ /* 0x000fce0000011600 */
.L_x_1085:
[----:B------:R-:W-:-:S05]  /*14e0*/  IMAD R4, R4, R9, RZ ;  /* 0x0000000904047224 */ /* 0x000fca00078e02ff */
[----:B------:R-:W-:-:S13]  /*14f0*/  R2UR UR5, R4 ;  /* 0x00000000040572ca */ /* 0x000fda00000e0000 */
[----:B------:R-:W-:-:S04]  /*1500*/  UISETP.LT.AND UP0, UPT, UR4, UR5, UPT ;  /* 0x000000050400728c */ /* 0x000fc8000bf01270 */
[----:B------:R-:W-:-:S12]  /*1510*/  USEL UR4, UR4, UR5, !UP0 ;  /* 0x0000000504047287 */ /* 0x000fd8000c000000 */
.L_x_1083:
        /* <DEDUP_REMOVED lines=22> */
[----:B------:R-:W-:Y:S01]  /*1680*/  ISETP.GT.AND P1, PT, R62, UR6, PT ;  /* 0x000000063e007c0c */ /* 0x000fe2000bf24270 */
[----:B------:R-:W-:Y:S01]  /*1690*/  IMAD.U32 R200, RZ, RZ, UR6 ;  /* 0x00000006ffc87e24 */ /* 0x000fe2000f8e00ff */
        /* <DEDUP_REMOVED lines=11> */
[----:B------:R-:W-:Y:S01]  /*1750*/  CS2R R100, SRZ ;  /* 0x0000000000647805 */ /* 0x000fe2000001ff00 */
[----:B------:R-:W-:Y:S01]  /*1760*/  IMAD.MOV.U32 R166, RZ, RZ, RZ ;  /* 0x000000ffffa67224 */ /* 0x000fe200078e00ff */
        /* <DEDUP_REMOVED lines=32> */
[----:B------:R-:W-:Y:S01]  /*1970*/  CS2R R32, SRZ ;  /* 0x0000000000207805 */ /* 0x000fe2000001ff00 */
[----:B------:R-:W-:Y:S01]  /*1980*/  IMAD.MOV.U32 R6, RZ, RZ, RZ ;  /* 0x000000ffff067224 */ /* 0x000fe200078e00ff */
[----:B------:R-:W-:Y:S02]  /*1990*/  CS2R R26, SRZ ;  /* 0x00000000001a7805 */ /* 0x000fe4000001ff00 */
[----:B------:R-:W-:Y:S01]  /*19a0*/  CS2R R28, SRZ ;  /* 0x00000000001c7805 */ /* 0x000fe2000001ff00 */
[----:B------:R-:W-:Y:S01]  /*19b0*/  IMAD.MOV.U32 R8, RZ, RZ, RZ ;  /* 0x000000ffff087224 */ /* 0x000fe200078e00ff */
[----:B------:R-:W-:Y:S01]  /*19c0*/  CS2R R24, SRZ ;  /* 0x0000000000187805 */ /* 0x000fe2000001ff00 */
[----:B------:R-:W-:Y:S06]  /*19d0*/  @!P1 BRA `(.L_x_1086) ;  /* 0x000000a800c89947 */ /* 0x000fec0003800000 */
        /* <DEDUP_REMOVED lines=31> */
.L_x_1087:
        /* <DEDUP_REMOVED lines=9> */
[----:B------:R-:W0:Y:S02]  /*1c60*/  SYNCS.PHASECHK.TRANS64.TRYWAIT P1, [UR38+0x30800], R0 ;  /* 0x03080000ff0075a7 */ /* 0x000e240008020166 */
[----:B0-----:R-:W-:Y:S05]  /*1c70*/  @!P1 BRA `(.L_x_1088) ;  /* 0x0000012c004c9947 */ /* 0x001fea0003800000 */
.L_x_1273:
[----:B------:R-:W-:Y:S05]  /*1c80*/  @!P0 BRA `(.L_x_1089) ;  /* 0x0000000000048947 */ /* 0x000fea0003800000 */
[----:B------:R-:W-:Y:S01]  /*1c90*/  BPT.TRAP 0x1 ;  /* 0x000000040000795c */ /* 0x000fe20000300000 */
.L_x_1089:
[----:B------:R-:W-:Y:S02]  /*1ca0*/  IMAD.U32 R5, RZ, RZ, UR36 ;  /* 0x00000024ff057e24 */ /* 0x000fe4000f8e00ff */
[----:B0-----:R-:W-:-:S03]  /*1cb0*/  IMAD.U32 R0, RZ, RZ, UR37 ;  /* 0x00000025ff007e24 */ /* 0x001fc6000f8e00ff */
[----:B------:R-:W-:Y:S02]  /*1cc0*/  LEA R5, R5, UR38, 0x3 ;  /* 0x0000002605057c11 */ /* 0x000fe4000f8e18ff */
[----:B------:R-:W-:-:S04]  /*1cd0*/  SHF.L.U32 R0, R0, 0x1f, RZ ;  /* 0x0000001f00007819 */ /* 0x000fc800000006ff */
[----:B------:R0:W1:Y:S01]  /*1ce0*/  SYNCS.PHASECHK.TRANS64.TRYWAIT P2, [R5+URZ+0x30830], R0 ;  /* 0x03083000050075a7 */ /* 0x000062000804017f */
[----:B------:R-:W-:Y:S05]  /*1cf0*/  @!P0 BRA `(.L_x_1090) ;  /* 0x0000000000048947 */ /* 0x000fea0003800000 */
[----:B------:R-:W-:Y:S01]  /*1d00*/  BPT.TRAP 0x1 ;  /* 0x000000040000795c */ /* 0x000fe20000300000 */
.L_x_1090:
[----:B------:R-:W2:Y:S02]  /*1d10*/  S2R R2, SR_TID.X ;  /* 0x0000000000027919 */ /* 0x000ea40000002100 */
[----:B--2---:R-:W-:Y:S01]  /*1d20*/  LOP3.LUT P1, RZ, R2, 0x7f, RZ, 0xc0, !PT ;  /* 0x0000007f02ff7812 */ /* 0x004fe2000782c0ff */
[----:B-1----:R-:W-:-:S12]  /*1d30*/  @P2 BRA `(.L_x_1091) ;  /* 0x0000000000082947 */ /* 0x002fd80003800000 */
[----:B------:R-:W1:Y:S02]  /*1d40*/  SYNCS.PHASECHK.TRANS64.TRYWAIT P2, [R5+URZ+0x30830], R0 ;  /* 0x03083000050075a7 */ /* 0x000e64000804017f */
[----:B-1----:R-:W-:Y:S05]  /*1d50*/  @!P2 BRA `(.L_x_1092) ;  /* 0x0000012c002ca947 */ /* 0x002fea0003800000 */
.L_x_1091:
[----:B------:R-:W-:Y:S05]  /*1d60*/  WARPSYNC.ALL ;  /* 0x0000000000007948 */ /* 0x000fea0003800000 */
[----:B------:R-:W-:Y:S01]  /*1d70*/  UIADD3 UR4, UR38, 0x20400, URZ ;  /* 0x0002040026047890 */ /* 0x000fe2000fffe03f */
[----:B------:R-:W-:Y:S01]  /*1d80*/  WARPGROUP.ARRIVE ;  /* 0x00000000000079c5 */ /* 0x000fe20000000000 */
[----:B------:R-:W-:Y:S01]  /*1d90*/  UMOV UR9, 0x40000040 ;  /* 0x4000004000097882 */ /* 0x000fe20000000000 */
[----:B------:R-:W-:Y:S01]  /*1da0*/  UMOV UR11, 0x40000040 ;  /* 0x40000040000b7882 */ /* 0x000fe20000000000 */
[----:B------:R-:W-:Y:S01]  /*1db0*/  USHF.R.U32.HI UR4, URZ, 0x4, UR4 ;  /* 0x000000043f047899 */ /* 0x000fe20008011604 */
[----:B------:R-:W-:Y:S01]  /*1dc0*/  IMAD.U32 R15, RZ, RZ, UR9 ;  /* 0x00000009ff0f7e24 */ /* 0x000fe2000f8e00ff */
[----:B------:R-:W-:Y:S01]  /*1dd0*/  UMOV UR13, 0x40000040 ;  /* 0x40000040000d7882 */ /* 0x000fe20000000000 */
[----:B------:R-:W-:Y:S01]  /*1de0*/  UMOV UR15, 0x40000040 ;  /* 0x40000040000f7882 */ /* 0x000fe20000000000 */
[----:B------:R-:W-:Y:S01]  /*1df0*/  ULOP3.LUT UR4, UR4, 0x3fff, URZ, 0xc0, !UPT ;  /* 0x00003fff04047892 */ /* 0x000fe2000f8ec03f */
[----:B------:R-:W-:Y:S01]  /*1e00*/  IMAD.MOV.U32 R3, RZ, RZ, -0x40 ;  /* 0xffffffc0ff037424 */ /* 0x000fe200078e00ff */
[----:B------:R-:W-:Y:S01]  /*1e10*/  UMOV UR17, 0x40000040 ;  /* 0x4000004000117882 */ /* 0x000fe20000000000 */
[----:B------:R-:W-:Y:S01]  /*1e20*/  UMOV UR19, 0x40000040 ;  /* 0x4000004000137882 */ /* 0x000fe20000000000 */
[----:B------:R-:W-:Y:S01]  /*1e30*/  ULOP3.LUT UR39, UR4, 0x10000, URZ, 0xfc, !UPT ;  /* 0x0001000004277892 */ /* 0x000fe2000f8efc3f */
[----:B------:R-:W-:Y:S01]  /*1e40*/  IMAD R20, R62, R3, 0x40 ;  /* 0x000000403e147424 */ /* 0x000fe200078e0203 */
[----:B------:R-:W-:Y:S01]  /*1e50*/  ULOP3.LUT UR4, UR40, 0x10000, URZ, 0xfc, !UPT ;  /* 0x0001000028047892 */ /* 0x000fe2000f8efc3f */
[----:B01----:R-:W-:Y:S01]  /*1e60*/  @!P1 VIADD R0, R5, 0x30840 ;  /* 0x0003084005009836 */ /* 0x003fe20000000000 */
[----:B------:R-:W-:Y:S01]  /*1e70*/  ULEA UR5, UR36, UR39, 0xb ;  /* 0x0000002724057291 */ /* 0x000fe2000f8e583f */
[----:B------:R-:W-:Y:S01]  /*1e80*/  IMAD.IADD R3, R19, 0x1, R20 ;  /* 0x0000000113037824 */ /* 0x000fe200078e0214 */
[----:B------:R-:W-:Y:S01]  /*1e90*/  UIADD3 UR6, UR4, 0x2, URZ ;  /* 0x0000000204067890 */ /* 0x000fe2000fffe03f */
[----:B------:R-:W-:Y:S01]  /*1ea0*/  IMAD R4, R201, 0x80, R211 ;  /* 0x00000080c9047824 */ /* 0x000fe200078e02d3 */
[----:B------:R-:W-:Y:S01]  /*1eb0*/  UIADD3 UR7, UR5, 0x2, URZ ;  /* 0x0000000205077890 */ /* 0x000fe2000fffe03f */
[----:B------:R-:W-:Y:S01]  /*1ec0*/  @!P1 PRMT R0, RZ, 0x654, R0 ;  /* 0x00000654ff009816 */ /* 0x000fe20000000000 */
[----:B------:R-:W-:Y:S01]  /*1ed0*/  UMOV UR8, UR4 ;  /* 0x0000000400087c82 */ /* 0x000fe20008000000 */
[----:B------:R-:W-:Y:S01]  /*1ee0*/  UMOV UR10, UR5 ;  /* 0x00000005000a7c82 */ /* 0x000fe20008000000 */
[----:B------:R-:W-:Y:S01]  /*1ef0*/  IMAD.U32 R14, RZ, RZ, UR8 ;  /* 0x00000008ff0e7e24 */ /* 0x000fe2000f8e00ff */
[----:B------:R-:W-:Y:S01]  /*1f00*/  HGMMA.64x64x16.F32.BF16 R24, gdesc[UR8], RZ, !UPT, gsb0 ;  /* 0x00e00000081879f0 */ /* 0x000fe2000c0018ff */
        /* <DEDUP_REMOVED lines=8> */
[----:B------:R-:W-:Y:S01]  /*1f90*/  UIADD3 UR12, UR4, 0x404, URZ ;  /* 0x00000404040c7890 */ /* 0x000fe2000fffe03f */
[--C-:B------:R-:W-:Y:S01]  /*1fa0*/  IADD3 R5, -R22, 0x1, R3.reuse ;  /* 0x0000000116057810 */ /* 0x100fe20007ffe103 */
[----:B------:R-:W-:Y:S01]  /*1fb0*/  UIADD3 UR14, UR5, 0x204, URZ ;  /* 0x00000204050e7890 */ /* 0x000fe2000fffe03f */
[----:B------:R-:W-:Y:S01]  /*1fc0*/  IMAD R17, R18, -0x2, R3 ;  /* 0xfffffffe12117824 */ /* 0x000fe200078e0203 */
[----:B------:R-:W-:Y:S01]  /*1fd0*/  UIADD3 UR16, UR4, 0x406, URZ ;  /* 0x0000040604107890 */ /* 0x000fe2000fffe03f */
[----:B------:R-:W-:Y:S01]  /*1fe0*/  LEA R16, R62, 0xffffffc0, 0x6 ;  /* 0xffffffc03e107811 */ /* 0x000fe200078e30ff */
[----:B------:R-:W-:Y:S01]  /*1ff0*/  UIADD3 UR18, UR5, 0x206, URZ ;  /* 0x0000020605127890 */ /* 0x000fe2000fffe03f */
[----:B------:R-:W-:Y:S01]  /*2000*/  IMAD R5, R18, -0x2, R5 ;  /* 0xfffffffe12057824 */ /* 0x000fe200078e0205 */
        /* <DEDUP_REMOVED lines=61> */
[----:B------:R-:W-:Y:S01]  /*23e0*/  IMAD.U32 R6, RZ, RZ, UR8 ;  /* 0x00000008ff067e24 */ /* 0x000fe2000f8e00ff */
[----:B------:R-:W-:Y:S01]  /*23f0*/  ULDC.64 UR6, c[0x0][0x9e0] ;  /* 0x0002780000067ab9 */ /* 0x000fe20000000a00 */
[----:B------:R-:W-:Y:S01]  /*2400*/  IMAD.U32 R7, RZ, RZ, UR9 ;  /* 0x00000009ff077e24 */ /* 0x000fe2000f8e00ff */
[----:B------:R-:W-:Y:S01]  /*2410*/  UISETP.GE.AND UP0, UPT, UR7, 0x1, UPT ;  /* 0x000000010700788c */ /* 0x000fe2000bf06270 */
[----:B------:R-:W-:-:S05]  /*2420*/  VIADD R21, R5, UR6 ;  /* 0x0000000605157c36 */ /* 0x000fca0008000000 */
[----:B------:R-:W-:Y:S01]  /*2430*/  PLOP3.LUT P2, PT, PT, PT, UP0, 0x40, 0x0 ;  /* 0x000000000000781c */ /* 0x000fe20003f4e808 */
[----:B------:R-:W-:Y:S02]  /*2440*/  WARPGROUP.DEPBAR.LE gsb0, 0x0 ;  /* 0x00008000000079c5 */ /* 0x000fe40000010000 */
[----:B------:R-:W-:-:S06]  /*2450*/  WARPGROUP.ARRIVE ;  /* 0x00000000000079c5 */ /* 0x000fcc0000000000 */
[----:B------:R-:W-:Y:S01]  /*2460*/  HGMMA.64x64x16.F32.BF16 R24, gdesc[UR8], R24, gsb0 ;  /* 0x00e00000081879f0 */ /* 0x000fe20008001818 */
[----:B------:R-:W-:Y:S02]  /*2470*/  UIADD3 UR8, UR4, 0x402, URZ ;  /* 0x0000040204087890 */ /* 0x000fe4000fffe03f */
[----:B------:R-:W-:Y:S01]  /*2480*/  UIADD3 UR10, UR5, 0x202, URZ ;  /* 0x00000202050a7890 */ /* 0x000fe2000fffe03f */
[----:B------:R-:W-:Y:S01]  /*2490*/  UMOV UR9, 0x40000040 ;  /* 0x4000004000097882 */ /* 0x000fe20000000000 */
[----:B------:R-:W-:Y:S01]  /*24a0*/  UMOV UR11, 0x40000040 ;  /* 0x40000040000b7882 */ /* 0x000fe20000000000 */
        /* <DEDUP_REMOVED lines=39> */
[----:B0-----:R-:W-:Y:S01]  /*2720*/  VIADDMNMX R0, R4, R21, R17, PT ;  /* 0x0000001504007246 */ /* 0x001fe20003800111 */
[----:B------:R-:W-:Y:S06]  /*2730*/  @P2 BRA `(.L_x_1093) ;  /* 0x0000000000582947 */ /* 0x000fec0003800000 */
[----:B------:R-:W-:Y:S01]  /*2740*/  IADD3 R3, -R22, R19, R4 ;  /* 0x0000001316037210 */ /* 0x000fe20007ffe104 */
[----:B------:R-:W-:Y:S03]  /*2750*/  BSSY B0, `(.L_x_1094) ;  /* 0x0000010000007945 */ /* 0x000fe60003800000 */
        /* <DEDUP_REMOVED lines=10> */
.L_x_1095:
[----:B------:R-:W-:-:S06]  /*2800*/  UISETP.NE.AND UP1, UPT, UR7, 0x1, UPT ;  /* 0x000000010700788c */ /* 0x000fcc000bf25270 */
[----:B------:R-:W-:-:S05]  /*2810*/  PLOP3.LUT P2, PT, PT, PT, UP1, 0x80, 0x0 ;  /* 0x000000000000781c */ /* 0x000fca0003f4f018 */
[----:B------:R-:W-:-:S08]  /*2820*/  @UP1 ULDC.64 UR10, c[0x0][0x9e8] ;  /* 0x00027a00000a1ab9 */ /* 0x000fd00000000a00 */
[----:B------:R-:W-:-:S05]  /*2830*/  @P2 IMAD.HI.U32 R56, R3, UR10, RZ ;  /* 0x0000000a03382c27 */ /* 0x000fca000f8e00ff */
[----:B------:R-:W-:-:S07]  /*2840*/  @P2 SHF.R.U32.HI R3, RZ, UR11, R56 ;  /* 0x0000000bff032c19 */ /* 0x000fce0008011638 */
.L_x_1096:
[----:B------:R-:W-:Y:S05]  /*2850*/  BSYNC B0 ;  /* 0x0000000000007941 */ /* 0x000fea0003800000 */
.L_x_1094:
[----:B------:R-:W-:-:S04]  /*2860*/  IMAD R3, R3, UR7, -R16 ;  /* 0x0000000703037c24 */ /* 0x000fc8000f8e0a10 */
[----:B------:R-:W-:-:S05]  /*2870*/  IMAD R3, R18, -0x2, R3 ;  /* 0xfffffffe12037824 */ /* 0x000fca00078e0203 */
[----:B------:R-:W-:Y:S02]  /*2880*/  VIMNMX R2, R2, R3, !PT ;  /* 0x0000000302027248 */ /* 0x000fe40007fe0100 */
[----:B------:R-:W-:-:S07]  /*2890*/  VIADDMNMX R0, R3, UR7, R0, PT ;  /* 0x0000000703007c46 */ /* 0x000fce000b800100 */
.L_x_1093:
[C---:B------:R-:W-:Y:S02]  /*28a0*/  ISETP.GE.AND P2, PT, R20.reuse, 0x2, PT ;  /* 0x000000021400780c */ /* 0x040fe40003f46270 */
        /* <DEDUP_REMOVED lines=29> */
[----:B------:R-:W-:Y:S02]  /*2a80*/  ISETP.LT.OR P4, PT, R0, 0x1a, P4 ;  /* 0x0000001a0000780c */ /* 0x000fe40002781670 */
        /* <DEDUP_REMOVED lines=43> */
[----:B------:R-:W-:Y:S02]  /*2d40*/  IADD3 R2, R5, 0x8, R4 ;  /* 0x0000000805027810 */ /* 0x000fe40007ffe004 */
[----:B------:R-:W-:Y:S01]  /*2d50*/  ISETP.LT.OR P6, PT, R0, 0x3a, P6 ;  /* 0x0000003a0000780c */ /* 0x000fe200037c1670 */
[----:B------:R-:W-:-:S03]  /*2d60*/  VIADD R0, R4, 0x8 ;  /* 0x0000000804007836 */ /* 0x000fc60000000000 */
[----:B------:R-:W-:Y:S02]  /*2d70*/  FSEL R72, R53, -INF , !P6 ;  /* 0xff80000035487808 */ /* 0x000fe40007000000 */
[----:B------:R-:W-:Y:S02]  /*2d80*/  PLOP3.LUT P6, PT, PT, PT, UP0, 0x40, 0x0 ;  /* 0x000000000000781c */ /* 0x000fe40003fce808 */
[----:B------:R-:W-:-:S11]  /*2d90*/  VIADDMNMX R0, R0, R21, R17, PT ;  /* 0x0000001500007246 */ /* 0x000fd60003800111 */
[----:B------:R-:W-:Y:S05]  /*2da0*/  @P6 BRA `(.L_x_1097) ;  /* 0x0000000000646947 */ /* 0x000fea0003800000 */
[----:B------:R-:W-:Y:S01]  /*2db0*/  IADD3 R3, R19, 0x8, R4 ;  /* 0x0000000813037810 */ /* 0x000fe20007ffe004 */
[----:B------:R-:W-:Y:S04]  /*2dc0*/  BSSY B0, `(.L_x_1098) ;  /* 0x0000013000007945 */ /* 0x000fe80003800000 */
        /* <DEDUP_REMOVED lines=12> */
.L_x_1099:
[----:B------:R-:W-:-:S06]  /*2e90*/  UISETP.NE.AND UP1, UPT, UR7, 0x1, UPT ;  /* 0x000000010700788c */ /* 0x000fcc000bf25270 */
[----:B------:R-:W-:-:S05]  /*2ea0*/  PLOP3.LUT P6, PT, PT, PT, UP1, 0x80, 0x0 ;  /* 0x000000000000781c */ /* 0x000fca0003fcf018 */
[----:B------:R-:W-:-:S08]  /*2eb0*/  @UP1 ULDC.64 UR10, c[0x0][0x9e8] ;  /* 0x00027a00000a1ab9 */ /* 0x000fd00000000a00 */
[----:B------:R-:W-:Y:S01]  /*2ec0*/  @P6 IMAD.HI.U32 R5, R3, UR10, RZ ;  /* 0x0000000a03056c27 */ /* 0x000fe2000f8e00ff */
[----:B------:R-:W-:-:S13]  /*2ed0*/  PLOP3.LUT P6, PT, PT, PT, UP1, 0x80, 0x0 ;  /* 0x000000000000781c */ /* 0x000fda0003fcf018 */
[----:B------:R-:W-:-:S07]  /*2ee0*/  @P6 SHF.R.U32.HI R3, RZ, UR11, R5 ;  /* 0x0000000bff036c19 */ /* 0x000fce0008011605 */
.L_x_1100:
[----:B------:R-:W-:Y:S05]  /*2ef0*/  BSYNC B0 ;  /* 0x0000000000007941 */ /* 0x000fea0003800000 */
.L_x_1098:
[----:B------:R-:W-:-:S04]  /*2f00*/  IMAD R3, R3, UR7, -R16 ;  /* 0x0000000703037c24 */ /* 0x000fc8000f8e0a10 */
[----:B------:R-:W-:-:S05]  /*2f10*/  IMAD R3, R18, -0x2, R3 ;  /* 0xfffffffe12037824 */ /* 0x000fca00078e0203 */
[----:B------:R-:W-:Y:S02]  /*2f20*/  VIMNMX R2, R2, R3, !PT ;  /* 0x0000000302027248 */ /* 0x000fe40007fe0100 */
[----:B------:R-:W-:-:S07]  /*2f30*/  VIADDMNMX R0, R3, UR7, R0, PT ;  /* 0x0000000703007c46 */ /* 0x000fce000b800100 */
.L_x_1097:
[----:B------:R-:W-:Y:S01]  /*2f40*/  ISETP.GT.AND P2, PT, R2, 0x1, !P2 ;  /* 0x000000010200780c */ /* 0x000fe20005744270 */
[----:B------:R-:W-:Y:S01]  /*2f50*/  ULDC UR10, c[0x0][0x988] ;  /* 0x00026200000a7ab9 */ /* 0x000fe20000000800 */
[----:B------:R-:W-:Y:S02]  /*2f60*/  FMNMX.FTZ R3, R24, R56, !PT ;  /* 0x0000003818037209 */ /* 0x000fe40007810000 */
        /* <DEDUP_REMOVED lines=29> */
[----:B------:R-:W-:Y:S02]  /*3140*/  FMNMX.FTZ R3, R52, R3, !PT ;  /* 0x0000000334037209 */ /* 0x000fe40007810000 */
[----:B------:R-:W-:Y:S02]  /*3150*/  FSEL R38, R38, -INF , !P2 ;  /* 0xff80000026267808 */ /* 0x000fe40005000000 */
[----:B------:R-:W-:Y:S02]  /*3160*/  ISETP.NE.AND P2, PT, R61, RZ, PT ;  /* 0x000000ff3d00720c */ /* 0x000fe40003f45270 */
[C---:B------:R-:W-:Y:S02]  /*3170*/  ISETP.GT.AND P3, PT, R2.reuse, 0x8, !P3 ;  /* 0x000000080200780c */ /* 0x040fe40005f64270 */
[----:B------:R-:W-:-:S02]  /*3180*/  ISETP.GT.AND P2, PT, R2, 0x19, !P2 ;  /* 0x000000190200780c */ /* 0x000fc40005744270 */
[----:B------:R-:W-:Y:S02]  /*3190*/  FMNMX.FTZ R17, R72, R3, !PT ;  /* 0x0000000348117209 */ /* 0x000fe40007810000 */
[C---:B------:R-:W-:Y:S02]  /*31a0*/  ISETP.LT.OR P2, PT, R0.reuse, 0x1a, P2 ;  /* 0x0000001a0000780c */ /* 0x040fe40001741670 */
[----:B------:R-:W-:Y:S01]  /*31b0*/  ISETP.LT.OR P3, PT, R0, 0x9, P3 ;  /* 0x000000090000780c */ /* 0x000fe20001f61670 */
[----:B------:R-:W0:Y:S01]  /*31c0*/  SHFL.BFLY PT, R16, R17, 0x2, 0x1f ;  /* 0x0c401f0011107f89 */ /* 0x000e2200000e0000 */
[----:B------:R-:W-:Y:S02]  /*31d0*/  FSEL R39, R39, -INF , !P2 ;  /* 0xff80000027277808 */ /* 0x000fe40005000000 */
[----:B------:R-:W-:Y:S02]  /*31e0*/  ISETP.NE.AND P2, PT, R37, RZ, PT ;  /* 0x000000ff2500720c */ /* 0x000fe40003f45270 */
        /* <DEDUP_REMOVED lines=16> */
[----:B------:R-:W-:Y:S02]  /*32f0*/  ISETP.GT.AND P3, PT, R2, 0x30, !P3 ;  /* 0x000000300200780c */ /* 0x000fe40005f64270 */
[----:B------:R-:W-:Y:S02]  /*3300*/  FSEL R46, R46, -INF , !P2 ;  /* 0xff8000002e2e7808 */ /* 0x000fe40005000000 */
[----:B------:R-:W-:-:S02]  /*3310*/  ISETP.GT.AND P2, PT, R2, RZ, !P6 ;  /* 0x000000ff0200720c */ /* 0x000fc40007744270 */
[----:B------:R-:W-:Y:S02]  /*3320*/  ISETP.NE.AND P6, PT, R20, RZ, PT ;  /* 0x000000ff1400720c */ /* 0x000fe40003fc5270 */
[----:B------:R-:W-:Y:S02]  /*3330*/  ISETP.LT.OR P2, PT, R0, 0x1, P2 ;  /* 0x000000010000780c */ /* 0x000fe40001741670 */
[----:B0-----:R-:W-:Y:S02]  /*3340*/  FMNMX.FTZ R20, R17, R16, !PT ;  /* 0x0000001011147209 */ /* 0x001fe40007810000 */
[----:B------:R-:W-:Y:S02]  /*3350*/  FSEL R26, R26, -INF , !P2 ;  /* 0xff8000001a1a7808 */ /* 0x000fe40005000000 */
[----:B------:R-:W-:Y:S01]  /*3360*/  ISETP.NE.AND P2, PT, R65, RZ, PT ;  /* 0x000000ff4100720c */ /* 0x000fe20003f45270 */
[----:B------:R-:W0:Y:S01]  /*3370*/  SHFL.BFLY PT, R5, R20, 0x1, 0x1f ;  /* 0x0c201f0014057f89 */ /* 0x000e2200000e0000 */
        /* <DEDUP_REMOVED lines=12> */
[----:B0-----:R-:W-:-:S02]  /*3440*/  FMNMX.FTZ R5, R20, R5, !PT ;  /* 0x0000000514057209 */ /* 0x001fc40007810000 */
[----:B------:R-:W-:Y:S02]  /*3450*/  FMNMX.FTZ R3, R39, R16, !PT ;  /* 0x0000001027037209 */ /* 0x000fe40007810000 */
[C---:B------:R-:W-:Y:S01]  /*3460*/  FSETP.NEU.FTZ.AND P2, PT, R5.reuse, -INF , PT ;  /* 0xff8000000500780b */ /* 0x040fe20003f5d000 */
[----:B------:R-:W-:Y:S01]  /*3470*/  FMUL.FTZ R17, R5, UR10 ;  /* 0x0000000a05117c20 */ /* 0x000fe20008410000 */
[----:B------:R-:W-:Y:S02]  /*3480*/  FMNMX.FTZ R16, R42, R3, !PT ;  /* 0x000000032a107209 */ /* 0x000fe40007810000 */
[----:B------:R-:W-:Y:S02]  /*3490*/  FSEL R51, R51, -INF , !P4 ;  /* 0xff80000033337808 */ /* 0x000fe40006000000 */
[----:B------:R-:W-:Y:S02]  /*34a0*/  FMNMX.FTZ R3, R43, R16, !PT ;  /* 0x000000102b037209 */ /* 0x000fe40007810000 */
[----:B------:R-:W-:-:S02]  /*34b0*/  FSEL R17, R17, RZ, P2 ;  /* 0x000000ff11117208 */ /* 0x000fc40001000000 */
[----:B------:R-:W-:Y:S02]  /*34c0*/  ISETP.GT.AND P2, PT, R2, 0x39, !P6 ;  /* 0x000000390200780c */ /* 0x000fe40007744270 */
[----:B------:R-:W-:Y:S01]  /*34d0*/  FMNMX.FTZ R2, R46, R3, !PT ;  /* 0x000000032e027209 */ /* 0x000fe20007810000 */
[--C-:B------:R-:W-:Y:S01]  /*34e0*/  FFMA.FTZ R16, R24, UR10, -R17.reuse ;  /* 0x0000000a18107c23 */ /* 0x100fe20008010811 */
[----:B------:R-:W-:Y:S01]  /*34f0*/  ISETP.LT.OR P2, PT, R0, 0x3a, P2 ;  /* 0x0000003a0000780c */ /* 0x000fe20001741670 */
[--C-:B------:R-:W-:Y:S01]  /*3500*/  FFMA.FTZ R20, R56, UR10, -R17.reuse ;  /* 0x0000000a38147c23 */ /* 0x100fe20008010811 */
[----:B------:R-:W-:Y:S01]  /*3510*/  FMNMX.FTZ R3, R47, R2, !PT ;  /* 0x000000022f037209 */ /* 0x000fe20007810000 */
[--C-:B------:R-:W-:Y:S01]  /*3520*/  FFMA.FTZ R24, R58, UR10, -R17.reuse ;  /* 0x0000000a3a187c23 */ /* 0x100fe20008010811 */
[----:B------:R-:W-:Y:S01]  /*3530*/  FSEL R54, R54, -INF , !P5 ;  /* 0xff80000036367808 */ /* 0x000fe20006800000 */
[----:B------:R-:W-:Y:S01]  /*3540*/  MUFU.EX2 R16, R16 ;  /* 0x0000001000107308 */ /* 0x000fe20000000800 */
[----:B------:R-:W-:Y:S01]  /*3550*/  FMNMX.FTZ R2, R50, R3, !PT ;  /* 0x0000000332027209 */ /* 0x000fe20007810000 */
[----:B------:R-:W-:Y:S01]  /*3560*/  FFMA.FTZ R33, R64, UR10, -R17 ;  /* 0x0000000a40217c23 */ /* 0x000fe20008010811 */
[----:B------:R-:W-:-:S02]  /*3570*/  FSEL R55, R55, -INF , !P2 ;  /* 0xff80000037377808 */ /* 0x000fc40005000000 */
[----:B------:R-:W-:Y:S01]  /*3580*/  FMNMX.FTZ R3, R51, R2, !PT ;  /* 0x0000000233037209 */ /* 0x000fe20007810000 */
[--C-:B------:R-:W-:Y:S01]  /*3590*/  FFMA.FTZ R2, R28, UR10, -R17.reuse ;  /* 0x0000000a1c027c23 */ /* 0x100fe20008010811 */
[--C-:B------:R-:W-:Y:S01]  /*35a0*/  FFMA.FTZ R28, R32, UR10, -R17.reuse ;  /* 0x0000000a201c7c23 */ /* 0x100fe20008010811 */
[----:B------:R0:W1:Y:S01]  /*35b0*/  MUFU.EX2 R21, R20 ;  /* 0x0000001400157308 */ /* 0x0000620000000800 */
[----:B------:R-:W-:Y:S01]  /*35c0*/  FMNMX.FTZ R0, R54, R3, !PT ;  /* 0x0000000336007209 */ /* 0x000fe20007810000 */
[--C-:B------:R-:W-:Y:S01]  /*35d0*/  FFMA.FTZ R32, R36, UR10, -R17.reuse ;  /* 0x0000000a24207c23 */ /* 0x100fe20008010811 */
[--C-:B------:R-:W-:Y:S01]  /*35e0*/  FFMA.FTZ R36, R40, UR10, -R17.reuse ;  /* 0x0000000a28247c23 */ /* 0x100fe20008010811 */
[----:B------:R-:W-:Y:S01]  /*35f0*/  FFMA.FTZ R40, R48, UR10, -R17 ;  /* 0x0000000a30287c23 */ /* 0x000fe20008010811 */
[----:B------:R-:W-:-:S03]  /*3600*/  FMNMX.FTZ R0, R55, R0, !PT ;  /* 0x0000000037007209 */ /* 0x000fc60007810000 */
[----:B------:R-:W-:Y:S01]  /*3610*/  MUFU.EX2 R198, R2 ;  /* 0x0000000200c67308 */ /* 0x000fe20000000800 */
[----:B0-----:R-:W-:Y:S01]  /*3620*/  FFMA.FTZ R20, R60, UR10, -R17 ;  /* 0x0000000a3c147c23 */ /* 0x001fe20008010811 */
[----:B------:R-:W0:Y:S06]  /*3630*/  SHFL.BFLY PT, R3, R0, 0x2, 0x1f ;  /* 0x0c401f0000037f89 */ /* 0x000e2c00000e0000 */
[----:B------:R2:W-:Y:S01]  /*3640*/  MUFU.EX2 R25, R24 ;  /* 0x0000001800197308 */ /* 0x0005e20000000800 */
[----:B-1----:R-:W-:-:S07]  /*3650*/  F2FP.BF16.F32.PACK_AB R196, R21, R16 ;  /* 0x0000001015c4723e */ /* 0x002fce00000010ff */
[----:B------:R1:W-:Y:S01]  /*3660*/  MUFU.EX2 R29, R20 ;  /* 0x00000014001d7308 */ /* 0x0003e20000000800 */
[----:B--2---:R-:W-:-:S07]  /*3670*/  FFMA.FTZ R24, R68, UR10, -R17 ;  /* 0x0000000a44187c23 */ /* 0x004fce0008010811 */
[----:B------:R-:W2:Y:S01]  /*3680*/  MUFU.EX2 R28, R28 ;  /* 0x0000001c001c7308 */ /* 0x000ea20000000800 */
[--C-:B-1----:R-:W-:Y:S01]  /*3690*/  FFMA.FTZ R20, R44, UR10, -R17.reuse ;  /* 0x0000000a2c147c23 */ /* 0x102fe20008010811 */
[----:B0-----:R-:W-:Y:S01]  /*36a0*/  FMNMX.FTZ R2, R0, R3, !PT ;  /* 0x0000000300027209 */ /* 0x001fe20007810000 */
[--C-:B------:R-:W-:Y:S01]  /*36b0*/  FFMA.FTZ R0, R66, UR10, -R17.reuse ;  /* 0x0000000a42007c23 */ /* 0x100fe20008010811 */
[----:B------:R-:W-:-:S03]  /*36c0*/  FFMA.FTZ R44, R70, UR10, -R17 ;  /* 0x0000000a462c7c23 */ /* 0x000fc60008010811 */
[----:B------:R-:W0:Y:S01]  /*36d0*/  SHFL.BFLY PT, R3, R2, 0x1, 0x1f ;  /* 0x0c201f0002037f89 */ /* 0x000e2200000e0000 */
[----:B------:R1:W-:Y:S08]  /*36e0*/  MUFU.EX2 R37, R0 ;  /* 0x0000000000257308 */ /* 0x0003f00000000800 */
[----:B------:R-:W-:Y:S01]  /*36f0*/  MUFU.EX2 R32, R32 ;  /* 0x0000002000207308 */ /* 0x000fe20000000800 */
[----:B--2---:R-:W-:-:S07]  /*3700*/  F2FP.BF16.F32.PACK_AB R192, R29, R28 ;  /* 0x0000001c1dc0723e */ /* 0x004fce00000010ff */
[----:B------:R-:W-:Y:S01]  /*3710*/  MUFU.EX2 R41, R24 ;  /* 0x0000001800297308 */ /* 0x000fe20000000800 */
[----:B0-----:R-:W-:Y:S01]  /*3720*/  FMNMX.FTZ R3, R2, R3, !PT ;  /* 0x0000000302037209 */ /* 0x001fe20007810000 */
[--C-:B------:R-:W-:Y:S01]  /*3730*/  FFMA.FTZ R2, R52, UR10, -R17.reuse ;  /* 0x0000000a34027c23 */ /* 0x100fe20008010811 */
[----:B------:R-:W-:-:S05]  /*3740*/  FFMA.FTZ R17, R72, UR10, -R17 ;  /* 0x0000000a48117c23 */ /* 0x000fca0008010811 */
[----:B------:R-:W0:Y:S01]  /*3750*/  MUFU.EX2 R33, R33 ;  /* 0x0000002100217308 */ /* 0x000e220000000800 */
[C---:B------:R-:W-:Y:S01]  /*3760*/  FSETP.NEU.FTZ.AND P2, PT, R3.reuse, -INF , PT ;  /* 0xff8000000300780b */ /* 0x040fe20003f5d000 */
[----:B-1----:R-:W-:-:S05]  /*3770*/  FMUL.FTZ R0, R3, UR10 ;  /* 0x0000000a03007c20 */ /* 0x002fca0008410000 */
[----:B------:R-:W-:Y:S01]  /*3780*/  FSEL R0, R0, RZ, P2 ;  /* 0x000000ff00007208 */ /* 0x000fe20001000000 */
[----:B------:R1:W-:Y:S01]  /*3790*/  MUFU.EX2 R49, R17 ;  /* 0x0000001100317308 */ /* 0x0003e20000000800 */
[----:B------:R-:W-:-:S03]  /*37a0*/  PLOP3.LUT P2, PT, PT, PT, UP0, 0x40, 0x0 ;  /* 0x000000000000781c */ /* 0x000fc60003f4e808 */
[--C-:B------:R-:W-:Y:S01]  /*37b0*/  FFMA.FTZ R26, R26, UR10, -R0.reuse ;  /* 0x0000000a1a1a7c23 */ /* 0x100fe20008010800 */
[--C-:B------:R-:W-:Y:S01]  /*37c0*/  FFMA.FTZ R27, R27, UR10, -R0.reuse ;  /* 0x0000000a1b1b7c23 */ /* 0x100fe20008010800 */
[--C-:B------:R-:W-:Y:S01]  /*37d0*/  FFMA.FTZ R30, R30, UR10, -R0.reuse ;  /* 0x0000000a1e1e7c23 */ /* 0x100fe20008010800 */
[--C-:B------:R-:W-:Y:S01]  /*37e0*/  FFMA.FTZ R31, R31, UR10, -R0.reuse ;  /* 0x0000000a1f1f7c23 */ /* 0x100fe20008010800 */
[--C-:B------:R-:W-:Y:S01]  /*37f0*/  FFMA.FTZ R34, R34, UR10, -R0.reuse ;  /* 0x0000000a22227c23 */ /* 0x100fe20008010800 */
[----:B-1----:R-:W-:Y:S01]  /*3800*/  FADD.FTZ R17, R16, R21 ;  /* 0x0000001510117221 */ /* 0x002fe20000010000 */
[----:B------:R-:W-:Y:S01]  /*3810*/  MUFU.EX2 R26, R26 ;  /* 0x0000001a001a7308 */ /* 0x000fe20000000800 */
[--C-:B------:R-:W-:Y:S01]  /*3820*/  FFMA.FTZ R35, R35, UR10, -R0.reuse ;  /* 0x0000000a23237c23 */ /* 0x100fe20008010800 */
[--C-:B------:R-:W-:Y:S01]  /*3830*/  FFMA.FTZ R38, R38, UR10, -R0.reuse ;  /* 0x0000000a26267c23 */ /* 0x100fe20008010800 */
[----:B------:R-:W-:Y:S01]  /*3840*/  FADD.FTZ R24, R198, R17 ;  /* 0x00000011c6187221 */ /* 0x000fe20000010000 */
[--C-:B------:R-:W-:Y:S01]  /*3850*/  FFMA.FTZ R39, R39, UR10, -R0.reuse ;  /* 0x0000000a27277c23 */ /* 0x100fe20008010800 */
[--C-:B------:R-:W-:Y:S01]  /*3860*/  FFMA.FTZ R42, R42, UR10, -R0.reuse ;  /* 0x0000000a2a2a7c23 */ /* 0x100fe20008010800 */
[----:B------:R-:W-:Y:S01]  /*3870*/  FFMA.FTZ R43, R43, UR10, -R0 ;  /* 0x0000000a2b2b7c23 */ /* 0x000fe20008010800 */
[----:B------:R-:W-:Y:S01]  /*3880*/  FADD.FTZ R17, R25, R24 ;  /* 0x0000001819117221 */ /* 0x000fe20000010000 */
[----:B------:R-:W1:Y:S01]  /*3890*/  MUFU.EX2 R27, R27 ;  /* 0x0000001b001b7308 */ /* 0x000e620000000800 */
[--C-:B------:R-:W-:Y:S01]  /*38a0*/  FFMA.FTZ R46, R46, UR10, -R0.reuse ;  /* 0x0000000a2e2e7c23 */ /* 0x100fe20008010800 */
[--C-:B------:R-:W-:Y:S01]  /*38b0*/  FFMA.FTZ R47, R47, UR10, -R0.reuse ;  /* 0x0000000a2f2f7c23 */ /* 0x100fe20008010800 */
[----:B------:R-:W-:Y:S01]  /*38c0*/  FADD.FTZ R24, R28, R17 ;  /* 0x000000111c187221 */ /* 0x000fe20000010000 */
[--C-:B------:R-:W-:Y:S01]  /*38d0*/  FFMA.FTZ R50, R50, UR10, -R0.reuse ;  /* 0x0000000a32327c23 */ /* 0x100fe20008010800 */
[----:B------:R-:W-:Y:S01]  /*38e0*/  FFMA.FTZ R51, R51, UR10, -R0 ;  /* 0x0000000a33337c23 */ /* 0x000fe20008010800 */
[----:B------:R-:W-:Y:S01]  /*38f0*/  F2FP.BF16.F32.PACK_AB R198, R25, R198 ;  /* 0x000000c619c6723e */ /* 0x000fe200000010ff */
[----:B------:R-:W-:Y:S01]  /*3900*/  FADD.FTZ R53, R29, R24 ;  /* 0x000000181d357221 */ /* 0x000fe20000010000 */
[----:B------:R-:W2:Y:S01]  /*3910*/  MUFU.EX2 R30, R30 ;  /* 0x0000001e001e7308 */ /* 0x000ea20000000800 */
[--C-:B------:R-:W-:Y:S01]  /*3920*/  FFMA.FTZ R54, R54, UR10, -R0.reuse ;  /* 0x0000000a36367c23 */ /* 0x100fe20008010800 */
[----:B------:R-:W-:Y:S01]  /*3930*/  FFMA.FTZ R0, R55, UR10, -R0 ;  /* 0x0000000a37007c23 */ /* 0x000fe20008010800 */
[----:B0-----:R-:W-:-:S05]  /*3940*/  F2FP.BF16.F32.PACK_AB R194, R33, R32 ;  /* 0x0000002021c2723e */ /* 0x001fca00000010ff */
[----:B------:R-:W0:Y:S01]  /*3950*/  MUFU.EX2 R31, R31 ;  /* 0x0000001f001f7308 */ /* 0x000e220000000800 */
[----:B-1----:R-:W-:Y:S01]  /*3960*/  FADD.FTZ R17, R26, R27 ;  /* 0x0000001b1a117221 */ /* 0x002fe20000010000 */
        /* <DEDUP_REMOVED lines=9> */
[----:B--2---:R-:W-:-:S07]  /*3a00*/  F2FP.BF16.F32.PACK_AB R188, R37, R36 ;  /* 0x0000002425bc723e */ /* 0x004fce00000010ff */
[----:B------:R-:W2:Y:S01]  /*3a10*/  MUFU.EX2 R20, R20 ;  /* 0x0000001400147308 */ /* 0x000ea20000000800 */
[C---:B0-----:R-:W-:Y:S01]  /*3a20*/  FADD.FTZ R17, R35.reuse, R24 ;  /* 0x0000001823117221 */ /* 0x041fe20000010000 */
[----:B------:R-:W-:-:S06]  /*3a30*/  F2FP.BF16.F32.PACK_AB R193, R35, R34 ;  /* 0x0000002223c1723e */ /* 0x000fcc00000010ff */
[----:B------:R0:W-:Y:S01]  /*3a40*/  MUFU.EX2 R45, R44 ;  /* 0x0000002c002d7308 */ /* 0x0001e20000000800 */
[----:B-1----:R-:W-:-:S07]  /*3a50*/  FADD.FTZ R16, R38, R17 ;  /* 0x0000001126107221 */ /* 0x002fce0000010000 */
[----:B------:R-:W1:Y:S01]  /*3a60*/  MUFU.EX2 R39, R39 ;  /* 0x0000002700277308 */ /* 0x000e620000000800 */
[----:B0-----:R-:W-:Y:S01]  /*3a70*/  FADD.FTZ R44, R32, R53 ;  /* 0x00000035202c7221 */ /* 0x001fe20000010000 */
[----:B--2---:R-:W-:-:S03]  /*3a80*/  F2FP.BF16.F32.PACK_AB R190, R41, R20 ;  /* 0x0000001429be723e */ /* 0x004fc600000010ff */
[----:B------:R-:W-:-:S03]  /*3a90*/  FADD.FTZ R53, R33, R44 ;  /* 0x0000002c21357221 */ /* 0x000fc60000010000 */
[----:B------:R-:W0:Y:S01]  /*3aa0*/  MUFU.EX2 R42, R42 ;  /* 0x0000002a002a7308 */ /* 0x000e220000000800 */
[----:B------:R-:W-:-:S04]  /*3ab0*/  FADD.FTZ R44, R36, R53 ;  /* 0x00000035242c7221 */ /* 0x000fc80000010000 */
[----:B------:R-:W-:-:S03]  /*3ac0*/  FADD.FTZ R21, R37, R44 ;  /* 0x0000002c25157221 */ /* 0x000fc60000010000 */
[----:B------:R-:W2:Y:S01]  /*3ad0*/  MUFU.EX2 R40, R40 ;  /* 0x0000002800287308 */ /* 0x000ea20000000800 */
[----:B------:R-:W-:Y:S01]  /*3ae0*/  FADD.FTZ R24, R20, R21 ;  /* 0x0000001514187221 */ /* 0x000fe20000010000 */
[----:B-1----:R-:W-:Y:S01]  /*3af0*/  FADD.FTZ R17, R39, R16 ;  /* 0x0000001027117221 */ /* 0x002fe20000010000 */
[----:B------:R-:W-:Y:S01]  /*3b00*/  IMAD.IADD R21, R19, 0x1, -R22 ;  /* 0x0000000113157824 */ /* 0x000fe200078e0a16 */
[----:B------:R-:W-:Y:S01]  /*3b10*/  F2FP.BF16.F32.PACK_AB R195, R39, R38 ;  /* 0x0000002627c3723e */ /* 0x000fe200000010ff */
[----:B------:R-:W-:Y:S02]  /*3b20*/  FADD.FTZ R25, R41, R24 ;  /* 0x0000001829197221 */ /* 0x000fe40000010000 */
[----:B------:R-:W-:Y:S01]  /*3b30*/  IMAD R28, R201, 0x80, R21 ;  /* 0x00000080c91c7824 */ /* 0x000fe200078e0215 */
[----:B------:R-:W1:Y:S01]  /*3b40*/  MUFU.EX2 R43, R43 ;  /* 0x0000002b002b7308 */ /* 0x000e620000000800 */
[----:B0-----:R-:W-:-:S03]  /*3b50*/  FADD.FTZ R16, R42, R17 ;  /* 0x000000112a107221 */ /* 0x001fc60000010000 */
[----:B------:R-:W-:-:S04]  /*3b60*/  R2UR UR11, R28 ;  /* 0x000000001c0b72ca */ /* 0x000fc800000e0000 */
[----:B------:R-:W0:Y:S01]  /*3b70*/  MUFU.EX2 R46, R46 ;  /* 0x0000002e002e7308 */ /* 0x000e220000000800 */
[----:B--2---:R-:W-:Y:S01]  /*3b80*/  FADD.FTZ R24, R40, R25 ;  /* 0x0000001928187221 */ /* 0x004fe20000010000 */
[----:B------:R-:W-:-:S03]  /*3b90*/  F2FP.BF16.F32.PACK_AB R184, R45, R40 ;  /* 0x000000282db8723e */ /* 0x000fc600000010ff */
[----:B------:R-:W-:-:S03]  /*3ba0*/  FADD.FTZ R25, R45, R24 ;  /* 0x000000182d197221 */ /* 0x000fc60000010000 */
[----:B------:R-:W2:Y:S01]  /*3bb0*/  MUFU.EX2 R2, R2 ;  /* 0x0000000200027308 */ /* 0x000ea20000000800 */
[C---:B-1----:R-:W-:Y:S01]  /*3bc0*/  FADD.FTZ R17, R43.reuse, R16 ;  /* 0x000000102b117221 */ /* 0x042fe20000010000 */
[----:B------:R-:W-:Y:S01]  /*3bd0*/  UIADD3 UR6, UR11, UR6, URZ ;  /* 0x000000060b067290 */ /* 0x000fe2000fffe03f */
[----:B------:R-:W-:-:S05]  /*3be0*/  F2FP.BF16.F32.PACK_AB R189, R43, R42 ;  /* 0x0000002a2bbd723e */ /* 0x000fca00000010ff */
[----:B------:R-:W1:Y:S01]  /*3bf0*/  MUFU.EX2 R47, R47 ;  /* 0x0000002f002f7308 */ /* 0x000e620000000800 */
[----:B0-----:R-:W-:-:S07]  /*3c00*/  FADD.FTZ R16, R46, R17 ;  /* 0x000000112e107221 */ /* 0x001fce0000010000 */
[----:B------:R-:W0:Y:S01]  /*3c10*/  MUFU.EX2 R50, R50 ;  /* 0x0000003200327308 */ /* 0x000e220000000800 */
[----:B--2---:R-:W-:Y:S01]  /*3c20*/  FADD.FTZ R20, R2, R25 ;  /* 0x0000001902147221 */ /* 0x004fe20000010000 */
[----:B------:R-:W-:-:S03]  /*3c30*/  F2FP.BF16.F32.PACK_AB R186, R49, R2 ;  /* 0x0000000231ba723e */ /* 0x000fc600000010ff */
[----:B------:R-:W-:Y:S01]  /*3c40*/  FADD.FTZ R17, R49, R20 ;  /* 0x0000001431117221 */ /* 0x000fe20000010000 */
[----:B------:R-:W-:Y:S02]  /*3c50*/  VIADD R20, R62, 0xfffffffe ;  /* 0xfffffffe3e147836 */ /* 0x000fe40000000000 */
[----:B------:R-:W2:Y:S01]  /*3c60*/  MUFU.EX2 R51, R51 ;  /* 0x0000003300337308 */ /* 0x000ea20000000800 */
[C---:B-1----:R-:W-:Y:S01]  /*3c70*/  FADD.FTZ R25, R47.reuse, R16 ;  /* 0x000000102f197221 */ /* 0x042fe20000010000 */
[----:B------:R-:W-:-:S06]  /*3c80*/  F2FP.BF16.F32.PACK_AB R191, R47, R46 ;  /* 0x0000002e2fbf723e */ /* 0x000fcc00000010ff */
[----:B------:R-:W1:Y:S01]  /*3c90*/  MUFU.EX2 R54, R54 ;  /* 0x0000003600367308 */ /* 0x000e620000000800 */
[----:B0-----:R-:W-:-:S07]  /*3ca0*/  FADD.FTZ R2, R50, R25 ;  /* 0x0000001932027221 */ /* 0x001fce0000010000 */
[----:B------:R-:W0:Y:S01]  /*3cb0*/  MUFU.EX2 R187, R0 ;  /* 0x0000000000bb7308 */ /* 0x000e220000000800 */
[C---:B--2---:R-:W-:Y:S01]  /*3cc0*/  FADD.FTZ R25, R51.reuse, R2 ;  /* 0x0000000233197221 */ /* 0x044fe20000010000 */
[----:B------:R-:W-:-:S03]  /*3cd0*/  F2FP.BF16.F32.PACK_AB R185, R51, R50 ;  /* 0x0000003233b9723e */ /* 0x000fc600000010ff */
[----:B-1----:R-:W-:-:S04]  /*3ce0*/  FADD.FTZ R16, R54, R25 ;  /* 0x0000001936107221 */ /* 0x002fc80000010000 */
[C---:B0-----:R-:W-:Y:S01]  /*3cf0*/  FADD.FTZ R16, R187.reuse, R16 ;  /* 0x00000010bb107221 */ /* 0x041fe20000010000 */
[----:B------:R-:W-:Y:S01]  /*3d00*/  F2FP.BF16.F32.PACK_AB R187, R187, R54 ;  /* 0x00000036bbbb723e */ /* 0x000fe200000010ff */
[----:B------:R-:W-:Y:S06]  /*3d10*/  @P2 BRA `(.L_x_1101) ;  /* 0x0000000000482947 */ /* 0x000fec0003800000 */
[C---:B------:R-:W-:Y:S01]  /*3d20*/  ISETP.GT.AND P2, PT, R28.reuse, RZ, PT ;  /* 0x000000ff1c00720c */ /* 0x040fe20003f44270 */
[----:B------:R-:W-:-:S05]  /*3d30*/  VIADD R0, R28, 0xffffffff ;  /* 0xffffffff1c007836 */ /* 0x000fca0000000000 */
[----:B------:R-:W-:-:S07]  /*3d40*/  R2UR UR4, R0 ;  /* 0x00000000000472ca */ /* 0x000fce00000e0000 */
[----:B------:R-:W-:Y:S08]  /*3d50*/  @P2 BRA `(.L_x_1102) ;  /* 0x00000000001c2947 */ /* 0x000ff00003800000 */
[----:B------:R-:W-:Y:S02]  /*3d60*/  UISETP.NE.AND UP1, UPT, UR7, 0x1, UPT ;  /* 0x000000010700788c */ /* 0x000fe4000bf25270 */
[----:B------:R-:W-:-:S09]  /*3d70*/  UIADD3 UR4, -UR11, URZ, URZ ;  /* 0x0000003f0b047290 */ /* 0x000fd2000fffe13f */
[----:B------:R-:W-:Y:S02]  /*3d80*/  @UP1 ULDC.64 UR14, c[0x0][0x9e8] ;  /* 0x00027a00000e1ab9 */ /* 0x000fe40000000a00 */
[----:B------:R-:W-:-:S04]  /*3d90*/  UIMAD.WIDE.U32 UR18, UR4, UR14, URZ ;  /* 0x0000000e041272a5 */ /* 0x000fc8000f8e003f */
[----:B------:R-:W-:-:S04]  /*3da0*/  @UP1 USHF.R.U32.HI UR4, URZ, UR15, UR19 ;  /* 0x0000000f3f041299 */ /* 0x000fc80008011613 */
[----:B------:R-:W-:Y:S01]  /*3db0*/  ULOP3.LUT UR4, URZ, UR4, URZ, 0x33, !UPT ;  /* 0x000000043f047292 */ /* 0x000fe2000f8e333f */
[----:B------:R-:W-:Y:S11]  /*3dc0*/  BRA `(.L_x_1103) ;  /* 0x0000000000107947 */ /* 0x000ff60003800000 */
.L_x_1102:
[----:B------:R-:W-:-:S11]  /*3dd0*/  UISETP.NE.AND UP1, UPT, UR7, 0x1, UPT ;  /* 0x000000010700788c */ /* 0x000fd6000bf25270 */
[----:B------:R-:W-:Y:S02]  /*3de0*/  @UP1 ULDC.64 UR14, c[0x0][0x9e8] ;  /* 0x00027a00000e1ab9 */ /* 0x000fe40000000a00 */
[----:B------:R-:W-:-:S04]  /*3df0*/  UIMAD.WIDE.U32 UR18, UR4, UR14, URZ ;  /* 0x0000000e041272a5 */ /* 0x000fc8000f8e003f */
[----:B------:R-:W-:-:S12]  /*3e00*/  @UP1 USHF.R.U32.HI UR4, URZ, UR15, UR19 ;  /* 0x0000000f3f041299 */ /* 0x000fd80008011613 */
.L_x_1103:
[----:B------:R-:W-:-:S04]  /*3e10*/  UIMAD UR4, UR4, UR7, UR7 ;  /* 0x00000007040472a4 */ /* 0x000fc8000f8e0207 */
[----:B------:R-:W-:-:S04]  /*3e20*/  UISETP.LT.AND UP1, UPT, UR6, UR4, UPT ;  /* 0x000000040600728c */ /* 0x000fc8000bf21270 */
[----:B------:R-:W-:-:S12]  /*3e30*/  USEL UR6, UR6, UR4, UP1 ;  /* 0x0000000406067287 */ /* 0x000fd80008800000 */
.L_x_1101:
[----:B------:R-:W-:Y:S01]  /*3e40*/  R2UR UR7, R200 ;  /* 0x00000000c80772ca */ /* 0x000fe200000e0000 */
        /* <DEDUP_REMOVED lines=76> */
[----:B------:R-:W-:Y:S02]  /*4310*/  VIADD R219, R217, 0x8 ;  /* 0x00000008d9db7836 */ /* 0x000fe40000000000 */
[----:B------:R-:W-:-:S03]  /*4320*/  IMAD.MOV.U32 R151, RZ, RZ, RZ ;  /* 0x000000ffff977224 */ /* 0x000fc600078e00ff */
[----:B------:R-:W-:-:S07]  /*4330*/  LOP3.LUT R203, RZ, R219, RZ, 0x33, !PT ;  /* 0x000000dbffcb7212 */ /* 0x000fce00078e33ff */
.L_x_1121:
[----:B------:R-:W-:-:S04]  /*4340*/  UIADD3 UR4, UR36, 0x1, URZ ;  /* 0x0000000124047890 */ /* 0x000fc8000fffe03f */
[----:B------:R-:W-:-:S04]  /*4350*/  UISETP.NE.AND UP1, UPT, UR4, 0x2, UPT ;  /* 0x000000020400788c */ /* 0x000fc8000bf25270 */
[----:B------:R-:W-:Y:S02]  /*4360*/  USEL UR7, URZ, 0x1, UP1 ;  /* 0x000000013f077887 */ /* 0x000fe40008800000 */
[----:B------:R-:W-:Y:S02]  /*4370*/  USEL UR4, UR4, URZ, UP1 ;  /* 0x0000003f04047287 */ /* 0x000fe40008800000 */
[----:B------:R-:W-:Y:S01]  /*4380*/  ULOP3.LUT UR7, UR37, UR7, URZ, 0x3c, !UPT ;  /* 0x0000000725077292 */ /* 0x000fe2000f8e3c3f */
[----:B------:R-:W-:Y:S11]  /*4390*/  @!P0 BRA `(.L_x_1105) ;  /* 0x0000000000048947 */ /* 0x000ff60003800000 */
[----:B------:R-:W-:Y:S01]  /*43a0*/  BPT.TRAP 0x1 ;  /* 0x000000040000795c */ /* 0x000fe20000300000 */
.L_x_1105:
[----:B------:R-:W-:Y:S01]  /*43b0*/  ULEA UR5, UR4, UR38, 0x3 ;  /* 0x0000002604057291 */ /* 0x000fe2000f8e183f */
[----:B------:R-:W-:-:S05]  /*43c0*/  IMAD.U32 R152, RZ, RZ, UR7 ;  /* 0x00000007ff987e24 */ /* 0x000fca000f8e00ff */
[----:B------:R-:W-:-:S04]  /*43d0*/  SHF.L.U32 R152, R152, 0x1f, RZ ;  /* 0x0000001f98987819 */ /* 0x000fc800000006ff */
[----:B------:R0:W1:Y:S01]  /*43e0*/  SYNCS.PHASECHK.TRANS64.TRYWAIT P2, [UR5+0x30830], R152 ;  /* 0x03083098ff0075a7 */ /* 0x0000620008040145 */
[----:B------:R-:W-:Y:S05]  /*43f0*/  @!P0 BRA `(.L_x_1106) ;  /* 0x0000000000048947 */ /* 0x000fea0003800000 */
[----:B------:R-:W-:Y:S01]  /*4400*/  BPT.TRAP 0x1 ;  /* 0x000000040000795c */ /* 0x000fe20000300000 */
.L_x_1106:
[----:B-1----:R-:W-:Y:S05]  /*4410*/  @P2 BRA `(.L_x_1107) ;  /* 0x0000000000082947 */ /* 0x002fea0003800000 */
[----:B------:R-:W1:Y:S02]  /*4420*/  SYNCS.PHASECHK.TRANS64.TRYWAIT P2, [UR5+0x30830], R152 ;  /* 0x03083098ff0075a7 */ /* 0x000e640008040145 */
[----:B-1----:R-:W-:Y:S05]  /*4430*/  @!P2 BRA `(.L_x_1108) ;  /* 0x000001040088a947 */ /* 0x002fea0003800000 */
.L_x_1107:
[----:B------:R-:W-:Y:S01]  /*4440*/  R2UR UR52, R14 ;  /* 0x000000000e3472ca */ /* 0x000fe200000e0000 */
[----:B------:R-:W-:Y:S01]  /*4450*/  ULEA UR6, UR4, UR39, 0xb ;  /* 0x0000002704067291 */ /* 0x000fe2000f8e583f */
[----:B------:R-:W-:Y:S01]  /*4460*/  R2UR UR53, R15 ;  /* 0x000000000f3572ca */ /* 0x000fe200000e0000 */
[----:B01----:R-:W-:Y:S01]  /*4470*/  WARPGROUP.ARRIVE ;  /* 0x00000000000079c5 */ /* 0x003fe20000000000 */
        /* <DEDUP_REMOVED lines=92> */
[----:B------:R-:W-:Y:S01]  /*4a40*/  FMUL.FTZ R149, R149, R0 ;  /* 0x0000000095957220 */ /* 0x000fe20000410000 */
        /* <DEDUP_REMOVED lines=126> */
.L_x_1109:
[----:B------:R-:W-:Y:S01]  /*5230*/  ULEA UR6, UR36, UR38, 0x3 ;  /* 0x0000002624067291 */ /* 0x000fe2000f8e183f */
[----:B------:R-:W-:-:S05]  /*5240*/  IMAD.U32 R0, RZ, RZ, UR37 ;  /* 0x00000025ff007e24 */ /* 0x000fca000f8e00ff */
[----:B------:R-:W-:-:S04]  /*5250*/  SHF.L.U32 R0, R0, 0x1f, RZ ;  /* 0x0000001f00007819 */ /* 0x000fc800000006ff */
[----:B------:R0:W1:Y:S01]  /*5260*/  SYNCS.PHASECHK.TRANS64.TRYWAIT P2, [UR6+0x30850], R0 ;  /* 0x03085000ff0075a7 */ /* 0x0000620008040146 */
[----:B------:R-:W-:Y:S05]  /*5270*/  @!P0 BRA `(.L_x_1110) ;  /* 0x0000000000048947 */ /* 0x000fea0003800000 */
[----:B------:R-:W-:Y:S01]  /*5280*/  BPT.TRAP 0x1 ;  /* 0x000000040000795c */ /* 0x000fe20000300000 */
.L_x_1110:
[----:B-1----:R-:W-:Y:S05]  /*5290*/  @P2 BRA `(.L_x_1111) ;  /* 0x0000000000082947 */ /* 0x002fea0003800000 */
[----:B------:R-:W1:Y:S02]  /*52a0*/  SYNCS.PHASECHK.TRANS64.TRYWAIT P2, [UR6+0x30850], R0 ;  /* 0x03085000ff0075a7 */ /* 0x000e640008040146 */
[----:B-1----:R-:W-:Y:S05]  /*52b0*/  @!P2 BRA `(.L_x_1112) ;  /* 0x000000f80000a947 */ /* 0x002fea0003800000 */
.L_x_1111:
[----:B------:R-:W-:Y:S01]  /*52c0*/  UIADD3 UR10, UR38, 0x400, URZ ;  /* 0x00000400260a7890 */ /* 0x000fe2000fffe03f */
[----:B------:R-:W-:Y:S01]  /*52d0*/  WARPGROUP.ARRIVE ;  /* 0x00000000000079c5 */ /* 0x000fe20000000000 */
[----:B------:R-:W-:Y:S01]  /*52e0*/  UMOV UR11, 0x40000040 ;  /* 0x40000040000b7882 */ /* 0x000fe20000000000 */
[----:B------:R-:W-:Y:S01]  /*52f0*/  IMAD.SHL.U32 R2, R20, 0x40, RZ ;  /* 0x0000004014027824 */ /* 0x000fe200078e00ff */
[----:B------:R-:W-:Y:S01]  /*5300*/  USHF.R.U32.HI UR10, URZ, 0x4, UR10 ;  /* 0x000000043f0a7899 */ /* 0x000fe2000801160a */
[----:B01----:R-:W-:Y:S01]  /*5310*/  IMAD.U32 R0, RZ, RZ, UR5 ;  /* 0x00000005ff007e24 */ /* 0x003fe2000f8e00ff */
[----:B------:R-:W-:Y:S01]  /*5320*/  PLOP3.LUT P2, PT, PT, PT, UP0, 0x40, 0x0 ;  /* 0x000000000000781c */ /* 0x000fe20003f4e808 */
[----:B------:R-:W-:Y:S01]  /*5330*/  ULDC UR15, c[0x0][0x9dc] ;  /* 0x00027700000f7ab9 */ /* 0x000fe20000000800 */
[----:B------:R-:W-:Y:S01]  /*5340*/  ULOP3.LUT UR10, UR10, 0x3fff, URZ, 0xc0, !UPT ;  /* 0x00003fff0a0a7892 */ /* 0x000fe2000f8ec03f */
[----:B------:R-:W-:Y:S01]  /*5350*/  @!P1 VIADD R0, R0, 0x30840 ;  /* 0x0003084000009836 */ /* 0x000fe20000000000 */
[----:B------:R-:W-:Y:S01]  /*5360*/  UMOV UR5, UR15 ;  /* 0x0000000f00057c82 */ /* 0x000fe20008000000 */
[----:B------:R-:W-:Y:S01]  /*5370*/  ULDC UR15, c[0x0][0x9e0] ;  /* 0x00027800000f7ab9 */ /* 0x000fe20000000800 */
[----:B------:R-:W-:-:S02]  /*5380*/  ULOP3.LUT UR10, UR10, 0x2000000, URZ, 0xfc, !UPT ;  /* 0x020000000a0a7892 */ /* 0x000fc4000f8efc3f */
        /* <DEDUP_REMOVED lines=22> */
[----:B------:R-:W-:Y:S02]  /*54f0*/  ULOP3.LUT UR10, URZ, UR5, URZ, 0x33, !UPT ;  /* 0x000000053f0a7292 */ /* 0x000fe4000f8e333f */
[----:B------:R-:W-:Y:S02]  /*5500*/  WARPGROUP.DEPBAR.LE gsb0, 0x0 ;  /* 0x00008000000079c5 */ /* 0x000fe40000010000 */
[----:B------:R-:W-:Y:S01]  /*5510*/  IADD3 R185, R19, 0x1, -R2 ;  /* 0x0000000113b97810 */ /* 0x000fe20007ffe802 */
[----:B------:R0:W-:Y:S04]  /*5520*/  @!P1 SYNCS.ARRIVE.TRANS64.RED.A1T0 RZ, [R0+URZ], RZ ;  /* 0x000000ff00ff99a7 */ /* 0x0001e8000810043f */
[----:B------:R-:W-:-:S04]  /*5530*/  IMAD.IADD R185, R185, 0x1, -R22 ;  /* 0x00000001b9b97824 */ /* 0x000fc800078e0a16 */
[----:B------:R-:W-:-:S04]  /*5540*/  IMAD R185, R18, -0x2, R185 ;  /* 0xfffffffe12b97824 */ /* 0x000fc800078e02b9 */
[C---:B------:R-:W-:Y:S02]  /*5550*/  VIADD R191, R185.reuse, UR15 ;  /* 0x0000000fb9bf7c36 */ /* 0x040fe40008000000 */
[----:B------:R-:W-:Y:S02]  /*5560*/  VIADD R193, R185, UR10 ;  /* 0x0000000ab9c17c36 */ /* 0x000fe40008000000 */
[C---:B------:R-:W-:Y:S02]  /*5570*/  IMAD.IADD R186, R4.reuse, 0x1, R191 ;  /* 0x0000000104ba7824 */ /* 0x040fe400078e02bf */
[----:B------:R-:W-:Y:S01]  /*5580*/  IMAD.IADD R187, R4, 0x1, R193 ;  /* 0x0000000104bb7824 */ /* 0x000fe200078e02c1 */
[----:B0-----:R-:W-:Y:S06]  /*5590*/  @P2 BRA `(.L_x_1113) ;  /* 0x00000000005c2947 */ /* 0x001fec0003800000 */
[----:B------:R-:W-:Y:S01]  /*55a0*/  ISETP.GT.AND P2, PT, R217, -0x1, PT ;  /* 0xffffffffd900780c */ /* 0x000fe20003f44270 */
[----:B------:R-:W-:-:S12]  /*55b0*/  BSSY B0, `(.L_x_1114) ;  /* 0x0000011000007945 */ /* 0x000fd80003800000 */
[----:B------:R-:W-:Y:S05]  /*55c0*/  @P2 BRA `(.L_x_1115) ;  /* 0x0000000000242947 */ /* 0x000fea0003800000 */
[----:B------:R-:W-:Y:S02]  /*55d0*/  IMAD.U32 R0, RZ, RZ, UR59 ;  /* 0x0000003bff007e24 */ /* 0x000fe4000f8e00ff */
[----:B------:R-:W-:-:S03]  /*55e0*/  IMAD.IADD R189, R4, 0x1, R21 ;  /* 0x0000000104bd7824 */ /* 0x000fc600078e0215 */
[----:B------:R-:W-:Y:S02]  /*55f0*/  ISETP.NE.AND P2, PT, R0, 0x1, PT ;  /* 0x000000010000780c */ /* 0x000fe40003f45270 */
[----:B------:R-:W-:-:S11]  /*5600*/  LOP3.LUT R189, RZ, R189, RZ, 0x33, !PT ;  /* 0x000000bdffbd7212 */ /* 0x000fd600078e33ff */
[----:B------:R-:W0:Y:S02]  /*5610*/  @P2 LDC.64 R184, c[0x0][0x9e8] ;  /* 0x00027a00ffb82b82 */ /* 0x000e240000000a00 */
[----:B0-----:R-:W-:-:S05]  /*5620*/  @P2 IMAD.HI.U32 R184, R189, R184, RZ ;  /* 0x000000b8bdb82227 */ /* 0x001fca00078e00ff */
[----:B------:R-:W-:-:S04]  /*5630*/  @P2 SHF.R.U32.HI R189, RZ, R185, R184 ;  /* 0x000000b9ffbd2219 */ /* 0x000fc800000116b8 */
[----:B------:R-:W-:Y:S01]  /*5640*/  LOP3.LUT R189, RZ, R189, RZ, 0x33, !PT ;  /* 0x000000bdffbd7212 */ /* 0x000fe200078e33ff */
[----:B------:R-:W-:Y:S06]  /*5650*/  BRA `(.L_x_1116) ;  /* 0x0000000000187947 */ /* 0x000fec0003800000 */
.L_x_1115:
[----:B------:R-:W-:Y:S02]  /*5660*/  IMAD.U32 R0, RZ, RZ, UR59 ;  /* 0x0000003bff007e24 */ /* 0x000fe4000f8e00ff */
[----:B------:R-:W-:-:S03]  /*5670*/  IMAD.MOV.U32 R189, RZ, RZ, R217 ;  /* 0x000000ffffbd7224 */ /* 0x000fc600078e00d9 */
[----:B------:R-:W-:-:S13]  /*5680*/  ISETP.NE.AND P2, PT, R0, 0x1, PT ;  /* 0x000000010000780c */ /* 0x000fda0003f45270 */
[----:B------:R-:W0:Y:S02]  /*5690*/  @P2 LDC.64 R184, c[0x0][0x9e8] ;  /* 0x00027a00ffb82b82 */ /* 0x000e240000000a00 */
[----:B0-----:R-:W-:-:S05]  /*56a0*/  @P2 IMAD.HI.U32 R184, R217, R184, RZ ;  /* 0x000000b8d9b82227 */ /* 0x001fca00078e00ff */
[----:B------:R-:W-:-:S07]  /*56b0*/  @P2 SHF.R.U32.HI R189, RZ, R185, R184 ;  /* 0x000000b9ffbd2219 */ /* 0x000fce00000116b8 */
.L_x_1116:
[----:B------:R-:W-:Y:S05]  /*56c0*/  BSYNC B0 ;  /* 0x0000000000007941 */ /* 0x000fea0003800000 */
.L_x_1114:
[----:B------:R-:W-:-:S04]  /*56d0*/  IMAD R185, R189, R0, -R2 ;  /* 0x00000000bdb97224 */ /* 0x000fc800078e0a02 */
[----:B------:R-:W-:-:S05]  /*56e0*/  IMAD R185, R18, -0x2, R185 ;  /* 0xfffffffe12b97824 */ /* 0x000fca00078e02b9 */
[----:B------:R-:W-:Y:S02]  /*56f0*/  VIADDMNMX R186, R185, R0, R186, PT ;  /* 0x00000000b9ba7246 */ /* 0x000fe400038001ba */
[----:B------:R-:W-:-:S07]  /*5700*/  VIMNMX R187, R187, R185, !PT ;  /* 0x000000b9bbbb7248 */ /* 0x000fce0007fe0100 */
.L_x_1113:
[----:B------:R-:W-:Y:S02]  /*5710*/  ISETP.GT.AND P2, PT, R20, -0x1, PT ;  /* 0xffffffff1400780c */ /* 0x000fe40003f44270 */
[----:B------:R-:W-:Y:S02]  /*5720*/  IADD3 R185, R191, 0x8, R4 ;  /* 0x00000008bfb97810 */ /* 0x000fe40007ffe004 */
[C---:B------:R-:W-:Y:S02]  /*5730*/  ISETP.GT.AND P5, PT, R187.reuse, RZ, P2 ;  /* 0x000000ffbb00720c */ /* 0x040fe400017a4270 */
[C---:B------:R-:W-:Y:S02]  /*5740*/  ISETP.GT.AND P4, PT, R187.reuse, 0x1, P2 ;  /* 0x00000001bb00780c */ /* 0x040fe40001784270 */
[----:B------:R-:W-:Y:S02]  /*5750*/  ISETP.LT.OR P5, PT, R186, 0x1, P5 ;  /* 0x00000001ba00780c */ /* 0x000fe40002fa1670 */
[----:B------:R-:W-:-:S02]  /*5760*/  ISETP.GT.AND P6, PT, R187, 0x8, P2 ;  /* 0x00000008bb00780c */ /* 0x000fc400017c4270 */
[----:B------:R-:W-:Y:S02]  /*5770*/  FSEL R184, R152, -INF , !P5 ;  /* 0xff80000098b87808 */ /* 0x000fe40006800000 */
[C---:B------:R-:W-:Y:S02]  /*5780*/  ISETP.GT.AND P5, PT, R187.reuse, 0x10, P2 ;  /* 0x00000010bb00780c */ /* 0x040fe400017a4270 */
[----:B------:R-:W-:Y:S02]  /*5790*/  ISETP.GT.AND P3, PT, R187, 0x9, P2 ;  /* 0x00000009bb00780c */ /* 0x000fe40001764270 */
[C---:B------:R-:W-:Y:S02]  /*57a0*/  ISETP.LT.OR P5, PT, R186.reuse, 0x11, P5 ;  /* 0x00000011ba00780c */ /* 0x040fe40002fa1670 */
[----:B------:R-:W-:Y:S02]  /*57b0*/  ISETP.LT.OR P4, PT, R186, 0x2, P4 ;  /* 0x00000002ba00780c */ /* 0x000fe40002781670 */
[----:B------:R-:W-:-:S02]  /*57c0*/  FSEL R160, R160, -INF , !P5 ;  /* 0xff800000a0a07808 */ /* 0x000fc40006800000 */
[----:B------:R-:W-:Y:S02]  /*57d0*/  ISETP.GT.AND P5, PT, R187, 0x20, P2 ;  /* 0x00000020bb00780c */ /* 0x000fe400017a4270 */
[C---:B------:R-:W-:Y:S02]  /*57e0*/  ISETP.LT.OR P6, PT, R186.reuse, 0x9, P6 ;  /* 0x00000009ba00780c */ /* 0x040fe400037c1670 */
[C---:B------:R-:W-:Y:S02]  /*57f0*/  ISETP.LT.OR P3, PT, R186.reuse, 0xa, P3 ;  /* 0x0000000aba00780c */ /* 0x040fe40001f61670 */
[----:B------:R-:W-:Y:S02]  /*5800*/  ISETP.LT.OR P5, PT, R186, 0x21, P5 ;  /* 0x00000021ba00780c */ /* 0x000fe40002fa1670 */
[----:B------:R-:W-:Y:S02]  /*5810*/  FSEL R0, R153, -INF , !P4 ;  /* 0xff80000099007808 */ /* 0x000fe40006000000 */
[----:B------:R-:W-:-:S02]  /*5820*/  FSEL R156, R156, -INF , !P6 ;  /* 0xff8000009c9c7808 */ /* 0x000fc40007000000 */
[----:B------:R-:W-:Y:S02]  /*5830*/  FSEL R157, R157, -INF , !P3 ;  /* 0xff8000009d9d7808 */ /* 0x000fe40005800000 */
[C---:B------:R-:W-:Y:S02]  /*5840*/  ISETP.GT.AND P4, PT, R187.reuse, 0x11, P2 ;  /* 0x00000011bb00780c */ /* 0x040fe40001784270 */
[C---:B------:R-:W-:Y:S02]  /*5850*/  ISETP.GT.AND P6, PT, R187.reuse, 0x18, P2 ;  /* 0x00000018bb00780c */ /* 0x040fe400017c4270 */
[C---:B------:R-:W-:Y:S02]  /*5860*/  ISETP.GT.AND P3, PT, R187.reuse, 0x19, P2 ;  /* 0x00000019bb00780c */ /* 0x040fe40001764270 */
[----:B------:R-:W-:Y:S02]  /*5870*/  FSEL R168, R168, -INF , !P5 ;  /* 0xff800000a8a87808 */ /* 0x000fe40006800000 */
[----:B------:R-:W-:-:S02]  /*5880*/  ISETP.GT.AND P5, PT, R187, 0x30, P2 ;  /* 0x00000030bb00780c */ /* 0x000fc400017a4270 */
[C---:B------:R-:W-:Y:S02]  /*5890*/  ISETP.LT.OR P4, PT, R186.reuse, 0x12, P4 ;  /* 0x00000012ba00780c */ /* 0x040fe40002781670 */
        /* <DEDUP_REMOVED lines=8> */
[----:B------:R-:W-:Y:S02]  /*5920*/  ISETP.GT.AND P3, PT, R187, 0x29, P2 ;  /* 0x00000029bb00780c */ /* 0x000fe40001764270 */
[----:B------:R-:W-:Y:S02]  /*5930*/  FSEL R176, R176, -INF , !P5 ;  /* 0xff800000b0b07808 */ /* 0x000fe40006800000 */
[----:B------:R-:W-:-:S02]  /*5940*/  PLOP3.LUT P5, PT, PT, PT, UP0, 0x40, 0x0 ;  /* 0x000000000000781c */ /* 0x000fc40003fae808 */
        /* <DEDUP_REMOVED lines=12> */
[----:B------:R-:W-:Y:S02]  /*5a10*/  IADD3 R186, R193, 0x8, R4 ;  /* 0x00000008c1ba7810 */ /* 0x000fe40007ffe004 */
[----:B------:R-:W-:Y:S02]  /*5a20*/  FSEL R177, R177, -INF , !P4 ;  /* 0xff800000b1b17808 */ /* 0x000fe40006000000 */
[----:B------:R-:W-:Y:S02]  /*5a30*/  FSEL R180, R180, -INF , !P6 ;  /* 0xff800000b4b47808 */ /* 0x000fe40007000000 */
[----:B------:R-:W-:Y:S01]  /*5a40*/  FSEL R181, R181, -INF , !P3 ;  /* 0xff800000b5b57808 */ /* 0x000fe20005800000 */
[----:B------:R-:W-:Y:S06]  /*5a50*/  @P5 BRA `(.L_x_1117) ;  /* 0x0000000000585947 */ /* 0x000fec0003800000 */
[----:B------:R-:W-:Y:S01]  /*5a60*/  ISETP.GT.AND P3, PT, R219, -0x1, PT ;  /* 0xffffffffdb00780c */ /* 0x000fe20003f64270 */
[----:B------:R-:W-:-:S12]  /*5a70*/  BSSY B0, `(.L_x_1118) ;  /* 0x0000010000007945 */ /* 0x000fd80003800000 */
[----:B------:R-:W-:Y:S05]  /*5a80*/  @P3 BRA `(.L_x_1119) ;  /* 0x0000000000203947 */ /* 0x000fea0003800000 */
[----:B------:R-:W-:-:S05]  /*5a90*/  IMAD.U32 R190, RZ, RZ, UR59 ;  /* 0x0000003bffbe7e24 */ /* 0x000fca000f8e00ff */
[----:B------:R-:W-:-:S13]  /*5aa0*/  ISETP.NE.AND P3, PT, R190, 0x1, PT ;  /* 0x00000001be00780c */ /* 0x000fda0003f65270 */
[----:B------:R-:W0:Y:S02]  /*5ab0*/  @P3 LDC.64 R152, c[0x0][0x9e8] ;  /* 0x00027a00ff983b82 */ /* 0x000e240000000a00 */
[----:B0-----:R-:W-:-:S04]  /*5ac0*/  @P3 IMAD.HI.U32 R188, R203, R152, RZ ;  /* 0x00000098cbbc3227 */ /* 0x001fc800078e00ff */
[----:B------:R-:W-:Y:S01]  /*5ad0*/  IMAD.MOV.U32 R152, RZ, RZ, R203 ;  /* 0x000000ffff987224 */ /* 0x000fe200078e00cb */
[----:B------:R-:W-:-:S04]  /*5ae0*/  @P3 SHF.R.U32.HI R152, RZ, R153, R188 ;  /* 0x00000099ff983219 */ /* 0x000fc800000116bc */
[----:B------:R-:W-:Y:S01]  /*5af0*/  LOP3.LUT R187, RZ, R152, RZ, 0x33, !PT ;  /* 0x00000098ffbb7212 */ /* 0x000fe200078e33ff */
[----:B------:R-:W-:Y:S06]  /*5b00*/  BRA `(.L_x_1120) ;  /* 0x0000000000187947 */ /* 0x000fec0003800000 */
.L_x_1119:
[----:B------:R-:W-:Y:S02]  /*5b10*/  IMAD.U32 R190, RZ, RZ, UR59 ;  /* 0x0000003bffbe7e24 */ /* 0x000fe4000f8e00ff */
[----:B------:R-:W-:-:S03]  /*5b20*/  IMAD.MOV.U32 R187, RZ, RZ, R219 ;  /* 0x000000ffffbb7224 */ /* 0x000fc600078e00db */
[----:B------:R-:W-:-:S13]  /*5b30*/  ISETP.NE.AND P3, PT, R190, 0x1, PT ;  /* 0x00000001be00780c */ /* 0x000fda0003f65270 */
[----:B------:R-:W0:Y:S02]  /*5b40*/  @P3 LDC.64 R152, c[0x0][0x9e8] ;  /* 0x00027a00ff983b82 */ /* 0x000e240000000a00 */
[----:B0-----:R-:W-:-:S05]  /*5b50*/  @P3 IMAD.HI.U32 R152, R219, R152, RZ ;  /* 0x00000098db983227 */ /* 0x001fca00078e00ff */
[----:B------:R-:W-:-:S07]  /*5b60*/  @P3 SHF.R.U32.HI R187, RZ, R153, R152 ;  /* 0x00000099ffbb3219 */ /* 0x000fce0000011698 */
.L_x_1120:
[----:B------:R-:W-:Y:S05]  /*5b70*/  BSYNC B0 ;  /* 0x0000000000007941 */ /* 0x000fea0003800000 */
.L_x_1118:
[----:B------:R-:W-:-:S04]  /*5b80*/  IMAD R153, R187, R190, -R2 ;  /* 0x000000bebb997224 */ /* 0x000fc800078e0a02 */
[----:B------:R-:W-:-:S05]  /*5b90*/  IMAD R153, R18, -0x2, R153 ;  /* 0xfffffffe12997824 */ /* 0x000fca00078e0299 */
[----:B------:R-:W-:Y:S02]  /*5ba0*/  VIADDMNMX R185, R153, R190, R185, PT ;  /* 0x000000be99b97246 */ /* 0x000fe400038001b9 */
[----:B------:R-:W-:-:S07]  /*5bb0*/  VIMNMX R186, R186, R153, !PT ;  /* 0x00000099baba7248 */ /* 0x000fce0007fe0100 */
.L_x_1117:
        /* <DEDUP_REMOVED lines=34> */
[----:B------:R-:W-:Y:S02]  /*5de0*/  ISETP.GT.AND P6, PT, R186, 0x18, P2 ;  /* 0x00000018ba00780c */ /* 0x000fe400017c4270 */
[C---:B------:R-:W-:Y:S01]  /*5df0*/  ISETP.LT.OR P5, PT, R185.reuse, 0x12, P5 ;  /* 0x00000012b900780c */ /* 0x040fe20002fa1670 */
[----:B------:R-:W0:Y:S01]  /*5e00*/  SHFL.BFLY PT, R153, R2, 0x2, 0x1f ;  /* 0x0c401f0002997f89 */ /* 0x000e2200000e0000 */
[----:B------:R-:W-:Y:S02]  /*5e10*/  FSEL R162, R162, -INF , !P3 ;  /* 0xff800000a2a27808 */ /* 0x000fe40005800000 */
[----:B------:R-:W-:Y:S02]  /*5e20*/  ISETP.GT.AND P4, PT, R186, 0x19, P2 ;  /* 0x00000019ba00780c */ /* 0x000fe40001784270 */
[----:B------:R-:W-:-:S02]  /*5e30*/  ISETP.LT.OR P6, PT, R185, 0x19, P6 ;  /* 0x00000019b900780c */ /* 0x000fc400037c1670 */
[----:B------:R-:W-:Y:S02]  /*5e40*/  FSEL R163, R163, -INF , !P5 ;  /* 0xff800000a3a37808 */ /* 0x000fe40006800000 */
[----:B------:R-:W-:Y:S02]  /*5e50*/  ISETP.GT.AND P3, PT, R186, 0x20, P2 ;  /* 0x00000020ba00780c */ /* 0x000fe40001764270 */
[----:B------:R-:W-:Y:S02]  /*5e60*/  FSEL R166, R166, -INF , !P6 ;  /* 0xff800000a6a67808 */ /* 0x000fe40007000000 */
[C---:B------:R-:W-:Y:S02]  /*5e70*/  ISETP.LT.OR P4, PT, R185.reuse, 0x1a, P4 ;  /* 0x0000001ab900780c */ /* 0x040fe40002781670 */
[----:B------:R-:W-:Y:S02]  /*5e80*/  ISETP.GT.AND P5, PT, R186, 0x21, P2 ;  /* 0x00000021ba00780c */ /* 0x000fe400017a4270 */
[----:B------:R-:W-:-:S02]  /*5e90*/  ISETP.LT.OR P3, PT, R185, 0x21, P3 ;  /* 0x00000021b900780c */ /* 0x000fc40001f61670 */
[----:B------:R-:W-:Y:S02]  /*5ea0*/  FSEL R167, R167, -INF , !P4 ;  /* 0xff800000a7a77808 */ /* 0x000fe40006000000 */
[----:B------:R-:W-:Y:S02]  /*5eb0*/  ISETP.GT.AND P6, PT, R186, 0x28, P2 ;  /* 0x00000028ba00780c */ /* 0x000fe400017c4270 */
[----:B------:R-:W-:Y:S02]  /*5ec0*/  ISETP.LT.OR P5, PT, R185, 0x22, P5 ;  /* 0x00000022b900780c */ /* 0x000fe40002fa1670 */
[----:B0-----:R-:W-:Y:S02]  /*5ed0*/  FMNMX.FTZ R153, R2, R153, !PT ;  /* 0x0000009902997209 */ /* 0x001fe40007810000 */
[----:B------:R-:W-:Y:S02]  /*5ee0*/  FMNMX.FTZ R2, R154, R3, !PT ;  /* 0x000000039a027209 */ /* 0x000fe40007810000 */
[----:B------:R-:W-:Y:S01]  /*5ef0*/  FSEL R170, R170, -INF , !P3 ;  /* 0xff800000aaaa7808 */ /* 0x000fe20005800000 */
[----:B------:R-:W0:Y:S01]  /*5f00*/  SHFL.BFLY PT, R152, R153, 0x1, 0x1f ;  /* 0x0c201f0099987f89 */ /* 0x000e2200000e0000 */
[----:B------:R-:W-:-:S02]  /*5f10*/  ISETP.GT.AND P3, PT, R186, 0x29, P2 ;  /* 0x00000029ba00780c */ /* 0x000fc40001764270 */
[----:B------:R-:W-:Y:S02]  /*5f20*/  FSEL R171, R171, -INF , !P5 ;  /* 0xff800000abab7808 */ /* 0x000fe40006800000 */
[C---:B------:R-:W-:Y:S02]  /*5f30*/  ISETP.LT.OR P6, PT, R185.reuse, 0x29, P6 ;  /* 0x00000029b900780c */ /* 0x040fe400037c1670 */
[----:B------:R-:W-:Y:S02]  /*5f40*/  ISETP.GT.AND P5, PT, R186, 0x30, P2 ;  /* 0x00000030ba00780c */ /* 0x000fe400017a4270 */
[----:B------:R-:W-:Y:S02]  /*5f50*/  ISETP.LT.OR P3, PT, R185, 0x2a, P3 ;  /* 0x0000002ab900780c */ /* 0x000fe40001f61670 */
[----:B------:R-:W-:Y:S02]  /*5f60*/  FSEL R174, R174, -INF , !P6 ;  /* 0xff800000aeae7808 */ /* 0x000fe40007000000 */
[----:B------:R-:W-:-:S02]  /*5f70*/  ISETP.GT.AND P6, PT, R186, 0x31, P2 ;  /* 0x00000031ba00780c */ /* 0x000fc400017c4270 */
[----:B------:R-:W-:Y:S02]  /*5f80*/  FSEL R175, R175, -INF , !P3 ;  /* 0xff800000afaf7808 */ /* 0x000fe40005800000 */
[C---:B------:R-:W-:Y:S02]  /*5f90*/  ISETP.LT.OR P5, PT, R185.reuse, 0x31, P5 ;  /* 0x00000031b900780c */ /* 0x040fe40002fa1670 */
[----:B------:R-:W-:Y:S02]  /*5fa0*/  ISETP.GT.AND P3, PT, R186, 0x38, P2 ;  /* 0x00000038ba00780c */ /* 0x000fe40001764270 */
[----:B------:R-:W-:Y:S02]  /*5fb0*/  ISETP.LT.OR P6, PT, R185, 0x32, P6 ;  /* 0x00000032b900780c */ /* 0x000fe400037c1670 */
[----:B------:R-:W-:Y:S02]  /*5fc0*/  FSEL R178, R178, -INF , !P5 ;  /* 0xff800000b2b27808 */ /* 0x000fe40006800000 */
[----:B0-----:R-:W-:-:S02]  /*5fd0*/  FMNMX.FTZ R152, R153, R152, !PT ;  /* 0x0000009899987209 */ /* 0x001fc40007810000 */
[----:B------:R-:W-:Y:S02]  /*5fe0*/  FMNMX.FTZ R153, R155, R2, !PT ;  /* 0x000000029b997209 */ /* 0x000fe40007810000 */
[C---:B------:R-:W-:Y:S01]  /*5ff0*/  FSETP.NEU.FTZ.AND P4, PT, R152.reuse, -INF , PT ;  /* 0xff8000009800780b */ /* 0x040fe20003f9d000 */
[----:B------:R-:W-:Y:S01]  /*6000*/  FMUL.FTZ R187, R152, UR10 ;  /* 0x0000000a98bb7c20 */ /* 0x000fe20008410000 */
[----:B------:R-:W-:Y:S02]  /*6010*/  FMNMX.FTZ R2, R158, R153, !PT ;  /* 0x000000999e027209 */ /* 0x000fe40007810000 */
[----:B------:R-:W-:Y:S02]  /*6020*/  ISETP.GT.AND P2, PT, R186, 0x39, P2 ;  /* 0x00000039ba00780c */ /* 0x000fe40001744270 */
[----:B------:R-:W-:Y:S02]  /*6030*/  FMNMX.FTZ R153, R159, R2, !PT ;  /* 0x000000029f997209 */ /* 0x000fe40007810000 */
[----:B------:R-:W-:-:S02]  /*6040*/  FSEL R187, R187, RZ, P4 ;  /* 0x000000ffbbbb7208 */ /* 0x000fc40002000000 */
        /* <DEDUP_REMOVED lines=9> */
[----:B------:R-:W-:Y:S01]  /*60e0*/  ISETP.LT.OR P2, PT, R185, 0x3a, P2 ;  /* 0x0000003ab900780c */ /* 0x000fe20001741670 */
[----:B------:R-:W-:Y:S01]  /*60f0*/  MUFU.EX2 R196, R196 ;  /* 0x000000c400c47308 */ /* 0x000fe20000000800 */
[----:B------:R-:W-:Y:S01]  /*6100*/  FMNMX.FTZ R189, R167, R2, !PT ;  /* 0x00000002a7bd7209 */ /* 0x000fe20007810000 */
[--C-:B------:R-:W-:Y:S01]  /*6110*/  FFMA.FTZ R157, R157, UR10, -R187.reuse ;  /* 0x0000000a9d9d7c23 */ /* 0x100fe200080108bb */
[----:B------:R-:W-:Y:S01]  /*6120*/  FSEL R182, R182, -INF , !P3 ;  /* 0xff800000b6b67808 */ /* 0x000fe20005800000 */
[--C-:B------:R-:W-:Y:S01]  /*6130*/  FFMA.FTZ R161, R161, UR10, -R187.reuse ;  /* 0x0000000aa1a17c23 */ /* 0x100fe200080108bb */
[----:B------:R-:W-:Y:S01]  /*6140*/  FMNMX.FTZ R2, R170, R189, !PT ;  /* 0x000000bdaa027209 */ /* 0x000fe20007810000 */
[--C-:B------:R-:W-:Y:S01]  /*6150*/  FFMA.FTZ R188, R168, UR10, -R187.reuse ;  /* 0x0000000aa8bc7c23 */ /* 0x100fe200080108bb */
[----:B------:R-:W-:Y:S01]  /*6160*/  FSEL R183, R183, -INF , !P2 ;  /* 0xff800000b7b77808 */ /* 0x000fe20005000000 */
[----:B------:R-:W-:Y:S01]  /*6170*/  MUFU.EX2 R153, R153 ;  /* 0x0000009900997308 */ /* 0x000fe20000000800 */
[----:B------:R-:W-:Y:S01]  /*6180*/  FMNMX.FTZ R189, R171, R2, !PT ;  /* 0x00000002abbd7209 */ /* 0x000fe20007810000 */
[--C-:B------:R-:W-:Y:S01]  /*6190*/  FFMA.FTZ R194, R164, UR10, -R187.reuse ;  /* 0x0000000aa4c27c23 */ /* 0x100fe200080108bb */
[--C-:B------:R-:W-:Y:S01]  /*61a0*/  FFMA.FTZ R165, R165, UR10, -R187.reuse ;  /* 0x0000000aa5a57c23 */ /* 0x100fe200080108bb */
[--C-:B------:R-:W-:Y:S01]  /*61b0*/  FFMA.FTZ R169, R169, UR10, -R187.reuse ;  /* 0x0000000aa9a97c23 */ /* 0x100fe200080108bb */
[----:B------:R-:W-:Y:S01]  /*61c0*/  FMNMX.FTZ R0, R174, R189, !PT ;  /* 0x000000bdae007209 */ /* 0x000fe20007810000 */
[--C-:B------:R-:W-:Y:S01]  /*61d0*/  FFMA.FTZ R190, R172, UR10, -R187.reuse ;  /* 0x0000000aacbe7c23 */ /* 0x100fe200080108bb */
[--C-:B------:R-:W-:Y:S01]  /*61e0*/  FFMA.FTZ R173, R173, UR10, -R187.reuse ;  /* 0x0000000aadad7c23 */ /* 0x100fe200080108bb */
[----:B------:R-:W-:Y:S01]  /*61f0*/  MUFU.EX2 R198, R198 ;  /* 0x000000c600c67308 */ /* 0x000fe20000000800 */
[----:B------:R-:W-:Y:S01]  /*6200*/  FMNMX.FTZ R189, R175, R0, !PT ;  /* 0x00000000afbd7209 */ /* 0x000fe20007810000 */
[--C-:B------:R-:W-:Y:S01]  /*6210*/  FFMA.FTZ R184, R176, UR10, -R187.reuse ;  /* 0x0000000ab0b87c23 */ /* 0x100fe200080108bb */
[--C-:B------:R-:W-:Y:S01]  /*6220*/  FFMA.FTZ R177, R177, UR10, -R187.reuse ;  /* 0x0000000ab1b17c23 */ /* 0x100fe200080108bb */
[--C-:B------:R-:W-:Y:S01]  /*6230*/  FFMA.FTZ R186, R180, UR10, -R187.reuse ;  /* 0x0000000ab4ba7c23 */ /* 0x100fe200080108bb */
[----:B------:R-:W-:Y:S01]  /*6240*/  FMNMX.FTZ R0, R178, R189, !PT ;  /* 0x000000bdb2007209 */ /* 0x000fe20007810000 */
[----:B------:R-:W-:-:S02]  /*6250*/  FFMA.FTZ R181, R181, UR10, -R187 ;  /* 0x0000000ab5b57c23 */ /* 0x000fc400080108bb */
[----:B------:R-:W-:Y:S01]  /*6260*/  MUFU.EX2 R157, R157 ;  /* 0x0000009d009d7308 */ /* 0x000fe20000000800 */
[----:B------:R-:W-:-:S04]  /*6270*/  FMNMX.FTZ R185, R179, R0, !PT ;  /* 0x00000000b3b97209 */ /* 0x000fc80007810000 */
[----:B------:R-:W-:-:S03]  /*6280*/  FMNMX.FTZ R0, R182, R185, !PT ;  /* 0x000000b9b6007209 */ /* 0x000fc60007810000 */
[----:B------:R-:W-:Y:S01]  /*6290*/  MUFU.EX2 R192, R192 ;  /* 0x000000c000c07308 */ /* 0x000fe20000000800 */
[----:B------:R-:W-:-:S05]  /*62a0*/  FMNMX.FTZ R0, R183, R0, !PT ;  /* 0x00000000b7007209 */ /* 0x000fca0007810000 */
[----:B------:R-:W0:Y:S02]  /*62b0*/  SHFL.BFLY PT, R185, R0, 0x2, 0x1f ;  /* 0x0c401f0000b97f89 */ /* 0x000e2400000e0000 */
[----:B------:R-:W-:Y:S08]  /*62c0*/  MUFU.EX2 R161, R161 ;  /* 0x000000a100a17308 */ /* 0x000ff00000000800 */
[----:B------:R-:W-:Y:S08]  /*62d0*/  MUFU.EX2 R194, R194 ;  /* 0x000000c200c27308 */ /* 0x000ff00000000800 */
[----:B------:R-:W-:Y:S01]  /*62e0*/  MUFU.EX2 R165, R165 ;  /* 0x000000a500a57308 */ /* 0x000fe20000000800 */
[----:B0-----:R-:W-:-:S02]  /*62f0*/  FMNMX.FTZ R185, R0, R185, !PT ;  /* 0x000000b900b97209 */ /* 0x001fc40007810000 */
[----:B------:R-:W-:-:S05]  /*6300*/  FSEL R0, R152, RZ, P4 ;  /* 0x000000ff98007208 */ /* 0x000fca0002000000 */
[----:B------:R-:W-:Y:S01]  /*6310*/  MUFU.EX2 R188, R188 ;  /* 0x000000bc00bc7308 */ /* 0x000fe20000000800 */
[----:B------:R-:W0:Y:S01]  /*6320*/  SHFL.BFLY PT, R156, R185, 0x1, 0x1f ;  /* 0x0c201f00b99c7f89 */ /* 0x000e2200000e0000 */
[----:B------:R-:W-:-:S04]  /*6330*/  FADD.FTZ R0, -R0, R5 ;  /* 0x0000000500007221 */ /* 0x000fc80000010100 */
[----:B------:R-:W-:Y:S02]  /*6340*/  FMUL.FTZ R0, R0, UR10 ;  /* 0x0000000a00007c20 */ /* 0x000fe40008410000 */
[----:B------:R-:W-:Y:S08]  /*6350*/  MUFU.EX2 R169, R169 ;  /* 0x000000a900a97308 */ /* 0x000ff00000000800 */
[----:B------:R-:W1:Y:S08]  /*6360*/  MUFU.EX2 R0, R0 ;  /* 0x0000000000007308 */ /* 0x000e700000000800 */
[----:B------:R-:W-:Y:S01]  /*6370*/  MUFU.EX2 R190, R190 ;  /* 0x000000be00be7308 */ /* 0x000fe20000000800 */
[----:B0-----:R-:W-:-:S04]  /*6380*/  FMNMX.FTZ R156, R185, R156, !PT ;  /* 0x0000009cb99c7209 */ /* 0x001fc80007810000 */
[C---:B------:R-:W-:Y:S01]  /*6390*/  FSETP.NEU.FTZ.AND P2, PT, R156.reuse, -INF , PT ;  /* 0xff8000009c00780b */ /* 0x040fe20003f5d000 */
[C---:B------:R-:W-:Y:S02]  /*63a0*/  FMUL.FTZ R160, R156.reuse, UR10 ;  /* 0x0000000a9ca07c20 */ /* 0x040fe40008410000 */
[----:B------:R-:W-:Y:S01]  /*63b0*/  MUFU.EX2 R173, R173 ;  /* 0x000000ad00ad7308 */ /* 0x000fe20000000800 */
[----:B------:R-:W-:Y:S01]  /*63c0*/  FSEL R2, R156, RZ, P2 ;  /* 0x000000ff9c027208 */ /* 0x000fe20001000000 */
[----:B-1----:R-:W-:Y:S01]  /*63d0*/  FFMA.FTZ R17, R0, R17, R153 ;  /* 0x0000001100117223 */ /* 0x002fe20000010099 */
[----:B------:R-:W-:Y:S02]  /*63e0*/  FSEL R160, R160, RZ, P2 ;  /* 0x000000ffa0a07208 */ /* 0x000fe40001000000 */
[----:B------:R-:W-:Y:S01]  /*63f0*/  ISETP.GT.AND P2, PT, R20, UR58, PT ;  /* 0x0000003a14007c0c */ /* 0x000fe2000bf44270 */
[----:B------:R-:W-:Y:S01]  /*6400*/  FADD.FTZ R2, -R2, R3 ;  /* 0x0000000302027221 */ /* 0x000fe20000010100 */
[----:B------:R-:W-:Y:S01]  /*6410*/  FADD.FTZ R17, R196, R17 ;  /* 0x00000011c4117221 */ /* 0x000fe20000010000 */
[--C-:B------:R-:W-:Y:S01]  /*6420*/  FFMA.FTZ R197, R154, UR10, -R160.reuse ;  /* 0x0000000a9ac57c23 */ /* 0x100fe200080108a0 */
[--C-:B------:R-:W-:Y:S01]  /*6430*/  FFMA.FTZ R154, R155, UR10, -R160.reuse ;  /* 0x0000000a9b9a7c23 */ /* 0x100fe200080108a0 */
[----:B------:R-:W-:Y:S01]  /*6440*/  FMUL.FTZ R2, R2, UR10 ;  /* 0x0000000a02027c20 */ /* 0x000fe20008410000 */
        /* <DEDUP_REMOVED lines=10> */
[--C-:B------:R-:W-:Y:S01]  /*64f0*/  FFMA.FTZ R166, R171, UR10, -R160.reuse ;  /* 0x0000000aaba67c23 */ /* 0x100fe200080108a0 */
[----:B------:R-:W0:Y:S01]  /*6500*/  MUFU.EX2 R2, R2 ;  /* 0x0000000200027308 */ /* 0x000e220000000800 */
[--C-:B------:R-:W-:Y:S01]  /*6510*/  FFMA.FTZ R191, R174, UR10, -R160.reuse ;  /* 0x0000000aaebf7c23 */ /* 0x100fe200080108a0 */
[--C-:B------:R-:W-:Y:S01]  /*6520*/  FFMA.FTZ R185, R178, UR10, -R160.reuse ;  /* 0x0000000ab2b97c23 */ /* 0x100fe200080108a0 */
[--C-:B------:R-:W-:Y:S01]  /*6530*/  FFMA.FTZ R179, R179, UR10, -R160.reuse ;  /* 0x0000000ab3b37c23 */ /* 0x100fe200080108a0 */
[----:B------:R-:W-:Y:S01]  /*6540*/  FFMA.FTZ R182, R182, UR10, -R160 ;  /* 0x0000000ab6b67c23 */ /* 0x000fe200080108a0 */
[----:B------:R-:W-:Y:S01]  /*6550*/  IMAD.U32 R155, RZ, RZ, UR6 ;  /* 0x00000006ff9b7e24 */ /* 0x000fe2000f8e00ff */
[----:B------:R-:W-:Y:S01]  /*6560*/  F2FP.BF16.F32.PACK_AB R196, R196, R153 ;  /* 0x00000099c4c4723e */ /* 0x000fe200000010ff */
[----:B------:R-:W-:Y:S01]  /*6570*/  VIADD R20, R20, 0xffffffff ;  /* 0xffffffff14147836 */ /* 0x000fe20000000000 */
[----:B------:R-:W1:Y:S01]  /*6580*/  MUFU.EX2 R154, R154 ;  /* 0x0000009a009a7308 */ /* 0x000e620000000800 */
[----:B------:R-:W-:Y:S01]  /*6590*/  @!P1 VIADD R155, R155, 0x30860 ;  /* 0x000308609b9b9836 */ /* 0x000fe20000000000 */
[----:B------:R-:W-:-:S04]  /*65a0*/  F2FP.BF16.F32.PACK_AB R198, R157, R198 ;  /* 0x000000c69dc6723e */ /* 0x000fc800000010ff */
[----:B------:R-:W-:Y:S02]  /*65b0*/  @!P1 PRMT R155, RZ, 0x654, R155 ;  /* 0x00000654ff9b9816 */ /* 0x000fe4000000009b */
[----:B------:R-:W2:Y:S01]  /*65c0*/  MUFU.EX2 R199, R199 ;  /* 0x000000c700c77308 */ /* 0x000ea20000000800 */
[----:B0-----:R-:W-:Y:S01]  /*65d0*/  FFMA.FTZ R3, R2, R16, R197 ;  /* 0x0000001002037223 */ /* 0x001fe200000100c5 */
[----:B------:R-:W-:Y:S01]  /*65e0*/  FADD.FTZ R16, R192, R17 ;  /* 0x00000011c0107221 */ /* 0x000fe20000010000 */
[----:B------:R0:W-:Y:S01]  /*65f0*/  @!P1 SYNCS.ARRIVE.TRANS64.RED.A1T0 RZ, [R155+URZ], RZ ;  /* 0x000000ff9bff99a7 */ /* 0x0001e2000810043f */
[C---:B------:R-:W-:Y:S02]  /*6600*/  F2FP.BF16.F32.PACK_AB R192, R161.reuse, R192 ;  /* 0x000000c0a1c0723e */ /* 0x040fe400000010ff */
[----:B------:R-:W-:Y:S01]  /*6610*/  FADD.FTZ R17, R161, R16 ;  /* 0x00000010a1117221 */ /* 0x000fe20000010000 */
[--C-:B------:R-:W-:Y:S01]  /*6620*/  FFMA.FTZ R16, R175, UR10, -R160.reuse ;  /* 0x0000000aaf107c23 */ /* 0x100fe200080108a0 */
[----:B------:R-:W3:Y:S01]  /*6630*/  MUFU.EX2 R158, R158 ;  /* 0x0000009e009e7308 */ /* 0x000ee20000000800 */
[----:B-1----:R-:W-:Y:S01]  /*6640*/  FADD.FTZ R168, R154, R3 ;  /* 0x000000039aa87221 */ /* 0x002fe20000010000 */
[----:B------:R-:W-:Y:S01]  /*6650*/  FADD.FTZ R170, R194, R17 ;  /* 0x00000011c2aa7221 */ /* 0x000fe20000010000 */
[----:B------:R-:W-:Y:S01]  /*6660*/  FFMA.FTZ R160, R183, UR10, -R160 ;  /* 0x0000000ab7a07c23 */ /* 0x000fe200080108a0 */
[----:B------:R-:W-:-:S02]  /*6670*/  F2FP.BF16.F32.PACK_AB R194, R165, R194 ;  /* 0x000000c2a5c2723e */ /* 0x000fc400000010ff */
[----:B------:R-:W-:Y:S01]  /*6680*/  FADD.FTZ R17, R165, R170 ;  /* 0x000000aaa5117221 */ /* 0x000fe20000010000 */
[----:B------:R-:W-:Y:S01]  /*6690*/  F2FP.BF16.F32.PACK_AB R197, R154, R197 ;  /* 0x000000c59ac5723e */ /* 0x000fe200000010ff */
[----:B------:R-:W1:Y:S01]  /*66a0*/  MUFU.EX2 R193, R193 ;  /* 0x000000c100c17308 */ /* 0x000e620000000800 */
[----:B--2---:R-:W-:Y:S01]  /*66b0*/  FADD.FTZ R3, R199, R168 ;  /* 0x000000a8c7037221 */ /* 0x004fe20000010000 */
[----:B------:R-:W-:Y:S01]  /*66c0*/  FADD.FTZ R170, R188, R17 ;  /* 0x00000011bcaa7221 */ /* 0x000fe20000010000 */
[----:B------:R-:W-:-:S03]  /*66d0*/  F2FP.BF16.F32.PACK_AB R188, R169, R188 ;  /* 0x000000bca9bc723e */ /* 0x000fc600000010ff */
[----:B------:R-:W-:Y:S02]  /*66e0*/  FADD.FTZ R17, R169, R170 ;  /* 0x000000aaa9117221 */ /* 0x000fe40000010000 */
[----:B------:R-:W2:Y:S01]  /*66f0*/  MUFU.EX2 R162, R162 ;  /* 0x000000a200a27308 */ /* 0x000ea20000000800 */
[----:B---3--:R-:W-:Y:S01]  /*6700*/  FADD.FTZ R168, R158, R3 ;  /* 0x000000039ea87221 */ /* 0x008fe20000010000 */
[----:B------:R-:W-:Y:S01]  /*6710*/  FADD.FTZ R170, R190, R17 ;  /* 0x00000011beaa7221 */ /* 0x000fe20000010000 */
[C---:B------:R-:W-:Y:S02]  /*6720*/  F2FP.BF16.F32.PACK_AB R190, R173.reuse, R190 ;  /* 0x000000beadbe723e */ /* 0x040fe400000010ff */
[----:B------:R-:W-:Y:S01]  /*6730*/  F2FP.BF16.F32.PACK_AB R199, R158, R199 ;  /* 0x000000c79ec7723e */ /* 0x000fe200000010ff */
[----:B------:R-:W-:Y:S02]  /*6740*/  FADD.FTZ R17, R173, R170 ;  /* 0x000000aaad117221 */ /* 0x000fe40000010000 */
[----:B------:R-:W3:Y:S01]  /*6750*/  MUFU.EX2 R195, R195 ;  /* 0x000000c300c37308 */ /* 0x000ee20000000800 */
[----:B-1----:R-:W-:-:S07]  /*6760*/  FADD.FTZ R3, R193, R168 ;  /* 0x000000a8c1037221 */ /* 0x002fce0000010000 */
        /* <DEDUP_REMOVED lines=14> */
[----:B-1----:R-:W-:-:S07]  /*6850*/  FADD.FTZ R3, R191, R168 ;  /* 0x000000a8bf037221 */ /* 0x002fce0000010000 */
[----:B------:R-:W1:Y:S01]  /*6860*/  MUFU.EX2 R185, R185 ;  /* 0x000000b900b97308 */ /* 0x000e620000000800 */
[C---:B--2---:R-:W-:Y:S01]  /*6870*/  FADD.FTZ R168, R16.reuse, R3 ;  /* 0x0000000310a87221 */ /* 0x044fe20000010000 */
[----:B------:R-:W-:Y:S01]  /*6880*/  F2FP.BF16.F32.PACK_AB R191, R16, R191 ;  /* 0x000000bf10bf723e */ /* 0x000fe200000010ff */
[----:B------:R-:W-:-:S05]  /*6890*/  IMAD.MOV.U32 R3, RZ, RZ, R156 ;  /* 0x000000ffff037224 */ /* 0x000fca00078e009c */
        /* <DEDUP_REMOVED lines=9> */
[----:B------:R-:W-:-:S06]  /*6930*/  F2FP.BF16.F32.PACK_AB R185, R179, R185 ;  /* 0x000000b9b3b9723e */ /* 0x000fcc00000010ff */
[----:B------:R-:W3:Y:S01]  /*6940*/  MUFU.EX2 R5, R181 ;  /* 0x000000b500057308 */ /* 0x000ee20000000800 */
[----:B-1----:R-:W-:-:S07]  /*6950*/  FADD.FTZ R170, R186, R17 ;  /* 0x00000011baaa7221 */ /* 0x002fce0000010000 */
[----:B------:R-:W1:Y:S01]  /*6960*/  MUFU.EX2 R160, R160 ;  /* 0x000000a000a07308 */ /* 0x000e620000000800 */
[----:B--2---:R-:W-:Y:S01]  /*6970*/  FADD.FTZ R168, R187, R168 ;  /* 0x000000a8bba87221 */ /* 0x004fe20000010000 */
[C---:B---3--:R-:W-:Y:S01]  /*6980*/  FADD.FTZ R17, R5.reuse, R170 ;  /* 0x000000aa05117221 */ /* 0x048fe20000010000 */
[----:B------:R-:W-:Y:S01]  /*6990*/  F2FP.BF16.F32.PACK_AB R186, R5, R186 ;  /* 0x000000ba05ba723e */ /* 0x000fe200000010ff */
[----:B------:R-:W-:Y:S02]  /*69a0*/  IMAD.MOV.U32 R5, RZ, RZ, R152 ;  /* 0x000000ffff057224 */ /* 0x000fe400078e0098 */
[C---:B-1----:R-:W-:Y:S01]  /*69b0*/  FADD.FTZ R16, R160.reuse, R168 ;  /* 0x000000a8a0107221 */ /* 0x042fe20000010000 */
[----:B------:R-:W-:Y:S01]  /*69c0*/  F2FP.BF16.F32.PACK_AB R187, R160, R187 ;  /* 0x000000bba0bb723e */ /* 0x000fe200000010ff */
[----:B0-----:R-:W-:Y:S06]  /*69d0*/  @P2 BRA `(.L_x_1121) ;  /* 0xffffffd800582947 */ /* 0x001fec000383ffff */
[----:B------:R-:W-:Y:S01]  /*69e0*/  IMAD.MOV.U32 R3, RZ, RZ, R156 ;  /* 0x000000ffff037224 */ /* 0x000fe200078e009c */
[----:B------:R-:W-:Y:S01]  /*69f0*/  UMOV UR36, UR4 ;  /* 0x0000000400247c82 */ /* 0x000fe20008000000 */
[----:B------:R-:W-:Y:S01]  /*6a00*/  IMAD.MOV.U32 R5, RZ, RZ, R152 ;  /* 0x000000ffff057224 */ /* 0x000fe200078e0098 */
[----:B------:R-:W-:-:S06]  /*6a10*/  UMOV UR37, UR7 ;  /* 0x0000000700257c82 */ /* 0x000fcc0008000000 */
.L_x_1104:
[----:B------:R-:W-:Y:S01]  /*6a20*/  IADD3 R152, R19, 0x80, -R22 ;  /* 0x0000008013987810 */ /* 0x000fe20007ffe816 */
[----:B------:R-:W-:Y:S02]  /*6a30*/  ULDC UR11, c[0x0][0x9e4] ;  /* 0x00027900000b7ab9 */ /* 0x000fe40000000800 */
[----:B------:R-:W-:Y:S02]  /*6a40*/  UISETP.GE.AND UP0, UPT, UR11, 0x1, UPT ;  /* 0x000000010b00788c */ /* 0x000fe4000bf06270 */
[----:B------:R-:W-:-:S04]  /*6a50*/  IMAD R152, R201, 0x80, R152 ;  /* 0x00000080c9987824 */ /* 0x000fc800078e0298 */
[----:B------:R-:W-:Y:S02]  /*6a60*/  PLOP3.LUT P6, PT, PT, PT, UP0, 0x80, 0x0 ;  /* 0x000000000000781c */ /* 0x000fe40003fcf008 */
[----:B------:R-:W-:-:S13]  /*6a70*/  R2UR UR15, R152 ;  /* 0x00000000980f72ca */ /* 0x000fda00000e0000 */
[----:B------:R-:W-:Y:S01]  /*6a80*/  UIADD3 UR14, UR15, -UR5, URZ ;  /* 0x800000050f0e7290 */ /* 0x000fe2000fffe03f */
        /* <DEDUP_REMOVED lines=11> */
.L_x_1123:
[----:B------:R-:W-:-:S11]  /*6b40*/  UISETP.NE.AND UP0, UPT, UR11, 0x1, UPT ;  /* 0x000000010b00788c */ /* 0x000fd6000bf05270 */
[----:B------:R-:W-:Y:S02]  /*6b50*/  @UP0 ULDC.64 UR4, c[0x0][0x9e8] ;  /* 0x00027a0000040ab9 */ /* 0x000fe40000000a00 */
[----:B------:R-:W-:-:S04]  /*6b60*/  UIMAD.WIDE.U32 UR6, UR15, UR4, URZ ;  /* 0x000000040f0672a5 */ /* 0x000fc8000f8e003f */
[----:B------:R-:W-:-:S12]  /*6b70*/  @UP0 USHF.R.U32.HI UR15, URZ, UR5, UR7 ;  /* 0x000000053f0f0299 */ /* 0x000fd80008011607 */
.L_x_1124:
[----:B------:R-:W-:-:S04]  /*6b80*/  UIMAD UR11, UR15, UR11, URZ ;  /* 0x0000000b0f0b72a4 */ /* 0x000fc8000f8e023f */
[----:B------:R-:W-:-:S04]  /*6b90*/  UISETP.LT.AND UP0, UPT, UR14, UR11, UPT ;  /* 0x0000000b0e00728c */ /* 0x000fc8000bf01270 */
[----:B------:R-:W-:-:S12]  /*6ba0*/  USEL UR14, UR14, UR11, !UP0 ;  /* 0x0000000b0e0e7287 */ /* 0x000fd8000c000000 */
.L_x_1122:
[----:B------:R-:W-:Y:S01]  /*6bb0*/  UIADD3 UR14, UR14, 0x3f, URZ ;  /* 0x0000003f0e0e7890 */ /* 0x000fe2000fffe03f */
[----:B------:R-:W-:-:S03]  /*6bc0*/  R2UR UR5, R200 ;  /* 0x00000000c80572ca */ /* 0x000fc600000e0000 */
        /* <DEDUP_REMOVED lines=12> */
.L_x_1134:
[----:B------:R-:W-:-:S04]  /*6c90*/  UIADD3 UR5, UR4, 0x1, URZ ;  /* 0x0000000104057890 */ /* 0x000fc8000fffe03f */
[----:B------:R-:W-:-:S04]  /*6ca0*/  UISETP.NE.AND UP0, UPT, UR5, 0x2, UPT ;  /* 0x000000020500788c */ /* 0x000fc8000bf05270 */
[----:B------:R-:W-:Y:S02]  /*6cb0*/  USEL UR37, URZ, 0x1, UP0 ;  /* 0x000000013f257887 */ /* 0x000fe40008000000 */
[----:B------:R-:W-:Y:S02]  /*6cc0*/  USEL UR36, UR5, URZ, UP0 ;  /* 0x0000003f05247287 */ /* 0x000fe40008000000 */
[----:B------:R-:W-:Y:S01]  /*6cd0*/  ULOP3.LUT UR37, UR7, UR37, URZ, 0x3c, !UPT ;  /* 0x0000002507257292 */ /* 0x000fe2000f8e3c3f */
[----:B------:R-:W-:Y:S11]  /*6ce0*/  @!P0 BRA `(.L_x_1126) ;  /* 0x0000000000048947 */ /* 0x000ff60003800000 */
[----:B------:R-:W-:Y:S01]  /*6cf0*/  BPT.TRAP 0x1 ;  /* 0x000000040000795c */ /* 0x000fe20000300000 */
.L_x_1126:
[----:B------:R-:W-:Y:S01]  /*6d00*/  ULEA UR5, UR36, UR38, 0x3 ;  /* 0x0000002624057291 */ /* 0x000fe2000f8e183f */
[----:B------:R-:W-:-:S05]  /*6d10*/  IMAD.U32 R3, RZ, RZ, UR37 ;  /* 0x00000025ff037e24 */ /* 0x000fca000f8e00ff */
[----:B------:R-:W-:-:S04]  /*6d20*/  SHF.L.U32 R3, R3, 0x1f, RZ ;  /* 0x0000001f03037819 */ /* 0x000fc800000006ff */
[----:B------:R0:W1:Y:S01]  /*6d30*/  SYNCS.PHASECHK.TRANS64.TRYWAIT P2, [UR5+0x30830], R3 ;  /* 0x03083003ff0075a7 */ /* 0x0000620008040145 */
[----:B------:R-:W-:Y:S05]  /*6d40*/  @!P0 BRA `(.L_x_1127) ;  /* 0x0000000000048947 */ /* 0x000fea0003800000 */
[----:B------:R-:W-:Y:S01]  /*6d50*/  BPT.TRAP 0x1 ;  /* 0x000000040000795c */ /* 0x000fe20000300000 */
.L_x_1127:
[----:B-1----:R-:W-:Y:S05]  /*6d60*/  @P2 BRA `(.L_x_1128) ;  /* 0x0000000000082947 */ /* 0x002fea0003800000 */
[----:B------:R-:W1:Y:S02]  /*6d70*/  SYNCS.PHASECHK.TRANS64.TRYWAIT P2, [UR5+0x30830], R3 ;  /* 0x03083003ff0075a7 */ /* 0x000e640008040145 */
[----:B-1----:R-:W-:Y:S05]  /*6d80*/  @!P2 BRA `(.L_x_1129) ;  /* 0x000000dc0064a947 */ /* 0x002fea0003800000 */
.L_x_1128:
[----:B------:R-:W-:Y:S01]  /*6d90*/  R2UR UR52, R14 ;  /* 0x000000000e3472ca */ /* 0x000fe200000e0000 */
[----:B------:R-:W-:Y:S01]  /*6da0*/  ULEA UR6, UR36, UR39, 0xb ;  /* 0x0000002724067291 */ /* 0x000fe2000f8e583f */
[----:B------:R-:W-:Y:S01]  /*6db0*/  R2UR UR53, R15 ;  /* 0x000000000f3572ca */ /* 0x000fe200000e0000 */
[----:B-1----:R-:W-:Y:S01]  /*6dc0*/  WARPGROUP.ARRIVE ;  /* 0x00000000000079c5 */ /* 0x002fe20000000000 */
        /* <DEDUP_REMOVED lines=219> */
.L_x_1130:
[----:B------:R-:W-:Y:S01]  /*7b80*/  ULEA UR11, UR4, UR38, 0x3 ;  /* 0x00000026040b7291 */ /* 0x000fe2000f8e183f */
[----:B------:R-:W-:-:S05]  /*7b90*/  IMAD.U32 R0, RZ, RZ, UR7 ;  /* 0x00000007ff007e24 */ /* 0x000fca000f8e00ff */
[----:B------:R-:W-:-:S04]  /*7ba0*/  SHF.L.U32 R0, R0, 0x1f, RZ ;  /* 0x0000001f00007819 */ /* 0x000fc800000006ff */
[----:B------:R1:W2:Y:S01]  /*7bb0*/  SYNCS.PHASECHK.TRANS64.TRYWAIT P2, [UR11+0x30850], R0 ;  /* 0x03085000ff0075a7 */ /* 0x0002a2000804014b */
[----:B------:R-:W-:Y:S05]  /*7bc0*/  @!P0 BRA `(.L_x_1131) ;  /* 0x0000000000048947 */ /* 0x000fea0003800000 */
[----:B------:R-:W-:Y:S01]  /*7bd0*/  BPT.TRAP 0x1 ;  /* 0x000000040000795c */ /* 0x000fe20000300000 */
.L_x_1131:
[----:B--2---:R-:W-:Y:S05]  /*7be0*/  @P2 BRA `(.L_x_1132) ;  /* 0x0000000000082947 */ /* 0x004fea0003800000 */
[----:B------:R-:W2:Y:S02]  /*7bf0*/  SYNCS.PHASECHK.TRANS64.TRYWAIT P2, [UR11+0x30850], R0 ;  /* 0x03085000ff0075a7 */ /* 0x000ea4000804014b */
[----:B--2---:R-:W-:Y:S05]  /*7c00*/  @!P2 BRA `(.L_x_1133) ;  /* 0x000000cc00dca947 */ /* 0x004fea0003800000 */
.L_x_1132:
[----:B------:R-:W-:Y:S01]  /*7c10*/  UIADD3 UR6, UR38, 0x400, URZ ;  /* 0x0000040026067890 */ /* 0x000fe2000fffe03f */
[----:B------:R-:W-:Y:S01]  /*7c20*/  WARPGROUP.ARRIVE ;  /* 0x00000000000079c5 */ /* 0x000fe20000000000 */
[----:B------:R-:W-:Y:S01]  /*7c30*/  UMOV UR7, 0x40000040 ;  /* 0x4000004000077882 */ /* 0x000fe20000000000 */
[----:B01----:R-:W-:Y:S01]  /*7c40*/  FMNMX.FTZ R0, R152, R201, !PT ;  /* 0x000000c998007209 */ /* 0x003fe20007810000 */
[----:B------:R-:W-:Y:S01]  /*7c50*/  USHF.R.U32.HI UR6, URZ, 0x4, UR6 ;  /* 0x000000043f067899 */ /* 0x000fe20008011606 */
[C---:B------:R-:W-:Y:S01]  /*7c60*/  ISETP.GT.AND P2, PT, R20.reuse, UR58, PT ;  /* 0x0000003a14007c0c */ /* 0x040fe2000bf44270 */
[----:B------:R-:W-:Y:S01]  /*7c70*/  UMOV UR10, UR59 ;  /* 0x0000003b000a7c82 */ /* 0x000fe20008000000 */
[----:B------:R-:W-:Y:S01]  /*7c80*/  FMNMX.FTZ R3, R153, R0, !PT ;  /* 0x0000000099037209 */ /* 0x000fe20007810000 */
[----:B------:R-:W-:Y:S01]  /*7c90*/  ULOP3.LUT UR6, UR6, 0x3fff, URZ, 0xc0, !UPT ;  /* 0x00003fff06067892 */ /* 0x000fe2000f8ec03f */
[----:B------:R-:W-:Y:S02]  /*7ca0*/  VIADD R20, R20, 0xffffffff ;  /* 0xffffffff14147836 */ /* 0x000fe40000000000 */
[----:B------:R-:W-:Y:S01]  /*7cb0*/  FMNMX.FTZ R0, R156, R3, !PT ;  /* 0x000000039c007209 */ /* 0x000fe20007810000 */
[----:B------:R-:W-:-:S03]  /*7cc0*/  ULOP3.LUT UR6, UR6, 0x2000000, URZ, 0xfc, !UPT ;  /* 0x0200000006067892 */ /* 0x000fc6000f8efc3f */
[----:B------:R-:W-:Y:S01]  /*7cd0*/  FMNMX.FTZ R3, R157, R0, !PT ;  /* 0x000000009d037209 */ /* 0x000fe20007810000 */
[----:B------:R-:W-:-:S03]  /*7ce0*/  ULEA UR4, UR4, UR6, 0xb ;  /* 0x0000000604047291 */ /* 0x000fc6000f8e583f */
[----:B------:R-:W-:-:S04]  /*7cf0*/  FMNMX.FTZ R0, R160, R3, !PT ;  /* 0x00000003a0007209 */ /* 0x000fc80007810000 */
        /* <DEDUP_REMOVED lines=28> */
[----:B------:R-:W-:Y:S01]  /*7ec0*/  UMOV UR4, UR36 ;  /* 0x0000002400047c82 */ /* 0x000fe20008000000 */
[----:B------:R-:W-:Y:S02]  /*7ed0*/  WARPGROUP.DEPBAR.LE gsb0, 0x0 ;  /* 0x00008000000079c5 */ /* 0x000fe40000010000 */
[----:B------:R-:W-:Y:S01]  /*7ee0*/  WARPGROUP.ARRIVE ;  /* 0x00000000000079c5 */ /* 0x000fe20000000000 */
[----:B0-----:R-:W-:Y:S02]  /*7ef0*/  FMNMX.FTZ R188, R2, R3, !PT ;  /* 0x0000000302bc7209 */ /* 0x001fe40007810000 */
[----:B------:R-:W-:-:S15]  /*7f00*/  FMNMX.FTZ R3, R155, R0, !PT ;  /* 0x000000009b037209 */ /* 0x000fde0007810000 */
[----:B------:R-:W-:-:S03]  /*7f10*/  NOP ;  /* 0x0000000000007918 */ /* 0x000fc60000000000 */
[----:B------:R-:W-:Y:S01]  /*7f20*/  HGMMA.64x256x16.F32.BF16 R24, R184, gdesc[UR4].tnspB, R24, gsb0 ;  /* 0x43e00004b8187df0 */ /* 0x000fe20008001818 */
[----:B------:R-:W0:Y:S01]  /*7f30*/  SHFL.BFLY PT, R5, R188, 0x1, 0x1f ;  /* 0x0c201f00bc057f89 */ /* 0x000e2200000e0000 */
[----:B------:R-:W-:Y:S01]  /*7f40*/  FMNMX.FTZ R0, R158, R3, !PT ;  /* 0x000000039e007209 */ /* 0x000fe20007810000 */
[----:B------:R-:W-:-:S03]  /*7f50*/  UMOV UR7, UR37 ;  /* 0x0000002500077c82 */ /* 0x000fc60008000000 */
[----:B------:R-:W-:-:S04]  /*7f60*/  FMNMX.FTZ R3, R159, R0, !PT ;  /* 0x000000009f037209 */ /* 0x000fc80007810000 */
[----:B------:R-:W-:-:S04]  /*7f70*/  FMNMX.FTZ R0, R162, R3, !PT ;  /* 0x00000003a2007209 */ /* 0x000fc80007810000 */
[----:B------:R-:W-:-:S04]  /*7f80*/  FMNMX.FTZ R3, R163, R0, !PT ;  /* 0x00000000a3037209 */ /* 0x000fc80007810000 */
[----:B------:R-:W-:-:S04]  /*7f90*/  FMNMX.FTZ R0, R166, R3, !PT ;  /* 0x00000003a6007209 */ /* 0x000fc80007810000 */
[----:B------:R-:W-:Y:S02]  /*7fa0*/  FMNMX.FTZ R3, R167, R0, !PT ;  /* 0x00000000a7037209 */ /* 0x000fe40007810000 */
[----:B0-----:R-:W-:Y:S02]  /*7fb0*/  FMNMX.FTZ R5, R188, R5, !PT ;  /* 0x00000005bc057209 */ /* 0x001fe40007810000 */
        /* <DEDUP_REMOVED lines=14> */
[----:B------:R0:W-:Y:S01]  /*80a0*/  MUFU.EX2 R0, R190 ;  /* 0x000000be00007308 */ /* 0x0001e20000000800 */
        /* <DEDUP_REMOVED lines=9> */
[--C-:B0-----:R-:W-:Y:S01]  /*8140*/  FFMA.FTZ R190, R172, UR10, -R2.reuse ;  /* 0x0000000aacbe7c23 */ /* 0x101fe20008010802 */
[----:B------:R-:W-:Y:S01]  /*8150*/  FFMA.FTZ R181, R181, UR10, -R2 ;  /* 0x0000000ab5b57c23 */ /* 0x000fe20008010802 */
[----:B------:R-:W0:Y:S01]  /*8160*/  MUFU.EX2 R189, R189 ;  /* 0x000000bd00bd7308 */ /* 0x000e220000000800 */
[----:B------:R-:W-:-:S05]  /*8170*/  FMNMX.FTZ R152, R183, R152, !PT ;  /* 0x00000098b7987209 */ /* 0x000fca0007810000 */
[----:B------:R-:W1:Y:S02]  /*8180*/  SHFL.BFLY PT, R3, R152, 0x2, 0x1f ;  /* 0x0c401f0098037f89 */ /* 0x000e6400000e0000 */
[----:B------:R-:W2:Y:S08]  /*8190*/  MUFU.EX2 R196, R196 ;  /* 0x000000c400c47308 */ /* 0x000eb00000000800 */
[----:B------:R-:W-:Y:S01]  /*81a0*/  MUFU.EX2 R198, R198 ;  /* 0x000000c600c67308 */ /* 0x000fe20000000800 */
[----:B0-----:R-:W-:-:S07]  /*81b0*/  FFMA.FTZ R17, R0, R17, R189 ;  /* 0x0000001100117223 */ /* 0x001fce00000100bd */
[----:B------:R-:W-:Y:S01]  /*81c0*/  MUFU.EX2 R153, R153 ;  /* 0x0000009900997308 */ /* 0x000fe20000000800 */
[C---:B--2---:R-:W-:Y:S01]  /*81d0*/  FADD.FTZ R17, R196.reuse, R17 ;  /* 0x00000011c4117221 */ /* 0x044fe20000010000 */
[----:B------:R-:W-:Y:S02]  /*81e0*/  F2FP.BF16.F32.PACK_AB R196, R196, R189 ;  /* 0x000000bdc4c4723e */ /* 0x000fe400000010ff */
[----:B-1----:R-:W-:-:S04]  /*81f0*/  FMNMX.FTZ R3, R152, R3, !PT ;  /* 0x0000000398037209 */ /* 0x002fc80007810000 */
[----:B------:R-:W-:Y:S01]  /*8200*/  MUFU.EX2 R192, R192 ;  /* 0x000000c000c07308 */ /* 0x000fe20000000800 */
[----:B------:R-:W0:Y:S07]  /*8210*/  SHFL.BFLY PT, R152, R3, 0x1, 0x1f ;  /* 0x0c201f0003987f89 */ /* 0x000e2e00000e0000 */
[----:B------:R-:W-:Y:S08]  /*8220*/  MUFU.EX2 R157, R157 ;  /* 0x0000009d009d7308 */ /* 0x000ff00000000800 */
[----:B------:R-:W-:Y:S08]  /*8230*/  MUFU.EX2 R194, R194 ;  /* 0x000000c200c27308 */ /* 0x000ff00000000800 */
[----:B------:R-:W-:Y:S01]  /*8240*/  MUFU.EX2 R161, R161 ;  /* 0x000000a100a17308 */ /* 0x000fe20000000800 */
[----:B0-----:R-:W-:-:S05]  /*8250*/  FMNMX.FTZ R3, R3, R152, !PT ;  /* 0x0000009803037209 */ /* 0x001fca0007810000 */
[----:B------:R-:W-:Y:S02]  /*8260*/  FMUL.FTZ R164, R3, UR10 ;  /* 0x0000000a03a47c20 */ /* 0x000fe40008410000 */
[----:B------:R-:W-:Y:S02]  /*8270*/  MUFU.EX2 R188, R188 ;  /* 0x000000bc00bc7308 */ /* 0x000fe40000000800 */
[--C-:B------:R-:W-:Y:S01]  /*8280*/  FFMA.FTZ R197, R154, UR10, -R164.reuse ;  /* 0x0000000a9ac57c23 */ /* 0x100fe200080108a4 */
[--C-:B------:R-:W-:Y:S01]  /*8290*/  FFMA.FTZ R152, R155, UR10, -R164.reuse ;  /* 0x0000000a9b987c23 */ /* 0x100fe200080108a4 */
[--C-:B------:R-:W-:Y:S01]  /*82a0*/  FFMA.FTZ R199, R158, UR10, -R164.reuse ;  /* 0x0000000a9ec77c23 */ /* 0x100fe200080108a4 */
[--C-:B------:R-:W-:Y:S01]  /*82b0*/  FFMA.FTZ R154, R159, UR10, -R164.reuse ;  /* 0x0000000a9f9a7c23 */ /* 0x100fe200080108a4 */
[----:B------:R-:W-:Y:S02]  /*82c0*/  IMAD.U32 R159, RZ, RZ, UR5 ;  /* 0x00000005ff9f7e24 */ /* 0x000fe4000f8e00ff */
[----:B------:R-:W-:Y:S01]  /*82d0*/  FFMA.FTZ R193, R162, UR10, -R164 ;  /* 0x0000000aa2c17c23 */ /* 0x000fe200080108a4 */
[----:B------:R-:W-:Y:S01]  /*82e0*/  MUFU.EX2 R197, R197 ;  /* 0x000000c500c57308 */ /* 0x000fe20000000800 */
[----:B------:R-:W-:-:S02]  /*82f0*/  IMAD.U32 R162, RZ, RZ, UR11 ;  /* 0x0000000bffa27e24 */ /* 0x000fc4000f8e00ff */
[--C-:B------:R-:W-:Y:S01]  /*8300*/  FFMA.FTZ R156, R163, UR10, -R164.reuse ;  /* 0x0000000aa39c7c23 */ /* 0x100fe200080108a4 */
[----:B------:R-:W-:Y:S02]  /*8310*/  @!P1 VIADD R159, R159, 0x30840 ;  /* 0x000308409f9f9836 */ /* 0x000fe40000000000 */
[--C-:B------:R-:W-:Y:S01]  /*8320*/  FFMA.FTZ R195, R166, UR10, -R164.reuse ;  /* 0x0000000aa6c37c23 */ /* 0x100fe200080108a4 */
[----:B------:R-:W-:Y:S02]  /*8330*/  @!P1 VIADD R162, R162, 0x30860 ;  /* 0x00030860a2a29836 */ /* 0x000fe40000000000 */
[--C-:B------:R-:W-:Y:S01]  /*8340*/  FFMA.FTZ R158, R167, UR10, -R164.reuse ;  /* 0x0000000aa79e7c23 */ /* 0x100fe200080108a4 */
[--C-:B------:R-:W-:Y:S01]  /*8350*/  FFMA.FTZ R155, R170, UR10, -R164.reuse ;  /* 0x0000000aaa9b7c23 */ /* 0x100fe200080108a4 */
[----:B------:R-:W-:Y:S01]  /*8360*/  MUFU.EX2 R152, R152 ;  /* 0x0000009800987308 */ /* 0x000fe20000000800 */
[----:B------:R-:W-:Y:S01]  /*8370*/  @!P1 PRMT R159, RZ, 0x654, R159 ;  /* 0x00000654ff9f9816 */ /* 0x000fe2000000009f */
[----:B------:R-:W-:Y:S01]  /*8380*/  FFMA.FTZ R160, R171, UR10, -R164 ;  /* 0x0000000aaba07c23 */ /* 0x000fe200080108a4 */
[----:B------:R-:W-:Y:S01]  /*8390*/  @!P1 PRMT R162, RZ, 0x654, R162 ;  /* 0x00000654ffa29816 */ /* 0x000fe200000000a2 */
[--C-:B------:R-:W-:Y:S01]  /*83a0*/  FFMA.FTZ R191, R174, UR10, -R164.reuse ;  /* 0x0000000aaebf7c23 */ /* 0x100fe200080108a4 */
[--C-:B------:R-:W-:Y:S01]  /*83b0*/  FFMA.FTZ R175, R175, UR10, -R164.reuse ;  /* 0x0000000aafaf7c23 */ /* 0x100fe200080108a4 */
[--C-:B------:R-:W-:Y:S01]  /*83c0*/  FFMA.FTZ R178, R178, UR10, -R164.reuse ;  /* 0x0000000ab2b27c23 */ /* 0x100fe200080108a4 */
[--C-:B------:R-:W-:Y:S01]  /*83d0*/  FFMA.FTZ R179, R179, UR10, -R164.reuse ;  /* 0x0000000ab3b37c23 */ /* 0x100fe200080108a4 */
[----:B------:R-:W-:Y:S01]  /*83e0*/  MUFU.EX2 R199, R199 ;  /* 0x000000c700c77308 */ /* 0x000fe20000000800 */
[--C-:B------:R-:W-:Y:S01]  /*83f0*/  FFMA.FTZ R182, R182, UR10, -R164.reuse ;  /* 0x0000000ab6b67c23 */ /* 0x100fe200080108a4 */
[----:B------:R-:W-:-:S06]  /*8400*/  FFMA.FTZ R164, R183, UR10, -R164 ;  /* 0x0000000ab7a47c23 */ /* 0x000fcc00080108a4 */
[----:B------:R-:W-:Y:S08]  /*8410*/  MUFU.EX2 R154, R154 ;  /* 0x0000009a009a7308 */ /* 0x000ff00000000800 */
[----:B------:R-:W-:Y:S08]  /*8420*/  MUFU.EX2 R193, R193 ;  /* 0x000000c100c17308 */ /* 0x000ff00000000800 */
[----:B------:R-:W-:Y:S08]  /*8430*/  MUFU.EX2 R156, R156 ;  /* 0x0000009c009c7308 */ /* 0x000ff00000000800 */
[----:B------:R-:W-:Y:S08]  /*8440*/  MUFU.EX2 R195, R195 ;  /* 0x000000c300c37308 */ /* 0x000ff00000000800 */
[----:B------:R-:W-:Y:S08]  /*8450*/  MUFU.EX2 R158, R158 ;  /* 0x0000009e009e7308 */ /* 0x000ff00000000800 */
[----:B------:R-:W-:Y:S08]  /*8460*/  MUFU.EX2 R155, R155 ;  /* 0x0000009b009b7308 */ /* 0x000ff00000000800 */
[----:B------:R-:W-:Y:S08]  /*8470*/  MUFU.EX2 R165, R165 ;  /* 0x000000a500a57308 */ /* 0x000ff00000000800 */
[----:B------:R-:W0:Y:S08]  /*8480*/  MUFU.EX2 R160, R160 ;  /* 0x000000a000a07308 */ /* 0x000e300000000800 */
[----:B------:R-:W-:Y:S08]  /*8490*/  MUFU.EX2 R190, R190 ;  /* 0x000000be00be7308 */ /* 0x000ff00000000800 */
[----:B------:R-:W-:Y:S01]  /*84a0*/  MUFU.EX2 R191, R191 ;  /* 0x000000bf00bf7308 */ /* 0x000fe20000000800 */
[----:B0-----:R-:W-:-:S07]  /*84b0*/  F2FP.BF16.F32.PACK_AB R189, R160, R155 ;  /* 0x0000009ba0bd723e */ /* 0x001fce00000010ff */
        /* <DEDUP_REMOVED lines=9> */
[----:B------:R-:W-:Y:S02]  /*8550*/  @!P1 SYNCS.ARRIVE.TRANS64.RED.A1T0 RZ, [R159+URZ], RZ ;  /* 0x000000ff9fff99a7 */ /* 0x000fe4000810043f */
[----:B------:R-:W-:Y:S01]  /*8560*/  MUFU.EX2 R185, R178 ;  /* 0x000000b200b97308 */ /* 0x000fe20000000800 */
[----:B------:R-:W-:Y:S01]  /*8570*/  FMUL.FTZ R2, R2, UR10 ;  /* 0x0000000a02027c20 */ /* 0x000fe20008410000 */
[----:B------:R0:W-:Y:S06]  /*8580*/  @!P1 SYNCS.ARRIVE.TRANS64.RED.A1T0 RZ, [R162+URZ], RZ ;  /* 0x000000ffa2ff99a7 */ /* 0x0001ec000810043f */
[----:B------:R-:W1:Y:S01]  /*8590*/  MUFU.EX2 R2, R2 ;  /* 0x0000000200027308 */ /* 0x000e620000000800 */
[----:B0-----:R-:W-:Y:S01]  /*85a0*/  FADD.FTZ R162, R198, R17 ;  /* 0x00000011c6a27221 */ /* 0x001fe20000010000 */
[----:B------:R-:W-:-:S06]  /*85b0*/  F2FP.BF16.F32.PACK_AB R198, R153, R198 ;  /* 0x000000c699c6723e */ /* 0x000fcc00000010ff */
[----:B------:R-:W0:Y:S01]  /*85c0*/  MUFU.EX2 R184, R184 ;  /* 0x000000b800b87308 */ /* 0x000e220000000800 */
[----:B-1----:R-:W-:Y:S01]  /*85d0*/  FFMA.FTZ R159, R2, R16, R197 ;  /* 0x00000010029f7223 */ /* 0x002fe200000100c5 */
[----:B------:R-:W-:-:S06]  /*85e0*/  F2FP.BF16.F32.PACK_AB R197, R152, R197 ;  /* 0x000000c598c5723e */ /* 0x000fcc00000010ff */
[----:B------:R-:W1:Y:S01]  /*85f0*/  MUFU.EX2 R186, R186 ;  /* 0x000000ba00ba7308 */ /* 0x000e620000000800 */
[----:B------:R-:W-:Y:S01]  /*8600*/  FADD.FTZ R16, R152, R159 ;  /* 0x0000009f98107221 */ /* 0x000fe20000010000 */
[----:B------:R-:W-:-:S03]  /*8610*/  FADD.FTZ R159, R153, R162 ;  /* 0x000000a2999f7221 */ /* 0x000fc60000010000 */
[----:B------:R-:W-:Y:S01]  /*8620*/  FADD.FTZ R17, R199, R16 ;  /* 0x00000010c7117221 */ /* 0x000fe20000010000 */
[----:B------:R-:W-:Y:S02]  /*8630*/  FADD.FTZ R162, R192, R159 ;  /* 0x0000009fc0a27221 */ /* 0x000fe40000010000 */
[----:B------:R-:W-:Y:S01]  /*8640*/  MUFU.EX2 R187, R182 ;  /* 0x000000b600bb7308 */ /* 0x000fe20000000800 */
[C---:B------:R-:W-:Y:S01]  /*8650*/  F2FP.BF16.F32.PACK_AB R199, R154.reuse, R199 ;  /* 0x000000c79ac7723e */ /* 0x040fe200000010ff */
[----:B------:R-:W-:Y:S01]  /*8660*/  FADD.FTZ R16, R154, R17 ;  /* 0x000000119a107221 */ /* 0x000fe20000010000 */
[C---:B------:R-:W-:Y:S01]  /*8670*/  FADD.FTZ R159, R157.reuse, R162 ;  /* 0x000000a29d9f7221 */ /* 0x040fe20000010000 */
[----:B------:R-:W-:Y:S02]  /*8680*/  F2FP.BF16.F32.PACK_AB R192, R157, R192 ;  /* 0x000000c09dc0723e */ /* 0x000fe400000010ff */
[----:B------:R-:W-:Y:S01]  /*8690*/  FADD.FTZ R17, R193, R16 ;  /* 0x00000010c1117221 */ /* 0x000fe20000010000 */
[----:B------:R-:W-:Y:S01]  /*86a0*/  FADD.FTZ R162, R194, R159 ;  /* 0x0000009fc2a27221 */ /* 0x000fe20000010000 */
[----:B------:R-:W2:Y:S01]  /*86b0*/  MUFU.EX2 R21, R181 ;  /* 0x000000b500157308 */ /* 0x000ea20000000800 */
[C---:B------:R-:W-:Y:S01]  /*86c0*/  F2FP.BF16.F32.PACK_AB R193, R156.reuse, R193 ;  /* 0x000000c19cc1723e */ /* 0x040fe200000010ff */
[----:B------:R-:W-:Y:S01]  /*86d0*/  FADD.FTZ R16, R156, R17 ;  /* 0x000000119c107221 */ /* 0x000fe20000010000 */
[C---:B------:R-:W-:Y:S01]  /*86e0*/  FADD.FTZ R153, R161.reuse, R162 ;  /* 0x000000a2a1997221 */ /* 0x040fe20000010000 */
[----:B------:R-:W-:-:S02]  /*86f0*/  F2FP.BF16.F32.PACK_AB R194, R161, R194 ;  /* 0x000000c2a1c2723e */ /* 0x000fc400000010ff */
[----:B------:R-:W-:Y:S01]  /*8700*/  FADD.FTZ R17, R195, R16 ;  /* 0x00000010c3117221 */ /* 0x000fe20000010000 */
[----:B------:R-:W-:Y:S01]  /*8710*/  FADD.FTZ R152, R188, R153 ;  /* 0x00000099bc987221 */ /* 0x000fe20000010000 */
[C---:B------:R-:W-:Y:S02]  /*8720*/  F2FP.BF16.F32.PACK_AB R195, R158.reuse, R195 ;  /* 0x000000c39ec3723e */ /* 0x040fe400000010ff */
[----:B------:R-:W-:Y:S01]  /*8730*/  FADD.FTZ R16, R158, R17 ;  /* 0x000000119e107221 */ /* 0x000fe20000010000 */
[C---:B------:R-:W-:Y:S01]  /*8740*/  FADD.FTZ R153, R165.reuse, R152 ;  /* 0x00000098a5997221 */ /* 0x040fe20000010000 */
[----:B------:R-:W-:Y:S02]  /*8750*/  F2FP.BF16.F32.PACK_AB R188, R165, R188 ;  /* 0x000000bca5bc723e */ /* 0x000fe400000010ff */
[----:B------:R-:W-:Y:S01]  /*8760*/  FADD.FTZ R17, R155, R16 ;  /* 0x000000109b117221 */ /* 0x000fe20000010000 */
[----:B------:R-:W-:Y:S01]  /*8770*/  FADD.FTZ R152, R190, R153 ;  /* 0x00000099be987221 */ /* 0x000fe20000010000 */
[----:B------:R-:W-:-:S02]  /*8780*/  F2FP.BF16.F32.PACK_AB R190, R169, R190 ;  /* 0x000000bea9be723e */ /* 0x000fc400000010ff */
[----:B------:R-:W-:Y:S01]  /*8790*/  FADD.FTZ R16, R160, R17 ;  /* 0x00000011a0107221 */ /* 0x000fe20000010000 */
[----:B------:R-:W-:-:S03]  /*87a0*/  FADD.FTZ R17, R169, R152 ;  /* 0x00000098a9117221 */ /* 0x000fc60000010000 */
[----:B------:R-:W-:Y:S01]  /*87b0*/  FADD.FTZ R16, R191, R16 ;  /* 0x00000010bf107221 */ /* 0x000fe20000010000 */
[----:B0-----:R-:W-:Y:S01]  /*87c0*/  FADD.FTZ R152, R184, R17 ;  /* 0x00000011b8987221 */ /* 0x001fe20000010000 */
[C---:B------:R-:W-:Y:S02]  /*87d0*/  F2FP.BF16.F32.PACK_AB R191, R175.reuse, R191 ;  /* 0x000000bfafbf723e */ /* 0x040fe400000010ff */
[----:B------:R-:W-:Y:S01]  /*87e0*/  FADD.FTZ R16, R175, R16 ;  /* 0x00000010af107221 */ /* 0x000fe20000010000 */
[C---:B------:R-:W-:Y:S01]  /*87f0*/  FADD.FTZ R17, R173.reuse, R152 ;  /* 0x00000098ad117221 */ /* 0x040fe20000010000 */
[----:B------:R-:W-:Y:S02]  /*8800*/  F2FP.BF16.F32.PACK_AB R184, R173, R184 ;  /* 0x000000b8adb8723e */ /* 0x000fe400000010ff */
[----:B------:R-:W-:Y:S01]  /*8810*/  FADD.FTZ R16, R185, R16 ;  /* 0x00000010b9107221 */ /* 0x000fe20000010000 */
[----:B-1----:R-:W-:Y:S01]  /*8820*/  FADD.FTZ R152, R186, R17 ;  /* 0x00000011ba987221 */ /* 0x002fe20000010000 */
[----:B--2---:R-:W-:-:S02]  /*8830*/  F2FP.BF16.F32.PACK_AB R186, R21, R186 ;  /* 0x000000ba15ba723e */ /* 0x004fc400000010ff */
[----:B------:R-:W-:Y:S01]  /*8840*/  FADD.FTZ R16, R179, R16 ;  /* 0x00000010b3107221 */ /* 0x000fe20000010000 */
[----:B------:R-:W-:Y:S01]  /*8850*/  FADD.FTZ R17, R21, R152 ;  /* 0x0000009815117221 */ /* 0x000fe20000010000 */
[----:B------:R-:W-:Y:S01]  /*8860*/  F2FP.BF16.F32.PACK_AB R185, R179, R185 ;  /* 0x000000b9b3b9723e */ /* 0x000fe200000010ff */
[----:B------:R-:W-:Y:S02]  /*8870*/  IMAD.MOV.U32 R21, RZ, RZ, R3 ;  /* 0x000000ffff157224 */ /* 0x000fe400078e0003 */
[----:B------:R-:W-:Y:S01]  /*8880*/  FADD.FTZ R16, R187, R16 ;  /* 0x00000010bb107221 */ /* 0x000fe20000010000 */
[----:B------:R-:W-:-:S03]  /*8890*/  F2FP.BF16.F32.PACK_AB R187, R164, R187 ;  /* 0x000000bba4bb723e */ /* 0x000fc600000010ff */
[----:B------:R-:W-:Y:S01]  /*88a0*/  FADD.FTZ R16, R164, R16 ;  /* 0x00000010a4107221 */ /* 0x000fe20000010000 */
[----:B------:R-:W-:Y:S06]  /*88b0*/  @P2 BRA `(.L_x_1134) ;  /* 0xffffffe000f42947 */ /* 0x000fec000383ffff */
.L_x_1125:
[----:B------:R-:W-:-:S13]  /*88c0*/  R2UR UR4, R200 ;  /* 0x00000000c80472ca */ /* 0x000fda00000e0000 */
[----:B------:R-:W-:-:S13]  /*88d0*/  ISETP.GE.AND P2, PT, R20, UR4, PT ;  /* 0x0000000414007c0c */ /* 0x000fda000bf46270 */
[----:B------:R-:W-:Y:S05]  /*88e0*/  @!P2 BRA `(.L_x_1135) ;  /* 0x0000002400c8a947 */ /* 0x000fea0003800000 */
[----:B------:R-:W-:Y:S01]  /*88f0*/  IMAD.IADD R217, R19, 0x1, -R22 ;  /* 0x0000000113d97824 */ /* 0x000fe200078e0a16 */
[----:B------:R-:W-:Y:S01]  /*8900*/  UMOV UR7, UR37 ;  /* 0x0000002500077c82 */ /* 0x000fe20008000000 */
[----:B------:R-:W-:Y:S01]  /*8910*/  IMAD.MOV.U32 R21, RZ, RZ, R3 ;  /* 0x000000ffff157224 */ /* 0x000fe200078e0003 */
[----:B------:R-:W-:Y:S01]  /*8920*/  UMOV UR4, UR36 ;  /* 0x0000002400047c82 */ /* 0x000fe20008000000 */
[----:B------:R-:W-:Y:S01]  /*8930*/  IMAD.MOV.U32 R201, RZ, RZ, R5 ;  /* 0x000000ffffc97224 */ /* 0x000fe200078e0005 */
[----:B------:R-:W-:Y:S01]  /*8940*/  IADD3 R203, R217, 0x8, R4 ;  /* 0x00000008d9cb7810 */ /* 0x000fe20007ffe004 */
[----:B------:R-:W-:Y:S01]  /*8950*/  IMAD.IADD R217, R4, 0x1, R217 ;  /* 0x0000000104d97824 */ /* 0x000fe200078e02d9 */
[----:B------:R-:W-:Y:S01]  /*8960*/  ULDC UR58, c[0x0][0x9e4] ;  /* 0x00027900003a7ab9 */ /* 0x000fe20000000800 */
[----:B------:R-:W-:Y:S01]  /*8970*/  ULDC UR59, c[0x0][0x9dc] ;  /* 0x00027700003b7ab9 */ /* 0x000fe20000000800 */
[----:B------:R-:W-:-:S07]  /*8980*/  LOP3.LUT R219, RZ, R203, RZ, 0x33, !PT ;  /* 0x000000cbffdb7212 */ /* 0x000fce00078e33ff */
.L_x_1152:
[----:B------:R-:W-:-:S04]  /*8990*/  UIADD3 UR5, UR4, 0x1, URZ ;  /* 0x0000000104057890 */ /* 0x000fc8000fffe03f */
[----:B------:R-:W-:-:S04]  /*89a0*/  UISETP.NE.AND UP0, UPT, UR5, 0x2, UPT ;  /* 0x000000020500788c */ /* 0x000fc8000bf05270 */
[----:B------:R-:W-:Y:S02]  /*89b0*/  USEL UR37, URZ, 0x1, UP0 ;  /* 0x000000013f257887 */ /* 0x000fe40008000000 */
[----:B------:R-:W-:Y:S02]  /*89c0*/  USEL UR36, UR5, URZ, UP0 ;  /* 0x0000003f05247287 */ /* 0x000fe40008000000 */
[----:B------:R-:W-:Y:S01]  /*89d0*/  ULOP3.LUT UR37, UR7, UR37, URZ, 0x3c, !UPT ;  /* 0x0000002507257292 */ /* 0x000fe2000f8e3c3f */
[----:B------:R-:W-:Y:S11]  /*89e0*/  @!P0 BRA `(.L_x_1136) ;  /* 0x0000000000048947 */ /* 0x000ff60003800000 */
[----:B------:R-:W-:Y:S01]  /*89f0*/  BPT.TRAP 0x1 ;  /* 0x000000040000795c */ /* 0x000fe20000300000 */
.L_x_1136:
[----:B------:R-:W-:Y:S01]  /*8a00*/  ULEA UR5, UR36, UR38, 0x3 ;  /* 0x0000002624057291 */ /* 0x000fe2000f8e183f */
[----:B------:R-:W-:-:S05]  /*8a10*/  IMAD.U32 R3, RZ, RZ, UR37 ;  /* 0x00000025ff037e24 */ /* 0x000fca000f8e00ff */
[----:B------:R-:W-:-:S04]  /*8a20*/  SHF.L.U32 R3, R3, 0x1f, RZ ;  /* 0x0000001f03037819 */ /* 0x000fc800000006ff */
[----:B------:R0:W1:Y:S01]  /*8a30*/  SYNCS.PHASECHK.TRANS64.TRYWAIT P2, [UR5+0x30830], R3 ;  /* 0x03083003ff0075a7 */ /* 0x0000620008040145 */
[----:B------:R-:W-:Y:S05]  /*8a40*/  @!P0 BRA `(.L_x_1137) ;  /* 0x0000000000048947 */ /* 0x000fea0003800000 */
[----:B------:R-:W-:Y:S01]  /*8a50*/  BPT.TRAP 0x1 ;  /* 0x000000040000795c */ /* 0x000fe20000300000 */
.L_x_1137:
[----:B-1----:R-:W-:Y:S05]  /*8a60*/  @P2 BRA `(.L_x_1138) ;  /* 0x0000000000082947 */ /* 0x002fea0003800000 */
[----:B------:R-:W1:Y:S02]  /*8a70*/  SYNCS.PHASECHK.TRANS64.TRYWAIT P2, [UR5+0x30830], R3 ;  /* 0x03083003ff0075a7 */ /* 0x000e640008040145 */
[----:B-1----:R-:W-:Y:S05]  /*8a80*/  @!P2 BRA `(.L_x_1139) ;  /* 0x000000c00054a947 */ /* 0x002fea0003800000 */
.L_x_1138:
        /* <DEDUP_REMOVED lines=223> */
.L_x_1140:
[----:B------:R-:W-:Y:S01]  /*9880*/  ULEA UR11, UR4, UR38, 0x3 ;  /* 0x00000026040b7291 */ /* 0x000fe2000f8e183f */
[----:B------:R-:W-:-:S05]  /*9890*/  IMAD.U32 R0, RZ, RZ, UR7 ;  /* 0x00000007ff007e24 */ /* 0x000fca000f8e00ff */
[----:B------:R-:W-:-:S04]  /*98a0*/  SHF.L.U32 R0, R0, 0x1f, RZ ;  /* 0x0000001f00007819 */ /* 0x000fc800000006ff */
[----:B------:R1:W2:Y:S01]  /*98b0*/  SYNCS.PHASECHK.TRANS64.TRYWAIT P2, [UR11+0x30850], R0 ;  /* 0x03085000ff0075a7 */ /* 0x0002a2000804014b */
[----:B------:R-:W-:Y:S05]  /*98c0*/  @!P0 BRA `(.L_x_1141) ;  /* 0x0000000000048947 */ /* 0x000fea0003800000 */
[----:B------:R-:W-:Y:S01]  /*98d0*/  BPT.TRAP 0x1 ;  /* 0x000000040000795c */ /* 0x000fe20000300000 */
.L_x_1141:
[----:B--2---:R-:W-:Y:S05]  /*98e0*/  @P2 BRA `(.L_x_1142) ;  /* 0x0000000000082947 */ /* 0x004fea0003800000 */
[----:B------:R-:W2:Y:S02]  /*98f0*/  SYNCS.PHASECHK.TRANS64.TRYWAIT P2, [UR11+0x30850], R0 ;  /* 0x03085000ff0075a7 */ /* 0x000ea4000804014b */
[----:B--2---:R-:W-:Y:S05]  /*9900*/  @!P2 BRA `(.L_x_1143) ;  /* 0x000000b000cca947 */ /* 0x004fea0003800000 */
.L_x_1142:
[----:B------:R-:W-:Y:S01]  /*9910*/  UIADD3 UR6, UR38, 0x400, URZ ;  /* 0x0000040026067890 */ /* 0x000fe2000fffe03f */
[----:B------:R-:W-:Y:S01]  /*9920*/  WARPGROUP.ARRIVE ;  /* 0x00000000000079c5 */ /* 0x000fe20000000000 */
[----:B------:R-:W-:Y:S01]  /*9930*/  UMOV UR7, 0x40000040 ;  /* 0x4000004000077882 */ /* 0x000fe20000000000 */
[----:B01----:R-:W-:Y:S01]  /*9940*/  IMAD.SHL.U32 R0, R20, 0x40, RZ ;  /* 0x0000004014007824 */ /* 0x003fe200078e00ff */
[----:B------:R-:W-:Y:S01]  /*9950*/  USHF.R.U32.HI UR6, URZ, 0x4, UR6 ;  /* 0x000000043f067899 */ /* 0x000fe20008011606 */
[----:B------:R-:W-:Y:S01]  /*9960*/  IMAD.U32 R2, RZ, RZ, UR5 ;  /* 0x00000005ff027e24 */ /* 0x000fe2000f8e00ff */
[----:B------:R-:W-:Y:S02]  /*9970*/  ULDC UR10, c[0x0][0x9e0] ;  /* 0x00027800000a7ab9 */ /* 0x000fe40000000800 */
[----:B------:R-:W-:Y:S01]  /*9980*/  ULOP3.LUT UR6, UR6, 0x3fff, URZ, 0xc0, !UPT ;  /* 0x00003fff06067892 */ /* 0x000fe2000f8ec03f */
[----:B------:R-:W-:Y:S01]  /*9990*/  IADD3 R3, R19, 0x1, -R0 ;  /* 0x0000000113037810 */ /* 0x000fe20007ffe800 */
[----:B------:R-:W-:-:S02]  /*99a0*/  @!P1 VIADD R2, R2, 0x30840 ;  /* 0x0003084002029836 */ /* 0x000fc40000000000 */
[----:B------:R-:W-:Y:S02]  /*99b0*/  ULOP3.LUT UR6, UR6, 0x2000000, URZ, 0xfc, !UPT ;  /* 0x0200000006067892 */ /* 0x000fe4000f8efc3f */
[----:B------:R-:W-:Y:S01]  /*99c0*/  IMAD.IADD R3, R3, 0x1, -R22 ;  /* 0x0000000103037824 */ /* 0x000fe200078e0a16 */
[----:B------:R-:W-:Y:S01]  /*99d0*/  @!P1 PRMT R2, RZ, 0x654, R2 ;  /* 0x00000654ff029816 */ /* 0x000fe20000000002 */
[----:B------:R-:W-:Y:S02]  /*99e0*/  ULEA UR4, UR4, UR6, 0xb ;  /* 0x0000000604047291 */ /* 0x000fe4000f8e583f */
[----:B------:R-:W-:-:S05]  /*99f0*/  IMAD R3, R18, -0x2, R3 ;  /* 0xfffffffe12037824 */ /* 0x000fca00078e0203 */
        /* <DEDUP_REMOVED lines=16> */
[----:B------:R-:W-:Y:S01]  /*9b00*/  ULOP3.LUT UR4, URZ, UR59, URZ, 0x33, !UPT ;  /* 0x0000003b3f047292 */ /* 0x000fe2000f8e333f */
[----:B------:R-:W-:Y:S02]  /*9b10*/  WARPGROUP.DEPBAR.LE gsb0, 0x0 ;  /* 0x00008000000079c5 */ /* 0x000fe40000010000 */
[----:B------:R-:W-:Y:S01]  /*9b20*/  WARPGROUP.ARRIVE ;  /* 0x00000000000079c5 */ /* 0x000fe20000000000 */
[C---:B------:R-:W-:Y:S02]  /*9b30*/  VIADD R189, R3.reuse, UR10 ;  /* 0x0000000a03bd7c36 */ /* 0x040fe40008000000 */
[----:B------:R-:W-:Y:S02]  /*9b40*/  VIADD R191, R3, UR4 ;  /* 0x0000000403bf7c36 */ /* 0x000fe40008000000 */
[----:B------:R-:W-:-:S15]  /*9b50*/  IMAD.IADD R5, R4, 0x1, R189 ;  /* 0x0000000104057824 */ /* 0x000fde00078e02bd */
[----:B------:R-:W-:-:S02]  /*9b60*/  NOP ;  /* 0x0000000000007918 */ /* 0x000fc40000000000 */
[----:B------:R-:W-:Y:S03]  /*9b70*/  HGMMA.64x256x16.F32.BF16 R24, R184, gdesc[UR4].tnspB, R24, gsb0 ;  /* 0x43e00004b8187df0 */ /* 0x000fe60008001818 */
[----:B------:R-:W-:Y:S02]  /*9b80*/  WARPGROUP.DEPBAR.LE gsb0, 0x0 ;  /* 0x00008000000079c5 */ /* 0x000fe40000010000 */
[----:B------:R0:W-:Y:S01]  /*9b90*/  @!P1 SYNCS.ARRIVE.TRANS64.RED.A1T0 RZ, [R2+URZ], RZ ;  /* 0x000000ff02ff99a7 */ /* 0x0001e2000810043f */
[----:B------:R-:W-:Y:S01]  /*9ba0*/  IMAD.IADD R185, R4, 0x1, R191 ;  /* 0x0000000104b97824 */ /* 0x000fe200078e02bf */
[----:B------:R-:W-:Y:S06]  /*9bb0*/  @!P6 BRA `(.L_x_1144) ;  /* 0x00000000005ce947 */ /* 0x000fec0003800000 */
[----:B------:R-:W-:Y:S01]  /*9bc0*/  ISETP.GT.AND P2, PT, R217, -0x1, PT ;  /* 0xffffffffd900780c */ /* 0x000fe20003f44270 */
[----:B------:R-:W-:-:S12]  /*9bd0*/  BSSY B0, `(.L_x_1145) ;  /* 0x0000011000007945 */ /* 0x000fd80003800000 */
[----:B------:R-:W-:Y:S05]  /*9be0*/  @P2 BRA `(.L_x_1146) ;  /* 0x0000000000242947 */ /* 0x000fea0003800000 */
[----:B------:R-:W-:Y:S01]  /*9bf0*/  IMAD.U32 R186, RZ, RZ, UR58 ;  /* 0x0000003affba7e24 */ /* 0x000fe2000f8e00ff */
[----:B------:R-:W-:-:S04]  /*9c00*/  IADD3 R184, R4, R19, -R22 ;  /* 0x0000001304b87210 */ /* 0x000fc80007ffe816 */
[----:B------:R-:W-:Y:S02]  /*9c10*/  ISETP.NE.AND P2, PT, R186, 0x1, PT ;  /* 0x00000001ba00780c */ /* 0x000fe40003f45270 */
[----:B------:R-:W-:-:S11]  /*9c20*/  LOP3.LUT R187, RZ, R184, RZ, 0x33, !PT ;  /* 0x000000b8ffbb7212 */ /* 0x000fd600078e33ff */
[----:B0-----:R-:W0:Y:S02]  /*9c30*/  @P2 LDC.64 R2, c[0x0][0x9e8] ;  /* 0x00027a00ff022b82 */ /* 0x001e240000000a00 */
[----:B0-----:R-:W-:-:S05]  /*9c40*/  @P2 IMAD.HI.U32 R2, R187, R2, RZ ;  /* 0x00000002bb022227 */ /* 0x001fca00078e00ff */
[----:B------:R-:W-:-:S04]  /*9c50*/  @P2 SHF.R.U32.HI R187, RZ, R3, R2 ;  /* 0x00000003ffbb2219 */ /* 0x000fc80000011602 */
[----:B------:R-:W-:Y:S01]  /*9c60*/  LOP3.LUT R187, RZ, R187, RZ, 0x33, !PT ;  /* 0x000000bbffbb7212 */ /* 0x000fe200078e33ff */
[----:B------:R-:W-:Y:S06]  /*9c70*/  BRA `(.L_x_1147) ;  /* 0x0000000000187947 */ /* 0x000fec0003800000 */
.L_x_1146:
[----:B------:R-:W-:Y:S02]  /*9c80*/  IMAD.U32 R186, RZ, RZ, UR58 ;  /* 0x0000003affba7e24 */ /* 0x000fe4000f8e00ff */
[----:B------:R-:W-:-:S03]  /*9c90*/  IMAD.MOV.U32 R187, RZ, RZ, R217 ;  /* 0x000000ffffbb7224 */ /* 0x000fc600078e00d9 */
[----:B------:R-:W-:-:S13]  /*9ca0*/  ISETP.NE.AND P2, PT, R186, 0x1, PT ;  /* 0x00000001ba00780c */ /* 0x000fda0003f45270 */
[----:B0-----:R-:W0:Y:S02]  /*9cb0*/  @P2 LDC.64 R2, c[0x0][0x9e8] ;  /* 0x00027a00ff022b82 */ /* 0x001e240000000a00 */
[----:B0-----:R-:W-:-:S05]  /*9cc0*/  @P2 IMAD.HI.U32 R2, R217, R2, RZ ;  /* 0x00000002d9022227 */ /* 0x001fca00078e00ff */
[----:B------:R-:W-:-:S07]  /*9cd0*/  @P2 SHF.R.U32.HI R187, RZ, R3, R2 ;  /* 0x00000003ffbb2219 */ /* 0x000fce0000011602 */
.L_x_1147:
[----:B------:R-:W-:Y:S05]  /*9ce0*/  BSYNC B0 ;  /* 0x0000000000007941 */ /* 0x000fea0003800000 */
.L_x_1145:
[----:B------:R-:W-:-:S04]  /*9cf0*/  IMAD R3, R187, R186, -R0 ;  /* 0x000000babb037224 */ /* 0x000fc800078e0a00 */
[----:B------:R-:W-:-:S05]  /*9d00*/  IMAD R2, R18, -0x2, R3 ;  /* 0xfffffffe12027824 */ /* 0x000fca00078e0203 */
[----:B------:R-:W-:Y:S02]  /*9d10*/  VIADDMNMX R5, R2, R186, R5, PT ;  /* 0x000000ba02057246 */ /* 0x000fe40003800105 */
[----:B------:R-:W-:-:S07]  /*9d20*/  VIMNMX R185, R185, R2, !PT ;  /* 0x00000002b9b97248 */ /* 0x000fce0007fe0100 */
.L_x_1144:
[----:B------:R-:W-:Y:S02]  /*9d30*/  ISETP.GT.AND P2, PT, R20, -0x1, PT ;  /* 0xffffffff1400780c */ /* 0x000fe40003f44270 */
[----:B------:R-:W-:Y:S02]  /*9d40*/  IADD3 R186, R191, 0x8, R4 ;  /* 0x00000008bfba7810 */ /* 0x000fe40007ffe004 */
[C---:B------:R-:W-:Y:S02]  /*9d50*/  ISETP.GT.AND P3, PT, R185.reuse, RZ, P2 ;  /* 0x000000ffb900720c */ /* 0x040fe40001764270 */
[----:B------:R-:W-:Y:S02]  /*9d60*/  ISETP.GT.AND P5, PT, R185, 0x1, P2 ;  /* 0x00000001b900780c */ /* 0x000fe400017a4270 */
[----:B------:R-:W-:Y:S02]  /*9d70*/  ISETP.LT.OR P4, PT, R5, 0x1, P3 ;  /* 0x000000010500780c */ /* 0x000fe40001f81670 */
[----:B------:R-:W-:-:S02]  /*9d80*/  ISETP.GT.AND P3, PT, R185, 0x8, P2 ;  /* 0x00000008b900780c */ /* 0x000fc40001764270 */
[----:B------:R-:W-:Y:S02]  /*9d90*/  FSEL R184, R152, -INF , !P4 ;  /* 0xff80000098b87808 */ /* 0x000fe40006000000 */
[----:B------:R-:W-:Y:S02]  /*9da0*/  ISETP.GT.AND P4, PT, R185, 0x9, P2 ;  /* 0x00000009b900780c */ /* 0x000fe40001784270 */
[C---:B------:R-:W-:Y:S02]  /*9db0*/  ISETP.LT.OR P5, PT, R5.reuse, 0x2, P5 ;  /* 0x000000020500780c */ /* 0x040fe40002fa1670 */
[C---:B------:R-:W-:Y:S02]  /*9dc0*/  ISETP.LT.OR P3, PT, R5.reuse, 0x9, P3 ;  /* 0x000000090500780c */ /* 0x040fe40001f61670 */
[----:B------:R-:W-:Y:S02]  /*9dd0*/  ISETP.LT.OR P4, PT, R5, 0xa, P4 ;  /* 0x0000000a0500780c */ /* 0x000fe40002781670 */
[----:B------:R-:W-:-:S02]  /*9de0*/  FSEL R152, R153, -INF , !P5 ;  /* 0xff80000099987808 */ /* 0x000fc40006800000 */
[----:B------:R-:W-:Y:S02]  /*9df0*/  FSEL R156, R156, -INF , !P3 ;  /* 0xff8000009c9c7808 */ /* 0x000fe40005800000 */
[----:B------:R-:W-:Y:S02]  /*9e00*/  FSEL R157, R157, -INF , !P4 ;  /* 0xff8000009d9d7808 */ /* 0x000fe40006000000 */
[C---:B------:R-:W-:Y:S02]  /*9e10*/  ISETP.GT.AND P5, PT, R185.reuse, 0x10, P2 ;  /* 0x00000010b900780c */ /* 0x040fe400017a4270 */
[C---:B------:R-:W-:Y:S02]  /*9e20*/  ISETP.GT.AND P3, PT, R185.reuse, 0x11, P2 ;  /* 0x00000011b900780c */ /* 0x040fe40001764270 */
        /* <DEDUP_REMOVED lines=31> */
[----:B------:R-:W-:-:S02]  /*a020*/  IADD3 R185, R189, 0x8, R4 ;  /* 0x00000008bdb97810 */ /* 0x000fc40007ffe004 */
[----:B------:R-:W-:Y:S02]  /*a030*/  FSEL R177, R177, -INF , !P5 ;  /* 0xff800000b1b17808 */ /* 0x000fe40006800000 */
[----:B------:R-:W-:Y:S02]  /*a040*/  FSEL R180, R180, -INF , !P3 ;  /* 0xff800000b4b47808 */ /* 0x000fe40005800000 */
[----:B------:R-:W-:Y:S01]  /*a050*/  FSEL R181, R181, -INF , !P4 ;  /* 0xff800000b5b57808 */ /* 0x000fe20006000000 */
[----:B------:R-:W-:Y:S06]  /*a060*/  @!P6 BRA `(.L_x_1148) ;  /* 0x000000000058e947 */ /* 0x000fec0003800000 */
[----:B------:R-:W-:Y:S01]  /*a070*/  ISETP.GT.AND P3, PT, R203, -0x1, PT ;  /* 0xffffffffcb00780c */ /* 0x000fe20003f64270 */
[----:B------:R-:W-:-:S12]  /*a080*/  BSSY B0, `(.L_x_1149) ;  /* 0x0000010000007945 */ /* 0x000fd80003800000 */
[----:B------:R-:W-:Y:S05]  /*a090*/  @P3 BRA `(.L_x_1150) ;  /* 0x0000000000203947 */ /* 0x000fea0003800000 */
[----:B------:R-:W-:-:S05]  /*a0a0*/  IMAD.U32 R190, RZ, RZ, UR58 ;  /* 0x0000003affbe7e24 */ /* 0x000fca000f8e00ff */
[----:B------:R-:W-:-:S13]  /*a0b0*/  ISETP.NE.AND P3, PT, R190, 0x1, PT ;  /* 0x00000001be00780c */ /* 0x000fda0003f65270 */
[----:B0-----:R-:W0:Y:S02]  /*a0c0*/  @P3 LDC.64 R2, c[0x0][0x9e8] ;  /* 0x00027a00ff023b82 */ /* 0x001e240000000a00 */
[----:B0-----:R-:W-:-:S04]  /*a0d0*/  @P3 IMAD.HI.U32 R188, R219, R2, RZ ;  /* 0x00000002dbbc3227 */ /* 0x001fc800078e00ff */
[----:B------:R-:W-:Y:S01]  /*a0e0*/  IMAD.MOV.U32 R2, RZ, RZ, R219 ;  /* 0x000000ffff027224 */ /* 0x000fe200078e00db */
[----:B------:R-:W-:-:S04]  /*a0f0*/  @P3 SHF.R.U32.HI R2, RZ, R3, R188 ;  /* 0x00000003ff023219 */ /* 0x000fc800000116bc */
[----:B------:R-:W-:Y:S01]  /*a100*/  LOP3.LUT R5, RZ, R2, RZ, 0x33, !PT ;  /* 0x00000002ff057212 */ /* 0x000fe200078e33ff */
[----:B------:R-:W-:Y:S06]  /*a110*/  BRA `(.L_x_1151) ;  /* 0x0000000000187947 */ /* 0x000fec0003800000 */
.L_x_1150:
[----:B------:R-:W-:Y:S02]  /*a120*/  IMAD.U32 R190, RZ, RZ, UR58 ;  /* 0x0000003affbe7e24 */ /* 0x000fe4000f8e00ff */
[----:B------:R-:W-:-:S03]  /*a130*/  IMAD.MOV.U32 R5, RZ, RZ, R203 ;  /* 0x000000ffff057224 */ /* 0x000fc600078e00cb */
[----:B------:R-:W-:-:S13]  /*a140*/  ISETP.NE.AND P3, PT, R190, 0x1, PT ;  /* 0x00000001be00780c */ /* 0x000fda0003f65270 */
[----:B0-----:R-:W0:Y:S02]  /*a150*/  @P3 LDC.64 R2, c[0x0][0x9e8] ;  /* 0x00027a00ff023b82 */ /* 0x001e240000000a00 */
[----:B0-----:R-:W-:-:S05]  /*a160*/  @P3 IMAD.HI.U32 R2, R203, R2, RZ ;  /* 0x00000002cb023227 */ /* 0x001fca00078e00ff */
[----:B------:R-:W-:-:S07]  /*a170*/  @P3 SHF.R.U32.HI R5, RZ, R3, R2 ;  /* 0x00000003ff053219 */ /* 0x000fce0000011602 */
.L_x_1151:
[----:B------:R-:W-:Y:S05]  /*a180*/  BSYNC B0 ;  /* 0x0000000000007941 */ /* 0x000fea0003800000 */
.L_x_1149:
[----:B------:R-:W-:-:S04]  /*a190*/  IMAD R3, R5, R190, -R0 ;  /* 0x000000be05037224 */ /* 0x000fc800078e0a00 */
[----:B------:R-:W-:-:S05]  /*a1a0*/  IMAD R3, R18, -0x2, R3 ;  /* 0xfffffffe12037824 */ /* 0x000fca00078e0203 */
[----:B------:R-:W-:Y:S02]  /*a1b0*/  VIADDMNMX R185, R3, R190, R185, PT ;  /* 0x000000be03b97246 */ /* 0x000fe400038001b9 */
[----:B------:R-:W-:-:S07]  /*a1c0*/  VIMNMX R186, R186, R3, !PT ;  /* 0x00000003baba7248 */ /* 0x000fce0007fe0100 */
.L_x_1148:
        /* <DEDUP_REMOVED lines=36> */
[----:B------:R-:W1:Y:S01]  /*a410*/  SHFL.BFLY PT, R3, R0, 0x2, 0x1f ;  /* 0x0c401f0000037f89 */ /* 0x000e6200000e0000 */
        /* <DEDUP_REMOVED lines=11> */
[C---:B------:R-:W-:Y:S02]  /*a4d0*/  ISETP.LT.OR P3, PT, R185.reuse, 0x22, P3 ;  /* 0x00000022b900780c */ /* 0x040fe40001f61670 */
[----:B-1----:R-:W-:Y:S02]  /*a4e0*/  FMNMX.FTZ R3, R0, R3, !PT ;  /* 0x0000000300037209 */ /* 0x002fe40007810000 */
[----:B------:R-:W-:Y:S02]  /*a4f0*/  FMNMX.FTZ R0, R154, R21, !PT ;  /* 0x000000159a007209 */ /* 0x000fe40007810000 */
[----:B------:R-:W-:Y:S01]  /*a500*/  FSEL R170, R170, -INF , !P5 ;  /* 0xff800000aaaa7808 */ /* 0x000fe20006800000 */
[----:B0-----:R-:W0:Y:S01]  /*a510*/  SHFL.BFLY PT, R2, R3, 0x1, 0x1f ;  /* 0x0c201f0003027f89 */ /* 0x001e2200000e0000 */
        /* <DEDUP_REMOVED lines=12> */
[----:B0-----:R-:W-:-:S02]  /*a5e0*/  FMNMX.FTZ R5, R3, R2, !PT ;  /* 0x0000000203057209 */ /* 0x001fc40007810000 */
        /* <DEDUP_REMOVED lines=18> */
[----:B------:R-:W-:Y:S01]  /*a710*/  FSEL R2, R5, RZ, P5 ;  /* 0x000000ff05027208 */ /* 0x000fe20002800000 */
        /* <DEDUP_REMOVED lines=24> */
[----:B------:R-:W-:Y:S01]  /*a8a0*/  R2UR UR4, R200 ;  /* 0x00000000c80472ca */ /* 0x000fe200000e0000 */
[----:B------:R-:W-:Y:S01]  /*a8b0*/  IMAD.MOV.U32 R201, RZ, RZ, R5 ;  /* 0x000000ffffc97224 */ /* 0x000fe200078e0005 */
[----:B------:R-:W0:Y:S01]  /*a8c0*/  SHFL.BFLY PT, R185, R0, 0x2, 0x1f ;  /* 0x0c401f0000b97f89 */ /* 0x000e2200000e0000 */
[----:B------:R-:W-:-:S04]  /*a8d0*/  FMUL.FTZ R2, R2, UR10 ;  /* 0x0000000a02027c20 */ /* 0x000fc80008410000 */
[----:B------:R-:W-:Y:S08]  /*a8e0*/  MUFU.EX2 R196, R196 ;  /* 0x000000c400c47308 */ /* 0x000ff00000000800 */
[----:B------:R-:W-:Y:S08]  /*a8f0*/  MUFU.EX2 R198, R198 ;  /* 0x000000c600c67308 */ /* 0x000ff00000000800 */
[----:B------:R-:W-:Y:S01]  /*a900*/  MUFU.EX2 R157, R157 ;  /* 0x0000009d009d7308 */ /* 0x000fe20000000800 */
[----:B0-----:R-:W-:-:S05]  /*a910*/  FMNMX.FTZ R185, R0, R185, !PT ;  /* 0x000000b900b97209 */ /* 0x001fca0007810000 */
[----:B------:R-:W0:Y:S02]  /*a920*/  SHFL.BFLY PT, R0, R185, 0x1, 0x1f ;  /* 0x0c201f00b9007f89 */ /* 0x000e2400000e0000 */
[----:B------:R-:W-:Y:S08]  /*a930*/  MUFU.EX2 R192, R192 ;  /* 0x000000c000c07308 */ /* 0x000ff00000000800 */
[----:B------:R-:W-:Y:S08]  /*a940*/  MUFU.EX2 R161, R161 ;  /* 0x000000a100a17308 */ /* 0x000ff00000000800 */
[----:B------:R-:W-:Y:S01]  /*a950*/  MUFU.EX2 R194, R194 ;  /* 0x000000c200c27308 */ /* 0x000fe20000000800 */
[----:B0-----:R-:W-:-:S07]  /*a960*/  FMNMX.FTZ R3, R185, R0, !PT ;  /* 0x00000000b9037209 */ /* 0x001fce0007810000 */
[----:B------:R-:W-:Y:S01]  /*a970*/  MUFU.EX2 R165, R165 ;  /* 0x000000a500a57308 */ /* 0x000fe20000000800 */
[C---:B------:R-:W-:Y:S01]  /*a980*/  FSETP.NEU.FTZ.AND P2, PT, R3.reuse, -INF , PT ;  /* 0xff8000000300780b */ /* 0x040fe20003f5d000 */
[----:B------:R-:W-:-:S06]  /*a990*/  FMUL.FTZ R156, R3, UR10 ;  /* 0x0000000a039c7c20 */ /* 0x000fcc0008410000 */
[----:B------:R0:W1:Y:S01]  /*a9a0*/  MUFU.EX2 R0, R2 ;  /* 0x0000000200007308 */ /* 0x0000620000000800 */
[----:B------:R-:W-:-:S05]  /*a9b0*/  FSEL R156, R156, RZ, P2 ;  /* 0x000000ff9c9c7208 */ /* 0x000fca0001000000 */
[--C-:B------:R-:W-:Y:S01]  /*a9c0*/  FFMA.FTZ R197, R154, UR10, -R156.reuse ;  /* 0x0000000a9ac57c23 */ /* 0x100fe2000801089c */
[--C-:B------:R-:W-:Y:S01]  /*a9d0*/  FFMA.FTZ R152, R155, UR10, -R156.reuse ;  /* 0x0000000a9b987c23 */ /* 0x100fe2000801089c */
[--C-:B------:R-:W-:Y:S01]  /*a9e0*/  FFMA.FTZ R199, R158, UR10, -R156.reuse ;  /* 0x0000000a9ec77c23 */ /* 0x100fe2000801089c */
[----:B0-----:R-:W-:Y:S01]  /*a9f0*/  FSEL R2, R3, RZ, P2 ;  /* 0x000000ff03027208 */ /* 0x001fe20001000000 */
[--C-:B------:R-:W-:Y:S01]  /*aa00*/  FFMA.FTZ R154, R159, UR10, -R156.reuse ;  /* 0x0000000a9f9a7c23 */ /* 0x100fe2000801089c */
[--C-:B------:R-:W-:Y:S01]  /*aa10*/  FFMA.FTZ R193, R162, UR10, -R156.reuse ;  /* 0x0000000aa2c17c23 */ /* 0x100fe2000801089c */
[----:B------:R-:W-:Y:S01]  /*aa20*/  MUFU.EX2 R197, R197 ;  /* 0x000000c500c57308 */ /* 0x000fe20000000800 */
[--C-:B------:R-:W-:Y:S01]  /*aa30*/  FFMA.FTZ R158, R163, UR10, -R156.reuse ;  /* 0x0000000aa39e7c23 */ /* 0x100fe2000801089c */
[----:B------:R-:W-:Y:S01]  /*aa40*/  FADD.FTZ R2, -R2, R21 ;  /* 0x0000001502027221 */ /* 0x000fe20000010100 */
[--C-:B------:R-:W-:Y:S01]  /*aa50*/  FFMA.FTZ R195, R166, UR10, -R156.reuse ;  /* 0x0000000aa6c37c23 */ /* 0x100fe2000801089c */
[--C-:B------:R-:W-:Y:S01]  /*aa60*/  FFMA.FTZ R160, R167, UR10, -R156.reuse ;  /* 0x0000000aa7a07c23 */ /* 0x100fe2000801089c */
[----:B-1----:R-:W-:Y:S01]  /*aa70*/  FFMA.FTZ R17, R0, R17, R153 ;  /* 0x0000001100117223 */ /* 0x002fe20000010099 */
[----:B------:R-:W-:Y:S01]  /*aa80*/  FMUL.FTZ R2, R2, UR10 ;  /* 0x0000000a02027c20 */ /* 0x000fe20008410000 */
[--C-:B------:R-:W-:Y:S01]  /*aa90*/  FFMA.FTZ R189, R170, UR10, -R156.reuse ;  /* 0x0000000aaabd7c23 */ /* 0x100fe2000801089c */
[----:B------:R-:W-:Y:S01]  /*aaa0*/  MUFU.EX2 R152, R152 ;  /* 0x0000009800987308 */ /* 0x000fe20000000800 */
[----:B------:R-:W-:Y:S01]  /*aab0*/  FADD.FTZ R17, R196, R17 ;  /* 0x00000011c4117221 */ /* 0x000fe20000010000 */
[--C-:B------:R-:W-:Y:S01]  /*aac0*/  FFMA.FTZ R162, R171, UR10, -R156.reuse ;  /* 0x0000000aaba27c23 */ /* 0x100fe2000801089c */
[--C-:B------:R-:W-:Y:S01]  /*aad0*/  FFMA.FTZ R191, R174, UR10, -R156.reuse ;  /* 0x0000000aaebf7c23 */ /* 0x100fe2000801089c */
[--C-:B------:R-:W-:Y:S01]  /*aae0*/  FFMA.FTZ R185, R178, UR10, -R156.reuse ;  /* 0x0000000ab2b97c23 */ /* 0x100fe2000801089c */
[----:B------:R-:W-:Y:S01]  /*aaf0*/  FADD.FTZ R164, R198, R17 ;  /* 0x00000011c6a47221 */ /* 0x000fe20000010000 */
[--C-:B------:R-:W-:Y:S01]  /*ab00*/  FFMA.FTZ R179, R179, UR10, -R156.reuse ;  /* 0x0000000ab3b37c23 */ /* 0x100fe2000801089c */
[----:B------:R-:W-:Y:S01]  /*ab10*/  FFMA.FTZ R182, R182, UR10, -R156 ;  /* 0x0000000ab6b67c23 */ /* 0x000fe2000801089c */
[----:B------:R-:W0:Y:S01]  /*ab20*/  MUFU.EX2 R2, R2 ;  /* 0x0000000200027308 */ /* 0x000e220000000800 */
[----:B------:R-:W-:Y:S01]  /*ab30*/  FADD.FTZ R21, R157, R164 ;  /* 0x000000a49d157221 */ /* 0x000fe20000010000 */
[----:B------:R-:W-:Y:S01]  /*ab40*/  IMAD.U32 R155, RZ, RZ, UR11 ;  /* 0x0000000bff9b7e24 */ /* 0x000fe2000f8e00ff */
[----:B------:R-:W-:Y:S01]  /*ab50*/  ISETP.GT.AND P2, PT, R20, UR4, PT ;  /* 0x0000000414007c0c */ /* 0x000fe2000bf44270 */
[----:B------:R-:W-:Y:S01]  /*ab60*/  UMOV UR4, UR36 ;  /* 0x0000002400047c82 */ /* 0x000fe20008000000 */
[----:B------:R-:W-:Y:S01]  /*ab70*/  F2FP.BF16.F32.PACK_AB R196, R196, R153 ;  /* 0x00000099c4c4723e */ /* 0x000fe200000010ff */
[----:B------:R-:W-:Y:S01]  /*ab80*/  @!P1 VIADD R155, R155, 0x30860 ;  /* 0x000308609b9b9836 */ /* 0x000fe20000000000 */
[----:B------:R-:W-:Y:S01]  /*ab90*/  F2FP.BF16.F32.PACK_AB R198, R157, R198 ;  /* 0x000000c69dc6723e */ /* 0x000fe200000010ff */
[----:B------:R-:W1:Y:S01]  /*aba0*/  MUFU.EX2 R199, R199 ;  /* 0x000000c700c77308 */ /* 0x000e620000000800 */
[----:B------:R-:W-:-:S02]  /*abb0*/  VIADD R20, R20, 0xffffffff ;  /* 0xffffffff14147836 */ /* 0x000fc40000000000 */
[----:B------:R-:W-:-:S04]  /*abc0*/  @!P1 PRMT R155, RZ, 0x654, R155 ;  /* 0x00000654ff9b9816 */ /* 0x000fc8000000009b */
[----:B------:R2:W-:Y:S01]  /*abd0*/  @!P1 SYNCS.ARRIVE.TRANS64.RED.A1T0 RZ, [R155+URZ], RZ ;  /* 0x000000ff9bff99a7 */ /* 0x0005e2000810043f */
[----:B------:R-:W3:Y:S01]  /*abe0*/  MUFU.EX2 R154, R154 ;  /* 0x0000009a009a7308 */ /* 0x000ee20000000800 */
[----:B0-----:R-:W-:Y:S01]  /*abf0*/  FFMA.FTZ R17, R2, R16, R197 ;  /* 0x0000001002117223 */ /* 0x001fe200000100c5 */
[----:B------:R-:W-:Y:S01]  /*ac00*/  FADD.FTZ R16, R192, R21 ;  /* 0x00000015c0107221 */ /* 0x000fe20000010000 */
[C---:B------:R-:W-:Y:S02]  /*ac10*/  F2FP.BF16.F32.PACK_AB R192, R161.reuse, R192 ;  /* 0x000000c0a1c0723e */ /* 0x040fe400000010ff */
[----:B------:R-:W-:Y:S01]  /*ac20*/  FADD.FTZ R164, R152, R17 ;  /* 0x0000001198a47221 */ /* 0x000fe20000010000 */
[----:B------:R-:W-:Y:S01]  /*ac30*/  FADD.FTZ R21, R161, R16 ;  /* 0x00000010a1157221 */ /* 0x000fe20000010000 */
[----:B------:R-:W-:Y:S01]  /*ac40*/  FFMA.FTZ R16, R175, UR10, -R156 ;  /* 0x0000000aaf107c23 */ /* 0x000fe2000801089c */
[----:B------:R-:W0:Y:S01]  /*ac50*/  MUFU.EX2 R193, R193 ;  /* 0x000000c100c17308 */ /* 0x000e220000000800 */
[----:B-1----:R-:W-:Y:S01]  /*ac60*/  FADD.FTZ R17, R199, R164 ;  /* 0x000000a4c7117221 */ /* 0x002fe20000010000 */
[----:B------:R-:W-:Y:S01]  /*ac70*/  FADD.FTZ R166, R194, R21 ;  /* 0x00000015c2a67221 */ /* 0x000fe20000010000 */
[----:B------:R-:W-:Y:S01]  /*ac80*/  FFMA.FTZ R156, R183, UR10, -R156 ;  /* 0x0000000ab79c7c23 */ /* 0x000fe2000801089c */
[----:B------:R-:W-:-:S02]  /*ac90*/  F2FP.BF16.F32.PACK_AB R194, R165, R194 ;  /* 0x000000c2a5c2723e */ /* 0x000fc400000010ff */
[----:B------:R-:W-:Y:S01]  /*aca0*/  FADD.FTZ R21, R165, R166 ;  /* 0x000000a6a5157221 */ /* 0x000fe20000010000 */
[----:B------:R-:W-:Y:S01]  /*acb0*/  F2FP.BF16.F32.PACK_AB R197, R152, R197 ;  /* 0x000000c598c5723e */ /* 0x000fe200000010ff */
[----:B------:R-:W1:Y:S01]  /*acc0*/  MUFU.EX2 R158, R158 ;  /* 0x0000009e009e7308 */ /* 0x000e620000000800 */
[C---:B---3--:R-:W-:Y:S01]  /*acd0*/  FADD.FTZ R164, R154.reuse, R17 ;  /* 0x000000119aa47221 */ /* 0x048fe20000010000 */
[----:B------:R-:W-:-:S06]  /*ace0*/  F2FP.BF16.F32.PACK_AB R199, R154, R199 ;  /* 0x000000c79ac7723e */ /* 0x000fcc00000010ff */
[----:B------:R-:W3:Y:S01]  /*acf0*/  MUFU.EX2 R195, R195 ;  /* 0x000000c300c37308 */ /* 0x000ee20000000800 */
[----:B0-----:R-:W-:-:S07]  /*ad00*/  FADD.FTZ R17, R193, R164 ;  /* 0x000000a4c1117221 */ /* 0x001fce0000010000 */
[----:B------:R-:W0:Y:S01]  /*ad10*/  MUFU.EX2 R160, R160 ;  /* 0x000000a000a07308 */ /* 0x000e220000000800 */
[C---:B-1----:R-:W-:Y:S01]  /*ad20*/  FADD.FTZ R164, R158.reuse, R17 ;  /* 0x000000119ea47221 */ /* 0x042fe20000010000 */
[----:B------:R-:W-:-:S06]  /*ad30*/  F2FP.BF16.F32.PACK_AB R193, R158, R193 ;  /* 0x000000c19ec1723e */ /* 0x000fcc00000010ff */
[----:B------:R-:W1:Y:S01]  /*ad40*/  MUFU.EX2 R188, R188 ;  /* 0x000000bc00bc7308 */ /* 0x000e620000000800 */
[----:B---3--:R-:W-:-:S07]  /*ad50*/  FADD.FTZ R17, R195, R164 ;  /* 0x000000a4c3117221 */ /* 0x008fce0000010000 */
[----:B------:R-:W3:Y:S01]  /*ad60*/  MUFU.EX2 R189, R189 ;  /* 0x000000bd00bd7308 */ /* 0x000ee20000000800 */
[C---:B0-----:R-:W-:Y:S01]  /*ad70*/  FADD.FTZ R164, R160.reuse, R17 ;  /* 0x00000011a0a47221 */ /* 0x041fe20000010000 */
[----:B------:R-:W-:-:S06]  /*ad80*/  F2FP.BF16.F32.PACK_AB R195, R160, R195 ;  /* 0x000000c3a0c3723e */ /* 0x000fcc00000010ff */
[----:B------:R-:W0:Y:S01]  /*ad90*/  MUFU.EX2 R169, R169 ;  /* 0x000000a900a97308 */ /* 0x000e220000000800 */
[----:B-1----:R-:W-:-:S07]  /*ada0*/  FADD.FTZ R166, R188, R21 ;  /* 0x00000015bca67221 */ /* 0x002fce0000010000 */
[----:B------:R-:W1:Y:S01]  /*adb0*/  MUFU.EX2 R162, R162 ;  /* 0x000000a200a27308 */ /* 0x000e620000000800 */
[----:B---3--:R-:W-:-:S07]  /*adc0*/  FADD.FTZ R17, R189, R164 ;  /* 0x000000a4bd117221 */ /* 0x008fce0000010000 */
[----:B------:R-:W3:Y:S01]  /*add0*/  MUFU.EX2 R190, R190 ;  /* 0x000000be00be7308 */ /* 0x000ee20000000800 */
[C---:B0-----:R-:W-:Y:S01]  /*ade0*/  FADD.FTZ R21, R169.reuse, R166 ;  /* 0x000000a6a9157221 */ /* 0x041fe20000010000 */
[----:B------:R-:W-:-:S06]  /*adf0*/  F2FP.BF16.F32.PACK_AB R188, R169, R188 ;  /* 0x000000bca9bc723e */ /* 0x000fcc00000010ff */
[----:B------:R-:W0:Y:S01]  /*ae00*/  MUFU.EX2 R191, R191 ;  /* 0x000000bf00bf7308 */ /* 0x000e220000000800 */
[C---:B-1----:R-:W-:Y:S01]  /*ae10*/  FADD.FTZ R164, R162.reuse, R17 ;  /* 0x00000011a2a47221 */ /* 0x042fe20000010000 */
[----:B------:R-:W-:-:S06]  /*ae20*/  F2FP.BF16.F32.PACK_AB R189, R162, R189 ;  /* 0x000000bda2bd723e */ /* 0x000fcc00000010ff */
[----:B------:R-:W1:Y:S01]  /*ae30*/  MUFU.EX2 R173, R173 ;  /* 0x000000ad00ad7308 */ /* 0x000e620000000800 */
[----:B---3--:R-:W-:-:S07]  /*ae40*/  FADD.FTZ R166, R190, R21 ;  /* 0x00000015bea67221 */ /* 0x008fce0000010000 */
[----:B------:R-:W3:Y:S01]  /*ae50*/  MUFU.EX2 R16, R16 ;  /* 0x0000001000107308 */ /* 0x000ee20000000800 */
[----:B0-----:R-:W-:-:S07]  /*ae60*/  FADD.FTZ R17, R191, R164 ;  /* 0x000000a4bf117221 */ /* 0x001fce0000010000 */
[----:B------:R-:W0:Y:S01]  /*ae70*/  MUFU.EX2 R184, R184 ;  /* 0x000000b800b87308 */ /* 0x000e220000000800 */
[C---:B-1----:R-:W-:Y:S01]  /*ae80*/  FADD.FTZ R21, R173.reuse, R166 ;  /* 0x000000a6ad157221 */ /* 0x042fe20000010000 */
[----:B------:R-:W-:-:S06]  /*ae90*/  F2FP.BF16.F32.PACK_AB R190, R173, R190 ;  /* 0x000000beadbe723e */ /* 0x000fcc00000010ff */
[----:B------:R-:W1:Y:S01]  /*aea0*/  MUFU.EX2 R185, R185 ;  /* 0x000000b900b97308 */ /* 0x000e620000000800 */
[C---:B---3--:R-:W-:Y:S01]  /*aeb0*/  FADD.FTZ R164, R16.reuse, R17 ;  /* 0x0000001110a47221 */ /* 0x048fe20000010000 */
[----:B------:R-:W-:-:S06]  /*aec0*/  F2FP.BF16.F32.PACK_AB R191, R16, R191 ;  /* 0x000000bf10bf723e */ /* 0x000fcc00000010ff */
[----:B------:R-:W3:Y:S01]  /*aed0*/  MUFU.EX2 R177, R177 ;  /* 0x000000b100b17308 */ /* 0x000ee20000000800 */
[----:B0-----:R-:W-:-:S07]  /*aee0*/  FADD.FTZ R166, R184, R21 ;  /* 0x00000015b8a67221 */ /* 0x001fce0000010000 */
[----:B------:R-:W0:Y:S01]  /*aef0*/  MUFU.EX2 R179, R179 ;  /* 0x000000b300b37308 */ /* 0x000e220000000800 */
[----:B-1----:R-:W-:-:S07]  /*af00*/  FADD.FTZ R164, R185, R164 ;  /* 0x000000a4b9a47221 */ /* 0x002fce0000010000 */
[----:B------:R-:W1:Y:S01]  /*af10*/  MUFU.EX2 R186, R186 ;  /* 0x000000ba00ba7308 */ /* 0x000e620000000800 */
[C---:B---3--:R-:W-:Y:S01]  /*af20*/  FADD.FTZ R21, R177.reuse, R166 ;  /* 0x000000a6b1157221 */ /* 0x048fe20000010000 */
[----:B------:R-:W-:-:S06]  /*af30*/  F2FP.BF16.F32.PACK_AB R184, R177, R184 ;  /* 0x000000b8b1b8723e */ /* 0x000fcc00000010ff */
[----:B------:R-:W3:Y:S01]  /*af40*/  MUFU.EX2 R187, R182 ;  /* 0x000000b600bb7308 */ /* 0x000ee20000000800 */
[C---:B0-----:R-:W-:Y:S01]  /*af50*/  FADD.FTZ R164, R179.reuse, R164 ;  /* 0x000000a4b3a47221 */ /* 0x041fe20000010000 */
[----:B------:R-:W-:-:S06]  /*af60*/  F2FP.BF16.F32.PACK_AB R185, R179, R185 ;  /* 0x000000b9b3b9723e */ /* 0x000fcc00000010ff */
[----:B------:R-:W0:Y:S01]  /*af70*/  MUFU.EX2 R181, R181 ;  /* 0x000000b500b57308 */ /* 0x000e220000000800 */
[----:B-1----:R-:W-:Y:S01]  /*af80*/  FADD.FTZ R166, R186, R21 ;  /* 0x00000015baa67221 */ /* 0x002fe20000010000 */
[----:B------:R-:W-:-:S06]  /*af90*/  IMAD.MOV.U32 R21, RZ, RZ, R3 ;  /* 0x000000ffff157224 */ /* 0x000fcc00078e0003 */
[----:B------:R-:W1:Y:S01]  /*afa0*/  MUFU.EX2 R156, R156 ;  /* 0x0000009c009c7308 */ /* 0x000e620000000800 */
[----:B---3--:R-:W-:Y:S01]  /*afb0*/  FADD.FTZ R164, R187, R164 ;  /* 0x000000a4bba47221 */ /* 0x008fe20000010000 */
[C---:B0-----:R-:W-:Y:S01]  /*afc0*/  FADD.FTZ R17, R181.reuse, R166 ;  /* 0x000000a6b5117221 */ /* 0x041fe20000010000 */
[----:B------:R-:W-:Y:S02]  /*afd0*/  F2FP.BF16.F32.PACK_AB R186, R181, R186 ;  /* 0x000000bab5ba723e */ /* 0x000fe400000010ff */
[C---:B-1----:R-:W-:Y:S01]  /*afe0*/  FADD.FTZ R16, R156.reuse, R164 ;  /* 0x000000a49c107221 */ /* 0x042fe20000010000 */
[----:B------:R-:W-:Y:S01]  /*aff0*/  F2FP.BF16.F32.PACK_AB R187, R156, R187 ;  /* 0x000000bb9cbb723e */ /* 0x000fe200000010ff */
[----:B--2---:R-:W-:Y:S06]  /*b000*/  @P2 BRA `(.L_x_1152) ;  /* 0xffffffd800602947 */ /* 0x004fec000383ffff */
.L_x_1135:
        /* <DEDUP_REMOVED lines=131> */
.L_x_1153:
[----:B------:R-:W-:Y:S01]  /*b840*/  ULEA UR5, UR36, UR38, 0x3 ;  /* 0x0000002624057291 */ /* 0x000fe2000f8e183f */
[----:B------:R-:W-:-:S05]  /*b850*/  IMAD.U32 R0, RZ, RZ, UR37 ;  /* 0x00000025ff007e24 */ /* 0x000fca000f8e00ff */
[----:B------:R-:W-:-:S04]  /*b860*/  SHF.L.U32 R0, R0, 0x1f, RZ ;  /* 0x0000001f00007819 */ /* 0x000fc800000006ff */
[----:B------:R0:W1:Y:S01]  /*b870*/  SYNCS.PHASECHK.TRANS64.TRYWAIT P2, [UR5+0x30850], R0 ;  /* 0x03085000ff0075a7 */ /* 0x0000620008040145 */
[----:B------:R-:W-:Y:S05]  /*b880*/  @!P0 BRA `(.L_x_1154) ;  /* 0x0000000000048947 */ /* 0x000fea0003800000 */
[----:B------:R-:W-:Y:S01]  /*b890*/  BPT.TRAP 0x1 ;  /* 0x000000040000795c */ /* 0x000fe20000300000 */
.L_x_1154:
[----:B-1----:R-:W-:Y:S05]  /*b8a0*/  @P2 BRA `(.L_x_1155) ;  /* 0x0000000000082947 */ /* 0x002fea0003800000 */
[----:B------:R-:W1:Y:S02]  /*b8b0*/  SYNCS.PHASECHK.TRANS64.TRYWAIT P0, [UR5+0x30850], R0 ;  /* 0x03085000ff0075a7 */ /* 0x000e640008000145 */
[----:B-1----:R-:W-:Y:S05]  /*b8c0*/  @!P0 BRA `(.L_x_1156) ;  /* 0x0000009000f48947 */ /* 0x002fea0003800000 */
.L_x_1155:
[----:B------:R-:W-:Y:S01]  /*b8d0*/  UIADD3 UR38, UR38, 0x400, URZ ;  /* 0x0000040026267890 */ /* 0x000fe2000fffe03f */
[----:B------:R-:W-:Y:S01]  /*b8e0*/  WARPGROUP.ARRIVE ;  /* 0x00000000000079c5 */ /* 0x000fe20000000000 */
[----:B------:R-:W-:Y:S01]  /*b8f0*/  UMOV UR7, 0x40000040 ;  /* 0x4000004000077882 */ /* 0x000fe20000000000 */
[----:B-1----:R-:W1:Y:S01]  /*b900*/  SHFL.BFLY PT, R7, R16, 0x2, 0x1f ;  /* 0x0c401f0010077f89 */ /* 0x002e6200000e0000 */
[----:B------:R-:W-:Y:S01]  /*b910*/  USHF.R.U32.HI UR38, URZ, 0x4, UR38 ;  /* 0x000000043f267899 */ /* 0x000fe20008011626 */
[----:B------:R-:W-:Y:S01]  /*b920*/  IMAD.MOV.U32 R6, RZ, RZ, RZ ;  /* 0x000000ffff067224 */ /* 0x000fe200078e00ff */
[----:B------:R-:W-:Y:S01]  /*b930*/  R2UR UR8, R209 ;  /* 0x00000000d10872ca */ /* 0x000fe200000e0000 */
[----:B0-----:R-:W0:Y:S01]  /*b940*/  SHFL.BFLY PT, R0, R17, 0x2, 0x1f ;  /* 0x0c401f0011007f89 */ /* 0x001e2200000e0000 */
[----:B------:R-:W-:Y:S01]  /*b950*/  ULOP3.LUT UR38, UR38, 0x3fff, URZ, 0xc0, !UPT ;  /* 0x00003fff26267892 */ /* 0x000fe2000f8ec03f */
[----:B------:R-:W-:Y:S02]  /*b960*/  IMAD.U32 R12, RZ, RZ, UR5 ;  /* 0x00000005ff0c7e24 */ /* 0x000fe4000f8e00ff */
[----:B------:R-:W-:Y:S01]  /*b970*/  IMAD.MOV.U32 R4, RZ, RZ, RZ ;  /* 0x000000ffff047224 */ /* 0x000fe200078e00ff */
[----:B------:R-:W-:Y:S01]  /*b980*/  ULOP3.LUT UR4, UR38, 0x2000000, URZ, 0xfc, !UPT ;  /* 0x0200000026047892 */ /* 0x000fe2000f8efc3f */
[----:B------:R-:W-:-:S02]  /*b990*/  IMAD.U32 R13, RZ, RZ, UR10 ;  /* 0x0000000aff0d7e24 */ /* 0x000fc4000f8e00ff */
[----:B------:R-:W-:Y:S01]  /*b9a0*/  IMAD.U32 R8, RZ, RZ, UR10 ;  /* 0x0000000aff087e24 */ /* 0x000fe2000f8e00ff */
[----:B------:R-:W-:Y:S02]  /*b9b0*/  ULEA UR4, UR36, UR4, 0xb ;  /* 0x0000000424047291 */ /* 0x000fe4000f8e583f */
[----:B------:R-:W-:Y:S02]  /*b9c0*/  UIADD3 UR36, UR36, 0x1, URZ ;  /* 0x0000000124247890 */ /* 0x000fe4000fffe03f */
[----:B------:R-:W-:Y:S02]  /*b9d0*/  UIADD3 UR8, UR8, 0x1, URZ ;  /* 0x0000000108087890 */ /* 0x000fe4000fffe03f */
[----:B------:R-:W-:Y:S01]  /*b9e0*/  UISETP.NE.AND UP0, UPT, UR36, 0x2, UPT ;  /* 0x000000022400788c */ /* 0x000fe2000bf05270 */
[----:B------:R-:W-:Y:S02]  /*b9f0*/  UMOV UR6, UR4 ;  /* 0x0000000400067c82 */ /* 0x000fe40008000000 */
[----:B------:R-:W-:Y:S01]  /*ba00*/  HGMMA.64x256x16.F32.BF16 R24, R196, gdesc[UR4].tnspB, R24, gsb0 ;  /* 0x43e00004c4187df0 */ /* 0x000fe20008001818 */
[----:B------:R-:W-:Y:S01]  /*ba10*/  UIADD3 UR6, UR4, 0x80, URZ ;  /* 0x0000008004067890 */ /* 0x000fe2000fffe03f */
[----:B-1----:R-:W-:Y:S01]  /*ba20*/  FADD.FTZ R2, R7, R16 ;  /* 0x0000001007027221 */ /* 0x002fe20000010000 */
[----:B------:R-:W-:Y:S01]  /*ba30*/  UMOV UR7, 0x40000040 ;  /* 0x4000004000077882 */ /* 0x000fe20000000000 */
[----:B------:R-:W-:-:S02]  /*ba40*/  IMAD.U32 R209, RZ, RZ, UR8 ;  /* 0x00000008ffd17e24 */ /* 0x000fc4000f8e00ff */
[----:B0-----:R-:W-:Y:S01]  /*ba50*/  FADD.FTZ R0, R0, R17 ;  /* 0x0000001100007221 */ /* 0x001fe20000010000 */
[----:B------:R-:W-:Y:S01]  /*ba60*/  USEL UR36, UR36, URZ, UP0 ;  /* 0x0000003f24247287 */ /* 0x000fe20008000000 */
[----:B------:R-:W0:Y:S04]  /*ba70*/  SHFL.BFLY PT, R9, R2, 0x1, 0x1f ;  /* 0x0c201f0002097f89 */ /* 0x000e2800000e0000 */
[----:B------:R-:W1:Y:S01]  /*ba80*/  SHFL.BFLY PT, R7, R0, 0x1, 0x1f ;  /* 0x0c201f0000077f89 */ /* 0x000e6200000e0000 */
[----:B0-----:R-:W-:Y:S01]  /*ba90*/  FADD.FTZ R11, R2, R9 ;  /* 0x00000009020b7221 */ /* 0x001fe20000010000 */
[----:B------:R-:W-:Y:S02]  /*baa0*/  IMAD.MOV.U32 R2, RZ, RZ, -0x800000 ;  /* 0xff800000ff027424 */ /* 0x000fe400078e00ff */
[----:B-1----:R-:W-:-:S02]  /*bab0*/  FADD.FTZ R10, R0, R7 ;  /* 0x00000007000a7221 */ /* 0x002fc40000010000 */
[----:B------:R-:W-:Y:S01]  /*bac0*/  FSETP.NE.FTZ.AND P2, PT, R11, RZ, PT ;  /* 0x000000ff0b00720b */ /* 0x000fe20003f55000 */
[----:B------:R-:W-:Y:S02]  /*bad0*/  IMAD.MOV.U32 R0, RZ, RZ, -0x800000 ;  /* 0xff800000ff007424 */ /* 0x000fe400078e00ff */
[----:B------:R-:W-:-:S10]  /*bae0*/  FSETP.NE.FTZ.AND P0, PT, R10, RZ, PT ;  /* 0x000000ff0a00720b */ /* 0x000fd40003f15000 */
[----:B------:R-:W0:Y:S01]  /*baf0*/  @P2 MUFU.LG2 R9, R11 ;  /* 0x0000000b00092308 */ /* 0x000e220000000c00 */
[----:B------:R-:W-:Y:S02]  /*bb00*/  @P2 FMUL.FTZ R13, R13, 0.69314718246459960938 ;  /* 0x3f3172180d0d2820 */ /* 0x000fe40000410000 */
[----:B------:R-:W-:-:S05]  /*bb10*/  @P0 FMUL.FTZ R8, R8, 0.69314718246459960938 ;  /* 0x3f31721808080820 */ /* 0x000fca0000410000 */
[----:B------:R-:W-:Y:S08]  /*bb20*/  @P0 MUFU.RCP R6, R10 ;  /* 0x0000000a00060308 */ /* 0x000ff00000001000 */
[----:B------:R0:W1:Y:S08]  /*bb30*/  @P0 MUFU.LG2 R7, R10 ;  /* 0x0000000a00070308 */ /* 0x0000700000000c00 */
[----:B------:R-:W2:Y:S01]  /*bb40*/  @P2 MUFU.RCP R4, R11 ;  /* 0x0000000b00042308 */ /* 0x000ea20000001000 */
[----:B0-----:R-:W-:Y:S01]  /*bb50*/  @P2 FMUL.FTZ R10, R9, 0.69314718246459960938 ;  /* 0x3f317218090a2820 */ /* 0x001fe20000410000 */
[----:B------:R-:W-:-:S03]  /*bb60*/  @!P1 VIADD R9, R12, 0x30860 ;  /* 0x000308600c099836 */ /* 0x000fc60000000000 */
[----:B------:R-:W-:Y:S02]  /*bb70*/  @P2 FFMA.FTZ R0, R13, R3, R10 ;  /* 0x000000030d002223 */ /* 0x000fe4000001000a */
[----:B------:R-:W-:Y:S01]  /*bb80*/  @!P1 PRMT R9, RZ, 0x654, R9 ;  /* 0x00000654ff099816 */ /* 0x000fe20000000009 */
[----:B-1----:R-:W-:-:S04]  /*bb90*/  @P0 FMUL.FTZ R7, R7, 0.69314718246459960938 ;  /* 0x3f31721807070820 */ /* 0x002fc80000410000 */
[----:B------:R-:W-:Y:S01]  /*bba0*/  @P0 FFMA.FTZ R2, R8, R5, R7 ;  /* 0x0000000508020223 */ /* 0x000fe20000010007 */
[----:B------:R-:W-:Y:S01]  /*bbb0*/  PLOP3.LUT P0, PT, PT, PT, PT, 0x8, 0x0 ;  /* 0x000000000000781c */ /* 0x000fe20003f0e170 */
        /* <DEDUP_REMOVED lines=19> */
[----:B------:R0:W-:Y:S01]  /*bcf0*/  @!P1 SYNCS.ARRIVE.TRANS64.RED.A1T0 RZ, [R9+URZ], RZ ;  /* 0x000000ff09ff99a7 */ /* 0x0001e2000810043f */
[----:B--2---:R-:W-:Y:S01]  /*bd00*/  FMUL.FTZ R3, R83, R4 ;  /* 0x0000000453037220 */ /* 0x004fe20000410000 */
        /* <DEDUP_REMOVED lines=127> */
.L_x_1086:
[----:B------:R-:W0:Y:S01]  /*c500*/  S2R R4, SR_CgaCtaId ;  /* 0x0000000000047919 */ /* 0x000e220000008800 */
[----:B------:R-:W-:Y:S01]  /*c510*/  MOV R19, 0x400 ;  /* 0x0000040000137802 */ /* 0x000fe20000000f00 */
[----:B------:R-:W-:Y:S01]  /*c520*/  BSSY B0, `(.L_x_1157) ;  /* 0x00002ae000007945 */ /* 0x000fe20003800000 */
[----:B------:R-:W-:Y:S02]  /*c530*/  BAR.SYNC.DEFER_BLOCKING 0x5, 0x120 ;  /* 0x0144800000007b1d */ /* 0x000fe40000010000 */
[----:B0-----:R-:W-:-:S05]  /*c540*/  LEA R19, R4, R19, 0x18 ;  /* 0x0000001304137211 */ /* 0x001fca00078ec0ff */
[----:B------:R-:W0:Y:S02]  /*c550*/  LDS.128 R200, [R19+0x308d0] ;  /* 0x0308d00013c87984 */ /* 0x000e240000000c00 */
[----:B0-----:R-:W-:Y:S02]  /*c560*/  R2UR UR6, R202 ;  /* 0x00000000ca0672ca */ /* 0x001fe400000e0000 */
[----:B------:R-:W-:Y:S01]  /*c570*/  R2UR UR5, R203 ;  /* 0x00000000cb0572ca */ /* 0x000fe200000e0000 */
[----:B------:R-:W-:Y:S06]  /*c580*/  BAR.ARV 0x4, 0x120 ;  /* 0x0104800000007b1d */ /* 0x000fec0000002000 */
[----:B------:R-:W-:Y:S08]  /*c590*/  @P0 BRA `(.L_x_1158) ;  /* 0x0000001c00800947 */ /* 0x000ff00003800000 */
[----:B------:R-:W0:Y:S01]  /*c5a0*/  S2R R10, SR_SWINHI ;  /* 0x00000000000a7919 */ /* 0x000e220000002f00 */
[----:B------:R-:W-:Y:S01]  /*c5b0*/  F2FP.BF16.F32.PACK_AB R24, R25, R24 ;  /* 0x000000181918723e */ /* 0x000fe200000010ff */
[----:B------:R-:W-:Y:S01]  /*c5c0*/  ULDC.64 UR8, c[0x0][0xbd8] ;  /* 0x0002f60000087ab9 */ /* 0x000fe20000000a00 */
[----:B------:R-:W-:Y:S01]  /*c5d0*/  F2FP.BF16.F32.PACK_AB R25, R8, R26 ;  /* 0x0000001a0819723e */ /* 0x000fe200000010ff */
[----:B------:R-:W-:Y:S01]  /*c5e0*/  UISETP.NE.U32.AND UP0, UPT, UR8, URZ, UPT ;  /* 0x0000003f0800728c */ /* 0x000fe2000bf05070 */
[----:B------:R-:W-:Y:S02]  /*c5f0*/  F2FP.BF16.F32.PACK_AB R32, R33, R32 ;  /* 0x000000202120723e */ /* 0x000fe400000010ff */
[----:B------:R-:W-:Y:S01]  /*c600*/  F2FP.BF16.F32.PACK_AB R26, R29, R28 ;  /* 0x0000001c1d1a723e */ /* 0x000fe200000010ff */
[----:B------:R-:W-:Y:S01]  /*c610*/  UISETP.NE.AND.EX UP0, UPT, UR9, URZ, UPT, UP0 ;  /* 0x0000003f0900728c */ /* 0x000fe2000bf05300 */
[----:B------:R-:W-:Y:S02]  /*c620*/  F2FP.BF16.F32.PACK_AB R27, R6, R27 ;  /* 0x0000001b061b723e */ /* 0x000fe400000010ff */
[----:B------:R-:W-:Y:S01]  /*c630*/  F2FP.BF16.F32.PACK_AB R33, R163, R34 ;  /* 0x00000022a321723e */ /* 0x000fe200000010ff */
[----:B------:R-:W-:Y:S01]  /*c640*/  ULDC.64 UR8, c[0x0][0xbd8] ;  /* 0x0002f60000087ab9 */ /* 0x000fe20000000a00 */
[----:B------:R-:W-:-:S02]  /*c650*/  F2FP.BF16.F32.PACK_AB R40, R41, R40 ;  /* 0x000000282928723e */ /* 0x000fc400000010ff */
[----:B------:R-:W-:Y:S02]  /*c660*/  F2FP.BF16.F32.PACK_AB R34, R37, R36 ;  /* 0x000000242522723e */ /* 0x000fe400000010ff */
[----:B------:R-:W-:Y:S02]  /*c670*/  F2FP.BF16.F32.PACK_AB R35, R162, R35 ;  /* 0x00000023a223723e */ /* 0x000fe400000010ff */
[----:B------:R-:W-:Y:S02]  /*c680*/  F2FP.BF16.F32.PACK_AB R41, R161, R42 ;  /* 0x0000002aa129723e */ /* 0x000fe400000010ff */
[----:B------:R-:W-:Y:S02]  /*c690*/  F2FP.BF16.F32.PACK_AB R48, R49, R48 ;  /* 0x000000303130723e */ /* 0x000fe400000010ff */
[----:B------:R-:W-:Y:S02]  /*c6a0*/  R2UR UR4, R208 ;  /* 0x00000000d00472ca */ /* 0x000fe400000e0000 */
[----:B------:R-:W-:-:S02]  /*c6b0*/  F2FP.BF16.F32.PACK_AB R42, R45, R44 ;  /* 0x0000002c2d2a723e */ /* 0x000fc400000010ff */
[----:B------:R-:W-:Y:S02]  /*c6c0*/  F2FP.BF16.F32.PACK_AB R43, R160, R43 ;  /* 0x0000002ba02b723e */ /* 0x000fe400000010ff */
[----:B------:R-:W-:Y:S02]  /*c6d0*/  F2FP.BF16.F32.PACK_AB R49, R159, R50 ;  /* 0x000000329f31723e */ /* 0x000fe400000010ff */
[----:B------:R-:W-:Y:S02]  /*c6e0*/  F2FP.BF16.F32.PACK_AB R56, R57, R56 ;  /* 0x000000383938723e */ /* 0x000fe400000010ff */
[----:B------:R-:W-:Y:S02]  /*c6f0*/  MOV R4, R19 ;  /* 0x0000001300047202 */ /* 0x000fe40000000f00 */
[----:B0-----:R-:W-:Y:S02]  /*c700*/  MOV R5, R10 ;  /* 0x0000000a00057202 */ /* 0x001fe40000000f00 */
[----:B------:R-:W-:Y:S01]  /*c710*/  F2FP.BF16.F32.PACK_AB R50, R53, R52 ;  /* 0x000000343532723e */ /* 0x000fe200000010ff */
[----:B------:R-:W-:Y:S01]  /*c720*/  UIMAD.WIDE UR8, UR4, 0x4, UR8 ;  /* 0x00000004040878a5 */ /* 0x000fe2000f8e0208 */
[----:B------:R-:W-:Y:S01]  /*c730*/  F2FP.BF16.F32.PACK_AB R51, R158, R51 ;  /* 0x000000339e33723e */ /* 0x000fe200000010ff */
[----:B------:R-:W-:Y:S01]  /*c740*/  IMAD.WIDE R98, R213, 0x2, R4 ;  /* 0x00000002d5627825 */ /* 0x000fe200078e0204 */
[----:B------:R-:W-:-:S02]  /*c750*/  F2FP.BF16.F32.PACK_AB R57, R157, R58 ;  /* 0x0000003a9d39723e */ /* 0x000fc400000010ff */
[----:B------:R-:W-:Y:S02]  /*c760*/  F2FP.BF16.F32.PACK_AB R64, R65, R64 ;  /* 0x000000404140723e */ /* 0x000fe400000010ff */
[C---:B------:R-:W-:Y:S02]  /*c770*/  IADD3 R177, P5, R98.reuse, 0x4040, RZ ;  /* 0x0000404062b17810 */ /* 0x040fe40007fbe0ff */
[C---:B------:R-:W-:Y:S02]  /*c780*/  IADD3 R167, P1, R98.reuse, 0x20, RZ ;  /* 0x0000002062a77810 */ /* 0x040fe40007f3e0ff */
[C---:B------:R-:W-:Y:S01]  /*c790*/  IADD3 R169, P0, R98.reuse, 0x40, RZ ;  /* 0x0000004062a97810 */ /* 0x040fe20007f1e0ff */
[--C-:B------:R-:W-:Y:S01]  /*c7a0*/  IMAD.X R31, RZ, RZ, R99.reuse, P5 ;  /* 0x000000ffff1f7224 */ /* 0x100fe200028e0663 */
[----:B------:R-:W-:Y:S01]  /*c7b0*/  LOP3.LUT R22, R177, 0x380, RZ, 0xc0, !PT ;  /* 0x00000380b1167812 */ /* 0x000fe200078ec0ff */
[--C-:B------:R-:W-:Y:S01]  /*c7c0*/  IMAD.X R11, RZ, RZ, R99.reuse, P1 ;  /* 0x000000ffff0b7224 */ /* 0x100fe200008e0663 */
[C---:B------:R-:W-:Y:S01]  /*c7d0*/  IADD3 R171, P4, R98.reuse, 0x60, RZ ;  /* 0x0000006062ab7810 */ /* 0x040fe20007f9e0ff */
[----:B------:R-:W-:Y:S01]  /*c7e0*/  IMAD.X R13, RZ, RZ, R99, P0 ;  /* 0x000000ffff0d7224 */ /* 0x000fe200000e0663 */
[----:B------:R-:W-:-:S02]  /*c7f0*/  LOP3.LUT R7, R98, 0x380, RZ, 0xc0, !PT ;  /* 0x0000038062077812 */ /* 0x000fc400078ec0ff */
[----:B------:R-:W-:Y:S01]  /*c800*/  IADD3 R173, P3, R98, 0x4000, RZ ;  /* 0x0000400062ad7810 */ /* 0x000fe20007f7e0ff */
[--C-:B------:R-:W-:Y:S01]  /*c810*/  IMAD.X R15, RZ, RZ, R99.reuse, P4 ;  /* 0x000000ffff0f7224 */ /* 0x100fe200020e0663 */
[----:B------:R-:W-:Y:S02]  /*c820*/  SHF.R.U64 R22, R22, 0x3, RZ ;  /* 0x0000000316167819 */ /* 0x000fe400000012ff */
[C---:B------:R-:W-:Y:S01]  /*c830*/  IADD3 R175, P6, R98.reuse, 0x4020, RZ ;  /* 0x0000402062af7810 */ /* 0x040fe20007fde0ff */
[--C-:B------:R-:W-:Y:S01]  /*c840*/  IMAD.X R17, RZ, RZ, R99.reuse, P3 ;  /* 0x000000ffff117224 */ /* 0x100fe200018e0663 */
[C---:B------:R-:W-:Y:S02]  /*c850*/  IADD3 R179, P2, R98.reuse, 0x4060, RZ ;  /* 0x0000406062b37810 */ /* 0x040fe40007f5e0ff */
[C---:B------:R-:W-:Y:S01]  /*c860*/  IADD3 R181, P1, R98.reuse, 0x8000, RZ ;  /* 0x0000800062b57810 */ /* 0x040fe20007f3e0ff */
[--C-:B------:R-:W-:Y:S01]  /*c870*/  IMAD.X R21, RZ, RZ, R99.reuse, P6 ;  /* 0x000000ffff157224 */ /* 0x100fe200030e0663 */
[----:B------:R-:W-:Y:S01]  /*c880*/  IADD3 R183, P0, R98, 0x8020, RZ ;  /* 0x0000802062b77810 */ /* 0x000fe20007f1e0ff */
[--C-:B------:R-:W-:Y:S01]  /*c890*/  IMAD.X R39, RZ, RZ, R99.reuse, P2 ;  /* 0x000000ffff277224 */ /* 0x100fe200010e0663 */
[----:B------:R-:W-:Y:S01]  /*c8a0*/  LOP3.LUT R10, R167, 0x380, RZ, 0xc0, !PT ;  /* 0x00000380a70a7812 */ /* 0x000fe200078ec0ff */
[--C-:B------:R-:W-:Y:S01]  /*c8b0*/  IMAD.X R47, RZ, RZ, R99.reuse, P1 ;  /* 0x000000ffff2f7224 */ /* 0x100fe200008e0663 */
[----:B------:R-:W-:Y:S01]  /*c8c0*/  LOP3.LUT R12, R169, 0x380, RZ, 0xc0, !PT ;  /* 0x00000380a90c7812 */ /* 0x000fe200078ec0ff */
[----:B------:R-:W-:Y:S01]  /*c8d0*/  IMAD.X R55, RZ, RZ, R99, P0 ;  /* 0x000000ffff377224 */ /* 0x000fe200000e0663 */
[----:B------:R-:W-:-:S02]  /*c8e0*/  LOP3.LUT R14, R171, 0x380, RZ, 0xc0, !PT ;  /* 0x00000380ab0e7812 */ /* 0x000fc400078ec0ff */
[----:B------:R-:W-:Y:S02]  /*c8f0*/  SHF.R.U64 R7, R7, 0x3, RZ ;  /* 0x0000000307077819 */ /* 0x000fe400000012ff */
[----:B------:R-:W-:Y:S02]  /*c900*/  LOP3.LUT R16, R173, 0x380, RZ, 0xc0, !PT ;  /* 0x00000380ad107812 */ /* 0x000fe400078ec0ff */
[----:B------:R-:W-:Y:S02]  /*c910*/  LOP3.LUT R30, R22, R177, RZ, 0x3c, !PT ;  /* 0x000000b1161e7212 */ /* 0x000fe400078e3cff */
[----:B------:R-:W-:Y:S02]  /*c920*/  SHF.R.U64 R10, R10, 0x3, RZ ;  /* 0x000000030a0a7819 */ /* 0x000fe400000012ff */
[----:B------:R-:W-:Y:S02]  /*c930*/  LOP3.LUT R20, R175, 0x380, RZ, 0xc0, !PT ;  /* 0x00000380af147812 */ /* 0x000fe400078ec0ff */
[----:B------:R-:W-:-:S02]  /*c940*/  LOP3.LUT R22, R183, 0x380, RZ, 0xc0, !PT ;  /* 0x00000380b7167812 */ /* 0x000fc400078ec0ff */
[----:B------:R-:W-:Y:S02]  /*c950*/  IADD3 R185, P4, R98, 0x8040, RZ ;  /* 0x0000804062b97810 */ /* 0x000fe40007f9e0ff */
[----:B------:R-:W-:Y:S02]  /*c960*/  SHF.R.U64 R12, R12, 0x3, RZ ;  /* 0x000000030c0c7819 */ /* 0x000fe400000012ff */
[C---:B------:R-:W-:Y:S01]  /*c970*/  IADD3 R187, P3, R98.reuse, 0x8060, RZ ;  /* 0x0000806062bb7810 */ /* 0x040fe20007f7e0ff */
[--C-:B------:R-:W-:Y:S01]  /*c980*/  IMAD.X R63, RZ, RZ, R99.reuse, P4 ;  /* 0x000000ffff3f7224 */ /* 0x100fe200020e0663 */
[C---:B------:R-:W-:Y:S02]  /*c990*/  IADD3 R189, P6, R98.reuse, 0xc000, RZ ;  /* 0x0000c00062bd7810 */ /* 0x040fe40007fde0ff */
[C---:B------:R-:W-:Y:S01]  /*c9a0*/  IADD3 R191, P5, R98.reuse, 0xc020, RZ ;  /* 0x0000c02062bf7810 */ /* 0x040fe20007fbe0ff */
[--C-:B------:R-:W-:Y:S01]  /*c9b0*/  IMAD.X R71, RZ, RZ, R99.reuse, P3 ;  /* 0x000000ffff477224 */ /* 0x100fe200018e0663 */
[C---:B------:R-:W-:Y:S01]  /*c9c0*/  IADD3 R193, P2, R98.reuse, 0xc040, RZ ;  /* 0x0000c04062c17810 */ /* 0x040fe20007f5e0ff */
[--C-:B------:R-:W-:Y:S01]  /*c9d0*/  IMAD.X R79, RZ, RZ, R99.reuse, P6 ;  /* 0x000000ffff4f7224 */ /* 0x100fe200030e0663 */
[----:B------:R-:W-:Y:S01]  /*c9e0*/  IADD3 R195, P1, R98, 0xc060, RZ ;  /* 0x0000c06062c37810 */ /* 0x000fe20007f3e0ff */
[----:B------:R-:W-:Y:S01]  /*c9f0*/  IMAD.X R95, RZ, RZ, R99, P5 ;  /* 0x000000ffff5f7224 */ /* 0x000fe200028e0663 */
[----:B------:R-:W-:-:S02]  /*ca00*/  SHF.R.U64 R14, R14, 0x3, RZ ;  /* 0x000000030e0e7819 */ /* 0x000fc400000012ff */
[----:B------:R-:W-:Y:S01]  /*ca10*/  LOP3.LUT R38, R179, 0x380, RZ, 0xc0, !PT ;  /* 0x00000380b3267812 */ /* 0x000fe200078ec0ff */
[--C-:B------:R-:W-:Y:S01]  /*ca20*/  IMAD.X R9, RZ, RZ, R99.reuse, P1 ;  /* 0x000000ffff097224 */ /* 0x100fe200008e0663 */
[----:B------:R-:W-:Y:S01]  /*ca30*/  LOP3.LUT R98, R7, R98, RZ, 0x3c, !PT ;  /* 0x0000006207627212 */ /* 0x000fe200078e3cff */
[----:B------:R-:W-:Y:S01]  /*ca40*/  IMAD.X R7, RZ, RZ, R99, P2 ;  /* 0x000000ffff077224 */ /* 0x000fe200010e0663 */
[----:B------:R-:W-:Y:S02]  /*ca50*/  SHF.R.U64 R16, R16, 0x3, RZ ;  /* 0x0000000310107819 */ /* 0x000fe400000012ff */
[----:B------:R-:W-:Y:S02]  /*ca60*/  LOP3.LUT R46, R181, 0x380, RZ, 0xc0, !PT ;  /* 0x00000380b52e7812 */ /* 0x000fe400078ec0ff */
[----:B------:R-:W-:Y:S02]  /*ca70*/  LOP3.LUT R10, R10, R167, RZ, 0x3c, !PT ;  /* 0x000000a70a0a7212 */ /* 0x000fe400078e3cff */
[----:B------:R-:W-:-:S02]  /*ca80*/  SHF.R.U64 R20, R20, 0x3, RZ ;  /* 0x0000000314147819 */ /* 0x000fc400000012ff */
[----:B------:R-:W-:Y:S02]  /*ca90*/  SHF.R.U64 R22, R22, 0x3, RZ ;  /* 0x0000000316167819 */ /* 0x000fe400000012ff */
[----:B------:R-:W-:Y:S02]  /*caa0*/  LOP3.LUT R12, R12, R169, RZ, 0x3c, !PT ;  /* 0x000000a90c0c7212 */ /* 0x000fe400078e3cff */
[----:B------:R-:W-:Y:S02]  /*cab0*/  LOP3.LUT R62, R185, 0x380, RZ, 0xc0, !PT ;  /* 0x00000380b93e7812 */ /* 0x000fe400078ec0ff */
[----:B------:R-:W-:Y:S02]  /*cac0*/  LOP3.LUT R14, R14, R171, RZ, 0x3c, !PT ;  /* 0x000000ab0e0e7212 */ /* 0x000fe400078e3cff */
[----:B------:R-:W-:Y:S02]  /*cad0*/  SHF.R.U64 R38, R38, 0x3, RZ ;  /* 0x0000000326267819 */ /* 0x000fe400000012ff */
[----:B------:R-:W-:-:S02]  /*cae0*/  LOP3.LUT R70, R187, 0x380, RZ, 0xc0, !PT ;  /* 0x00000380bb467812 */ /* 0x000fc400078ec0ff */
[----:B------:R-:W-:Y:S02]  /*caf0*/  LOP3.LUT R16, R16, R173, RZ, 0x3c, !PT ;  /* 0x000000ad10107212 */ /* 0x000fe400078e3cff */
[----:B------:R-:W-:Y:S02]  /*cb00*/  SHF.R.U64 R46, R46, 0x3, RZ ;  /* 0x000000032e2e7819 */ /* 0x000fe400000012ff */
[----:B------:R-:W-:Y:S02]  /*cb10*/  LOP3.LUT R78, R189, 0x380, RZ, 0xc0, !PT ;  /* 0x00000380bd4e7812 */ /* 0x000fe400078ec0ff */
[----:B------:R-:W-:Y:S01]  /*cb20*/  MOV R98, R98 ;  /* 0x0000006200627202 */ /* 0x000fe20000000f00 */
[----:B------:R-:W-:Y:S01]  /*cb30*/  BAR.SYNC.DEFER_BLOCKING 0x1, 0x100 ;  /* 0x0044000000007b1d */ /* 0x000fe20000010000 */
[----:B------:R-:W-:Y:S02]  /*cb40*/  LOP3.LUT R20, R20, R175, RZ, 0x3c, !PT ;  /* 0x000000af14147212 */ /* 0x000fe400078e3cff */
[----:B------:R-:W-:-:S02]  /*cb50*/  LOP3.LUT R54, R22, R183, RZ, 0x3c, !PT ;  /* 0x000000b716367212 */ /* 0x000fc400078e3cff */
[----:B------:R-:W-:Y:S02]  /*cb60*/  LOP3.LUT R8, R191, 0x380, RZ, 0xc0, !PT ;  /* 0x00000380bf087812 */ /* 0x000fe400078ec0ff */
[----:B------:R-:W-:Y:S02]  /*cb70*/  MOV R11, R10 ;  /* 0x0000000a000b7202 */ /* 0x000fe40000000f00 */
[----:B------:R-:W-:Y:S02]  /*cb80*/  SHF.R.U64 R62, R62, 0x3, RZ ;  /* 0x000000033e3e7819 */ /* 0x000fe400000012ff */
[----:B------:R-:W-:Y:S02]  /*cb90*/  LOP3.LUT R22, R193, 0x380, RZ, 0xc0, !PT ;  /* 0x00000380c1167812 */ /* 0x000fe400078ec0ff */
[----:B------:R-:W-:Y:S02]  /*cba0*/  MOV R12, R12 ;  /* 0x0000000c000c7202 */ /* 0x000fe40000000f00 */
[----:B------:R-:W-:-:S02]  /*cbb0*/  LOP3.LUT R38, R38, R179, RZ, 0x3c, !PT ;  /* 0x000000b326267212 */ /* 0x000fc400078e3cff */
[----:B------:R-:W-:Y:S02]  /*cbc0*/  SHF.R.U64 R70, R70, 0x3, RZ ;  /* 0x0000000346467819 */ /* 0x000fe400000012ff */
[----:B------:R-:W-:Y:S02]  /*cbd0*/  LOP3.LUT R94, R195, 0x380, RZ, 0xc0, !PT ;  /* 0x00000380c35e7812 */ /* 0x000fe400078ec0ff */
[----:B------:R-:W-:Y:S02]  /*cbe0*/  MOV R14, R14 ;  /* 0x0000000e000e7202 */ /* 0x000fe40000000f00 */
[----:B------:R-:W-:Y:S01]  /*cbf0*/  LOP3.LUT R46, R46, R181, RZ, 0x3c, !PT ;  /* 0x000000b52e2e7212 */ /* 0x000fe200078e3cff */
[----:B------:R0:W-:Y:S01]  /*cc00*/  STSM.16.M88.4 [R98], R24 ;  /* 0x0000001862007844 */ /* 0x0001e20000000200 */
[----:B------:R-:W-:Y:S02]  /*cc10*/  SHF.R.U64 R78, R78, 0x3, RZ ;  /* 0x000000034e4e7819 */ /* 0x000fe400000012ff */
        /* <DEDUP_REMOVED lines=8> */
[----:B------:R-:W-:Y:S02]  /*cca0*/  SHF.R.U64 R8, R8, 0x3, RZ ;  /* 0x0000000308087819 */ /* 0x000fe400000012ff */
[----:B------:R-:W-:Y:S01]  /*ccb0*/  MOV R20, R20 ;  /* 0x0000001400147202 */ /* 0x000fe20000000f00 */
[----:B------:R-:W-:Y:S01]  /*ccc0*/  STSM.16.M88.4 [R16], R56 ;  /* 0x0000003810007844 */ /* 0x000fe20000000200 */
[----:B------:R-:W-:-:S02]  /*ccd0*/  F2FP.BF16.F32.PACK_AB R66, R69, R68 ;  /* 0x000000444542723e */ /* 0x000fc400000010ff */
        /* <DEDUP_REMOVED lines=10> */
[----:B------:R-:W-:Y:S01]  /*cd80*/  LOP3.LUT R70, R70, R187, RZ, 0x3c, !PT ;  /* 0x000000bb46467212 */ /* 0x000fe200078e3cff */
[----:B------:R-:W-:Y:S01]  /*cd90*/  STSM.16.M88.4 [R30], R72 ;  /* 0x000000481e007844 */ /* 0x000fe20000000200 */
[----:B------:R-:W-:Y:S02]  /*cda0*/  SHF.R.U64 R28, R94, 0x3, RZ ;  /* 0x000000035e1c7819 */ /* 0x000fe400000012ff */
[----:B------:R-:W-:-:S02]  /*cdb0*/  MOV R38, R38 ;  /* 0x0000002600267202 */ /* 0x000fc40000000f00 */
[----:B------:R-:W-:Y:S02]  /*cdc0*/  F2FP.BF16.F32.PACK_AB R82, R85, R84 ;  /* 0x000000545552723e */ /* 0x000fe400000010ff */
[----:B------:R-:W-:Y:S02]  /*cdd0*/  F2FP.BF16.F32.PACK_AB R83, R83, R86 ;  /* 0x000000565353723e */ /* 0x000fe400000010ff */
[----:B------:R-:W-:Y:S02]  /*cde0*/  LOP3.LUT R78, R78, R189, RZ, 0x3c, !PT ;  /* 0x000000bd4e4e7212 */ /* 0x000fe400078e3cff */
[----:B------:R-:W-:Y:S01]  /*cdf0*/  MOV R46, R46 ;  /* 0x0000002e002e7202 */ /* 0x000fe20000000f00 */
[----:B------:R-:W-:Y:S01]  /*ce00*/  STSM.16.M88.4 [R38], R80 ;  /* 0x0000005026007844 */ /* 0x000fe20000000200 */
[----:B------:R-:W-:Y:S02]  /*ce10*/  F2FP.BF16.F32.PACK_AB R84, R89, R88 ;  /* 0x000000585954723e */ /* 0x000fe400000010ff */
[----:B------:R-:W-:-:S02]  /*ce20*/  F2FP.BF16.F32.PACK_AB R85, R91, R90 ;  /* 0x0000005a5b55723e */ /* 0x000fc400000010ff */
[----:B------:R-:W-:Y:S02]  /*ce30*/  F2FP.BF16.F32.PACK_AB R86, R93, R92 ;  /* 0x0000005c5d56723e */ /* 0x000fe400000010ff */
[----:B------:R-:W-:Y:S02]  /*ce40*/  F2FP.BF16.F32.PACK_AB R87, R164, R87 ;  /* 0x00000057a457723e */ /* 0x000fe400000010ff */
[----:B------:R-:W-:Y:S02]  /*ce50*/  F2FP.BF16.F32.PACK_AB R96, R97, R96 ;  /* 0x000000606160723e */ /* 0x000fe400000010ff */
[----:B------:R-:W-:Y:S01]  /*ce60*/  F2FP.BF16.F32.PACK_AB R104, R105, R104 ;  /* 0x000000686968723e */ /* 0x000fe200000010ff */
[----:B------:R-:W-:Y:S01]  /*ce70*/  STSM.16.M88.4 [R46], R84 ;  /* 0x000000542e007844 */ /* 0x000fe20000000200 */
[----:B------:R-:W-:Y:S02]  /*ce80*/  LOP3.LUT R94, R8, R191, RZ, 0x3c, !PT ;  /* 0x000000bf085e7212 */ /* 0x000fe400078e3cff */
[----:B------:R-:W-:-:S02]  /*ce90*/  MOV R54, R54 ;  /* 0x0000003600367202 */ /* 0x000fc40000000f00 */
[----:B------:R-:W-:Y:S02]  /*cea0*/  F2FP.BF16.F32.PACK_AB R97, R166, R165 ;  /* 0x000000a5a661723e */ /* 0x000fe400000010ff */
[----:B0-----:R-:W-:Y:S02]  /*ceb0*/  F2FP.BF16.F32.PACK_AB R98, R101, R100 ;  /* 0x000000646562723e */ /* 0x001fe400000010ff */
[----:B------:R-:W-:Y:S02]  /*cec0*/  F2FP.BF16.F32.PACK_AB R99, R103, R102 ;  /* 0x000000666763723e */ /* 0x000fe400000010ff */
[----:B------:R-:W-:Y:S02]  /*ced0*/  F2FP.BF16.F32.PACK_AB R105, R107, R106 ;  /* 0x0000006a6b69723e */ /* 0x000fe400000010ff */
[----:B------:R-:W-:Y:S01]  /*cee0*/  F2FP.BF16.F32.PACK_AB R112, R113, R112 ;  /* 0x000000707170723e */ /* 0x000fe200000010ff */
[----:B------:R-:W-:Y:S01]  /*cef0*/  STSM.16.M88.4 [R54], R96 ;  /* 0x0000006036007844 */ /* 0x000fe20000000200 */
[----:B------:R-:W-:-:S02]  /*cf00*/  LOP3.LUT R6, R22, R193, RZ, 0x3c, !PT ;  /* 0x000000c116067212 */ /* 0x000fc400078e3cff */
[----:B------:R-:W-:Y:S02]  /*cf10*/  MOV R62, R62 ;  /* 0x0000003e003e7202 */ /* 0x000fe40000000f00 */
[----:B------:R-:W-:Y:S02]  /*cf20*/  F2FP.BF16.F32.PACK_AB R106, R109, R108 ;  /* 0x0000006c6d6a723e */ /* 0x000fe400000010ff */
        /* <DEDUP_REMOVED lines=23> */
[----:B------:R-:W-:Y:S01]  /*d0a0*/  MOV R10, R6 ;  /* 0x00000006000a7202 */ /* 0x000fe20000000f00 */
[----:B------:R-:W-:Y:S01]  /*d0b0*/  IMAD.U32 R6, RZ, RZ, UR8 ;  /* 0x00000008ff067e24 */ /* 0x000fe2000f8e00ff */
[----:B------:R-:W-:Y:S01]  /*d0c0*/  F2FP.BF16.F32.PACK_AB R138, R141, R140 ;  /* 0x0000008c8d8a723e */ /* 0x000fe200000010ff */
[----:B------:R-:W-:Y:S01]  /*d0d0*/  IMAD.U32 R7, RZ, RZ, UR9 ;  /* 0x00000009ff077e24 */ /* 0x000fe2000f8e00ff */
[----:B------:R-:W-:Y:S01]  /*d0e0*/  F2FP.BF16.F32.PACK_AB R139, R143, R142 ;  /* 0x0000008e8f8b723e */ /* 0x000fe200000010ff */
[----:B------:R-:W-:Y:S01]  /*d0f0*/  ULDC.64 UR8, c[0x0][0xbe0] ;  /* 0x0002f80000087ab9 */ /* 0x000fe20000000a00 */
[----:B------:R-:W-:-:S02]  /*d100*/  F2FP.BF16.F32.PACK_AB R145, R147, R146 ;  /* 0x000000929391723e */ /* 0x000fc400000010ff */
[----:B------:R-:W-:Y:S01]  /*d110*/  MOV R8, R8 ;  /* 0x0000000800087202 */ /* 0x000fe20000000f00 */
[----:B------:R-:W-:Y:S01]  /*d120*/  STSM.16.M88.4 [R10], R136 ;  /* 0x000000880a007844 */ /* 0x000fe20000000200 */
[----:B------:R-:W-:Y:S02]  /*d130*/  F2FP.BF16.F32.PACK_AB R146, R149, R148 ;  /* 0x000000949592723e */ /* 0x000fe400000010ff */
[----:B------:R-:W-:Y:S01]  /*d140*/  F2FP.BF16.F32.PACK_AB R147, R151, R150 ;  /* 0x000000969793723e */ /* 0x000fe200000010ff */
[----:B------:R-:W-:Y:S01]  /*d150*/  UISETP.NE.U32.AND UP1, UPT, UR8, URZ, UPT ;  /* 0x0000003f0800728c */ /* 0x000fe2000bf25070 */
[----:B------:R-:W-:-:S03]  /*d160*/  PLOP3.LUT P1, PT, PT, PT, UP0, 0x80, 0x0 ;  /* 0x000000000000781c */ /* 0x000fc60003f2f008 */
[----:B------:R0:W-:Y:S01]  /*d170*/  STSM.16.M88.4 [R8], R144 ;  /* 0x0000009008007844 */ /* 0x0001e20000000200 */
[----:B------:R-:W-:Y:S01]  /*d180*/  BAR.SYNC.DEFER_BLOCKING 0x1, 0x100 ;  /* 0x0044000000007b1d */ /* 0x000fe20000010000 */
[----:B------:R-:W-:-:S07]  /*d190*/  UISETP.NE.AND.EX UP1, UPT, UR9, URZ, UPT, UP1 ;  /* 0x0000003f0900728c */ /* 0x000fce000bf25310 */
[----:B------:R-:W1:Y:S01]  /*d1a0*/  LDC R21, c[0x0][0xa88] ;  /* 0x0002a200ff157b82 */ /* 0x000e620000000800 */
[----:B------:R-:W-:Y:S01]  /*d1b0*/  PLOP3.LUT P2, PT, PT, PT, UP1, 0x80, 0x0 ;  /* 0x000000000000781c */ /* 0x000fe20003f4f018 */
[----:B------:R-:W-:Y:S02]  /*d1c0*/  IMAD R9, R204, 0x40, R23 ;  /* 0x00000040cc097824 */ /* 0x000fe400078e0217 */
[----:B------:R-:W-:Y:S02]  /*d1d0*/  @UP1 ULDC.64 UR8, c[0x0][0xbe0] ;  /* 0x0002f80000081ab9 */ /* 0x000fe40000000a00 */
[----:B------:R-:W-:Y:S01]  /*d1e0*/  @UP1 UIMAD.WIDE UR8, UR4, 0x4, UR8 ;  /* 0x00000004040818a5 */ /* 0x000fe2000f8e0208 */
[----:B------:R-:W-:-:S05]  /*d1f0*/  IMAD.WIDE R4, R9, 0x2, R4 ;  /* 0x0000000209047825 */ /* 0x000fca00078e0204 */
[----:B0-----:R-:W-:Y:S02]  /*d200*/  IMAD.U32 R8, RZ, RZ, UR8 ;  /* 0x00000008ff087e24 */ /* 0x001fe4000f8e00ff */
[----:B------:R-:W-:Y:S01]  /*d210*/  IMAD.U32 R9, RZ, RZ, UR9 ;  /* 0x00000009ff097e24 */ /* 0x000fe2000f8e00ff */
[----:B------:R-:W2:Y:S01]  /*d220*/  @P1 LDG.E R3, desc[UR60][R6.64] ;  /* 0x0000003c06031981 */ /* 0x000ea2000c1e1900 */
[----:B------:R-:W-:Y:S01]  /*d230*/  UMOV UR4, URZ ;  /* 0x0000003f00047c82 */ /* 0x000fe20008000000 */
[----:B------:R-:W-:Y:S02]  /*d240*/  IADD3 R13, P0, R4, 0x1000, RZ ;  /* 0x00001000040d7810 */ /* 0x000fe40007f1e0ff */
[----:B-1----:R0:W5:Y:S01]  /*d250*/  @P2 LDG.E R21, desc[UR60][R8.64] ;  /* 0x0000003c08152981 */ /* 0x002162000c1e1900 */
[----:B--2---:R-:W-:Y:S01]  /*d260*/  @P1 R2UR UR4, R3 ;  /* 0x00000000030412ca */ /* 0x004fe200000e0000 */
[----:B0-----:R-:W-:-:S14]  /*d270*/  @P2 BRA `(.L_x_1159) ;  /* 0x0000000000102947 */ /* 0x001fdc0003800000 */
[----:B------:R-:W-:Y:S05]  /*d280*/  @!P1 BRA `(.L_x_1159) ;  /* 0x00000000000c9947 */ /* 0x000fea0003800000 */
[----:B------:R-:W2:Y:S04]  /*d290*/  LDG.E R8, desc[UR60][R6.64] ;  /* 0x0000003c06087981 */ /* 0x000ea8000c1e1900 */
[----:B-----5:R-:W2:Y:S02]  /*d2a0*/  LDG.E R21, desc[UR60][R6.64+0x4] ;  /* 0x0000043c06157981 */ /* 0x020ea4000c1e1900 */
[----:B--2---:R-:W-:-:S07]  /*d2b0*/  IMAD.IADD R21, R21, 0x1, -R8 ;  /* 0x0000000115157824 */ /* 0x004fce00078e0a08 */
.L_x_1159:
[----:B------:R-:W-:Y:S01]  /*d2c0*/  R2UR UR17, R207 ;  /* 0x00000000cf1172ca */ /* 0x000fe200000e0000 */
[----:B------:R-:W-:Y:S01]  /*d2d0*/  ULDC.64 UR12, c[0x0][0xb70] ;  /* 0x0002dc00000c7ab9 */ /* 0x000fe20000000a00 */
[----:B------:R-:W-:Y:S01]  /*d2e0*/  R2UR UR15, R208 ;  /* 0x00000000d00f72ca */ /* 0x000fe200000e0000 */
[----:B------:R-:W-:Y:S01]  /*d2f0*/  USHF.R.S32.HI UR11, URZ, 0x1f, UR4 ;  /* 0x0000001f3f0b7899 */ /* 0x000fe20008011404 */
[----:B------:R-:W-:Y:S01]  /*d300*/  IADD3 R7, P2, R4, 0x3000, RZ ;  /* 0x0000300004077810 */ /* 0x000fe20007f5e0ff */
[----:B------:R-:W-:Y:S01]  /*d310*/  UMOV UR10, UR4 ;  /* 0x00000004000a7c82 */ /* 0x000fe20008000000 */
[----:B------:R-:W-:Y:S01]  /*d320*/  IMAD R14, R206, 0x80, R211 ;  /* 0x00000080ce0e7824 */ /* 0x000fe200078e02d3 */
[----:B------:R-:W-:Y:S02]  /*d330*/  LOP3.LUT R12, R13, 0x380, RZ, 0xc0, !PT ;  /* 0x000003800d0c7812 */ /* 0x000fe400078ec0ff */
[----:B------:R-:W-:Y:S02]  /*d340*/  LOP3.LUT R6, R7, 0x380, RZ, 0xc0, !PT ;  /* 0x0000038007067812 */ /* 0x000fe400078ec0ff */
[----:B------:R-:W-:-:S02]  /*d350*/  IADD3 R9, P1, R4, 0x2000, RZ ;  /* 0x0000200004097810 */ /* 0x000fc40007f3e0ff */
[----:B------:R-:W-:Y:S01]  /*d360*/  USHF.R.S32.HI UR14, URZ, 0x1f, UR17 ;  /* 0x0000001f3f0e7899 */ /* 0x000fe20008011411 */
[----:B------:R-:W-:Y:S01]  /*d370*/  SHF.R.U64 R6, R6, 0x3, RZ ;  /* 0x0000000306067819 */ /* 0x000fe200000012ff */
[----:B------:R-:W-:Y:S01]  /*d380*/  UIMAD.WIDE.U32 UR8, UR17, UR12, UR10 ;  /* 0x0000000c110872a5 */ /* 0x000fe2000f8e000a */
[----:B------:R-:W-:Y:S01]  /*d390*/  SHF.R.S32.HI R3, RZ, 0x1f, R14 ;  /* 0x0000001fff037819 */ /* 0x000fe2000001140e */
[----:B------:R-:W-:Y:S01]  /*d3a0*/  UIMAD UR7, UR14, UR12, URZ ;  /* 0x0000000c0e0772a4 */ /* 0x000fe2000f8e023f */
[----:B------:R-:W-:Y:S02]  /*d3b0*/  LOP3.LUT R6, R6, R7, RZ, 0x3c, !PT ;  /* 0x0000000706067212 */ /* 0x000fe400078e3cff */
[----:B------:R-:W-:Y:S01]  /*d3c0*/  SHF.R.U64 R12, R12, 0x3, RZ ;  /* 0x000000030c0c7819 */ /* 0x000fe200000012ff */
[----:B------:R-:W-:Y:S01]  /*d3d0*/  UIMAD UR10, UR17, UR13, UR7 ;  /* 0x0000000d110a72a4 */ /* 0x000fe2000f8e0207 */
[----:B------:R-:W-:Y:S01]  /*d3e0*/  LOP3.LUT R8, R9, 0x380, RZ, 0xc0, !PT ;  /* 0x0000038009087812 */ /* 0x000fe200078ec0ff */
[----:B------:R-:W-:Y:S01]  /*d3f0*/  USHF.R.S32.HI UR7, URZ, 0x1f, UR15 ;  /* 0x0000001f3f077899 */ /* 0x000fe2000801140f */
[----:B------:R-:W-:Y:S01]  /*d400*/  LOP3.LUT R12, R12, R13, RZ, 0x3c, !PT ;  /* 0x0000000d0c0c7212 */ /* 0x000fe200078e3cff */
[----:B------:R-:W-:Y:S01]  /*d410*/  ULDC.64 UR12, c[0x0][0xb78] ;  /* 0x0002de00000c7ab9 */ /* 0x000fe20000000a00 */
[----:B------:R-:W-:Y:S01]  /*d420*/  USEL UR15, UR15, URZ, !UP0 ;  /* 0x0000003f0f0f7287 */ /* 0x000fe2000c000000 */
[----:B------:R-:W-:Y:S01]  /*d430*/  SHF.R.U64 R8, R8, 0x3, RZ ;  /* 0x0000000308087819 */ /* 0x000fe200000012ff */
[----:B------:R-:W-:Y:S01]  /*d440*/  USEL UR16, UR7, URZ, !UP0 ;  /* 0x0000003f07107287 */ /* 0x000fe2000c000000 */
[--C-:B------:R-:W-:Y:S01]  /*d450*/  IMAD.X R13, RZ, RZ, R5.reuse, P0 ;  /* 0x000000ffff0d7224 */ /* 0x100fe200000e0605 */
[----:B------:R-:W-:Y:S01]  /*d460*/  UIADD3 UR9, UR9, UR10, URZ ;  /* 0x0000000a09097290 */ /* 0x000fe2000fffe03f */
[----:B------:R-:W-:Y:S01]  /*d470*/  IADD3 R69, P0, R4, 0x8000, RZ ;  /* 0x0000800004457810 */ /* 0x000fe20007f1e0ff */
[----:B------:R-:W-:Y:S01]  /*d480*/  UIMAD UR7, UR16, UR12, URZ ;  /* 0x0000000c100772a4 */ /* 0x000fe2000f8e023f */
[----:B------:R-:W-:Y:S01]  /*d490*/  LOP3.LUT R8, R8, R9, RZ, 0x3c, !PT ;  /* 0x0000000908087212 */ /* 0x000fe200078e3cff */
[----:B------:R-:W-:Y:S01]  /*d4a0*/  UIMAD.WIDE.U32 UR8, UR15, UR12, UR8 ;  /* 0x0000000c0f0872a5 */ /* 0x000fe2000f8e0008 */
[----:B------:R-:W-:Y:S01]  /*d4b0*/  IMAD.X R9, RZ, RZ, R5, P1 ;  /* 0x000000ffff097224 */ /* 0x000fe200008e0605 */
[----:B------:R-:W-:Y:S01]  /*d4c0*/  UIMAD UR7, UR15, UR13, UR7 ;  /* 0x0000000d0f0772a4 */ /* 0x000fe2000f8e0207 */
[----:B------:R-:W-:-:S02]  /*d4d0*/  IADD3 R61, P6, R4, 0x4000, RZ ;  /* 0x00004000043d7810 */ /* 0x000fc40007fde0ff */
[----:B------:R-:W-:Y:S02]  /*d4e0*/  IADD3 R37, P5, R4, 0x5000, RZ ;  /* 0x0000500004257810 */ /* 0x000fe40007fbe0ff */
[----:B------:R-:W-:Y:S01]  /*d4f0*/  IADD3 R7, P3, R14, UR8, RZ ;  /* 0x000000080e077c10 */ /* 0x000fe2000ff7e0ff */
[----:B------:R-:W-:Y:S01]  /*d500*/  IMAD.U32 R10, RZ, RZ, UR7 ;  /* 0x00000007ff0a7e24 */ /* 0x000fe2000f8e00ff */
[C---:B------:R-:W-:Y:S02]  /*d510*/  IADD3 R33, P4, R4.reuse, 0x6000, RZ ;  /* 0x0000600004217810 */ /* 0x040fe40007f9e0ff */
[----:B------:R-:W-:Y:S02]  /*d520*/  IADD3 R57, P1, R4, 0x9000, RZ ;  /* 0x0000900004397810 */ /* 0x000fe40007f3e0ff */
[----:B------:R-:W-:Y:S01]  /*d530*/  IADD3.X R10, R3, UR9, R10, P3, !PT ;  /* 0x00000009030a7c10 */ /* 0x000fe20009ffe40a */
[----:B------:R-:W-:Y:S01]  /*d540*/  ULDC.64 UR8, c[0x0][0xb40] ;  /* 0x0002d00000087ab9 */ /* 0x000fe20000000a00 */
[----:B------:R-:W-:-:S02]  /*d550*/  LOP3.LUT R68, R69, 0x380, RZ, 0xc0, !PT ;  /* 0x0000038045447812 */ /* 0x000fc400078ec0ff */
[----:B------:R-:W-:Y:S02]  /*d560*/  LEA R16, P3, R7, UR8, 0x2 ;  /* 0x0000000807107c11 */ /* 0x000fe4000f8610ff */
[----:B------:R-:W-:Y:S02]  /*d570*/  LOP3.LUT R60, R61, 0x380, RZ, 0xc0, !PT ;  /* 0x000003803d3c7812 */ /* 0x000fe400078ec0ff */
[----:B------:R-:W-:Y:S01]  /*d580*/  LEA.HI.X R17, R7, UR9, R10, 0x2, P3 ;  /* 0x0000000907117c11 */ /* 0x000fe200098f140a */
[----:B------:R-:W-:Y:S01]  /*d590*/  IMAD.X R7, RZ, RZ, R5, P2 ;  /* 0x000000ffff077224 */ /* 0x000fe200010e0605 */
[----:B------:R-:W-:Y:S01]  /*d5a0*/  IADD3 R25, P3, R4, 0x7000, RZ ;  /* 0x0000700004197810 */ /* 0x000fe20007f7e0ff */
[----:B------:R-:W-:Y:S01]  /*d5b0*/  VIADD R10, R14, 0x8 ;  /* 0x000000080e0a7836 */ /* 0x000fe20000000000 */
[----:B------:R-:W-:Y:S01]  /*d5c0*/  IADD3 R49, P2, R4, 0xa000, RZ ;  /* 0x0000a00004317810 */ /* 0x000fe20007f5e0ff */
[----:B------:R-:W-:Y:S01]  /*d5d0*/  ULDC.64 UR8, c[0x0][0xaa0] ;  /* 0x0002a80000087ab9 */ /* 0x000fe20000000a00 */
[----:B------:R-:W-:-:S02]  /*d5e0*/  LOP3.LUT R36, R37, 0x380, RZ, 0xc0, !PT ;  /* 0x0000038025247812 */ /* 0x000fc400078ec0ff */
[----:B------:R-:W-:Y:S02]  /*d5f0*/  LOP3.LUT R32, R33, 0x380, RZ, 0xc0, !PT ;  /* 0x0000038021207812 */ /* 0x000fe400078ec0ff */
[----:B------:R-:W-:Y:S02]  /*d600*/  LOP3.LUT R24, R25, 0x380, RZ, 0xc0, !PT ;  /* 0x0000038019187812 */ /* 0x000fe400078ec0ff */
[----:B------:R-:W-:Y:S02]  /*d610*/  LOP3.LUT R56, R57, 0x380, RZ, 0xc0, !PT ;  /* 0x0000038039387812 */ /* 0x000fe400078ec0ff */
[----:B------:R-:W-:Y:S02]  /*d620*/  SHF.R.U64 R68, R68, 0x3, RZ ;  /* 0x0000000344447819 */ /* 0x000fe400000012ff */
[----:B------:R-:W-:Y:S02]  /*d630*/  LOP3.LUT R48, R49, 0x380, RZ, 0xc0, !PT ;  /* 0x0000038031307812 */ /* 0x000fe400078ec0ff */
[----:B------:R-:W-:-:S02]  /*d640*/  SHF.R.U64 R60, R60, 0x3, RZ ;  /* 0x000000033c3c7819 */ /* 0x000fc400000012ff */
[----:B------:R-:W-:Y:S02]  /*d650*/  SHF.R.U64 R36, R36, 0x3, RZ ;  /* 0x0000000324247819 */ /* 0x000fe400000012ff */
[----:B------:R-:W-:Y:S02]  /*d660*/  SHF.R.U64 R32, R32, 0x3, RZ ;  /* 0x0000000320207819 */ /* 0x000fe400000012ff */
[----:B------:R-:W-:Y:S02]  /*d670*/  SHF.R.U64 R24, R24, 0x3, RZ ;  /* 0x0000000318187819 */ /* 0x000fe400000012ff */
[----:B------:R-:W-:Y:S02]  /*d680*/  SHF.R.U64 R56, R56, 0x3, RZ ;  /* 0x0000000338387819 */ /* 0x000fe400000012ff */
[----:B------:R-:W-:Y:S01]  /*d690*/  LOP3.LUT R68, R68, R69, RZ, 0x3c, !PT ;  /* 0x0000004544447212 */ /* 0x000fe200078e3cff */
[----:B------:R-:W-:Y:S01]  /*d6a0*/  IMAD.X R69, RZ, RZ, R5, P0 ;  /* 0x000000ffff457224 */ /* 0x000fe200000e0605 */
[----:B------:R-:W-:-:S02]  /*d6b0*/  SHF.R.U64 R48, R48, 0x3, RZ ;  /* 0x0000000330307819 */ /* 0x000fc400000012ff */
[----:B------:R-:W-:Y:S02]  /*d6c0*/  LOP3.LUT P0, RZ, R210, 0x3, RZ, 0xc0, !PT ;  /* 0x00000003d2ff7812 */ /* 0x000fe4000780c0ff */
        /* <DEDUP_REMOVED lines=11> */
[----:B------:R-:W-:Y:S01]  /*d780*/  IMAD.X R49, RZ, RZ, R5, P2 ;  /* 0x000000ffff317224 */ /* 0x000fe200010e0605 */
[----:B------:R-:W-:-:S02]  /*d790*/  IADD3 R41, P6, R4, 0xb000, RZ ;  /* 0x0000b00004297810 */ /* 0x000fc40007fde0ff */
[C---:B------:R-:W-:Y:S02]  /*d7a0*/  IADD3 R73, P5, R4.reuse, 0xc000, RZ ;  /* 0x0000c00004497810 */ /* 0x040fe40007fbe0ff */
[C---:B------:R-:W-:Y:S02]  /*d7b0*/  IADD3 R65, P4, R4.reuse, 0xd000, RZ ;  /* 0x0000d00004417810 */ /* 0x040fe40007f9e0ff */
[----:B------:R-:W-:Y:S02]  /*d7c0*/  IADD3 R53, P3, R4, 0xe000, RZ ;  /* 0x0000e00004357810 */ /* 0x000fe40007f7e0ff */
[-C--:B-----5:R-:W-:Y:S02]  /*d7d0*/  ISETP.GE.OR P1, PT, R14, R21.reuse, P0 ;  /* 0x000000150e00720c */ /* 0x0a0fe40000726670 */
[----:B------:R-:W-:Y:S02]  /*d7e0*/  IADD3 R14, P2, R4, 0xf000, RZ ;  /* 0x0000f000040e7810 */ /* 0x000fe40007f5e0ff */
[----:B------:R-:W-:-:S02]  /*d7f0*/  ISETP.GE.OR P0, PT, R10, R21, P0 ;  /* 0x000000150a00720c */ /* 0x000fc40000706670 */
[----:B------:R-:W-:Y:S01]  /*d800*/  LOP3.LUT R40, R41, 0x380, RZ, 0xc0, !PT ;  /* 0x0000038029287812 */ /* 0x000fe200078ec0ff */
[----:B------:R-:W-:Y:S01]  /*d810*/  IMAD.X R45, RZ, RZ, R5, P2 ;  /* 0x000000ffff2d7224 */ /* 0x000fe200010e0605 */
[----:B------:R-:W-:Y:S02]  /*d820*/  LOP3.LUT R72, R73, 0x380, RZ, 0xc0, !PT ;  /* 0x0000038049487812 */ /* 0x000fe400078ec0ff */
[----:B------:R-:W-:Y:S02]  /*d830*/  LOP3.LUT R64, R65, 0x380, RZ, 0xc0, !PT ;  /* 0x0000038041407812 */ /* 0x000fe400078ec0ff */
[----:B------:R-:W-:Y:S02]  /*d840*/  LOP3.LUT R52, R53, 0x380, RZ, 0xc0, !PT ;  /* 0x0000038035347812 */ /* 0x000fe400078ec0ff */
[----:B------:R-:W-:Y:S01]  /*d850*/  LOP3.LUT R29, R4, 0x380, RZ, 0xc0, !PT ;  /* 0x00000380041d7812 */ /* 0x000fe200078ec0ff */
[----:B------:R-:W-:Y:S01]  /*d860*/  UIMAD UR7, UR11, UR8, URZ ;  /* 0x000000080b0772a4 */ /* 0x000fe2000f8e023f */
[----:B------:R-:W-:Y:S01]  /*d870*/  LOP3.LUT R3, R14, 0x380, RZ, 0xc0, !PT ;  /* 0x000003800e037812 */ /* 0x000fe200078ec0ff */
[----:B------:R0:W-:Y:S01]  /*d880*/  @!P1 STG.E desc[UR60][R16.64], R2 ;  /* 0x0000000210009986 */ /* 0x0001e2000c10193c */
[----:B------:R-:W-:-:S02]  /*d890*/  SHF.R.U64 R40, R40, 0x3, RZ ;  /* 0x0000000328287819 */ /* 0x000fc400000012ff */
[----:B------:R-:W-:Y:S01]  /*d8a0*/  SHF.R.U64 R72, R72, 0x3, RZ ;  /* 0x0000000348487819 */ /* 0x000fe200000012ff */
[----:B------:R1:W-:Y:S01]  /*d8b0*/  @!P0 STG.E desc[UR60][R16.64+0x20], R0 ;  /* 0x0000200010008986 */ /* 0x0003e2000c10193c */
[----:B------:R-:W-:Y:S02]  /*d8c0*/  SHF.R.U64 R64, R64, 0x3, RZ ;  /* 0x0000000340407819 */ /* 0x000fe400000012ff */
[----:B------:R-:W-:Y:S01]  /*d8d0*/  SHF.R.U64 R52, R52, 0x3, RZ ;  /* 0x0000000334347819 */ /* 0x000fe200000012ff */
[----:B------:R-:W5:Y:S01]  /*d8e0*/  LD.E.128 R8, desc[UR60][R8.64] ;  /* 0x0000003c08087980 */ /* 0x000f62000c101d00 */
[----:B------:R-:W-:Y:S02]  /*d8f0*/  SHF.R.U64 R29, R29, 0x3, RZ ;  /* 0x000000031d1d7819 */ /* 0x000fe400000012ff */
[----:B------:R-:W-:Y:S01]  /*d900*/  SHF.R.U64 R3, R3, 0x3, RZ ;  /* 0x0000000303037819 */ /* 0x000fe200000012ff */
[----:B0-----:R-:W-:Y:S01]  /*d910*/  IMAD.MOV.U32 R2, RZ, RZ, R23 ;  /* 0x000000ffff027224 */ /* 0x001fe200078e0017 */
        /* <DEDUP_REMOVED lines=10> */
[----:B------:R-:W-:Y:S01]  /*d9c0*/  LOP3.LUT R44, R3, R14, RZ, 0x3c, !PT ;  /* 0x0000000e032c7212 */ /* 0x000fe200078e3cff */
[----:B-1----:R-:W-:Y:S01]  /*d9d0*/  IMAD.U32 R17, RZ, RZ, UR8 ;  /* 0x00000008ff117e24 */ /* 0x002fe2000f8e00ff */
[----:B------:R-:W-:Y:S01]  /*d9e0*/  SHF.R.S32.HI R3, RZ, 0x1f, R23 ;  /* 0x0000001fff037819 */ /* 0x000fe20000011417 */
[----:B------:R-:W5:Y:S01]  /*d9f0*/  LD.E.128 R12, desc[UR60][R12.64] ;  /* 0x0000003c0c0c7980 */ /* 0x000f62000c101d00 */
[----:B------:R-:W-:-:S03]  /*da00*/  UIMAD UR7, UR4, UR9, UR7 ;  /* 0x00000009040772a4 */ /* 0x000fc6000f8e0207 */
[----:B------:R-:W5:Y:S01]  /*da10*/  LD.E.128 R28, desc[UR60][R28.64] ;  /* 0x0000003c1c1c7980 */ /* 0x000f62000c101d00 */
[----:B------:R-:W-:Y:S01]  /*da20*/  IMAD.WIDE.U32 R2, R17, UR4, R2 ;  /* 0x0000000411027c25 */ /* 0x000fe2000f8e0002 */
        /* <DEDUP_REMOVED lines=14> */
[----:B------:R-:W-:Y:S01]  /*db10*/  UIMAD UR4, UR14, UR8, URZ ;  /* 0x000000080e0472a4 */ /* 0x000fe2000f8e023f */
[----:B------:R-:W-:Y:S01]  /*db20*/  @!PT LDS RZ, [RZ] ;  /* 0x00000000fffff984 */ /* 0x000fe20000000800 */
[----:B------:R-:W-:Y:S01]  /*db30*/  @!PT LDS RZ, [RZ] ;  /* 0x00000000fffff984 */ /* 0x000fe20000000800 */
[----:B------:R-:W-:Y:S01]  /*db40*/  @!PT LDS RZ, [RZ] ;  /* 0x00000000fffff984 */ /* 0x000fe20000000800 */
[----:B------:R-:W-:Y:S01]  /*db50*/  @!PT LDS RZ, [RZ] ;  /* 0x00000000fffff984 */ /* 0x000fe20000000800 */
[----:B------:R0:W-:Y:S06]  /*db60*/  MEMBAR.ALL.CTA ;  /* 0x0000000000007992 */ /* 0x0001ec0000008000 */
[----:B0-----:R-:W0:Y:S01]  /*db70*/  FENCE.VIEW.ASYNC.S ;  /* 0x00000000000073c6 */ /* 0x001e220000000000 */
[----:B------:R-:W-:-:S02]  /*db80*/  IMAD R21, R206, -0x80, R21 ;  /* 0xffffff80ce157824 */ /* 0x000fc400078e0215 */
[----:B------:R-:W-:Y:S02]  /*db90*/  VIADD R0, R204, 0x20 ;  /* 0x00000020cc007836 */ /* 0x000fe40000000000 */
[----:B------:R-:W-:Y:S02]  /*dba0*/  VIADD R3, R3, UR7 ;  /* 0x0000000703037c36 */ /* 0x000fe40008000000 */
[----:B------:R-:W-:Y:S01]  /*dbb0*/  IMAD.U32 R17, RZ, RZ, UR8 ;  /* 0x00000008ff117e24 */ /* 0x000fe2000f8e00ff */
[----:B------:R-:W-:Y:S01]  /*dbc0*/  UIMAD UR4, UR17, UR9, UR4 ;  /* 0x00000009110472a4 */ /* 0x000fe2000f8e0204 */
[-C--:B------:R-:W-:Y:S01]  /*dbd0*/  ISETP.GE.AND P0, PT, R0, R21.reuse, PT ;  /* 0x000000150000720c */ /* 0x080fe20003f06270 */
[C---:B------:R-:W-:Y:S02]  /*dbe0*/  VIADD R0, R204.reuse, 0x40 ;  /* 0x00000040cc007836 */ /* 0x040fe40000000000 */
[C---:B------:R-:W-:Y:S01]  /*dbf0*/  VIADD R16, R204.reuse, 0x60 ;  /* 0x00000060cc107836 */ /* 0x040fe20000000000 */
[-C--:B------:R-:W-:Y:S01]  /*dc00*/  ISETP.GE.AND P3, PT, R204, R21.reuse, PT ;  /* 0x00000015cc00720c */ /* 0x080fe20003f66270 */
[----:B------:R-:W-:Y:S01]  /*dc10*/  IMAD.WIDE.U32 R2, R17, UR17, R2 ;  /* 0x0000001111027c25 */ /* 0x000fe2000f8e0002 */
[----:B------:R-:W-:Y:S01]  /*dc20*/  ULDC.64 UR8, c[0x0][0xae8] ;  /* 0x0002ba0000087ab9 */ /* 0x000fe20000000a00 */
[----:B------:R-:W-:-:S02]  /*dc30*/  ISETP.GE.AND P1, PT, R0, R21, PT ;  /* 0x000000150000720c */ /* 0x000fc40003f26270 */
[----:B------:R-:W-:Y:S01]  /*dc40*/  VIADD R3, R3, UR4 ;  /* 0x0000000403037c36 */ /* 0x000fe20008000000 */
[----:B------:R-:W-:Y:S01]  /*dc50*/  UIMAD UR4, UR16, UR8, URZ ;  /* 0x00000008100472a4 */ /* 0x000fe2000f8e023f */
[----:B------:R-:W-:Y:S01]  /*dc60*/  ISETP.GE.AND P2, PT, R16, R21, PT ;  /* 0x000000151000720c */ /* 0x000fe20003f46270 */
[----:B------:R-:W-:Y:S02]  /*dc70*/  VIADD R19, R19, 0x30820 ;  /* 0x0003082013137836 */ /* 0x000fe40000000000 */
[----:B------:R-:W-:Y:S01]  /*dc80*/  IMAD.U32 R21, RZ, RZ, UR8 ;  /* 0x00000008ff157e24 */ /* 0x000fe2000f8e00ff */
[----:B------:R-:W-:Y:S02]  /*dc90*/  UIMAD UR4, UR15, UR9, UR4 ;  /* 0x000000090f0472a4 */ /* 0x000fe4000f8e0204 */
[----:B------:R-:W-:Y:S01]  /*dca0*/  PRMT R19, RZ, 0x654, R19 ;  /* 0x00000654ff137816 */ /* 0x000fe20000000013 */
[----:B------:R-:W-:Y:S01]  /*dcb0*/  IMAD.WIDE.U32 R20, R21, UR15, R2 ;  /* 0x0000000f15147c25 */ /* 0x000fe2000f8e0002 */
[----:B------:R-:W-:Y:S01]  /*dcc0*/  SHF.R.S32.HI R205, RZ, 0x1f, R204 ;  /* 0x0000001fffcd7819 */ /* 0x000fe200000114cc */
[----:B------:R-:W-:Y:S01]  /*dcd0*/  BSSY B1, `(.L_x_1160) ;  /* 0x000001b000017945 */ /* 0x000fe20003800000 */
[----:B0-----:R0:W-:Y:S01]  /*dce0*/  SYNCS.ARRIVE.TRANS64.RED.A1T0 RZ, [R19+URZ], RZ ;  /* 0x000000ff13ff79a7 */ /* 0x0011e2000810043f */
[----:B------:R-:W-:-:S02]  /*dcf0*/  VIADD R79, R21, UR4 ;  /* 0x00000004154f7c36 */ /* 0x000fc40008000000 */
[----:B------:R-:W-:Y:S01]  /*dd00*/  IMAD.WIDE R16, R206, 0x80, R204 ;  /* 0x00000080ce107825 */ /* 0x000fe200078e02cc */
[----:B------:R-:W-:Y:S06]  /*dd10*/  @P3 BRA `(.L_x_1161) ;  /* 0x0000000000583947 */ /* 0x000fec0003800000 */
[----:B------:R-:W-:Y:S01]  /*dd20*/  ULDC.64 UR8, c[0x0][0xad8] ;  /* 0x0002b60000087ab9 */ /* 0x000fe20000000a00 */
[----:B------:R-:W-:Y:S01]  /*dd30*/  IMAD.MOV.U32 R2, RZ, RZ, R20 ;  /* 0x000000ffff027224 */ /* 0x000fe200078e0014 */
[----:B------:R-:W-:Y:S01]  /*dd40*/  ULDC UR4, c[0x0][0xa8c] ;  /* 0x0002a30000047ab9 */ /* 0x000fe20000000800 */
[----:B0-----:R-:W-:Y:S01]  /*dd50*/  IMAD R19, R17, UR8, RZ ;  /* 0x0000000811137c24 */ /* 0x001fe2000f8e02ff */
[C---:B------:R-:W-:Y:S01]  /*dd60*/  ISETP.GE.AND P4, PT, R23.reuse, UR4, PT ;  /* 0x0000000417007c0c */ /* 0x040fe2000bf86270 */
[----:B------:R-:W-:Y:S02]  /*dd70*/  IMAD.MOV.U32 R3, RZ, RZ, R79 ;  /* 0x000000ffff037224 */ /* 0x000fe400078e004f */
        /* <DEDUP_REMOVED lines=16> */
.L_x_1161:
[----:B------:R-:W-:Y:S05]  /*de80*/  BSYNC B1 ;  /* 0x0000000000017941 */ /* 0x000fea0003800000 */
.L_x_1160:
[----:B------:R-:W-:Y:S04]  /*de90*/  BSSY B1, `(.L_x_1162) ;  /* 0x000001a000017945 */ /* 0x000fe80003800000 */
[----:B------:R-:W-:Y:S05]  /*dea0*/  @P0 BRA `(.L_x_1163) ;  /* 0x0000000000600947 */ /* 0x000fea0003800000 */
[----:B0-----:R-:W-:Y:S01]  /*deb0*/  IADD3 R19, P0, R16, 0x20, RZ ;  /* 0x0000002010137810 */ /* 0x001fe20007f1e0ff */
        /* <DEDUP_REMOVED lines=10> */
[----:B------:R-:W-:-:S02]  /*df60*/  IMAD R0, R0, UR8, RZ ;  /* 0x0000000800007c24 */ /* 0x000fc4000f8e02ff */
[----:B------:R-:W-:Y:S02]  /*df70*/  VIADD R22, R23, 0xc0 ;  /* 0x000000c017167836 */ /* 0x000fe40000000000 */
[----:B------:R-:W-:-:S03]  /*df80*/  IMAD.WIDE.U32 R2, R19, UR8, R2 ;  /* 0x0000000813027c25 */ /* 0x000fc6000f8e0002 */
[----:B------:R-:W-:Y:S01]  /*df90*/  ISETP.GE.AND P6, PT, R22, UR4, PT ;  /* 0x0000000416007c0c */ /* 0x000fe2000bfc6270 */
        /* <DEDUP_REMOVED lines=9> */
.L_x_1163:
[----:B------:R-:W-:Y:S05]  /*e030*/  BSYNC B1 ;  /* 0x0000000000017941 */ /* 0x000fea0003800000 */
.L_x_1162:
[----:B------:R-:W-:Y:S04]  /*e040*/  BSSY B1, `(.L_x_1164) ;  /* 0x000001a000017945 */ /* 0x000fe80003800000 */
[----:B------:R-:W-:Y:S05]  /*e050*/  @P1 BRA `(.L_x_1165) ;  /* 0x0000000000601947 */ /* 0x000fea0003800000 */
[----:B--2--5:R-:W-:Y:S01]  /*e060*/  IADD3 R13, P0, R16, 0x40, RZ ;  /* 0x00000040100d7810 */ /* 0x024fe20007f1e0ff */
        /* <DEDUP_REMOVED lines=23> */
.L_x_1165:
[----:B------:R-:W-:Y:S05]  /*e1e0*/  BSYNC B1 ;  /* 0x0000000000017941 */ /* 0x000fea0003800000 */
.L_x_1164:
[----:B------:R-:W-:Y:S05]  /*e1f0*/  @P2 BRA `(.L_x_1166) ;  /* 0x0000000c00802947 */ /* 0x000fea0003800000 */
[----:B---3-5:R-:W-:Y:S01]  /*e200*/  IADD3 R9, P0, R16, 0x60, RZ ;  /* 0x0000006010097810 */ /* 0x028fe20007f1e0ff */
[C---:B------:R-:W-:Y:S01]  /*e210*/  VIADD R0, R23.reuse, 0x40 ;  /* 0x0000004017007836 */ /* 0x040fe20000000000 */
[----:B------:R-:W-:Y:S01]  /*e220*/  ULDC UR4, c[0x0][0xa8c] ;  /* 0x0002a30000047ab9 */ /* 0x000fe20000000800 */
[----:B------:R-:W-:Y:S01]  /*e230*/  ULDC.64 UR8, c[0x0][0xad8] ;  /* 0x0002b60000087ab9 */ /* 0x000fe20000000a00 */
[----:B------:R-:W-:Y:S01]  /*e240*/  IMAD.MOV.U32 R2, RZ, RZ, R20 ;  /* 0x000000ffff027224 */ /* 0x000fe200078e0014 */
[----:B------:R-:W-:Y:S01]  /*e250*/  ISETP.GE.AND P1, PT, R23, UR4, PT ;  /* 0x0000000417007c0c */ /* 0x000fe2000bf26270 */
[----:B------:R-:W-:Y:S01]  /*e260*/  IMAD.X R16, RZ, RZ, R17, P0 ;  /* 0x000000ffff107224 */ /* 0x000fe200000e0611 */
[----:B------:R-:W-:Y:S01]  /*e270*/  ISETP.GE.AND P2, PT, R0, UR4, PT ;  /* 0x0000000400007c0c */ /* 0x000fe2000bf46270 */
[----:B------:R-:W-:Y:S02]  /*e280*/  IMAD.MOV.U32 R3, RZ, RZ, R79 ;  /* 0x000000ffff037224 */ /* 0x000fe400078e004f */
[----:B------:R-:W-:-:S02]  /*e290*/  IMAD R16, R16, UR8, RZ ;  /* 0x0000000810107c24 */ /* 0x000fc4000f8e02ff */
[----:B------:R-:W-:Y:S02]  /*e2a0*/  VIADD R0, R23, 0x80 ;  /* 0x0000008017007836 */ /* 0x000fe40000000000 */
        /* <DEDUP_REMOVED lines=13> */
[----:B------:R3:W-:Y:S01]  /*e380*/  STG.E.128 desc[UR60][R8.64+0x180], R44 ;  /* 0x0001802c08007986 */ /* 0x0007e2000c101d3c */
[----:B------:R-:W-:Y:S05]  /*e390*/  BRA `(.L_x_1166) ;  /* 0x0000000c00187947 */ /* 0x000fea0003800000 */
.L_x_1158:
[----:B------:R-:W-:Y:S01]  /*e3a0*/  R2UR UR7, R208 ;  /* 0x00000000d00772ca */ /* 0x000fe200000e0000 */
[----:B------:R-:W-:Y:S01]  /*e3b0*/  ULDC.64 UR8, c[0x0][0xbd8] ;  /* 0x0002f60000087ab9 */ /* 0x000fe20000000a00 */
[----:B------:R-:W-:Y:S01]  /*e3c0*/  IMAD.MOV.U32 R9, RZ, RZ, RZ ;  /* 0x000000ffff097224 */ /* 0x000fe200078e00ff */
[----:B------:R-:W-:Y:S01]  /*e3d0*/  UISETP.NE.U32.AND UP0, UPT, UR8, URZ, UPT ;  /* 0x0000003f0800728c */ /* 0x000fe2000bf05070 */
[----:B------:R-:W-:-:S03]  /*e3e0*/  R2UR UR4, R207 ;  /* 0x00000000cf0472ca */ /* 0x000fc600000e0000 */
[----:B------:R-:W-:-:S03]  /*e3f0*/  UISETP.NE.AND.EX UP0, UPT, UR9, URZ, UPT, UP0 ;  /* 0x0000003f0900728c */ /* 0x000fc6000bf05300 */
[----:B------:R-:W-:-:S03]  /*e400*/  ULDC.64 UR8, c[0x0][0xbd8] ;  /* 0x0002f60000087ab9 */ /* 0x000fc60000000a00 */
[----:B------:R-:W-:Y:S01]  /*e410*/  UIMAD.WIDE UR8, UR7, 0x4, UR8 ;  /* 0x00000004070878a5 */ /* 0x000fe2000f8e0208 */
[----:B------:R-:W0:Y:S01]  /*e420*/  LDC R7, c[0x0][0xa88] ;  /* 0x0002a200ff077b82 */ /* 0x000e220000000800 */
[----:B------:R-:W-:-:S04]  /*e430*/  PLOP3.LUT P1, PT, PT, PT, UP0, 0x80, 0x0 ;  /* 0x000000000000781c */ /* 0x000fc80003f2f008 */
[----:B------:R-:W-:Y:S02]  /*e440*/  IMAD.U32 R2, RZ, RZ, UR8 ;  /* 0x00000008ff027e24 */ /* 0x000fe4000f8e00ff */
[----:B------:R-:W-:Y:S01]  /*e450*/  IMAD.U32 R3, RZ, RZ, UR9 ;  /* 0x00000009ff037e24 */ /* 0x000fe2000f8e00ff */
[----:B------:R-:W-:Y:S02]  /*e460*/  ULDC.64 UR8, c[0x0][0xbe0] ;  /* 0x0002f80000087ab9 */ /* 0x000fe40000000a00 */
[----:B------:R-:W-:-:S04]  /*e470*/  UISETP.NE.U32.AND UP1, UPT, UR8, URZ, UPT ;  /* 0x0000003f0800728c */ /* 0x000fc8000bf25070 */
[----:B------:R-:W-:Y:S01]  /*e480*/  UISETP.NE.AND.EX UP1, UPT, UR9, URZ, UPT, UP1 ;  /* 0x0000003f0900728c */ /* 0x000fe2000bf25310 */
[----:B------:R1:W5:Y:S05]  /*e490*/  @P1 LDG.E R9, desc[UR60][R2.64] ;  /* 0x0000003c02091981 */ /* 0x00036a000c1e1900 */
[----:B------:R-:W-:-:S05]  /*e4a0*/  PLOP3.LUT P2, PT, PT, PT, UP1, 0x80, 0x0 ;  /* 0x000000000000781c */ /* 0x000fca0003f4f018 */
[----:B------:R-:W-:Y:S02]  /*e4b0*/  @UP1 ULDC.64 UR8, c[0x0][0xbe0] ;  /* 0x0002f80000081ab9 */ /* 0x000fe40000000a00 */
[----:B------:R-:W-:-:S06]  /*e4c0*/  @UP1 UIMAD.WIDE UR8, UR7, 0x4, UR8 ;  /* 0x00000004070818a5 */ /* 0x000fcc000f8e0208 */
[----:B------:R-:W-:Y:S02]  /*e4d0*/  IMAD.U32 R4, RZ, RZ, UR8 ;  /* 0x00000008ff047e24 */ /* 0x000fe4000f8e00ff */
[----:B------:R-:W-:-:S05]  /*e4e0*/  IMAD.U32 R5, RZ, RZ, UR9 ;  /* 0x00000009ff057e24 */ /* 0x000fca000f8e00ff */
[----:B0-----:R1:W5:Y:S01]  /*e4f0*/  @P2 LDG.E R7, desc[UR60][R4.64] ;  /* 0x0000003c04072981 */ /* 0x001362000c1e1900 */
[----:B------:R-:W-:Y:S01]  /*e500*/  USHF.R.S32.HI UR8, URZ, 0x1f, UR4 ;  /* 0x0000001f3f087899 */ /* 0x000fe20008011404 */
[----:B------:R-:W-:Y:S01]  /*e510*/  ISETP.GT.AND P0, PT, R215, 0x7f, PT ;  /* 0x0000007fd700780c */ /* 0x000fe20003f04270 */
[----:B------:R-:W-:-:S12]  /*e520*/  @P2 BRA `(.L_x_1167) ;  /* 0x0000000000102947 */ /* 0x000fd80003800000 */
[----:B------:R-:W-:Y:S05]  /*e530*/  @!P1 BRA `(.L_x_1167) ;  /* 0x00000000000c9947 */ /* 0x000fea0003800000 */
[----:B------:R-:W2:Y:S04]  /*e540*/  LDG.E R0, desc[UR60][R2.64] ;  /* 0x0000003c02007981 */ /* 0x000ea8000c1e1900 */
[----:B-----5:R-:W2:Y:S02]  /*e550*/  LDG.E R7, desc[UR60][R2.64+0x4] ;  /* 0x0000043c02077981 */ /* 0x020ea4000c1e1900 */
[----:B--2---:R-:W-:-:S07]  /*e560*/  IMAD.IADD R7, R7, 0x1, -R0 ;  /* 0x0000000107077824 */ /* 0x004fce00078e0a00 */
.L_x_1167:
[----:B------:R-:W-:Y:S01]  /*e570*/  R2UR UR7, R208 ;  /* 0x00000000d00772ca */ /* 0x000fe200000e0000 */
[----:B------:R-:W-:Y:S01]  /*e580*/  BSSY B1, `(.L_x_1168) ;  /* 0x0000020000017945 */ /* 0x000fe20003800000 */
[----:B------:R-:W-:Y:S02]  /*e590*/  SHF.R.S32.HI R8, RZ, 0x1f, R23 ;  /* 0x0000001fff087819 */ /* 0x000fe40000011417 */
[----:B-----5:R-:W-:-:S09]  /*e5a0*/  SHF.R.S32.HI R6, RZ, 0x1f, R9 ;  /* 0x0000001fff067819 */ /* 0x020fd20000011409 */
        /* <DEDUP_REMOVED lines=14> */
[----:B------:R-:W-:-:S07]  /*e690*/  LEA.HI.X.SX32 R3, R0, R6, 0x1, P0 ;  /* 0x0000000600037211 */ /* 0x000fce00000f0eff */
        /* <DEDUP_REMOVED lines=14> */
.L_x_1169:
[----:B------:R-:W-:Y:S05]  /*e780*/  BSYNC B1 ;  /* 0x0000000000017941 */ /* 0x000fea0003800000 */
.L_x_1168:
[----:B------:R-:W-:Y:S01]  /*e790*/  R2UR UR7, R207 ;  /* 0x00000000cf0772ca */ /* 0x000fe200000e0000 */
[----:B------:R-:W-:Y:S01]  /*e7a0*/  ULDC.64 UR12, c[0x0][0xaa0] ;  /* 0x0002a800000c7ab9 */ /* 0x000fe20000000a00 */
[----:B-1----:R-:W-:Y:S01]  /*e7b0*/  IMAD.MOV.U32 R2, RZ, RZ, R23 ;  /* 0x000000ffff027224 */ /* 0x002fe200078e0017 */
[----:B------:R-:W-:Y:S01]  /*e7c0*/  BSSY B1, `(.L_x_1170) ;  /* 0x0000033000017945 */ /* 0x000fe20003800000 */
[----:B0-----:R-:W-:Y:S02]  /*e7d0*/  IMAD.MOV.U32 R3, RZ, RZ, R8 ;  /* 0x000000ffff037224 */ /* 0x001fe400078e0008 */
[----:B------:R-:W-:Y:S02]  /*e7e0*/  IMAD R0, R6, UR12, RZ ;  /* 0x0000000c06007c24 */ /* 0x000fe4000f8e02ff */
[----:B------:R-:W-:-:S04]  /*e7f0*/  IMAD.WIDE.U32 R2, R9, UR12, R2 ;  /* 0x0000000c09027c25 */ /* 0x000fc8000f8e0002 */
[----:B------:R-:W-:Y:S01]  /*e800*/  IMAD R9, R9, UR13, R0 ;  /* 0x0000000d09097c24 */ /* 0x000fe2000f8e0200 */
[----:B------:R-:W-:Y:S01]  /*e810*/  ULDC.64 UR12, c[0x0][0xae0] ;  /* 0x0002b800000c7ab9 */ /* 0x000fe20000000a00 */
[----:B------:R-:W-:Y:S01]  /*e820*/  IMAD R11, R206, -0x80, R7 ;  /* 0xffffff80ce0b7824 */ /* 0x000fe200078e0207 */
[----:B------:R-:W-:Y:S01]  /*e830*/  UIMAD UR4, UR8, UR12, URZ ;  /* 0x0000000c080472a4 */ /* 0x000fe2000f8e023f */
[----:B------:R-:W-:Y:S01]  /*e840*/  IMAD.IADD R3, R3, 0x1, R9 ;  /* 0x0000000103037824 */ /* 0x000fe200078e0209 */
[----:B------:R-:W-:Y:S01]  /*e850*/  SHF.R.S32.HI R7, RZ, 0x1f, R204 ;  /* 0x0000001fff077819 */ /* 0x000fe200000114cc */
[----:B------:R-:W-:Y:S01]  /*e860*/  IMAD.U32 R5, RZ, RZ, UR12 ;  /* 0x0000000cff057e24 */ /* 0x000fe2000f8e00ff */
[----:B------:R-:W-:Y:S01]  /*e870*/  UIMAD UR4, UR7, UR13, UR4 ;  /* 0x0000000d070472a4 */ /* 0x000fe2000f8e0204 */
[C---:B------:R-:W-:Y:S01]  /*e880*/  ISETP.GE.AND P2, PT, R204.reuse, R11, PT ;  /* 0x0000000bcc00720c */ /* 0x040fe20003f46270 */
[----:B------:R-:W-:Y:S01]  /*e890*/  VIADD R4, R204, 0x40 ;  /* 0x00000040cc047836 */ /* 0x000fe20000000000 */
[----:B------:R-:W-:Y:S01]  /*e8a0*/  ULDC.64 UR12, c[0x0][0xae8] ;  /* 0x0002ba00000c7ab9 */ /* 0x000fe20000000a00 */
[----:B------:R-:W-:-:S03]  /*e8b0*/  IMAD.WIDE.U32 R2, R5, UR7, R2 ;  /* 0x0000000705027c25 */ /* 0x000fc6000f8e0002 */
[-C--:B------:R-:W-:Y:S01]  /*e8c0*/  ISETP.GE.AND P0, PT, R4, R11.reuse, PT ;  /* 0x0000000b0400720c */ /* 0x080fe20003f06270 */
[----:B------:R-:W-:Y:S01]  /*e8d0*/  VIADD R3, R3, UR4 ;  /* 0x0000000403037c36 */ /* 0x000fe20008000000 */
[----:B------:R-:W-:Y:S02]  /*e8e0*/  UIMAD UR4, UR9, UR12, URZ ;  /* 0x0000000c090472a4 */ /* 0x000fe4000f8e023f */
[----:B------:R-:W-:Y:S02]  /*e8f0*/  IMAD.U32 R5, RZ, RZ, UR12 ;  /* 0x0000000cff057e24 */ /* 0x000fe4000f8e00ff */
[----:B------:R-:W-:Y:S01]  /*e900*/  VIADD R0, R204, 0x20 ;  /* 0x00000020cc007836 */ /* 0x000fe20000000000 */
[----:B------:R-:W-:Y:S02]  /*e910*/  UIMAD UR4, UR10, UR13, UR4 ;  /* 0x0000000d0a0472a4 */ /* 0x000fe4000f8e0204 */
[----:B------:R-:W-:Y:S02]  /*e920*/  IMAD.WIDE.U32 R4, R5, UR10, R2 ;  /* 0x0000000a05047c25 */ /* 0x000fe4000f8e0002 */
[----:B------:R-:W-:-:S02]  /*e930*/  ISETP.GE.AND P1, PT, R0, R11, PT ;  /* 0x0000000b0000720c */ /* 0x000fc40003f26270 */
[----:B------:R-:W-:Y:S02]  /*e940*/  IMAD.MOV.U32 R6, RZ, RZ, R204 ;  /* 0x000000ffff067224 */ /* 0x000fe400078e00cc */
[----:B------:R-:W-:Y:S02]  /*e950*/  VIADD R13, R5, UR4 ;  /* 0x00000004050d7c36 */ /* 0x000fe40008000000 */
[----:B------:R-:W-:-:S04]  /*e960*/  IMAD.WIDE R6, R206, 0x80, R6 ;  /* 0x00000080ce067825 */ /* 0x000fc800078e0206 */
[----:B------:R-:W-:Y:S01]  /*e970*/  VIADD R0, R204, 0x60 ;  /* 0x00000060cc007836 */ /* 0x000fe20000000000 */
[----:B------:R-:W-:Y:S06]  /*e980*/  @P2 BRA `(.L_x_1171) ;  /* 0x0000000000582947 */ /* 0x000fec0003800000 */
[C---:B------:R-:W-:Y:S01]  /*e990*/  VIADD R2, R23.reuse, 0x40 ;  /* 0x0000004017027836 */ /* 0x040fe20000000000 */
[----:B------:R-:W-:Y:S01]  /*e9a0*/  ULDC UR4, c[0x0][0xa8c] ;  /* 0x0002a30000047ab9 */ /* 0x000fe20000000800 */
[C---:B------:R-:W-:Y:S01]  /*e9b0*/  VIADD R3, R23.reuse, 0x80 ;  /* 0x0000008017037836 */ /* 0x040fe20000000000 */
        /* <DEDUP_REMOVED lines=9> */
[----:B------:R-:W-:-:S02]  /*ea50*/  IMAD R9, R6, UR9, R9 ;  /* 0x0000000906097c24 */ /* 0x000fc4000f8e0209 */
        /* <DEDUP_REMOVED lines=9> */
.L_x_1171:
[----:B------:R-:W-:Y:S05]  /*eaf0*/  BSYNC B1 ;  /* 0x0000000000017941 */ /* 0x000fea0003800000 */
.L_x_1170:
[----:B------:R-:W-:Y:S01]  /*eb00*/  BSSY B1, `(.L_x_1172) ;  /* 0x000001b000017945 */ /* 0x000fe20003800000 */
[----:B------:R-:W-:-:S03]  /*eb10*/  ISETP.GE.AND P2, PT, R0, R11, PT ;  /* 0x0000000b0000720c */ /* 0x000fc60003f46270 */
[----:B------:R-:W-:Y:S10]  /*eb20*/  @P1 BRA `(.L_x_1173) ;  /* 0x0000000000601947 */ /* 0x000ff40003800000 */
        /* <DEDUP_REMOVED lines=24> */
.L_x_1173:
[----:B------:R-:W-:Y:S05]  /*ecb0*/  BSYNC B1 ;  /* 0x0000000000017941 */ /* 0x000fea0003800000 */
.L_x_1172:
        /* <DEDUP_REMOVED lines=26> */
.L_x_1175:
[----:B------:R-:W-:Y:S05]  /*ee60*/  BSYNC B1 ;  /* 0x0000000000017941 */ /* 0x000fea0003800000 */
.L_x_1174:
[----:B------:R-:W-:Y:S05]  /*ee70*/  @P2 BRA `(.L_x_1166) ;  /* 0x0000000000602947 */ /* 0x000fea0003800000 */
[----:B------:R-:W-:Y:S01]  /*ee80*/  IADD3 R5, P0, R6, 0x60, RZ ;  /* 0x0000006006057810 */ /* 0x000fe20007f1e0ff */
[C---:B------:R-:W-:Y:S01]  /*ee90*/  VIADD R0, R23.reuse, 0x40 ;  /* 0x0000004017007836 */ /* 0x040fe20000000000 */
[----:B------:R-:W-:Y:S01]  /*eea0*/  ULDC UR4, c[0x0][0xa8c] ;  /* 0x0002a30000047ab9 */ /* 0x000fe20000000800 */
[----:B------:R-:W-:Y:S01]  /*eeb0*/  ULDC.64 UR8, c[0x0][0xad8] ;  /* 0x0002b60000087ab9 */ /* 0x000fe20000000a00 */
[----:B------:R-:W-:Y:S01]  /*eec0*/  IMAD.MOV.U32 R2, RZ, RZ, R4 ;  /* 0x000000ffff027224 */ /* 0x000fe200078e0004 */
[C---:B------:R-:W-:Y:S01]  /*eed0*/  ISETP.GE.AND P1, PT, R23.reuse, UR4, PT ;  /* 0x0000000417007c0c */ /* 0x040fe2000bf26270 */
[----:B------:R-:W-:Y:S01]  /*eee0*/  IMAD.X R6, RZ, RZ, R7, P0 ;  /* 0x000000ffff067224 */ /* 0x000fe200000e0607 */
[----:B------:R-:W-:Y:S01]  /*eef0*/  ISETP.GE.AND P2, PT, R0, UR4, PT ;  /* 0x0000000400007c0c */ /* 0x000fe2000bf46270 */
[----:B------:R-:W-:Y:S02]  /*ef00*/  IMAD.MOV.U32 R3, RZ, RZ, R13 ;  /* 0x000000ffff037224 */ /* 0x000fe400078e000d */
        /* <DEDUP_REMOVED lines=15> */
.L_x_1166:
[----:B------:R-:W-:Y:S05]  /*f000*/  BSYNC B0 ;  /* 0x0000000000007941 */ /* 0x000fea0003800000 */
.L_x_1157:
[----:B------:R-:W-:Y:S02]  /*f010*/  ULDC UR4, c[0x0][0xc14] ;  /* 0x0003050000047ab9 */ /* 0x000fe40000000800 */
[----:B------:R-:W-:-:S06]  /*f020*/  UISETP.GE.AND UP0, UPT, UR5, UR4, UPT ;  /* 0x000000040500728c */ /* 0x000fcc000bf06270 */
[----:B------:R-:W-:-:S13]  /*f030*/  PLOP3.LUT P0, PT, PT, PT, UP0, 0x80, 0x0 ;  /* 0x000000000000781c */ /* 0x000fda0003f0f008 */
[----:B------:R-:W-:Y:S05]  /*f040*/  @!P0 BRA `(.L_x_1176) ;  /* 0xffffff1c005c8947 */ /* 0x000fea000383ffff */
[----:B------:R-:W-:Y:S05]  /*f050*/  EXIT ;  /* 0x000000000000794d */ /* 0x000fea0003800000 */
.L_x_1075:
        /* <DEDUP_REMOVED lines=10> */
[----:B------:R-:W1:Y:S01]  /*f100*/  S2UR UR6, SR_CTAID.X ;  /* 0x00000000000679c3 */ /* 0x000e620000002500 */
        /* <DEDUP_REMOVED lines=9> */
[----:B------:R-:W-:Y:S01]  /*f1a0*/  IMAD.MOV.U32 R16, RZ, RZ, RZ ;  /* 0x000000ffff107224 */ /* 0x000fe200078e00ff */
[----:B------:R-:W-:Y:S02]  /*f1b0*/  ISETP.GE.U32.AND P0, PT, R7, 0x2, PT ;  /* 0x000000020700780c */ /* 0x000fe40003f06070 */
[----:B------:R-:W-:-:S09]  /*f1c0*/  LOP3.LUT R0, R0, 0xfffffffe, RZ, 0xc0, !PT ;  /* 0xfffffffe00007812 */ /* 0x000fd200078ec0ff */
[----:B------:R-:W-:-:S04]  /*f1d0*/  @P1 LOP3.LUT R0, R0, 0x1, RZ, 0xfc, !PT ;  /* 0x0000000100001812 */ /* 0x000fc800078efcff */
[----:B------:R-:W-:-:S04]  /*f1e0*/  LOP3.LUT R0, R0, 0xffffffef, RZ, 0xc0, !PT ;  /* 0xffffffef00007812 */ /* 0x000fc800078ec0ff */
[----:B------:R-:W-:-:S04]  /*f1f0*/  @P0 LOP3.LUT R0, R0, 0x10, RZ, 0xfc, !PT ;  /* 0x0000001000000812 */ /* 0x000fc800078efcff */
[----:B------:R-:W-:Y:S01]  /*f200*/  LOP3.LUT R0, R0, 0xfffffff7, RZ, 0xc0, !PT ;  /* 0xfffffff700007812 */ /* 0x000fe200078ec0ff */
[----:B--2---:R-:W0:Y:S02]  /*f210*/  SHFL.UP PT, R4, R10, 0x1, RZ ;  /* 0x042000000a047989 */ /* 0x004e2400000e00ff */
[----:B0-----:R-:W-:-:S05]  /*f220*/  SEL R5, R4, RZ, P1 ;  /* 0x000000ff04057207 */ /* 0x001fca0000800000 */
[----:B------:R-:W-:-:S05]  /*f230*/  IMAD.IADD R5, R10, 0x1, R5 ;  /* 0x000000010a057824 */ /* 0x000fca00078e0205 */
[----:B------:R-:W0:Y:S02]  /*f240*/  SHFL.UP PT, R4, R5, 0x2, RZ ;  /* 0x0440000005047989 */ /* 0x000e2400000e00ff */
[----:B0-----:R-:W-:Y:S02]  /*f250*/  SEL R4, R4, RZ, P0 ;  /* 0x000000ff04047207 */ /* 0x001fe40000000000 */
[----:B------:R-:W-:-:S03]  /*f260*/  ISETP.GE.U32.AND P0, PT, R7, 0x4, PT ;  /* 0x000000040700780c */ /* 0x000fc60003f06070 */
[----:B------:R-:W-:-:S05]  /*f270*/  IMAD.IADD R4, R5, 0x1, R4 ;  /* 0x0000000105047824 */ /* 0x000fca00078e0204 */
[----:B------:R-:W0:Y:S05]  /*f280*/  SHFL.UP PT, R6, R4, 0x4, RZ ;  /* 0x0480000004067989 */ /* 0x000e2a00000e00ff */
[----:B------:R-:W-:-:S04]  /*f290*/  @P0 LOP3.LUT R0, R0, 0x8, RZ, 0xfc, !PT ;  /* 0x0000000800000812 */ /* 0x000fc800078efcff */
[----:B------:R-:W-:Y:S02]  /*f2a0*/  LOP3.LUT R0, R0, 0xfffffffb, RZ, 0xc0, !PT ;  /* 0xfffffffb00007812 */ /* 0x000fe400078ec0ff */
[----:B0-----:R-:W-:Y:S01]  /*f2b0*/  SEL R3, R6, RZ, P0 ;  /* 0x000000ff06037207 */ /* 0x001fe20000000000 */
[----:B------:R-:W-:Y:S01]  /*f2c0*/  IMAD.MOV.U32 R6, RZ, RZ, RZ ;  /* 0x000000ffff067224 */ /* 0x000fe200078e00ff */
[----:B------:R-:W-:-:S03]  /*f2d0*/  ISETP.GE.U32.AND P0, PT, R7, 0x8, PT ;  /* 0x000000080700780c */ /* 0x000fc60003f06070 */
[----:B------:R-:W-:-:S05]  /*f2e0*/  IMAD.IADD R3, R4, 0x1, R3 ;  /* 0x0000000104037824 */ /* 0x000fca00078e0203 */
[----:B------:R-:W0:Y:S05]  /*f2f0*/  SHFL.UP PT, R2, R3, 0x8, RZ ;  /* 0x0500000003027989 */ /* 0x000e2a00000e00ff */
[----:B------:R-:W-:-:S04]  /*f300*/  @P0 LOP3.LUT R0, R0, 0x4, RZ, 0xfc, !PT ;  /* 0x0000000400000812 */ /* 0x000fc800078efcff */
[----:B------:R-:W-:Y:S02]  /*f310*/  LOP3.LUT R0, R0, 0xfffffffd, RZ, 0xc0, !PT ;  /* 0xfffffffd00007812 */ /* 0x000fe400078ec0ff */
[----:B0-----:R-:W-:Y:S02]  /*f320*/  SEL R2, R2, RZ, P0 ;  /* 0x000000ff02027207 */ /* 0x001fe40000000000 */
[----:B------:R-:W-:-:S03]  /*f330*/  ISETP.GE.U32.AND P0, PT, R7, 0x10, PT ;  /* 0x000000100700780c */ /* 0x000fc60003f06070 */
[----:B------:R-:W-:-:S05]  /*f340*/  IMAD.IADD R2, R3, 0x1, R2 ;  /* 0x0000000103027824 */ /* 0x000fca00078e0202 */
[----:B------:R-:W0:Y:S05]  /*f350*/  SHFL.UP PT, R5, R2, 0x10, RZ ;  /* 0x0600000002057989 */ /* 0x000e2a00000e00ff */
[----:B------:R-:W-:Y:S02]  /*f360*/  @P0 LOP3.LUT R0, R0, 0x2, RZ, 0xfc, !PT ;  /* 0x0000000200000812 */ /* 0x000fe400078efcff */
[----:B0-----:R-:W-:-:S05]  /*f370*/  SEL R5, R5, RZ, P0 ;  /* 0x000000ff05057207 */ /* 0x001fca0000000000 */
[----:B------:R-:W-:-:S05]  /*f380*/  IMAD.IADD R4, R2, 0x1, R5 ;  /* 0x0000000102047824 */ /* 0x000fca00078e0205 */
[----:B------:R-:W0:Y:S02]  /*f390*/  SHFL.IDX PT, R5, R4, 0x1f, 0x1f ;  /* 0x03e01f0004057f89 */ /* 0x000e2400000e0000 */
[----:B0-----:R-:W-:-:S04]  /*f3a0*/  IMAD R5, R5, UR4, RZ ;  /* 0x0000000405057c24 */ /* 0x001fc8000f8e02ff */
[----:B------:R-:W-:Y:S01]  /*f3b0*/  IMAD.MOV.U32 R2, RZ, RZ, R5 ;  /* 0x000000ffff027224 */ /* 0x000fe200078e0005 */
[----:B-1----:R-:W-:-:S13]  /*f3c0*/  ISETP.GT.AND P0, PT, R5, UR6, PT ;  /* 0x0000000605007c0c */ /* 0x002fda000bf04270 */
[----:B------:R-:W-:Y:S05]  /*f3d0*/  @P0 BRA `(.L_x_1177) ;  /* 0x0000000000b80947 */ /* 0x000fea0003800000 */
[----:B------:R-:W-:Y:S01]  /*f3e0*/  IMAD.MOV.U32 R5, RZ, RZ, R2 ;  /* 0x000000ffff057224 */ /* 0x000fe200078e0002 */
[----:B------:R-:W-:Y:S01]  /*f3f0*/  ULDC UR5, c[0x0][0xc14] ;  /* 0x0003050000057ab9 */ /* 0x000fe20000000800 */
[----:B------:R-:W-:Y:S01]  /*f400*/  IMAD.MOV.U32 R6, RZ, RZ, RZ ;  /* 0x000000ffff067224 */ /* 0x000fe200078e00ff */
[----:B------:R-:W-:Y:S01]  /*f410*/  ULDC UR7, c[0x0][0xc14] ;  /* 0x0003050000077ab9 */ /* 0x000fe20000000800 */
[----:B------:R-:W-:-:S05]  /*f420*/  ULDC UR4, c[0x0][0xc10] ;  /* 0x0003040000047ab9 */ /* 0x000fca0000000800 */
.L_x_1181:
[----:B------:R-:W-:Y:S02]  /*f430*/  VIADD R6, R6, 0x1f ;  /* 0x0000001f06067836 */ /* 0x000fe40000000000 */
[----:B------:R-:W-:-:S03]  /*f440*/  IMAD.U32 R19, RZ, RZ, UR7 ;  /* 0x00000007ff137e24 */ /* 0x000fc6000f8e00ff */
[----:B------:R-:W-:-:S13]  /*f450*/  ISETP.GE.AND P0, PT, R6, UR5, PT ;  /* 0x0000000506007c0c */ /* 0x000fda000bf06270 */
[----:B------:R-:W-:Y:S05]  /*f460*/  @P0 BRA `(.L_x_1178) ;  /* 0x0000000400c40947 */ /* 0x000fea0003800000 */
[----:B------:R-:W0:Y:S01]  /*f470*/  S2R R2, SR_TID.X ;  /* 0x0000000000027919 */ /* 0x000e220000002100 */
[----:B------:R-:W-:Y:S01]  /*f480*/  BSSY B0, `(.L_x_1179) ;  /* 0x000000a000007945 */ /* 0x000fe20003800000 */
[----:B------:R-:W-:Y:S01]  /*f490*/  IMAD.MOV.U32 R10, RZ, RZ, RZ ;  /* 0x000000ffff0a7224 */ /* 0x000fe200078e00ff */
[----:B0-----:R-:W-:-:S04]  /*f4a0*/  LOP3.LUT R8, R2, 0x1f, RZ, 0xc0, !PT ;  /* 0x0000001f02087812 */ /* 0x001fc800078ec0ff */
[C---:B------:R-:W-:Y:S01]  /*f4b0*/  ISETP.NE.AND P1, PT, R8.reuse, 0x1f, PT ;  /* 0x0000001f0800780c */ /* 0x040fe20003f25270 */
[----:B------:R-:W-:-:S05]  /*f4c0*/  IMAD.IADD R7, R8, 0x1, R6 ;  /* 0x0000000108077824 */ /* 0x000fca00078e0206 */
[----:B------:R-:W-:-:S13]  /*f4d0*/  ISETP.GE.OR P0, PT, R7, UR5, !P1 ;  /* 0x0000000507007c0c */ /* 0x000fda000cf06670 */
[----:B------:R-:W-:Y:S05]  /*f4e0*/  @P0 BRA `(.L_x_1180) ;  /* 0x00000000000c0947 */ /* 0x000fea0003800000 */
[----:B------:R-:W0:Y:S02]  /*f4f0*/  LDC.64 R2, c[0x0][0xc58] ;  /* 0x00031600ff027b82 */ /* 0x000e240000000a00 */
[----:B0-----:R-:W-:-:S05]  /*f500*/  IMAD.WIDE R2, R7, 0x4, R2 ;  /* 0x0000000407027825 */ /* 0x001fca00078e0202 */
[----:B------:R0:W5:Y:S02]  /*f510*/  LDG.E R10, desc[UR60][R2.64] ;  /* 0x0000003c020a7981 */ /* 0x000164000c1e1900 */
.L_x_1180:
[----:B------:R-:W-:Y:S05]  /*f520*/  BSYNC B0 ;  /* 0x0000000000007941 */ /* 0x000fea0003800000 */
.L_x_1179:
        /* <DEDUP_REMOVED lines=25> */
.L_x_1177:
[----:B------:R-:W-:-:S04]  /*f6c0*/  IMAD.IADD R7, R5, 0x1, -R2 ;  /* 0x0000000105077824 */ /* 0x000fc800078e0a02 */
[----:B------:R-:W-:-:S05]  /*f6d0*/  IMAD R2, R4, UR4, R7 ;  /* 0x0000000404027c24 */ /* 0x000fca000f8e0207 */
[----:B------:R-:W-:Y:S02]  /*f6e0*/  ISETP.GT.AND P0, PT, R2, UR6, PT ;  /* 0x0000000602007c0c */ /* 0x000fe4000bf04270 */
[----:B------:R-:W0:Y:S11]  /*f6f0*/  LDC.64 R2, c[0x0][0xc68] ;  /* 0x00031a00ff027b82 */ /* 0x000e360000000a00 */
[----:B------:R-:W-:-:S04]  /*f700*/  VOTE.ANY R9, PT, !P0 ;  /* 0x0000000000097806 */ /* 0x000fc800040e0100 */
[----:B------:R-:W1:Y:S02]  /*f710*/  POPC R5, R9 ;  /* 0x0000000900057309 */ /* 0x000e640000000000 */
[----:B-1----:R-:W-:-:S04]  /*f720*/  IMAD.IADD R19, R5, 0x1, R6 ;  /* 0x0000000105137824 */ /* 0x002fc800078e0206 */
[----:B0-----:R-:W-:-:S05]  /*f730*/  IMAD.WIDE R2, R19, 0x4, R2 ;  /* 0x0000000413027825 */ /* 0x001fca00078e0202 */
[----:B------:R-:W2:Y:S01]  /*f740*/  LDG.E R8, desc[UR60][R2.64] ;  /* 0x0000003c02087981 */ /* 0x000ea2000c1e1900 */
[----:B------:R-:W-:-:S03]  /*f750*/  ISETP.NE.AND P0, PT, R9, RZ, PT ;  /* 0x000000ff0900720c */ /* 0x000fc60003f05270 */
[----:B------:R-:W2:Y:S02]  /*f760*/  SHFL.IDX PT, R17, R10, R5, 0x1f ;  /* 0x00001f050a117589 */ /* 0x000ea400000e0000 */
[----:B--2---:R-:W-:-:S05]  /*f770*/  IMAD R6, R17, R8, RZ ;  /* 0x0000000811067224 */ /* 0x004fca00078e02ff */
[----:B------:R-:W-:-:S04]  /*f780*/  IABS R11, R6 ;  /* 0x00000006000b7213 */ /* 0x000fc80000000000 */
[----:B------:R-:W0:Y:S08]  /*f790*/  I2F.RP R12, R11 ;  /* 0x0000000b000c7306 */ /* 0x000e300000209400 */
[----:B0-----:R-:W0:Y:S02]  /*f7a0*/  MUFU.RCP R12, R12 ;  /* 0x0000000c000c7308 */ /* 0x001e240000001000 */
[----:B0-----:R-:W-:-:S06]  /*f7b0*/  VIADD R13, R12, 0xffffffe ;  /* 0x0ffffffe0c0d7836 */ /* 0x001fcc0000000000 */
[----:B------:R0:W1:Y:S01]  /*f7c0*/  F2I.FTZ.U32.TRUNC.NTZ R3, R13 ;  /* 0x0000000d00037305 */ /* 0x000062000021f000 */
[----:B------:R-:W-:Y:S05]  /*f7d0*/  @!P0 BRA `(.L_x_1182) ;  /* 0x0000000000088947 */ /* 0x000fea0003800000 */
[----:B------:R-:W-:-:S05]  /*f7e0*/  VIADD R5, R5, 0xffffffff ;  /* 0xffffffff05057836 */ /* 0x000fca0000000000 */
[----:B------:R2:W3:Y:S02]  /*f7f0*/  SHFL.IDX PT, R16, R4, R5, 0x1f ;  /* 0x00001f0504107589 */ /* 0x0004e400000e0000 */
.L_x_1182:
[----:B-1----:R-:W-:Y:S01]  /*f800*/  IMAD.MOV R2, RZ, RZ, -R3 ;  /* 0x000000ffff027224 */ /* 0x002fe200078e0a03 */
[----:B--2---:R-:W-:Y:S01]  /*f810*/  IABS R4, R6 ;  /* 0x0000000600047213 */ /* 0x004fe20000000000 */
[----:B---3--:R-:W-:Y:S02]  /*f820*/  IMAD R16, R16, UR4, R7 ;  /* 0x0000000410107c24 */ /* 0x008fe4000f8e0207 */
[----:B------:R-:W-:Y:S02]  /*f830*/  IMAD R5, R2, R11, RZ ;  /* 0x0000000b02057224 */ /* 0x000fe400078e02ff */
[----:B------:R-:W-:Y:S02]  /*f840*/  IMAD.MOV.U32 R2, RZ, RZ, RZ ;  /* 0x000000ffff027224 */ /* 0x000fe400078e00ff */
[----:B------:R-:W-:Y:S02]  /*f850*/  IMAD.MOV R4, RZ, RZ, -R4 ;  /* 0x000000ffff047224 */ /* 0x000fe400078e0a04 */
[----:B------:R-:W-:Y:S01]  /*f860*/  IMAD.HI.U32 R2, R3, R5, R2 ;  /* 0x0000000503027227 */ /* 0x000fe200078e0002 */
[----:B------:R-:W-:-:S04]  /*f870*/  IADD3 R5, -R16, UR6, RZ ;  /* 0x0000000610057c10 */ /* 0x000fc8000fffe1ff */
        /* <DEDUP_REMOVED lines=13> */
[----:B------:R-:W-:Y:S02]  /*f950*/  IMAD R4, R8, R9, RZ ;  /* 0x0000000908047224 */ /* 0x000fe400078e02ff */
[----:B------:R-:W-:Y:S02]  /*f960*/  IMAD.MOV R9, RZ, RZ, -R9 ;  /* 0x000000ffff097224 */ /* 0x000fe400078e0a09 */
[----:B------:R-:W-:Y:S02]  /*f970*/  IMAD.MOV R3, RZ, RZ, -R4 ;  /* 0x000000ffff037224 */ /* 0x000fe400078e0a04 */
[----:B------:R-:W-:-:S03]  /*f980*/  IMAD R5, R6, R9, R5 ;  /* 0x0000000906057224 */ /* 0x000fc600078e0205 */
[----:B------:R-:W-:Y:S01]  /*f990*/  VIADDMNMX R8, R3, UR4, R8, PT ;  /* 0x0000000403087c46 */ /* 0x000fe2000b800108 */
[----:B------:R-:W-:-:S03]  /*f9a0*/  IMAD.IADD R4, R5, 0x1, R4 ;  /* 0x0000000105047824 */ /* 0x000fc600078e0204 */
[----:B------:R-:W-:-:S04]  /*f9b0*/  IABS R7, R8 ;  /* 0x0000000800077213 */ /* 0x000fc80000000000 */
[----:B------:R-:W1:Y:S08]  /*f9c0*/  I2F.RP R10, R7 ;  /* 0x00000007000a7306 */ /* 0x000e700000209400 */
[----:B-1----:R-:W1:Y:S02]  /*f9d0*/  MUFU.RCP R10, R10 ;  /* 0x0000000a000a7308 */ /* 0x002e640000001000 */
[----:B-1----:R-:W-:-:S06]  /*f9e0*/  VIADD R2, R10, 0xffffffe ;  /* 0x0ffffffe0a027836 */ /* 0x002fcc0000000000 */
[----:B------:R1:W2:Y:S02]  /*f9f0*/  F2I.FTZ.U32.TRUNC.NTZ R3, R2 ;  /* 0x0000000200037305 */ /* 0x0002a4000021f000 */
[----:B-1----:R-:W-:Y:S02]  /*fa00*/  IMAD.MOV.U32 R2, RZ, RZ, RZ ;  /* 0x000000ffff027224 */ /* 0x002fe400078e00ff */
[----:B--2---:R-:W-:-:S04]  /*fa10*/  IMAD.MOV R6, RZ, RZ, -R3 ;  /* 0x000000ffff067224 */ /* 0x004fc800078e0a03 */
[----:B------:R-:W-:Y:S01]  /*fa20*/  IMAD R9, R6, R7, RZ ;  /* 0x0000000706097224 */ /* 0x000fe200078e02ff */
[----:B------:R-:W-:-:S03]  /*fa30*/  IABS R6, R5 ;  /* 0x0000000500067213 */ /* 0x000fc60000000000 */
[----:B------:R-:W-:Y:S01]  /*fa40*/  IMAD.HI.U32 R3, R3, R9, R2 ;  /* 0x0000000903037227 */ /* 0x000fe200078e0002 */
[----:B------:R-:W-:-:S05]  /*fa50*/  IABS R9, R8 ;  /* 0x0000000800097213 */ /* 0x000fca0000000000 */
        /* <DEDUP_REMOVED lines=12> */
[----:B------:R-:W-:Y:S01]  /*fb20*/  @!P0 LOP3.LUT R3, RZ, R8, RZ, 0x33, !PT ;  /* 0x00000008ff038212 */ /* 0x000fe200078e33ff */
[----:B------:R-:W-:-:S03]  /*fb30*/  IMAD.MOV R8, RZ, RZ, -R8 ;  /* 0x000000ffff087224 */ /* 0x000fc600078e0a08 */
[----:B------:R-:W-:Y:S01]  /*fb40*/  LOP3.LUT R2, RZ, R3, RZ, 0x33, !PT ;  /* 0x00000003ff027212 */ /* 0x000fe200078e33ff */
[----:B------:R-:W-:-:S04]  /*fb50*/  IMAD R18, R3, R8, R4 ;  /* 0x0000000803127224 */ /* 0x000fc800078e0204 */
[----:B------:R-:W-:Y:S01]  /*fb60*/  IMAD.IADD R17, R17, 0x1, R2 ;  /* 0x0000000111117824 */ /* 0x000fe200078e0202 */
[----:B------:R-:W-:Y:S06]  /*fb70*/  BRA `(.L_x_1183) ;  /* 0x00000000000c7947 */ /* 0x000fec0003800000 */
.L_x_1178:
[----:B------:R-:W-:Y:S02]  /*fb80*/  IMAD.MOV.U32 R17, RZ, RZ, RZ ;  /* 0x000000ffff117224 */ /* 0x000fe400078e00ff */
[----:B------:R-:W-:Y:S02]  /*fb90*/  IMAD.U32 R16, RZ, RZ, UR6 ;  /* 0x00000006ff107e24 */ /* 0x000fe4000f8e00ff */
[----:B------:R-:W-:-:S07]  /*fba0*/  IMAD.MOV.U32 R18, RZ, RZ, RZ ;  /* 0x000000ffff127224 */ /* 0x000fce00078e00ff */
.L_x_1183:
[----:B------:R-:W1:Y:S01]  /*fbb0*/  S2R R2, SR_TID.X ;  /* 0x0000000000027919 */ /* 0x000e620000002100 */
[----:B------:R-:W-:Y:S01]  /*fbc0*/  STL [R1], RZ ;  /* 0x000000ff01007387 */ /* 0x000fe20000100800 */
[----:B-1----:R-:W-:-:S04]  /*fbd0*/  LOP3.LUT R2, R2, 0x1f, RZ, 0xc0, !PT ;  /* 0x0000001f02027812 */ /* 0x002fc800078ec0ff */
[----:B------:R-:W-:-:S13]  /*fbe0*/  ISETP.NE.AND P0, PT, R2, RZ, PT ;  /* 0x000000ff0200720c */ /* 0x000fda0003f05270 */
[----:B------:R-:W1:Y:S01]  /*fbf0*/  @!P0 S2R R3, SR_CgaCtaId ;  /* 0x0000000000038919 */ /* 0x000e620000008800 */
[----:B------:R-:W-:-:S04]  /*fc00*/  @!P0 MOV R0, 0x400 ;  /* 0x0000040000008802 */ /* 0x000fc80000000f00 */
[----:B-1----:R-:W-:-:S05]  /*fc10*/  @!P0 LEA R0, R3, R0, 0x18 ;  /* 0x0000000003008211 */ /* 0x002fca00078ec0ff */
[----:B------:R1:W-:Y:S01]  /*fc20*/  @!P0 STS.128 [R0+0x308d0], R16 ;  /* 0x0308d01000008388 */ /* 0x0003e20000000c00 */
[----:B------:R-:W-:Y:S06]  /*fc30*/  BAR.ARV 0x5, 0x120 ;  /* 0x0144800000007b1d */ /* 0x000fec0000002000 */
[----:B------:R-:W-:Y:S01]  /*fc40*/  ISETP.GE.AND P0, PT, R19, UR5, PT ;  /* 0x0000000513007c0c */ /* 0x000fe2000bf06270 */
[----:B-1----:R-:W-:-:S05]  /*fc50*/  IMAD.MOV.U32 R0, RZ, RZ, 0x1 ;  /* 0x00000001ff007424 */ /* 0x002fca00078e00ff */
[----:B------:R1:W-:Y:S04]  /*fc60*/  STL [R1+0x8], R0 ;  /* 0x0000080001007387 */ /* 0x0003e80000100800 */
[----:B------:R1:W-:Y:S03]  /*fc70*/  STL [R1+0x18], RZ ;  /* 0x000018ff01007387 */ /* 0x0003e60000100800 */
[----:B------:R-:W-:Y:S05]  /*fc80*/  @P0 BRA `(.L_x_1184) ;  /* 0x00000048004c0947 */ /* 0x000fea0003800000 */
[----:B-1----:R-:W-:Y:S01]  /*fc90*/  IMAD.MOV.U32 R0, RZ, RZ, 0x1 ;  /* 0x00000001ff007424 */ /* 0x002fe200078e00ff */
[----:B------:R1:W-:Y:S01]  /*fca0*/  STL [R1+0x18], RZ ;  /* 0x000018ff01007387 */ /* 0x0003e20000100800 */
[----:B------:R-:W-:Y:S01]  /*fcb0*/  ULDC UR38, c[0x0][0xc] ;  /* 0x0000030000267ab9 */ /* 0x000fe20000000800 */
[----:B------:R-:W-:Y:S02]  /*fcc0*/  ULDC.64 UR36, c[0x0][0x198] ;  /* 0x0000660000247ab9 */ /* 0x000fe40000000a00 */
[----:B------:R1:W-:Y:S04]  /*fcd0*/  STL [R1+0x8], R0 ;  /* 0x0000080001007387 */ /* 0x0003e80000100800 */
[----:B------:R1:W-:Y:S02]  /*fce0*/  STL [R1], RZ ;  /* 0x000000ff01007387 */ /* 0x0003e40000100800 */
.L_x_1260:
[----:B------:R-:W-:Y:S05]  /*fcf0*/  YIELD ;  /* 0x0000000000007946 */ /* 0x000fea0003800000 */
[----:B------:R-:W-:Y:S01]  /*fd00*/  ULDC.64 UR4, c[0x0][0xa28] ;  /* 0x00028a0000047ab9 */ /* 0x000fe20000000a00 */
[----:B------:R-:W-:Y:S01]  /*fd10*/  IMAD.MOV.U32 R4, RZ, RZ, RZ ;  /* 0x000000ffff047224 */ /* 0x000fe200078e00ff */
[----:B------:R-:W-:Y:S01]  /*fd20*/  ISETP.NE.U32.AND P0, PT, RZ, UR4, PT ;  /* 0x00000004ff007c0c */ /* 0x000fe2000bf05070 */
[----:B-1----:R-:W-:Y:S01]  /*fd30*/  IMAD.MOV.U32 R0, RZ, RZ, RZ ;  /* 0x000000ffff007224 */ /* 0x002fe200078e00ff */
[----:B------:R-:W-:Y:S02]  /*fd40*/  ULDC.64 UR6, c[0x0][0xa08] ;  /* 0x0002820000067ab9 */ /* 0x000fe40000000a00 */
[----:B------:R-:W-:Y:S01]  /*fd50*/  ISETP.NE.AND.EX P0, PT, RZ, UR5, PT, P0 ;  /* 0x00000005ff007c0c */ /* 0x000fe2000bf05300 */
[----:B------:R-:W-:-:S12]  /*fd60*/  ULDC.64 UR4, c[0x0][0xa00] ;  /* 0x0002800000047ab9 */ /* 0x000fd80000000a00 */
[----:B--2---:R-:W1:Y:S01]  /*fd70*/  @P0 LDC.64 R2, c[0x0][0xa28] ;  /* 0x00028a00ff020b82 */ /* 0x004e620000000a00 */
[----:B------:R-:W-:Y:S01]  /*fd80*/  ISETP.NE.U32.AND P2, PT, RZ, UR4, PT ;  /* 0x00000004ff007c0c */ /* 0x000fe2000bf45070 */
[----:B-1----:R-:W-:-:S05]  /*fd90*/  @P0 IMAD.WIDE R2, R19, 0x4, R2 ;  /* 0x0000000413020825 */ /* 0x002fca00078e0202 */
[----:B------:R1:W5:Y:S01]  /*fda0*/  @P0 LDG.E R4, desc[UR60][R2.64] ;  /* 0x0000003c02040981 */ /* 0x000362000c1e1900 */
[----:B------:R-:W-:Y:S01]  /*fdb0*/  ISETP.NE.AND.EX P2, PT, RZ, UR5, PT, P2 ;  /* 0x00000005ff007c0c */ /* 0x000fe2000bf45320 */
[----:B------:R-:W-:Y:S01]  /*fdc0*/  ULDC.64 UR4, c[0x0][0xa18] ;  /* 0x0002860000047ab9 */ /* 0x000fe20000000a00 */
[----:B-1----:R-:W1:Y:S02]  /*fdd0*/  LDC.64 R2, c[0x0][0xa00] ;  /* 0x00028000ff027b82 */ /* 0x002e640000000a00 */
[----:B-1----:R-:W-:-:S09]  /*fde0*/  IMAD.WIDE R2, R19, 0x4, R2 ;  /* 0x0000000413027825 */ /* 0x002fd200078e0202 */
[----:B------:R-:W2:Y:S01]  /*fdf0*/  @P2 LDG.E R0, desc[UR60][R2.64] ;  /* 0x0000003c02002981 */ /* 0x000ea2000c1e1900 */
[----:B------:R-:W-:Y:S01]  /*fe00*/  ISETP.NE.U32.AND P1, PT, RZ, UR4, PT ;  /* 0x00000004ff007c0c */ /* 0x000fe2000bf25070 */
[----:B------:R-:W-:-:S03]  /*fe10*/  ULDC UR4, c[0x0][0x288] ;  /* 0x0000a20000047ab9 */ /* 0x000fc60000000800 */
[----:B------:R-:W-:-:S13]  /*fe20*/  ISETP.NE.AND.EX P1, PT, RZ, UR5, PT, P1 ;  /* 0x00000005ff007c0c */ /* 0x000fda000bf25310 */
[----:B------:R-:W1:Y:S02]  /*fe30*/  @P1 LDC.64 R6, c[0x0][0xa18] ;  /* 0x00028600ff061b82 */ /* 0x000e640000000a00 */
[----:B-1----:R-:W-:Y:S01]  /*fe40*/  @P1 IMAD.WIDE R6, R19, 0x4, R6 ;  /* 0x0000000413061825 */ /* 0x002fe200078e0206 */
[----:B--2---:R1:W-:Y:S03]  /*fe50*/  STL [R1+0x1c], R0 ;  /* 0x00001c0001007387 */ /* 0x0043e60000100800 */
[----:B-1----:R-:W-:Y:S01]  /*fe60*/  IMAD.U32 R0, RZ, RZ, UR4 ;  /* 0x00000004ff007e24 */ /* 0x002fe2000f8e00ff */
[----:B------:R-:W-:-:S05]  /*fe70*/  ULDC.64 UR4, c[0x0][0x3f8] ;  /* 0x0000fe0000047ab9 */ /* 0x000fca0000000a00 */
[----:B------:R1:W5:Y:S01]  /*fe80*/  @P1 LDG.E R0, desc[UR60][R6.64] ;  /* 0x0000003c06001981 */ /* 0x000362000c1e1900 */
[----:B------:R-:W-:Y:S01]  /*fe90*/  UISETP.NE.U32.AND UP0, UPT, UR4, URZ, UPT ;  /* 0x0000003f0400728c */ /* 0x000fe2000bf05070 */
[----:B------:R-:W-:Y:S02]  /*fea0*/  ISETP.NE.U32.AND P0, PT, RZ, UR6, PT ;  /* 0x00000006ff007c0c */ /* 0x000fe4000bf05070 */
[----:B------:R-:W-:Y:S01]  /*feb0*/  ULDC UR4, c[0x0][0x404] ;  /* 0x0001010000047ab9 */ /* 0x000fe20000000800 */
[----:B------:R-:W-:Y:S01]  /*fec0*/  UISETP.NE.AND.EX UP0, UPT, UR5, URZ, UPT, UP0 ;  /* 0x0000003f0500728c */ /* 0x000fe2000bf05300 */
[----:B------:R-:W-:Y:S02]  /*fed0*/  ISETP.NE.AND.EX P0, PT, RZ, UR7, PT, P0 ;  /* 0x00000007ff007c0c */ /* 0x000fe4000bf05300 */
[----:B------:R-:W-:Y:S01]  /*fee0*/  ULDC UR5, c[0x0][0x2e0] ;  /* 0x0000b80000057ab9 */ /* 0x000fe20000000800 */
[----:B------:R-:W-:-:S04]  /*fef0*/  USEL UR4, UR4, 0x1, UP0 ;  /* 0x0000000104047887 */ /* 0x000fc80008000000 */
[----:B------:R-:W-:-:S06]  /*ff00*/  UIMAD UR4, UR4, UR5, URZ ;  /* 0x00000005040472a4 */ /* 0x000fcc000f8e023f */
[----:B------:R-:W-:Y:S01]  /*ff10*/  IMAD.U32 R5, RZ, RZ, UR4 ;  /* 0x00000004ff057e24 */ /* 0x000fe2000f8e00ff */
[----:B-1----:R-:W-:Y:S06]  /*ff20*/  @P1 BRA `(.L_x_1185) ;  /* 0x0000000000101947 */ /* 0x002fec0003800000 */
[----:B------:R-:W-:Y:S05]  /*ff30*/  @!P2 BRA `(.L_x_1185) ;  /* 0x00000000000ca947 */ /* 0x000fea0003800000 */
[----:B------:R-:W2:Y:S04]  /*ff40*/  LDG.E R7, desc[UR60][R2.64] ;  /* 0x0000003c02077981 */ /* 0x000ea8000c1e1900 */
[----:B-----5:R-:W2:Y:S02]  /*ff50*/  LDG.E R0, desc[UR60][R2.64+0x4] ;  /* 0x0000043c02007981 */ /* 0x020ea4000c1e1900 */
[----:B--2---:R-:W-:-:S07]  /*ff60*/  IMAD.IADD R0, R0, 0x1, -R7 ;  /* 0x0000000100007824 */ /* 0x004fce00078e0a07 */
.L_x_1185:
[----:B------:R-:W1:Y:S01]  /*ff70*/  LDC.64 R2, c[0x0][0xa08] ;  /* 0x00028200ff027b82 */ /* 0x000e620000000a00 */
[----:B------:R-:W-:Y:S01]  /*ff80*/  IMAD.MOV.U32 R7, RZ, RZ, RZ ;  /* 0x000000ffff077224 */ /* 0x000fe200078e00ff */
[----:B------:R-:W-:Y:S01]  /*ff90*/  ULDC.64 UR4, c[0x0][0xa20] ;  /* 0x0002880000047ab9 */ /* 0x000fe20000000a00 */
[----:B-1----:R-:W-:-:S05]  /*ffa0*/  IMAD.WIDE R2, R19, 0x4, R2 ;  /* 0x0000000413027825 */ /* 0x002fca00078e0202 */
[----:B------:R-:W2:Y:S01]  /*ffb0*/  @P0 LDG.E R7, desc[UR60][R2.64] ;  /* 0x0000003c02070981 */ /* 0x000ea2000c1e1900 */
[----:B------:R-:W-:-:S04]  /*ffc0*/  ISETP.NE.U32.AND P1, PT, RZ, UR4, PT ;  /* 0x00000004ff007c0c */ /* 0x000fc8000bf25070 */
[----:B------:R-:W-:Y:S01]  /*ffd0*/  ISETP.NE.AND.EX P1, PT, RZ, UR5, PT, P1 ;  /* 0x00000005ff007c0c */ /* 0x000fe2000bf25310 */
[----:B--2--5:R-:W-:-:S05]  /*ffe0*/  IMAD.IADD R6, R7, 0x1, R4 ;  /* 0x0000000107067824 */ /* 0x024fca00078e0204 */
[----:B------:R1:W-:Y:S07]  /*fff0*/  STL [R1+0x4], R6 ;  /* 0x0000040601007387 */ /* 0x0003ee0000100800 */
[----:B------:R-:W-:Y:S05]  /*10000*/  @!P1 BRA `(.L_x_1186) ;  /* 0x0000000000109947 */ /* 0x000fea0003800000 */
[----:B------:R-:W2:Y:S02]  /*10010*/  LDC.64 R2, c[0x0][0xa20] ;  /* 0x00028800ff027b82 */ /* 0x000ea40000000a00 */
[----:B--2---:R-:W-:-:S05]  /*10020*/  IMAD.WIDE R2, R19, 0x4, R2 ;  /* 0x0000000413027825 */ /* 0x004fca00078e0202 */
[----:B------:R2:W5:Y:S01]  /*10030*/  LDG.E R5, desc[UR60][R2.64] ;  /* 0x0000003c02057981 */ /* 0x000562000c1e1900 */
[----:B------:R-:W-:Y:S05]  /*10040*/  BRA `(.L_x_1187) ;  /* 0x0000000000107947 */ /* 0x000fea0003800000 */
.L_x_1186:
[----:B------:R-:W-:Y:S05]  /*10050*/  @!P0 BRA `(.L_x_1187) ;  /* 0x00000000000c8947 */ /* 0x000fea0003800000 */
[----:B-1----:R-:W2:Y:S04]  /*10060*/  LDG.E R6, desc[UR60][R2.64] ;  /* 0x0000003c02067981 */ /* 0x002ea8000c1e1900 */
[----:B------:R-:W2:Y:S02]  /*10070*/  LDG.E R5, desc[UR60][R2.64+0x4] ;  /* 0x0000043c02057981 */ /* 0x000ea4000c1e1900 */
[----:B--2---:R-:W-:-:S07]  /*10080*/  IMAD.IADD R5, R5, 0x1, -R6 ;  /* 0x0000000105057824 */ /* 0x004fce00078e0a06 */
.L_x_1187:
[----:B--2---:R-:W2:Y:S01]  /*10090*/  LDC.64 R2, c[0x0][0x9e0] ;  /* 0x00027800ff027b82 */ /* 0x004ea20000000a00 */
[----:B-----5:R-:W-:Y:S01]  /*100a0*/  IMAD.IADD R7, R5, 0x1, -R4 ;  /* 0x0000000105077824 */ /* 0x020fe200078e0a04 */
[----:B------:R-:W-:-:S04]  /*100b0*/  LEA R9, R17, 0x80, 0x7 ;  /* 0x0000008011097811 */ /* 0x000fc800078e38ff */
[----:B------:R-:W-:Y:S02]  /*100c0*/  IADD3 R9, R7, R9, -R0 ;  /* 0x0000000907097210 */ /* 0x000fe40007ffe800 */
[----:B--2---:R-:W-:-:S03]  /*100d0*/  ISETP.GE.AND P0, PT, R3, 0x1, PT ;  /* 0x000000010300780c */ /* 0x004fc60003f06270 */
[----:B------:R-:W-:-:S10]  /*100e0*/  IMAD.IADD R2, R9, 0x1, R2 ;  /* 0x0000000109027824 */ /* 0x000fd400078e0202 */
[----:B------:R-:W-:Y:S05]  /*100f0*/  @!P0 BRA `(.L_x_1188) ;  /* 0x0000000000488947 */ /* 0x000fea0003800000 */
[C---:B------:R-:W-:Y:S01]  /*10100*/  ISETP.GT.AND P1, PT, R9.reuse, RZ, PT ;  /* 0x000000ff0900720c */ /* 0x040fe20003f24270 */
[----:B------:R-:W-:Y:S01]  /*10110*/  BSSY B0, `(.L_x_1189) ;  /* 0x000000e000007945 */ /* 0x000fe20003800000 */
[----:B-1----:R-:W-:-:S11]  /*10120*/  VIADD R6, R9, 0xffffffff ;  /* 0xffffffff09067836 */ /* 0x002fd60000000000 */
[----:B------:R-:W-:Y:S05]  /*10130*/  @P1 BRA `(.L_x_1190) ;  /* 0x00000000001c1947 */ /* 0x000fea0003800000 */
[----:B------:R-:W-:Y:S01]  /*10140*/  ISETP.NE.AND P1, PT, R3, 0x1, PT ;  /* 0x000000010300780c */ /* 0x000fe20003f25270 */
[----:B------:R-:W-:-:S12]  /*10150*/  IMAD.MOV R9, RZ, RZ, -R9 ;  /* 0x000000ffff097224 */ /* 0x000fd800078e0a09 */
[----:B------:R-:W1:Y:S02]  /*10160*/  @P1 LDC.64 R4, c[0x0][0x9e8] ;  /* 0x00027a00ff041b82 */ /* 0x000e640000000a00 */
[----:B-1----:R-:W-:-:S05]  /*10170*/  @P1 IMAD.HI.U32 R4, R9, R4, RZ ;  /* 0x0000000409041227 */ /* 0x002fca00078e00ff */
[----:B------:R-:W-:-:S04]  /*10180*/  @P1 SHF.R.U32.HI R9, RZ, R5, R4 ;  /* 0x00000005ff091219 */ /* 0x000fc80000011604 */
[----:B------:R-:W-:Y:S01]  /*10190*/  LOP3.LUT R6, RZ, R9, RZ, 0x33, !PT ;  /* 0x00000009ff067212 */ /* 0x000fe200078e33ff */
[----:B------:R-:W-:Y:S06]  /*101a0*/  BRA `(.L_x_1191) ;  /* 0x0000000000107947 */ /* 0x000fec0003800000 */
.L_x_1190:
[----:B------:R-:W-:-:S13]  /*101b0*/  ISETP.NE.AND P1, PT, R3, 0x1, PT ;  /* 0x000000010300780c */ /* 0x000fda0003f25270 */
[----:B------:R-:W1:Y:S02]  /*101c0*/  @P1 LDC.64 R4, c[0x0][0x9e8] ;  /* 0x00027a00ff041b82 */ /* 0x000e640000000a00 */
[----:B-1----:R-:W-:-:S05]  /*101d0*/  @P1 IMAD.HI.U32 R4, R6, R4, RZ ;  /* 0x0000000406041227 */ /* 0x002fca00078e00ff */
[----:B------:R-:W-:-:S07]  /*101e0*/  @P1 SHF.R.U32.HI R6, RZ, R5, R4 ;  /* 0x00000005ff061219 */ /* 0x000fce0000011604 */
.L_x_1191:
[----:B------:R-:W-:Y:S05]  /*101f0*/  BSYNC B0 ;  /* 0x0000000000007941 */ /* 0x000fea0003800000 */
.L_x_1189:
[----:B------:R-:W-:-:S05]  /*10200*/  IMAD R5, R6, R3, R3 ;  /* 0x0000000306057224 */ /* 0x000fca00078e0203 */
[----:B------:R-:W-:-:S07]  /*10210*/  VIMNMX R2, R2, R5, PT ;  /* 0x0000000502027248 */ /* 0x000fce0003fe0100 */
.L_x_1188:
[----:B------:R-:W-:Y:S01]  /*10220*/  VIADD R2, R2, 0x3f ;  /* 0x0000003f02027836 */ /* 0x000fe20000000000 */
[----:B------:R-:W-:Y:S01]  /*10230*/  ULDC UR4, c[0x0][0x9dc] ;  /* 0x0002770000047ab9 */ /* 0x000fe20000000800 */
[----:B------:R-:W-:-:S03]  /*10240*/  IMAD R0, R17, 0x80, -R0 ;  /* 0x0000008011007824 */ /* 0x000fc600078e0a00 */
[----:B------:R-:W-:-:S04]  /*10250*/  SHF.R.S32.HI R5, RZ, 0x1f, R2 ;  /* 0x0000001fff057819 */ /* 0x000fc80000011402 */
[----:B------:R-:W-:Y:S01]  /*10260*/  LEA.HI R4, R5, R2, RZ, 0x6 ;  /* 0x0000000205047211 */ /* 0x000fe200078f30ff */
[----:B------:R-:W-:-:S03]  /*10270*/  VIADD R2, R7, 0x3f ;  /* 0x0000003f07027836 */ /* 0x000fc60000000000 */
[----:B------:R-:W-:Y:S02]  /*10280*/  SHF.R.S32.HI R4, RZ, 0x6, R4 ;  /* 0x00000006ff047819 */ /* 0x000fe40000011404 */
[----:B------:R-:W-:-:S04]  /*10290*/  SHF.R.S32.HI R5, RZ, 0x1f, R2 ;  /* 0x0000001fff057819 */ /* 0x000fc80000011402 */
[----:B------:R-:W-:Y:S01]  /*102a0*/  LEA.HI R5, R5, R2, RZ, 0x6 ;  /* 0x0000000205057211 */ /* 0x000fe200078f30ff */
[----:B------:R-:W-:-:S03]  /*102b0*/  IMAD.IADD R2, R7, 0x1, R0 ;  /* 0x0000000107027824 */ /* 0x000fc600078e0200 */
[----:B------:R-:W-:Y:S01]  /*102c0*/  SHF.R.S32.HI R5, RZ, 0x6, R5 ;  /* 0x00000006ff057819 */ /* 0x000fe20000011405 */
[----:B------:R-:W-:-:S03]  /*102d0*/  VIADD R0, R2, -UR4 ;  /* 0x8000000402007c36 */ /* 0x000fc60008000000 */
[----:B-1----:R-:W-:-:S05]  /*102e0*/  VIMNMX R6, R5, R4, PT ;  /* 0x0000000405067248 */ /* 0x002fca0003fe0100 */
[----:B------:R1:W-:Y:S01]  /*102f0*/  STL [R1+0x14], R6 ;  /* 0x0000140601007387 */ /* 0x0003e20000100800 */
[----:B------:R-:W-:Y:S05]  /*10300*/  @!P0 BRA `(.L_x_1192) ;  /* 0x0000000000448947 */ /* 0x000fea0003800000 */
[----:B------:R-:W-:Y:S01]  /*10310*/  ISETP.GT.AND P0, PT, R2, -0x1, PT ;  /* 0xffffffff0200780c */ /* 0x000fe20003f04270 */
[----:B------:R-:W-:-:S12]  /*10320*/  BSSY B0, `(.L_x_1193) ;  /* 0x000000d000007945 */ /* 0x000fd80003800000 */
[----:B------:R-:W-:Y:S05]  /*10330*/  @P0 BRA `(.L_x_1194) ;  /* 0x00000000001c0947 */ /* 0x000fea0003800000 */
[----:B------:R-:W-:Y:S02]  /*10340*/  ISETP.NE.AND P0, PT, R3, 0x1, PT ;  /* 0x000000010300780c */ /* 0x000fe40003f05270 */
[----:B------:R-:W-:-:S11]  /*10350*/  LOP3.LUT R7, RZ, R2, RZ, 0x33, !PT ;  /* 0x00000002ff077212 */ /* 0x000fd600078e33ff */
[----:B------:R-:W2:Y:S02]  /*10360*/  @P0 LDC.64 R4, c[0x0][0x9e8] ;  /* 0x00027a00ff040b82 */ /* 0x000ea40000000a00 */
[----:B--2---:R-:W-:-:S05]  /*10370*/  @P0 IMAD.HI.U32 R4, R7, R4, RZ ;  /* 0x0000000407040227 */ /* 0x004fca00078e00ff */
[----:B------:R-:W-:-:S04]  /*10380*/  @P0 SHF.R.U32.HI R7, RZ, R5, R4 ;  /* 0x00000005ff070219 */ /* 0x000fc80000011604 */
[----:B------:R-:W-:Y:S01]  /*10390*/  LOP3.LUT R2, RZ, R7, RZ, 0x33, !PT ;  /* 0x00000007ff027212 */ /* 0x000fe200078e33ff */
[----:B------:R-:W-:Y:S06]  /*103a0*/  BRA `(.L_x_1195) ;  /* 0x0000000000107947 */ /* 0x000fec0003800000 */
.L_x_1194:
[----:B------:R-:W-:-:S13]  /*103b0*/  ISETP.NE.AND P0, PT, R3, 0x1, PT ;  /* 0x000000010300780c */ /* 0x000fda0003f05270 */
[----:B------:R-:W2:Y:S02]  /*103c0*/  @P0 LDC.64 R4, c[0x0][0x9e8] ;  /* 0x00027a00ff040b82 */ /* 0x000ea40000000a00 */
[----:B--2---:R-:W-:-:S05]  /*103d0*/  @P0 IMAD.HI.U32 R4, R2, R4, RZ ;  /* 0x0000000402040227 */ /* 0x004fca00078e00ff */
[----:B------:R-:W-:-:S07]  /*103e0*/  @P0 SHF.R.U32.HI R2, RZ, R5, R4 ;  /* 0x00000005ff020219 */ /* 0x000fce0000011604 */
.L_x_1195:
[----:B------:R-:W-:Y:S05]  /*103f0*/  BSYNC B0 ;  /* 0x0000000000007941 */ /* 0x000fea0003800000 */
.L_x_1193:
[----:B------:R-:W-:-:S05]  /*10400*/  IMAD R3, R2, R3, RZ ;  /* 0x0000000302037224 */ /* 0x000fca00078e02ff */
[----:B------:R-:W-:-:S07]  /*10410*/  VIMNMX R0, R0, R3, !PT ;  /* 0x0000000300007248 */ /* 0x000fce0007fe0100 */
.L_x_1192:
[----:B------:R-:W-:Y:S01]  /*10420*/  SHF.R.S32.HI R3, RZ, 0x1f, R0 ;  /* 0x0000001fff037819 */ /* 0x000fe20000011400 */
[----:B------:R-:W-:Y:S03]  /*10430*/  BSSY B6, `(.L_x_1196) ;  /* 0x0000357000067945 */ /* 0x000fe60003800000 */
[----:B------:R-:W-:-:S04]  /*10440*/  LEA.HI R3, R3, R0, RZ, 0x6 ;  /* 0x0000000003037211 */ /* 0x000fc800078f30ff */
[----:B------:R-:W-:-:S04]  /*10450*/  SHF.R.S32.HI R3, RZ, 0x6, R3 ;  /* 0x00000006ff037819 */ /* 0x000fc80000011403 */
[----:B------:R-:W-:-:S04]  /*10460*/  VIMNMX R2, RZ, R3, !PT ;  /* 0x00000003ff027248 */ /* 0x000fc80007fe0100 */
[----:B------:R-:W-:Y:S01]  /*10470*/  ISETP.GT.AND P0, PT, R6, R2, PT ;  /* 0x000000020600720c */ /* 0x000fe20003f04270 */
[----:B------:R2:W-:-:S12]  /*10480*/  STL [R1+0x10], R2 ;  /* 0x0000100201007387 */ /* 0x0005d80000100800 */
[----:B--2---:R-:W-:Y:S05]  /*10490*/  @P0 BRA `(.L_x_1197) ;  /* 0x0000000000440947 */ /* 0x004fea0003800000 */
[----:B------:R-:W2:Y:S02]  /*104a0*/  S2R R2, SR_TID.X ;  /* 0x0000000000027919 */ /* 0x000ea40000002100 */
[----:B--2---:R-:W-:-:S04]  /*104b0*/  LOP3.LUT R2, R2, 0x1f, RZ, 0xc0, !PT ;  /* 0x0000001f02027812 */ /* 0x004fc800078ec0ff */
[----:B------:R-:W-:-:S13]  /*104c0*/  ISETP.NE.AND P1, PT, R2, RZ, PT ;  /* 0x000000ff0200720c */ /* 0x000fda0003f25270 */
[----:B------:R-:W-:Y:S05]  /*104d0*/  @P1 BRA `(.L_x_1198) ;  /* 0x0000003400301947 */ /* 0x000fea0003800000 */
[----:B------:R-:W2:Y:S01]  /*104e0*/  S2R R7, SR_LANEID ;  /* 0x0000000000077919 */ /* 0x000ea20000000000 */
[----:B------:R-:W-:Y:S01]  /*104f0*/  VOTEU.ANY UR4, UPT, PT ;  /* 0x0000000000047886 */ /* 0x000fe200038e0100 */
[----:B------:R-:W3:Y:S01]  /*10500*/  LDC.64 R2, c[0x0][0xc38] ;  /* 0x00030e00ff027b82 */ /* 0x000ee20000000a00 */
[----:B------:R-:W2:Y:S08]  /*10510*/  FLO.U32 R0, UR4 ;  /* 0x0000000400007d00 */ /* 0x000eb000080e0000 */
[----:B------:R-:W3:Y:S01]  /*10520*/  POPC R5, UR4 ;  /* 0x0000000400057d09 */ /* 0x000ee20008000000 */
[----:B--2---:R-:W-:-:S13]  /*10530*/  ISETP.EQ.U32.AND P0, PT, R0, R7, PT ;  /* 0x000000070000720c */ /* 0x004fda0003f02070 */
[----:B---3--:R-:W2:Y:S01]  /*10540*/  @P0 ATOMG.E.ADD.STRONG.GPU PT, R3, desc[UR60][R2.64], R5 ;  /* 0x00000005020309a8 */ /* 0x008ea200081ee1fc */
[----:B------:R-:W3:Y:S02]  /*10550*/  S2R R4, SR_LTMASK ;  /* 0x0000000000047919 */ /* 0x000ee40000003900 */
[----:B---3--:R-:W-:-:S04]  /*10560*/  LOP3.LUT R4, R4, UR4, RZ, 0xc0, !PT ;  /* 0x0000000404047c12 */ /* 0x008fc8000f8ec0ff */
[----:B------:R-:W3:Y:S01]  /*10570*/  POPC R7, R4 ;  /* 0x0000000400077309 */ /* 0x000ee20000000000 */
[----:B--2---:R-:W3:Y:S02]  /*10580*/  SHFL.IDX PT, R0, R3, R0, 0x1f ;  /* 0x00001f0003007589 */ /* 0x004ee400000e0000 */
[----:B---3--:R-:W-:Y:S01]  /*10590*/  IADD3 R16, R0, UR38, R7 ;  /* 0x0000002600107c10 */ /* 0x008fe2000fffe007 */
[----:B------:R-:W-:Y:S06]  /*105a0*/  BRA `(.L_x_1198) ;  /* 0x0000003000fc7947 */ /* 0x000fec0003800000 */
.L_x_1197:
[----:B------:R-:W2:Y:S01]  /*105b0*/  S2R R3, SR_CgaCtaId ;  /* 0x0000000000037919 */ /* 0x000ea20000008800 */
[----:B------:R-:W-:-:S04]  /*105c0*/  MOV R0, 0x400 ;  /* 0x0000040000007802 */ /* 0x000fc80000000f00 */
[----:B--2---:R-:W-:-:S05]  /*105d0*/  LEA R2, R3, R0, 0x18 ;  /* 0x0000000003027211 */ /* 0x004fca00078ec0ff */
[----:B------:R2:W-:Y:S01]  /*105e0*/  STL [R1+0xc], R2 ;  /* 0x00000c0201007387 */ /* 0x0005e20000100800 */
[----:B------:R-:W-:-:S05]  /*105f0*/  VIADD R0, R2, 0x20400 ;  /* 0x0002040002007836 */ /* 0x000fca0000000000 */
[----:B------:R-:W-:-:S13]  /*10600*/  LOP3.LUT P0, RZ, R0, 0x3ff, RZ, 0xc0, !PT ;  /* 0x000003ff00ff7812 */ /* 0x000fda000780c0ff */
[----:B--2---:R-:W-:Y:S05]  /*10610*/  @!P0 BRA `(.L_x_1199) ;  /* 0x0000000000408947 */ /* 0x004fea0003800000 */
[----:B------:R-:W-:Y:S01]  /*10620*/  MOV R2, 0x0 ;  /* 0x0000000000027802 */ /* 0x000fe20000000f00 */
[----:B------:R-:W-:Y:S01]  /*10630*/  ULDC.64 UR6, c[0x4][0xa8] ;  /* 0x01002a0000067ab9 */ /* 0x000fe20000000a00 */
[----:B------:R-:W-:Y:S01]  /*10640*/  ULDC.64 UR8, c[0x4][0xb0] ;  /* 0x01002c0000087ab9 */ /* 0x000fe20000000a00 */
[----:B------:R-:W-:Y:S01]  /*10650*/  ULDC.64 UR4, c[0x4][0x30] ;  /* 0x01000c0000047ab9 */ /* 0x000fe20000000a00 */
[----:B------:R-:W-:Y:S02]  /*10660*/  IMAD.U32 R4, RZ, RZ, UR6 ;  /* 0x00000006ff047e24 */ /* 0x000fe4000f8e00ff */
[----:B------:R-:W2:Y:S01]  /*10670*/  LDC.64 R2, c[0x4][R2] ;  /* 0x0100000002027b82 */ /* 0x000ea20000000a00 */
[----:B------:R-:W-:Y:S02]  /*10680*/  IMAD.U32 R5, RZ, RZ, UR7 ;  /* 0x00000007ff057e24 */ /* 0x000fe4000f8e00ff */
[----:B-1----:R-:W-:Y:S02]  /*10690*/  IMAD.U32 R6, RZ, RZ, UR8 ;  /* 0x00000008ff067e24 */ /* 0x002fe4000f8e00ff */
[----:B------:R-:W-:-:S02]  /*106a0*/  IMAD.U32 R7, RZ, RZ, UR9 ;  /* 0x00000009ff077e24 */ /* 0x000fc4000f8e00ff */
[----:B------:R-:W-:Y:S02]  /*106b0*/  IMAD.U32 R10, RZ, RZ, UR4 ;  /* 0x00000004ff0a7e24 */ /* 0x000fe4000f8e00ff */
[----:B------:R-:W-:Y:S02]  /*106c0*/  IMAD.U32 R11, RZ, RZ, UR5 ;  /* 0x00000005ff0b7e24 */ /* 0x000fe4000f8e00ff */
[----:B------:R-:W-:Y:S02]  /*106d0*/  IMAD.MOV.U32 R8, RZ, RZ, 0x70 ;  /* 0x00000070ff087424 */ /* 0x000fe400078e00ff */
[----:B------:R-:W-:Y:S02]  /*106e0*/  IMAD.MOV.U32 R12, RZ, RZ, 0x1 ;  /* 0x00000001ff0c7424 */ /* 0x000fe400078e00ff */
[----:B0-----:R-:W-:-:S07]  /*106f0*/  IMAD.MOV.U32 R13, RZ, RZ, RZ ;  /* 0x000000ffff0d7224 */ /* 0x001fce00078e00ff */
[----:B------:R-:W-:-:S07]  /*10700*/  LEPC R20, `(.L_x_1199) ;  /* 0x000000001014794e */ /* 0x000fce0000000000 */
[----:B--2---:R-:W-:Y:S05]  /*10710*/  CALL.ABS.NOINC R2 ;  /* 0x0000000002007343 */ /* 0x004fea0003c00000 */
.L_x_1199:
        /* <DEDUP_REMOVED lines=8> */
[----:B------:R2:W3:Y:S01]  /*107a0*/  LDC.64 R2, c[0x4][R0] ;  /* 0x0100000000027b82 */ /* 0x0004e20000000a00 */
[----:B------:R-:W-:Y:S02]  /*107b0*/  IMAD.U32 R4, RZ, RZ, UR6 ;  /* 0x00000006ff047e24 */ /* 0x000fe4000f8e00ff */
[----:B------:R-:W-:Y:S02]  /*107c0*/  IMAD.U32 R5, RZ, RZ, UR7 ;  /* 0x00000007ff057e24 */ /* 0x000fe4000f8e00ff */
[----:B-1----:R-:W-:Y:S02]  /*107d0*/  IMAD.U32 R6, RZ, RZ, UR8 ;  /* 0x00000008ff067e24 */ /* 0x002fe4000f8e00ff */
[----:B------:R-:W-:-:S02]  /*107e0*/  IMAD.U32 R7, RZ, RZ, UR9 ;  /* 0x00000009ff077e24 */ /* 0x000fc4000f8e00ff */
[----:B------:R-:W-:Y:S02]  /*107f0*/  IMAD.U32 R10, RZ, RZ, UR4 ;  /* 0x00000004ff0a7e24 */ /* 0x000fe4000f8e00ff */
[----:B------:R-:W-:Y:S02]  /*10800*/  IMAD.U32 R11, RZ, RZ, UR5 ;  /* 0x00000005ff0b7e24 */ /* 0x000fe4000f8e00ff */
[----:B------:R-:W-:Y:S02]  /*10810*/  IMAD.MOV.U32 R8, RZ, RZ, 0x70 ;  /* 0x00000070ff087424 */ /* 0x000fe400078e00ff */
[----:B------:R-:W-:Y:S02]  /*10820*/  IMAD.MOV.U32 R12, RZ, RZ, 0x1 ;  /* 0x00000001ff0c7424 */ /* 0x000fe400078e00ff */
[----:B0-2---:R-:W-:-:S07]  /*10830*/  IMAD.MOV.U32 R13, RZ, RZ, RZ ;  /* 0x000000ffff0d7224 */ /* 0x005fce00078e00ff */
[----:B------:R-:W-:-:S07]  /*10840*/  LEPC R20, `(.L_x_1201) ;  /* 0x000000001014794e */ /* 0x000fce0000000000 */
[----:B---3--:R-:W-:Y:S05]  /*10850*/  CALL.ABS.NOINC R2 ;  /* 0x0000000002007343 */ /* 0x008fea0003c00000 */
.L_x_1201:
[----:B------:R-:W-:Y:S01]  /*10860*/  MOV R2, 0x0 ;  /* 0x0000000000027802 */ /* 0x000fe20000000f00 */
[----:B------:R-:W-:Y:S01]  /*10870*/  ULDC.64 UR6, c[0x4][0xa8] ;  /* 0x01002a0000067ab9 */ /* 0x000fe20000000a00 */
[----:B------:R-:W-:Y:S01]  /*10880*/  ULDC.64 UR8, c[0x4][0xb0] ;  /* 0x01002c0000087ab9 */ /* 0x000fe20000000a00 */
[----:B------:R-:W-:Y:S01]  /*10890*/  ULDC.64 UR4, c[0x4][0x40] ;  /* 0x0100100000047ab9 */ /* 0x000fe20000000a00 */
[----:B------:R-:W-:Y:S02]  /*108a0*/  IMAD.U32 R4, RZ, RZ, UR6 ;  /* 0x00000006ff047e24 */ /* 0x000fe4000f8e00ff */
[----:B------:R-:W0:Y:S01]  /*108b0*/  LDC.64 R2, c[0x4][R2] ;  /* 0x0100000002027b82 */ /* 0x000e220000000a00 */
[----:B------:R-:W-:Y:S02]  /*108c0*/  IMAD.U32 R5, RZ, RZ, UR7 ;  /* 0x00000007ff057e24 */ /* 0x000fe4000f8e00ff */
[----:B------:R-:W-:Y:S02]  /*108d0*/  IMAD.U32 R6, RZ, RZ, UR8 ;  /* 0x00000008ff067e24 */ /* 0x000fe4000f8e00ff */
[----:B------:R-:W-:-:S02]  /*108e0*/  IMAD.U32 R7, RZ, RZ, UR9 ;  /* 0x00000009ff077e24 */ /* 0x000fc4000f8e00ff */
[----:B------:R-:W-:Y:S02]  /*108f0*/  IMAD.U32 R10, RZ, RZ, UR4 ;  /* 0x00000004ff0a7e24 */ /* 0x000fe4000f8e00ff */
[----:B------:R-:W-:Y:S02]  /*10900*/  IMAD.U32 R11, RZ, RZ, UR5 ;  /* 0x00000005ff0b7e24 */ /* 0x000fe4000f8e00ff */
[----:B------:R-:W-:Y:S02]  /*10910*/  IMAD.MOV.U32 R8, RZ, RZ, 0x70 ;  /* 0x00000070ff087424 */ /* 0x000fe400078e00ff */
[----:B------:R-:W-:Y:S02]  /*10920*/  IMAD.MOV.U32 R12, RZ, RZ, 0x1 ;  /* 0x00000001ff0c7424 */ /* 0x000fe400078e00ff */
[----:B------:R-:W-:-:S07]  /*10930*/  IMAD.MOV.U32 R13, RZ, RZ, RZ ;  /* 0x000000ffff0d7224 */ /* 0x000fce00078e00ff */
[----:B------:R-:W-:-:S07]  /*10940*/  LEPC R20, `(.L_x_1200) ;  /* 0x000000001014794e */ /* 0x000fce0000000000 */
[----:B0-----:R-:W-:Y:S05]  /*10950*/  CALL.ABS.NOINC R2 ;  /* 0x0000000002007343 */ /* 0x001fea0003c00000 */
.L_x_1200:
[----:B-1----:R-:W2:Y:S01]  /*10960*/  LDL.LU R6, [R1+0x1c] ;  /* 0x00001c0001067983 */ /* 0x002ea20000300800 */
[----:B------:R-:W1:Y:S01]  /*10970*/  LDC R0, c[0x0][0x428] ;  /* 0x00010a00ff007b82 */ /* 0x000e620000000800 */
[----:B------:R-:W-:Y:S01]  /*10980*/  IMAD.MOV.U32 R4, RZ, RZ, R18 ;  /* 0x000000ffff047224 */ /* 0x000fe200078e0012 */
[----:B------:R-:W-:Y:S01]  /*10990*/  ULDC.64 UR4, c[0x0][0x9f8] ;  /* 0x00027e0000047ab9 */ /* 0x000fe20000000a00 */
[----:B------:R-:W3:Y:S01]  /*109a0*/  S2R R7, SR_TID.X ;  /* 0x0000000000077919 */ /* 0x000ee20000002100 */
[----:B-1----:R-:W-:Y:S02]  /*109b0*/  ISETP.NE.AND P0, PT, R0, 0x1, PT ;  /* 0x000000010000780c */ /* 0x002fe40003f05270 */
[----:B---3--:R-:W-:-:S11]  /*109c0*/  LOP3.LUT R7, R7, 0x1f, RZ, 0xc0, !PT ;  /* 0x0000001f07077812 */ /* 0x008fd600078ec0ff */
[----:B------:R-:W1:Y:S08]  /*109d0*/  @P0 LDC R3, c[0x0][0x42c] ;  /* 0x00010b00ff030b82 */ /* 0x000e700000000800 */
[----:B------:R-:W3:Y:S01]  /*109e0*/  @P0 LDC R5, c[0x0][0x430] ;  /* 0x00010c00ff050b82 */ /* 0x000ee20000000800 */
[----:B-1----:R-:W-:-:S05]  /*109f0*/  @P0 IMAD.HI.U32 R0, R18, R3, RZ ;  /* 0x0000000312000227 */ /* 0x002fca00078e00ff */
[----:B---3--:R-:W-:Y:S01]  /*10a00*/  @P0 SHF.R.U32.HI R4, RZ, R5, R0 ;  /* 0x00000005ff040219 */ /* 0x008fe20000011600 */
[----:B------:R-:W-:Y:S01]  /*10a10*/  IMAD.MOV.U32 R0, RZ, RZ, R19 ;  /* 0x000000ffff007224 */ /* 0x000fe200078e0013 */
[----:B------:R-:W-:-:S04]  /*10a20*/  ISETP.NE.U32.AND P0, PT, RZ, UR4, PT ;  /* 0x00000004ff007c0c */ /* 0x000fc8000bf05070 */
[----:B------:R-:W-:Y:S01]  /*10a30*/  ISETP.NE.AND.EX P0, PT, RZ, UR5, PT, P0 ;  /* 0x00000005ff007c0c */ /* 0x000fe2000bf05300 */
[----:B------:R-:W-:-:S12]  /*10a40*/  ULDC.64 UR4, c[0x0][0xa00] ;  /* 0x0002800000047ab9 */ /* 0x000fd80000000a00 */
[----:B------:R-:W1:Y:S01]  /*10a50*/  @P0 LDC.64 R2, c[0x0][0x9f8] ;  /* 0x00027e00ff020b82 */ /* 0x000e620000000a00 */
[----:B------:R-:W-:-:S04]  /*10a60*/  ISETP.NE.AND P6, PT, R7, RZ, PT ;  /* 0x000000ff0700720c */ /* 0x000fc80003fc5270 */
[----:B------:R-:W-:-:S09]  /*10a70*/  PLOP3.LUT P1, PT, P6, PT, PT, 0x8, 0x0 ;  /* 0x000000000000781c */ /* 0x000fd2000372e170 */
[----:B------:R-:W-:Y:S01]  /*10a80*/  VOTEU.ALL UP1, P6 ;  /* 0x00000000003f7886 */ /* 0x000fe20003020000 */
[----:B-1----:R-:W-:-:S05]  /*10a90*/  @P0 IMAD.WIDE R2, R19, 0x4, R2 ;  /* 0x0000000413020825 */ /* 0x002fca00078e0202 */
[----:B------:R1:W5:Y:S01]  /*10aa0*/  @P0 LDG.E R0, desc[UR60][R2.64] ;  /* 0x0000003c02000981 */ /* 0x000362000c1e1900 */
[----:B------:R-:W-:Y:S01]  /*10ab0*/  ISETP.NE.U32.AND P0, PT, RZ, UR4, PT ;  /* 0x00000004ff007c0c */ /* 0x000fe2000bf05070 */
[----:B------:R-:W-:-:S03]  /*10ac0*/  @!UP1 UIADD3 UR8, UP0, UR36, 0x270, URZ ;  /* 0x0000027024089890 */ /* 0x000fc6000ff1e03f */
[----:B------:R-:W-:Y:S01]  /*10ad0*/  ISETP.NE.AND.EX P0, PT, RZ, UR5, PT, P0 ;  /* 0x00000005ff007c0c */ /* 0x000fe2000bf05300 */
[----:B------:R-:W-:-:S03]  /*10ae0*/  @!UP1 UIADD3.X UR9, URZ, UR37, URZ, UP0, !UPT ;  /* 0x000000253f099290 */ /* 0x000fc600087fe43f */
[----:B------:R-:W-:Y:S01]  /*10af0*/  SEL R7, R19, RZ, !P0 ;  /* 0x000000ff13077207 */ /* 0x000fe20004000000 */
[----:B------:R-:W-:Y:S01]  /*10b00*/  VOTEU.ALL UP0, P6 ;  /* 0x00000000003f7886 */ /* 0x000fe20003000000 */
[----:B-12---:R-:W-:-:S07]  /*10b10*/  IMAD R8, R17, 0x80, R6 ;  /* 0x0000008011087824 */ /* 0x006fce00078e0206 */
.L_x_1202:
        /* <DEDUP_REMOVED lines=16> */
.L_x_1203:
        /* <DEDUP_REMOVED lines=15> */
.L_x_1204:
        /* <DEDUP_REMOVED lines=15> */
.L_x_1205:
        /* <DEDUP_REMOVED lines=9> */
[----:B------:R-:W2:Y:S01]  /*10e90*/  LDL R5, [R1+0x14] ;  /* 0x0000140001057983 */ /* 0x000ea20000100800 */
[----:B------:R-:W1:Y:S01]  /*10ea0*/  LDC.64 R2, c[0x0][0x3f8] ;  /* 0x0000fe00ff027b82 */ /* 0x000e620000000a00 */
[----:B------:R-:W-:Y:S02]  /*10eb0*/  ULDC.64 UR4, c[0x0][0xa08] ;  /* 0x0002820000047ab9 */ /* 0x000fe40000000a00 */
[----:B-1----:R-:W-:Y:S01]  /*10ec0*/  LOP3.LUT P0, RZ, R2, UR4, RZ, 0xfc, !PT ;  /* 0x0000000402ff7c12 */ /* 0x002fe2000f80fcff */
[----:B------:R-:W-:-:S03]  /*10ed0*/  UMOV UR4, 0xffffffff ;  /* 0xffffffff00047882 */ /* 0x000fc60000000000 */
[----:B------:R-:W-:-:S04]  /*10ee0*/  LOP3.LUT P0, RZ, R3, UR5, RZ, 0xfc, P0 ;  /* 0x0000000503ff7c12 */ /* 0x000fc8000800fcff */
[----:B-----5:R-:W-:Y:S01]  /*10ef0*/  SEL R6, R0, RZ, !P0 ;  /* 0x000000ff00067207 */ /* 0x020fe20004000000 */
[----:B--2---:R-:W-:Y:S01]  /*10f00*/  VIADD R5, R5, 0xffffffff ;  /* 0xffffffff05057836 */ /* 0x004fe20000000000 */
[----:B------:R-:W-:Y:S07]  /*10f10*/  BRA.DIV UR4, `(.L_x_1206) ;  /* 0x0000003e04787947 */ /* 0x000fee000b800000 */
.L_x_1276:
[----:B------:R-:W-:Y:S01]  /*10f20*/  UMOV UR4, 0xffffffff ;  /* 0xffffffff00047882 */ /* 0x000fe20000000000 */
[----:B------:R-:W-:Y:S02]  /*10f30*/  SHF.R.S32.HI R17, RZ, 0x1f, R0 ;  /* 0x0000001fff117819 */ /* 0x000fe40000011400 */
[----:B------:R-:W-:Y:S05]  /*10f40*/  BRA.DIV UR4, `(.L_x_1207) ;  /* 0x0000003e04a07947 */ /* 0x000fea000b800000 */
[----:B------:R-:W-:-:S13]  /*10f50*/  ELECT P6, URZ, PT ;  /* 0x00000000003f782f */ /* 0x000fda00038c0000 */
.L_x_1279:
[----:B------:R-:W-:Y:S05]  /*10f60*/  @!P6 BRA `(.L_x_1208) ;  /* 0x000000040038e947 */ /* 0x000fea0003800000 */
[----:B------:R-:W-:-:S04]  /*10f70*/  ISETP.NE.U32.AND P0, PT, R2, RZ, PT ;  /* 0x000000ff0200720c */ /* 0x000fc80003f05070 */
[----:B------:R-:W-:-:S13]  /*10f80*/  ISETP.NE.AND.EX P0, PT, R3, RZ, PT, P0 ;  /* 0x000000ff0300720c */ /* 0x000fda0003f05300 */
[----:B------:R-:W-:Y:S05]  /*10f90*/  @!P0 BRA `(.L_x_1209) ;  /* 0x0000000000488947 */ /* 0x000fea0003800000 */
[----:B------:R-:W1:Y:S01]  /*10fa0*/  LDC R12, c[0x0][0x41c] ;  /* 0x00010700ff0c7b82 */ /* 0x000e620000000800 */
[----:B------:R-:W-:Y:S01]  /*10fb0*/  IMAD.MOV.U32 R6, RZ, RZ, R5 ;  /* 0x000000ffff067224 */ /* 0x000fe200078e0005 */
[----:B------:R-:W-:Y:S01]  /*10fc0*/  ULDC.64 UR4, c[0x0][0x408] ;  /* 0x0001020000047ab9 */ /* 0x000fe20000000a00 */
[----:B-1----:R-:W-:-:S13]  /*10fd0*/  ISETP.NE.AND P0, PT, R12, 0x1, PT ;  /* 0x000000010c00780c */ /* 0x002fda0003f05270 */
[----:B------:R-:W1:Y:S02]  /*10fe0*/  @P0 LDC.64 R10, c[0x0][0x420] ;  /* 0x00010800ff0a0b82 */ /* 0x000e640000000a00 */
[----:B-1----:R-:W-:-:S05]  /*10ff0*/  @P0 IMAD.HI.U32 R10, R5, R10, RZ ;  /* 0x0000000a050a0227 */ /* 0x002fca00078e00ff */
[----:B------:R-:W-:-:S04]  /*11000*/  @P0 SHF.R.U32.HI R6, RZ, R11, R10 ;  /* 0x0000000bff060219 */ /* 0x000fc8000001160a */
[--C-:B------:R-:W-:Y:S01]  /*11010*/  SHF.R.S32.HI R11, RZ, 0x1f, R6.reuse ;  /* 0x0000001fff0b7819 */ /* 0x100fe20000011406 */
[--C-:B------:R-:W-:Y:S02]  /*11020*/  IMAD.MOV R9, RZ, RZ, -R6.reuse ;  /* 0x000000ffff097224 */ /* 0x100fe400078e0a06 */
[----:B------:R-:W-:Y:S02]  /*11030*/  IMAD.MOV.U32 R10, RZ, RZ, R6 ;  /* 0x000000ffff0a7224 */ /* 0x000fe400078e0006 */
[----:B------:R-:W-:Y:S02]  /*11040*/  IMAD R5, R12, R9, R5 ;  /* 0x000000090c057224 */ /* 0x000fe400078e0205 */
[----:B------:R-:W-:Y:S02]  /*11050*/  IMAD R9, R17, UR4, RZ ;  /* 0x0000000411097c24 */ /* 0x000fe4000f8e02ff */
[----:B------:R-:W-:-:S04]  /*11060*/  IMAD.WIDE.U32 R10, R0, UR4, R10 ;  /* 0x00000004000a7c25 */ /* 0x000fc8000f8e000a */
[----:B------:R-:W-:Y:S01]  /*11070*/  IMAD R9, R0, UR5, R9 ;  /* 0x0000000500097c24 */ /* 0x000fe2000f8e0209 */
[----:B------:R-:W-:-:S03]  /*11080*/  LEA R12, P0, R10, R2, 0x2 ;  /* 0x000000020a0c7211 */ /* 0x000fc600078010ff */
[----:B------:R-:W-:-:S05]  /*11090*/  IMAD.IADD R6, R11, 0x1, R9 ;  /* 0x000000010b067824 */ /* 0x000fca00078e0209 */
[----:B0-----:R-:W-:-:S05]  /*110a0*/  LEA.HI.X R13, R10, R3, R6, 0x2, P0 ;  /* 0x000000030a0d7211 */ /* 0x001fca00000f1406 */
[----:B------:R1:W5:Y:S02]  /*110b0*/  LDG.E R6, desc[UR60][R12.64] ;  /* 0x0000003c0c067981 */ /* 0x000364000c1e1900 */
.L_x_1209:
[----:B------:R-:W2:Y:S01]  /*110c0*/  LDL R9, [R1] ;  /* 0x0000000001097983 */ /* 0x000ea20000100800 */
[----:B------:R-:W-:-:S03]  /*110d0*/  MOV R11, 0x400 ;  /* 0x00000400000b7802 */ /* 0x000fc60000000f00 */
[----:B------:R-:W3:Y:S01]  /*110e0*/  LDL R10, [R1+0x8] ;  /* 0x00000800010a7983 */ /* 0x000ee20000100800 */
[----:B-1----:R-:W1:Y:S02]  /*110f0*/  S2R R12, SR_CgaCtaId ;  /* 0x00000000000c7919 */ /* 0x002e640000008800 */
[----:B-1----:R-:W-:-:S05]  /*11100*/  LEA R11, R12, R11, 0x18 ;  /* 0x0000000b0c0b7211 */ /* 0x002fca00078ec0ff */
[----:B--2---:R-:W-:Y:S01]  /*11110*/  IMAD R9, R9, 0x8, R11 ;  /* 0x0000000809097824 */ /* 0x004fe200078e020b */
[----:B---3--:R-:W-:-:S04]  /*11120*/  SHF.L.U32 R10, R10, 0x1f, RZ ;  /* 0x0000001f0a0a7819 */ /* 0x008fc800000006ff */
[----:B------:R-:W1:Y:S02]  /*11130*/  SYNCS.PHASECHK.TRANS64.TRYWAIT P0, [R9+URZ+0x30840], R10 ;  /* 0x0308400a090075a7 */ /* 0x000e64000800017f */
[----:B-1----:R-:W-:Y:S05]  /*11140*/  @!P0 BRA `(.L_x_1210) ;  /* 0x0000003c00408947 */ /* 0x002fea0003800000 */
.L_x_1280:
        /* <DEDUP_REMOVED lines=11> */
.L_x_1211:
[----:B------:R-:W2:Y:S01]  /*11200*/  LDL R11, [R1] ;  /* 0x00000000010b7983 */ /* 0x000ea20000100800 */
[----:B------:R-:W-:-:S03]  /*11210*/  MOV R12, 0x400 ;  /* 0x00000400000c7802 */ /* 0x000fc60000000f00 */
[----:B-1----:R-:W3:Y:S01]  /*11220*/  LDL R10, [R1+0x4] ;  /* 0x00000400010a7983 */ /* 0x002ee20000100800 */
[----:B0-----:R-:W0:Y:S01]  /*11230*/  S2R R13, SR_CgaCtaId ;  /* 0x00000000000d7919 */ /* 0x001e220000008800 */
[----:B------:R-:W-:Y:S02]  /*11240*/  R2UR UR9, R9 ;  /* 0x00000000090972ca */ /* 0x000fe400000e0000 */
[----:B------:R-:W-:Y:S01]  /*11250*/  R2UR UR11, R5 ;  /* 0x00000000050b72ca */ /* 0x000fe200000e0000 */
[----:B------:R-:W-:Y:S01]  /*11260*/  UIADD3 UR4, UP0, UR36, 0x370, URZ ;  /* 0x0000037024047890 */ /* 0x000fe2000ff1e03f */
[----:B------:R-:W-:Y:S02]  /*11270*/  R2UR UR12, R4 ;  /* 0x00000000040c72ca */ /* 0x000fe400000e0000 */
[----:B-----5:R-:W-:Y:S02]  /*11280*/  R2UR UR13, R6 ;  /* 0x00000000060d72ca */ /* 0x020fe400000e0000 */
[----:B0-----:R-:W-:-:S05]  /*11290*/  LEA R12, R13, R12, 0x18 ;  /* 0x0000000c0d0c7211 */ /* 0x001fca00078ec0ff */
[----:B------:R-:W-:Y:S01]  /*112a0*/  UIADD3 UR9, UR9, 0x30830, URZ ;  /* 0x0003083009097890 */ /* 0x000fe2000fffe03f */
[----:B------:R-:W-:Y:S01]  /*112b0*/  UMOV UR10, URZ ;  /* 0x0000003f000a7c82 */ /* 0x000fe20008000000 */
[----:B------:R-:W-:Y:S01]  /*112c0*/  UMOV UR6, 0x0 ;  /* 0x0000000000067882 */ /* 0x000fe20000000000 */
[----:B------:R-:W-:Y:S01]  /*112d0*/  UMOV UR7, 0x14f00000 ;  /* 0x14f0000000077882 */ /* 0x000fe20000000000 */
[----:B------:R-:W-:Y:S01]  /*112e0*/  UMOV UR16, 0x40 ;  /* 0x0000004000107882 */ /* 0x000fe20000000000 */
[----:B--2---:R-:W-:Y:S01]  /*112f0*/  IMAD R9, R11, 0x8000, R12 ;  /* 0x000080000b097824 */ /* 0x004fe200078e020c */
[----:B---3--:R-:W-:-:S04]  /*11300*/  R2UR UR5, R10 ;  /* 0x000000000a0572ca */ /* 0x008fc800000e0000 */
[----:B------:R-:W-:-:S09]  /*11310*/  R2UR UR14, R9 ;  /* 0x00000000090e72ca */ /* 0x000fd200000e0000 */
[----:B------:R-:W-:-:S04]  /*11320*/  ULEA UR11, UR11, UR5, 0x6 ;  /* 0x000000050b0b7291 */ /* 0x000fc8000f8e303f */
[----:B------:R-:W-:Y:S02]  /*11330*/  UIADD3 UR8, UR14, 0x20400, URZ ;  /* 0x000204000e087890 */ /* 0x000fe4000fffe03f */
        /* <DEDUP_REMOVED lines=17> */
.L_x_1208:
[----:B------:R-:W2:Y:S01]  /*11450*/  LDL.LU R12, [R1+0x18] ;  /* 0x00001800010c7983 */ /* 0x000ea20000300800 */
[----:B------:R-:W-:Y:S01]  /*11460*/  MOV R10, 0x400 ;  /* 0x00000400000a7802 */ /* 0x000fe20000000f00 */
[----:B------:R-:W-:Y:S05]  /*11470*/  WARPSYNC.ALL ;  /* 0x0000000000007948 */ /* 0x000fea0003800000 */
[----:B------:R-:W1:Y:S01]  /*11480*/  S2R R11, SR_CgaCtaId ;  /* 0x00000000000b7919 */ /* 0x000e620000008800 */
[----:B------:R-:W-:-:S13]  /*11490*/  ELECT P0, URZ, PT ;  /* 0x00000000003f782f */ /* 0x000fda0003800000 */
[C---:B------:R-:W-:Y:S01]  /*114a0*/  @P0 R2UR UR13, R7.reuse ;  /* 0x00000000070d02ca */ /* 0x040fe200000e0000 */
[----:B------:R-:W-:Y:S01]  /*114b0*/  UIADD3 UR4, UP0, UR36, 0x270, URZ ;  /* 0x0000027024047890 */ /* 0x000fe2000ff1e03f */
[----:B------:R-:W-:Y:S01]  /*114c0*/  @P0 R2UR UR12, R18 ;  /* 0x00000000120c02ca */ /* 0x000fe200000e0000 */
[----:B------:R-:W-:Y:S01]  /*114d0*/  UMOV UR6, 0x0 ;  /* 0x0000000000067882 */ /* 0x000fe20000000000 */
[----:B------:R-:W-:Y:S01]  /*114e0*/  @P0 R2UR UR11, R8 ;  /* 0x00000000080b02ca */ /* 0x000fe200000e0000 */
        /* <DEDUP_REMOVED lines=13> */
[----:B-1----:R-:W-:Y:S01]  /*115c0*/  LEA R10, R11, R10, 0x18 ;  /* 0x0000000a0b0a7211 */ /* 0x002fe200078ec0ff */
        /* <DEDUP_REMOVED lines=9> */
[----:B---3--:R-:W-:Y:S01]  /*11660*/  @P0 R2UR UR13, R7 ;  /* 0x00000000070d02ca */ /* 0x008fe200000e0000 */
[----:B------:R-:W-:Y:S01]  /*11670*/  UIADD3 UR8, UR24, 0x18400, URZ ;  /* 0x0001840018087890 */ /* 0x000fe2000fffe03f */
[----:B------:R-:W-:Y:S01]  /*11680*/  @P0 R2UR UR12, R18 ;  /* 0x00000000120c02ca */ /* 0x000fe200000e0000 */
[----:B------:R-:W-:Y:S01]  /*11690*/  UMOV UR10, 0x80 ;  /* 0x00000080000a7882 */ /* 0x000fe20000000000 */
[----:B------:R-:W-:Y:S01]  /*116a0*/  @P0 R2UR UR11, R8 ;  /* 0x00000000080b02ca */ /* 0x000fe200000e0000 */
[----:B------:R-:W-:Y:S01]  /*116b0*/  UMOV UR6, 0x0 ;  /* 0x0000000000067882 */ /* 0x000fe20000000000 */
[----:B------:R-:W-:-:S11]  /*116c0*/  UMOV UR7, 0x12f00000 ;  /* 0x12f0000000077882 */ /* 0x000fd60000000000 */
[----:B------:R3:W-:Y:S02]  /*116d0*/  UTMALDG.4D [UR8], [UR4], desc[UR22] ;  /* 0x00001608040075b4 */ /* 0x0007e40008019000 */
[----:B---3--:R-:W-:Y:S01]  /*116e0*/  @P0 R2UR UR13, R7 ;  /* 0x00000000070d02ca */ /* 0x008fe200000e0000 */
        /* <DEDUP_REMOVED lines=11> */
[----:B------:R-:W2:Y:S02]  /*117a0*/  SYNCS.PHASECHK.TRANS64.TRYWAIT P0, [R10+URZ+0x30820], R7 ;  /* 0x030820070a0075a7 */ /* 0x000ea4000800017f */
[----:B-12---:R-:W-:Y:S05]  /*117b0*/  @!P0 BRA `(.L_x_1213) ;  /* 0x0000003400b88947 */ /* 0x006fea0003800000 */
.L_x_1281:
[----:B------:R-:W-:Y:S05]  /*117c0*/  BSYNC B0 ;  /* 0x0000000000007941 */ /* 0x000fea0003800000 */
.L_x_1212:
[----:B------:R-:W2:Y:S04]  /*117d0*/  LDL R9, [R1+0x14] ;  /* 0x0000140001097983 */ /* 0x000ea80000100800 */
[----:B-1----:R-:W3:Y:S01]  /*117e0*/  LDL R8, [R1+0x10] ;  /* 0x0000100001087983 */ /* 0x002ee20000100800 */
[----:B------:R-:W-:Y:S01]  /*117f0*/  BSSY B0, `(.L_x_1214) ;  /* 0x00001c3000007945 */ /* 0x000fe20003800000 */
[----:B--2---:R-:W-:-:S05]  /*11800*/  VIADD R7, R9, 0xfffffffe ;  /* 0xfffffffe09077836 */ /* 0x004fca0000000000 */
[----:B---3--:R-:W-:-:S13]  /*11810*/  ISETP.GE.AND P0, PT, R7, R8, PT ;  /* 0x000000080700720c */ /* 0x008fda0003f06270 */
[----:B------:R-:W-:Y:S05]  /*11820*/  @!P0 BRA `(.L_x_1215) ;  /* 0x0000001800fc8947 */ /* 0x000fea0003800000 */
[----:B0-----:R-:W-:Y:S01]  /*11830*/  LOP3.LUT R13, RZ, R8, RZ, 0x33, !PT ;  /* 0x00000008ff0d7212 */ /* 0x001fe200078e33ff */
[----:B------:R-:W-:Y:S01]  /*11840*/  IMAD.MOV R8, RZ, RZ, -R9 ;  /* 0x000000ffff087224 */ /* 0x000fe200078e0a09 */
[----:B------:R-:W-:Y:S04]  /*11850*/  BSSY B1, `(.L_x_1216) ;  /* 0x000009b000017945 */ /* 0x000fe80003800000 */
[----:B------:R-:W-:-:S05]  /*11860*/  VIADDMNMX R13, R8, 0x1, R13, !PT ;  /* 0x00000001080d7846 */ /* 0x000fca000780010d */
[----:B------:R-:W-:-:S05]  /*11870*/  IMAD.IADD R8, R9, 0x1, R13 ;  /* 0x0000000109087824 */ /* 0x000fca00078e020d */
        /* <DEDUP_REMOVED lines=33> */
.L_x_1220:
[----:B0-----:R-:W0:Y:S01]  /*11a90*/  S2R R3, SR_CgaCtaId ;  /* 0x0000000000037919 */ /* 0x001e220000008800 */
[----:B------:R-:W-:-:S04]  /*11aa0*/  MOV R2, 0x400 ;  /* 0x0000040000027802 */ /* 0x000fc80000000f00 */
[----:B0-----:R-:W-:Y:S02]  /*11ab0*/  LEA R2, R3, R2, 0x18 ;  /* 0x0000000203027211 */ /* 0x001fe400078ec0ff */
[----:B------:R-:W-:-:S03]  /*11ac0*/  SHF.L.U32 R3, R14, 0x1f, RZ ;  /* 0x0000001f0e037819 */ /* 0x000fc600000006ff */
[----:B------:R-:W-:-:S04]  /*11ad0*/  IMAD R2, R12, 0x8, R2 ;  /* 0x000000080c027824 */ /* 0x000fc800078e0202 */
[----:B------:R-:W0:Y:S02]  /*11ae0*/  SYNCS.PHASECHK.TRANS64.TRYWAIT P0, [R2+URZ+0x30840], R3 ;  /* 0x03084003020075a7 */ /* 0x000e24000800017f */
[----:B0-----:R-:W-:Y:S05]  /*11af0*/  @!P0 BRA `(.L_x_1221) ;  /* 0x0000003400088947 */ /* 0x001fea0003800000 */
.L_x_1282:
        /* <DEDUP_REMOVED lines=11> */
.L_x_1222:
        /* <DEDUP_REMOVED lines=26> */
[----:B------:R-:W-:Y:S02]  /*11d50*/  ULEA UR11, UR11, UR5, 0x6 ;  /* 0x000000050b0b7291 */ /* 0x000fe4000f8e303f */
        /* <DEDUP_REMOVED lines=15> */
.L_x_1283:
        /* <DEDUP_REMOVED lines=13> */
.L_x_1224:
[----:B01----:R-:W2:Y:S01]  /*11f20*/  LDL.LU R2, [R1] ;  /* 0x0000000001027983 */ /* 0x003ea20000300800 */
[----:B------:R-:W-:-:S03]  /*11f30*/  MOV R10, 0x400 ;  /* 0x00000400000a7802 */ /* 0x000fc60000000f00 */
[----:B------:R-:W3:Y:S01]  /*11f40*/  LDL R3, [R1+0x4] ;  /* 0x0000040001037983 */ /* 0x000ee20000100800 */
[----:B------:R-:W0:Y:S01]  /*11f50*/  S2R R11, SR_CgaCtaId ;  /* 0x00000000000b7919 */ /* 0x000e220000008800 */
[----:B------:R-:W-:Y:S01]  /*11f60*/  R2UR UR11, R5 ;  /* 0x00000000050b72ca */ /* 0x000fe200000e0000 */
[----:B------:R-:W-:Y:S01]  /*11f70*/  UIADD3 UR4, UP0, UR36, 0x470, URZ ;  /* 0x0000047024047890 */ /* 0x000fe2000ff1e03f */
[----:B------:R-:W-:Y:S02]  /*11f80*/  R2UR UR13, R6 ;  /* 0x00000000060d72ca */ /* 0x000fe400000e0000 */
[----:B------:R-:W-:Y:S02]  /*11f90*/  R2UR UR12, R4 ;  /* 0x00000000040c72ca */ /* 0x000fe400000e0000 */
[----:B0-----:R-:W-:Y:S01]  /*11fa0*/  LEA R10, R11, R10, 0x18 ;  /* 0x0000000a0b0a7211 */ /* 0x001fe200078ec0ff */
[----:B------:R-:W-:Y:S01]  /*11fb0*/  UMOV UR10, URZ ;  /* 0x0000003f000a7c82 */ /* 0x000fe20008000000 */
[----:B------:R-:W-:Y:S01]  /*11fc0*/  UMOV UR6, 0x0 ;  /* 0x0000000000067882 */ /* 0x000fe20000000000 */
[----:B------:R-:W-:Y:S01]  /*11fd0*/  UMOV UR7, 0x14f00000 ;  /* 0x14f0000000077882 */ /* 0x000fe20000000000 */
[----:B------:R-:W-:Y:S01]  /*11fe0*/  UMOV UR17, 0x40 ;  /* 0x0000004000117882 */ /* 0x000fe20000000000 */
[----:B------:R-:W-:-:S02]  /*11ff0*/  IMAD.MOV.U32 R6, RZ, RZ, R8 ;  /* 0x000000ffff067224 */ /* 0x000fc400078e0008 */
[----:B------:R-:W-:Y:S02]  /*12000*/  IMAD.MOV.U32 R5, RZ, RZ, R7 ;  /* 0x000000ffff057224 */ /* 0x000fe400078e0007 */
[----:B--2---:R-:W-:-:S04]  /*12010*/  IMAD.MOV.U32 R9, RZ, RZ, R2 ;  /* 0x000000ffff097224 */ /* 0x004fc800078e0002 */
[----:B------:R-:W-:-:S05]  /*12020*/  IMAD R2, R9, 0x8, R10 ;  /* 0x0000000809027824 */ /* 0x000fca00078e020a */
[----:B------:R-:W-:Y:S01]  /*12030*/  R2UR UR9, R2 ;  /* 0x00000000020972ca */ /* 0x000fe200000e0000 */
[----:B------:R-:W-:Y:S01]  /*12040*/  IMAD R2, R9, 0x8000, R10 ;  /* 0x0000800009027824 */ /* 0x000fe200078e020a */
[----:B---3--:R-:W-:-:S04]  /*12050*/  R2UR UR5, R3 ;  /* 0x00000000030572ca */ /* 0x008fc800000e0000 */
[----:B------:R-:W-:-:S07]  /*12060*/  R2UR UR16, R2 ;  /* 0x00000000021072ca */ /* 0x000fce00000e0000 */
[----:B------:R-:W-:Y:S02]  /*12070*/  UIADD3 UR9, UR9, 0x30850, URZ ;  /* 0x0003085009097890 */ /* 0x000fe4000fffe03f */
[----:B------:R-:W-:Y:S02]  /*12080*/  ULEA UR11, UR11, UR5, 0x6 ;  /* 0x000000050b0b7291 */ /* 0x000fe4000f8e303f */
[----:B------:R-:W-:Y:S02]  /*12090*/  UIADD3.X UR5, URZ, UR37, URZ, UP0, !UPT ;  /* 0x000000253f057290 */ /* 0x000fe400087fe43f */
[----:B------:R-:W-:Y:S02]  /*120a0*/  UIADD3 UR8, UR16, 0x400, URZ ;  /* 0x0000040010087890 */ /* 0x000fe4000fffe03f */
[----:B------:R-:W-:Y:S02]  /*120b0*/  UIADD3 UR14, UR16, 0x2400, URZ ;  /* 0x00002400100e7890 */ /* 0x000fe4000fffe03f */
[----:B------:R-:W-:-:S02]  /*120c0*/  UIADD3 UR15, UR16, 0x4400, URZ ;  /* 0x00004400100f7890 */ /* 0x000fc4000fffe03f */
        /* <DEDUP_REMOVED lines=14> */
.L_x_1219:
[----:B------:R-:W-:Y:S05]  /*121b0*/  BSYNC B2 ;  /* 0x0000000000027941 */ /* 0x000fea0003800000 */
.L_x_1218:
[----:B------:R-:W2:Y:S04]  /*121c0*/  LDL R2, [R1+0x14] ;  /* 0x0000140001027983 */ /* 0x000ea80000100800 */
[----:B------:R0:W-:Y:S04]  /*121d0*/  STL [R1], R12 ;  /* 0x0000000c01007387 */ /* 0x0001e80000100800 */
[----:B------:R0:W-:Y:S02]  /*121e0*/  STL [R1+0x8], R14 ;  /* 0x0000080e01007387 */ /* 0x0001e40000100800 */
[----:B0-2---:R-:W-:-:S07]  /*121f0*/  VIADD R7, R2, 0xfffffffd ;  /* 0xfffffffd02077836 */ /* 0x005fce0000000000 */
.L_x_1217:
[----:B------:R-:W-:Y:S05]  /*12200*/  BSYNC B1 ;  /* 0x0000000000017941 */ /* 0x000fea0003800000 */
.L_x_1216:
[----:B------:R-:W2:Y:S01]  /*12210*/  LDL.LU R2, [R1+0x14] ;  /* 0x0000140001027983 */ /* 0x000ea20000300800 */
[----:B------:R-:W-:Y:S01]  /*12220*/  VIADD R13, R13, 0xfffffffe ;  /* 0xfffffffe0d0d7836 */ /* 0x000fe20000000000 */
[----:B--2---:R-:W-:-:S04]  /*12230*/  LOP3.LUT R2, RZ, R2, RZ, 0x33, !PT ;  /* 0x00000002ff027212 */ /* 0x004fc800078e33ff */
[----:B------:R-:W-:-:S13]  /*12240*/  ISETP.NE.AND P0, PT, R13, R2, PT ;  /* 0x000000020d00720c */ /* 0x000fda0003f05270 */
[----:B------:R-:W-:Y:S05]  /*12250*/  @!P0 BRA `(.L_x_1215) ;  /* 0x0000001000708947 */ /* 0x000fea0003800000 */
[----:B------:R-:W-:-:S07]  /*12260*/  IMAD.MOV.U32 R10, RZ, RZ, R6 ;  /* 0x000000ffff0a7224 */ /* 0x000fce00078e0006 */
.L_x_1239:
        /* <DEDUP_REMOVED lines=32> */
.L_x_1227:
[----:B------:R-:W1:Y:S01]  /*12470*/  S2R R3, SR_CgaCtaId ;  /* 0x0000000000037919 */ /* 0x000e620000008800 */
[----:B------:R-:W-:-:S04]  /*12480*/  MOV R2, 0x400 ;  /* 0x0000040000027802 */ /* 0x000fc80000000f00 */
[----:B-1----:R-:W-:Y:S02]  /*12490*/  LEA R2, R3, R2, 0x18 ;  /* 0x0000000203027211 */ /* 0x002fe400078ec0ff */
[----:B------:R-:W-:-:S03]  /*124a0*/  SHF.L.U32 R3, R9, 0x1f, RZ ;  /* 0x0000001f09037819 */ /* 0x000fc600000006ff */
[----:B------:R-:W-:-:S04]  /*124b0*/  IMAD R2, R8, 0x8, R2 ;  /* 0x0000000808027824 */ /* 0x000fc800078e0202 */
[----:B------:R-:W1:Y:S02]  /*124c0*/  SYNCS.PHASECHK.TRANS64.TRYWAIT P0, [R2+URZ+0x30840], R3 ;  /* 0x03084003020075a7 */ /* 0x000e64000800017f */
[----:B-1----:R-:W-:Y:S05]  /*124d0*/  @!P0 BRA `(.L_x_1228) ;  /* 0x0000002800b88947 */ /* 0x002fea0003800000 */
.L_x_1284:
        /* <DEDUP_REMOVED lines=11> */
.L_x_1229:
        /* <DEDUP_REMOVED lines=42> */
.L_x_1285:
        /* <DEDUP_REMOVED lines=8> */
.L_x_1231:
[----:B0-----:R-:W2:Y:S01]  /*128b0*/  LDL.LU R2, [R1] ;  /* 0x0000000001027983 */ /* 0x001ea20000300800 */
[----:B------:R-:W-:-:S03]  /*128c0*/  MOV R13, 0x400 ;  /* 0x00000400000d7802 */ /* 0x000fc60000000f00 */
[----:B------:R-:W3:Y:S01]  /*128d0*/  LDL R11, [R1+0x4] ;  /* 0x00000400010b7983 */ /* 0x000ee20000100800 */
[----:B------:R-:W0:Y:S01]  /*128e0*/  S2R R14, SR_CgaCtaId ;  /* 0x00000000000e7919 */ /* 0x000e220000008800 */
[----:B------:R-:W-:Y:S02]  /*128f0*/  R2UR UR11, R5 ;  /* 0x00000000050b72ca */ /* 0x000fe400000e0000 */
[----:B------:R-:W-:Y:S01]  /*12900*/  R2UR UR9, R3 ;  /* 0x00000000030972ca */ /* 0x000fe200000e0000 */
[----:B------:R-:W-:Y:S01]  /*12910*/  UIADD3 UR4, UP0, UR36, 0x470, URZ ;  /* 0x0000047024047890 */ /* 0x000fe2000ff1e03f */
[----:B------:R-:W-:Y:S02]  /*12920*/  R2UR UR13, R6 ;  /* 0x00000000060d72ca */ /* 0x000fe400000e0000 */
[----:B------:R-:W-:Y:S02]  /*12930*/  R2UR UR12, R4 ;  /* 0x00000000040c72ca */ /* 0x000fe400000e0000 */
[----:B0-----:R-:W-:-:S07]  /*12940*/  LEA R13, R14, R13, 0x18 ;  /* 0x0000000d0e0d7211 */ /* 0x001fce00078ec0ff */
[----:B------:R-:W-:Y:S01]  /*12950*/  UIADD3 UR9, UR9, 0x50, URZ ;  /* 0x0000005009097890 */ /* 0x000fe2000fffe03f */
[----:B------:R-:W-:Y:S01]  /*12960*/  UMOV UR10, URZ ;  /* 0x0000003f000a7c82 */ /* 0x000fe20008000000 */
[----:B------:R-:W-:Y:S01]  /*12970*/  UMOV UR6, 0x0 ;  /* 0x0000000000067882 */ /* 0x000fe20000000000 */
[----:B------:R-:W-:Y:S01]  /*12980*/  UMOV UR7, 0x14f00000 ;  /* 0x14f0000000077882 */ /* 0x000fe20000000000 */
[----:B------:R-:W-:Y:S01]  /*12990*/  UMOV UR17, 0x40 ;  /* 0x0000004000117882 */ /* 0x000fe20000000000 */
[----:B------:R-:W-:Y:S02]  /*129a0*/  IMAD.MOV.U32 R5, RZ, RZ, R12 ;  /* 0x000000ffff057224 */ /* 0x000fe400078e000c */
[----:B------:R-:W-:Y:S02]  /*129b0*/  IMAD.MOV.U32 R6, RZ, RZ, R10 ;  /* 0x000000ffff067224 */ /* 0x000fe400078e000a */
        /* <DEDUP_REMOVED lines=22> */
.L_x_1226:
[----:B------:R-:W-:Y:S05]  /*12b20*/  BSYNC B1 ;  /* 0x0000000000017941 */ /* 0x000fea0003800000 */
.L_x_1225:
[----:B------:R-:W-:Y:S01]  /*12b30*/  VIADD R3, R8, 0x1 ;  /* 0x0000000108037836 */ /* 0x000fe20000000000 */
[----:B------:R-:W-:Y:S01]  /*12b40*/  BSSY B1, `(.L_x_1232) ;  /* 0x0000089000017945 */ /* 0x000fe20003800000 */
[----:B------:R-:W-:-:S03]  /*12b50*/  VIADD R13, R7, 0xffffffff ;  /* 0xffffffff070d7836 */ /* 0x000fc60000000000 */
        /* <DEDUP_REMOVED lines=8> */
[----:B------:R-:W-:Y:S01]  /*12be0*/  IMAD.MOV.U32 R12, RZ, RZ, R13 ;  /* 0x000000ffff0c7224 */ /* 0x000fe200078e000d */
[----:B------:R-:W-:-:S04]  /*12bf0*/  ISETP.NE.U32.AND P0, PT, RZ, UR4, PT ;  /* 0x00000004ff007c0c */ /* 0x000fc8000bf05070 */
[----:B------:R-:W-:-:S13]  /*12c00*/  ISETP.NE.AND.EX P0, PT, RZ, UR5, PT, P0 ;  /* 0x00000005ff007c0c */ /* 0x000fda000bf05300 */
[----:B------:R-:W-:Y:S05]  /*12c10*/  @!P0 BRA `(.L_x_1234) ;  /* 0x0000000000448947 */ /* 0x000fea0003800000 */
        /* <DEDUP_REMOVED lines=17> */
.L_x_1234:
[----:B------:R-:W2:Y:S01]  /*12d30*/  S2R R3, SR_CgaCtaId ;  /* 0x0000000000037919 */ /* 0x000ea20000008800 */
[----:B------:R-:W-:-:S04]  /*12d40*/  MOV R2, 0x400 ;  /* 0x0000040000027802 */ /* 0x000fc80000000f00 */
[----:B--2---:R-:W-:Y:S02]  /*12d50*/  LEA R2, R3, R2, 0x18 ;  /* 0x0000000203027211 */ /* 0x004fe400078ec0ff */
[----:B------:R-:W-:-:S03]  /*12d60*/  SHF.L.U32 R3, R14, 0x1f, RZ ;  /* 0x0000001f0e037819 */ /* 0x000fc600000006ff */
[----:B------:R-:W-:-:S04]  /*12d70*/  IMAD R2, R15, 0x8, R2 ;  /* 0x000000080f027824 */ /* 0x000fc800078e0202 */
[----:B------:R-:W2:Y:S02]  /*12d80*/  SYNCS.PHASECHK.TRANS64.TRYWAIT P0, [R2+URZ+0x30840], R3 ;  /* 0x03084003020075a7 */ /* 0x000ea4000800017f */
[----:B--2---:R-:W-:Y:S05]  /*12d90*/  @!P0 BRA `(.L_x_1235) ;  /* 0x0000002000b08947 */ /* 0x004fea0003800000 */
.L_x_1286:
        /* <DEDUP_REMOVED lines=11> */
.L_x_1236:
        /* <DEDUP_REMOVED lines=42> */
.L_x_1287:
        /* <DEDUP_REMOVED lines=8> */
.L_x_1238:
[----:B-1----:R-:W2:Y:S01]  /*13170*/  LDL R3, [R1+0x4] ;  /* 0x0000040001037983 */ /* 0x002ea20000100800 */
[----:B0-----:R-:W-:Y:S01]  /*13180*/  MOV R9, 0x400 ;  /* 0x0000040000097802 */ /* 0x001fe20000000f00 */
[----:B------:R-:W0:Y:S01]  /*13190*/  S2R R11, SR_CgaCtaId ;  /* 0x00000000000b7919 */ /* 0x000e220000008800 */
[----:B------:R-:W-:Y:S02]  /*131a0*/  R2UR UR11, R5 ;  /* 0x00000000050b72ca */ /* 0x000fe400000e0000 */
        /* <DEDUP_REMOVED lines=16> */
[----:B------:R-:W-:Y:S02]  /*132b0*/  IMAD.MOV.U32 R5, RZ, RZ, R12 ;  /* 0x000000ffff057224 */ /* 0x000fe400078e000c */
[----:B------:R-:W-:Y:S01]  /*132c0*/  IMAD.MOV.U32 R6, RZ, RZ, R10 ;  /* 0x000000ffff067224 */ /* 0x000fe200078e000a */
[----:B--2---:R-:W-:-:S13]  /*132d0*/  R2UR UR5, R3 ;  /* 0x00000000030572ca */ /* 0x004fda00000e0000 */
[----:B------:R-:W-:Y:S02]  /*132e0*/  ULEA UR11, UR11, UR5, 0x6 ;  /* 0x000000050b0b7291 */ /* 0x000fe4000f8e303f */
        /* <DEDUP_REMOVED lines=14> */
.L_x_1233:
[----:B------:R-:W-:Y:S05]  /*133d0*/  BSYNC B1 ;  /* 0x0000000000017941 */ /* 0x000fea0003800000 */
.L_x_1232:
[----:B------:R-:W2:Y:S01]  /*133e0*/  LDL R2, [R1+0x10] ;  /* 0x0000100001027983 */ /* 0x000ea20000100800 */
[----:B------:R-:W-:Y:S01]  /*133f0*/  VIADD R7, R7, 0xfffffffe ;  /* 0xfffffffe07077836 */ /* 0x000fe20000000000 */
[----:B--2---:R-:W-:-:S13]  /*13400*/  ISETP.GT.AND P0, PT, R13, R2, PT ;  /* 0x000000020d00720c */ /* 0x004fda0003f04270 */
[----:B------:R-:W-:Y:S05]  /*13410*/  @P0 BRA `(.L_x_1239) ;  /* 0xffffffec00940947 */ /* 0x000fea000383ffff */
.L_x_1215:
[----:B------:R-:W-:Y:S05]  /*13420*/  BSYNC B0 ;  /* 0x0000000000007941 */ /* 0x000fea0003800000 */
.L_x_1214:
        /* <DEDUP_REMOVED lines=8> */
[----:B------:R-:W1:Y:S08]  /*134b0*/  FLO.U32 R0, UR4 ;  /* 0x0000000400007d00 */ /* 0x000e7000080e0000 */
        /* <DEDUP_REMOVED lines=8> */
.L_x_1241:
[----:B------:R-:W-:Y:S05]  /*13540*/  BSYNC B0 ;  /* 0x0000000000007941 */ /* 0x000fea0003800000 */
.L_x_1240:
        /* <DEDUP_REMOVED lines=11> */
.L_x_1288:
        /* <DEDUP_REMOVED lines=11> */
.L_x_1245:
[----:B------:R-:W2:Y:S01]  /*136b0*/  LDL.LU R8, [R1+0x4] ;  /* 0x0000040001087983 */ /* 0x000ea20000300800 */
[----:B------:R-:W-:-:S03]  /*136c0*/  MOV R2, 0x400 ;  /* 0x0000040000027802 */ /* 0x000fc60000000f00 */
[----:B-1----:R-:W3:Y:S01]  /*136d0*/  LDL R0, [R1] ;  /* 0x0000000001007983 */ /* 0x002ee20000100800 */
[----:B------:R-:W1:Y:S01]  /*136e0*/  S2R R7, SR_CgaCtaId ;  /* 0x0000000000077919 */ /* 0x000e620000008800 */
[----:B------:R-:W-:Y:S02]  /*136f0*/  R2UR UR11, R5 ;  /* 0x00000000050b72ca */ /* 0x000fe400000e0000 */
[----:B------:R-:W-:Y:S01]  /*13700*/  R2UR UR9, R3 ;  /* 0x00000000030972ca */ /* 0x000fe200000e0000 */
[----:B------:R-:W-:Y:S01]  /*13710*/  UIADD3 UR4, UP0, UR36, 0x470, URZ ;  /* 0x0000047024047890 */ /* 0x000fe2000ff1e03f */
[----:B------:R-:W-:Y:S02]  /*13720*/  R2UR UR12, R4 ;  /* 0x00000000040c72ca */ /* 0x000fe400000e0000 */
[----:B------:R-:W-:Y:S02]  /*13730*/  R2UR UR13, R6 ;  /* 0x00000000060d72ca */ /* 0x000fe400000e0000 */
[----:B-1----:R-:W-:-:S07]  /*13740*/  LEA R2, R7, R2, 0x18 ;  /* 0x0000000207027211 */ /* 0x002fce00078ec0ff */
[----:B------:R-:W-:Y:S01]  /*13750*/  UIADD3 UR9, UR9, 0x30850, URZ ;  /* 0x0003085009097890 */ /* 0x000fe2000fffe03f */
[----:B------:R-:W-:Y:S01]  /*13760*/  UMOV UR10, URZ ;  /* 0x0000003f000a7c82 */ /* 0x000fe20008000000 */
[----:B------:R-:W-:Y:S01]  /*13770*/  UMOV UR6, 0x0 ;  /* 0x0000000000067882 */ /* 0x000fe20000000000 */
[----:B------:R-:W-:Y:S01]  /*13780*/  UMOV UR7, 0x14f00000 ;  /* 0x14f0000000077882 */ /* 0x000fe20000000000 */
[----:B------:R-:W-:Y:S01]  /*13790*/  UMOV UR17, 0x40 ;  /* 0x0000004000117882 */ /* 0x000fe20000000000 */
[----:B--2---:R-:W-:Y:S01]  /*137a0*/  R2UR UR5, R8 ;  /* 0x00000000080572ca */ /* 0x004fe200000e0000 */
[----:B---3--:R-:W-:-:S05]  /*137b0*/  IMAD R0, R0, 0x8000, R2 ;  /* 0x0000800000007824 */ /* 0x008fca00078e0202 */
[----:B------:R-:W-:-:S07]  /*137c0*/  R2UR UR14, R0 ;  /* 0x00000000000e72ca */ /* 0x000fce00000e0000 */
[----:B------:R-:W-:Y:S02]  /*137d0*/  ULEA UR11, UR11, UR5, 0x6 ;  /* 0x000000050b0b7291 */ /* 0x000fe4000f8e303f */
[----:B------:R-:W-:-:S04]  /*137e0*/  UIADD3.X UR5, URZ, UR37, URZ, UP0, !UPT ;  /* 0x000000253f057290 */ /* 0x000fc800087fe43f */
        /* <DEDUP_REMOVED lines=17> */
.L_x_1243:
[----:B------:R-:W-:Y:S05]  /*13900*/  BSYNC B0 ;  /* 0x0000000000007941 */ /* 0x000fea0003800000 */
.L_x_1242:
        /* <DEDUP_REMOVED lines=9> */
.L_x_1198:
[----:B------:R-:W-:Y:S05]  /*139a0*/  BSYNC B6 ;  /* 0x0000000000067941 */ /* 0x000fea0003800000 */
.L_x_1196:
[----:B------:R-:W-:-:S03]  /*139b0*/  UMOV UR4, 0xffffffff ;  /* 0xffffffff00047882 */ /* 0x000fc60000000000 */
[----:B------:R-:W-:Y:S05]  /*139c0*/  BRA.DIV UR4, `(.L_x_1246) ;  /* 0x0000001604e07947 */ /* 0x000fea000b800000 */
[----:B------:R2:W3:Y:S04]  /*139d0*/  SHFL.IDX PT, R4, R16, RZ, 0x1f ;  /* 0x00001fff10047589 */ /* 0x0004e800000e0000 */
[----:B------:R-:W4:Y:S02]  /*139e0*/  SHFL.IDX PT, R16, R16, 0x1, 0x1f ;  /* 0x00201f0010107f89 */ /* 0x000f2400000e0000 */
.L_x_1292:
[----:B-1----:R-:W1:Y:S01]  /*139f0*/  S2R R0, SR_TID.X ;  /* 0x0000000000007919 */ /* 0x002e620000002100 */
[----:B------:R-:W-:Y:S01]  /*13a00*/  ULDC UR4, c[0x0][0xc14] ;  /* 0x0003050000047ab9 */ /* 0x000fe20000000800 */
[----:B------:R-:W-:Y:S01]  /*13a10*/  BSSY B0, `(.L_x_1247) ;  /* 0x000000b000007945 */ /* 0x000fe20003800000 */
[----:B------:R-:W-:Y:S01]  /*13a20*/  IMAD.MOV.U32 R17, RZ, RZ, RZ ;  /* 0x000000ffff117224 */ /* 0x000fe200078e00ff */
[----:B-1----:R-:W-:Y:S01]  /*13a30*/  LOP3.LUT R6, R0, 0x1f, RZ, 0xc0, !PT ;  /* 0x0000001f00067812 */ /* 0x002fe200078ec0ff */
[----:B------:R-:W-:-:S03]  /*13a40*/  IMAD.U32 R0, RZ, RZ, UR4 ;  /* 0x00000004ff007e24 */ /* 0x000fc6000f8e00ff */
[C---:B------:R-:W-:Y:S01]  /*13a50*/  ISETP.NE.AND P0, PT, R6.reuse, 0x1f, PT ;  /* 0x0000001f0600780c */ /* 0x040fe20003f05270 */
[----:B------:R-:W-:-:S05]  /*13a60*/  IMAD.IADD R5, R6, 0x1, R19 ;  /* 0x0000000106057824 */ /* 0x000fca00078e0213 */
[----:B------:R-:W-:-:S13]  /*13a70*/  ISETP.GE.OR P0, PT, R5, R0, !P0 ;  /* 0x000000000500720c */ /* 0x000fda0004706670 */
[----:B------:R-:W-:Y:S05]  /*13a80*/  @P0 BRA `(.L_x_1248) ;  /* 0x00000000000c0947 */ /* 0x000fea0003800000 */
[----:B------:R-:W1:Y:S02]  /*13a90*/  LDC.64 R2, c[0x0][0xc58] ;  /* 0x00031600ff027b82 */ /* 0x000e640000000a00 */
[----:B-1----:R-:W-:-:S05]  /*13aa0*/  IMAD.WIDE R2, R5, 0x4, R2 ;  /* 0x0000000405027825 */ /* 0x002fca00078e0202 */
[----:B------:R1:W5:Y:S02]  /*13ab0*/  LDG.E R17, desc[UR60][R2.64] ;  /* 0x0000003c02117981 */ /* 0x000364000c1e1900 */
.L_x_1248:
[----:B------:R-:W-:Y:S05]  /*13ac0*/  BSYNC B0 ;  /* 0x0000000000007941 */ /* 0x000fea0003800000 */
.L_x_1247:
[----:B------:R-:W-:-:S03]  /*13ad0*/  UMOV UR4, 0xffffffff ;  /* 0xffffffff00047882 */ /* 0x000fc60000000000 */
[----:B------:R-:W-:Y:S05]  /*13ae0*/  BRA.DIV UR4, `(.L_x_1249) ;  /* 0x0000001604e47947 */ /* 0x000fea000b800000 */
[----:B0----5:R-:W0:Y:S01]  /*13af0*/  SHFL.UP PT, R14, R17, 0x1, RZ ;  /* 0x04200000110e7989 */ /* 0x021e2200000e00ff */
[C---:B------:R-:W-:Y:S02]  /*13b00*/  ISETP.NE.AND P0, PT, R6.reuse, RZ, PT ;  /* 0x000000ff0600720c */ /* 0x040fe40003f05270 */
[----:B------:R-:W-:Y:S02]  /*13b10*/  ISETP.GE.U32.AND P1, PT, R6, 0x2, PT ;  /* 0x000000020600780c */ /* 0x000fe40003f26070 */
[----:B0-----:R-:W-:Y:S02]  /*13b20*/  SEL R14, R14, RZ, P0 ;  /* 0x000000ff0e0e7207 */ /* 0x001fe40000000000 */
[----:B------:R-:W-:-:S03]  /*13b30*/  ISETP.GE.U32.AND P0, PT, R6, 0x4, PT ;  /* 0x000000040600780c */ /* 0x000fc60003f06070 */
[----:B------:R-:W-:-:S05]  /*13b40*/  IMAD.IADD R13, R17, 0x1, R14 ;  /* 0x00000001110d7824 */ /* 0x000fca00078e020e */
[----:B------:R-:W1:Y:S02]  /*13b50*/  SHFL.UP PT, R14, R13, 0x2, RZ ;  /* 0x044000000d0e7989 */ /* 0x000e6400000e00ff */
[----:B-1----:R-:W-:Y:S02]  /*13b60*/  SEL R2, R14, RZ, P1 ;  /* 0x000000ff0e027207 */ /* 0x002fe40000800000 */
        /* <DEDUP_REMOVED lines=13> */
.L_x_1300:
[----:B------:R-:W-:Y:S02]  /*13c40*/  ULDC UR4, c[0x0][0xc10] ;  /* 0x0003040000047ab9 */ /* 0x000fe40000000800 */
[----:B------:R-:W-:-:S04]  /*13c50*/  IMAD.U32 R5, RZ, RZ, UR4 ;  /* 0x00000004ff057e24 */ /* 0x000fc8000f8e00ff */
[----:B-1----:R-:W-:-:S04]  /*13c60*/  IMAD R3, R14, R5, RZ ;  /* 0x000000050e037224 */ /* 0x002fc800078e02ff */
[----:B--2-4-:R-:W-:-:S05]  /*13c70*/  IMAD.IADD R16, R16, 0x1, R3 ;  /* 0x0000000110107824 */ /* 0x014fca00078e0203 */
[----:B---3--:R-:W-:-:S13]  /*13c80*/  ISETP.GT.AND P0, PT, R16, R4, PT ;  /* 0x000000041000720c */ /* 0x008fda0003f04270 */
[----:B------:R-:W-:Y:S05]  /*13c90*/  @P0 BRA `(.L_x_1250) ;  /* 0x0000000000b40947 */ /* 0x000fea0003800000 */
[----:B------:R-:W1:Y:S02]  /*13ca0*/  LDC R0, c[0x0][0xc14] ;  /* 0x00030500ff007b82 */ /* 0x000e640000000800 */
.L_x_1255:
        /* <DEDUP_REMOVED lines=11> */
[----:B------:R-:W0:Y:S02]  /*13d60*/  LDC.64 R2, c[0x0][0xc58] ;  /* 0x00031600ff027b82 */ /* 0x000e240000000a00 */
[----:B0-----:R-:W-:-:S05]  /*13d70*/  IMAD.WIDE R2, R5, 0x4, R2 ;  /* 0x0000000405027825 */ /* 0x001fca00078e0202 */
[----:B------:R0:W5:Y:S02]  /*13d80*/  LDG.E R17, desc[UR60][R2.64] ;  /* 0x0000003c02117981 */ /* 0x000164000c1e1900 */
.L_x_1253:
[----:B------:R-:W-:Y:S05]  /*13d90*/  BSYNC B0 ;  /* 0x0000000000007941 */ /* 0x000fea0003800000 */
.L_x_1252:
        /* <DEDUP_REMOVED lines=23> */
.L_x_1308:
[----:B------:R-:W-:Y:S02]  /*13f10*/  ULDC UR4, c[0x0][0xc10] ;  /* 0x0003040000047ab9 */ /* 0x000fe40000000800 */
[----:B------:R-:W-:-:S04]  /*13f20*/  IMAD.U32 R5, RZ, RZ, UR4 ;  /* 0x00000004ff057e24 */ /* 0x000fc8000f8e00ff */
[----:B-1----:R-:W-:-:S04]  /*13f30*/  IMAD R3, R14, R5, RZ ;  /* 0x000000050e037224 */ /* 0x002fc800078e02ff */
[----:B------:R-:W-:-:S05]  /*13f40*/  IMAD.IADD R16, R3, 0x1, R16 ;  /* 0x0000000103107824 */ /* 0x000fca00078e0210 */
[----:B------:R-:W-:-:S13]  /*13f50*/  ISETP.GT.AND P0, PT, R16, R4, PT ;  /* 0x000000041000720c */ /* 0x000fda0003f04270 */
[----:B------:R-:W-:Y:S05]  /*13f60*/  @!P0 BRA `(.L_x_1255) ;  /* 0xfffffffc00508947 */ /* 0x000fea000383ffff */
.L_x_1250:
        /* <DEDUP_REMOVED lines=8> */
.L_x_1312:
[----:B------:R-:W-:Y:S01]  /*13ff0*/  ISETP.NE.AND P0, PT, R3, RZ, PT ;  /* 0x000000ff0300720c */ /* 0x000fe20003f05270 */
[----:B------:R-:W-:-:S12]  /*14000*/  IMAD.MOV.U32 R7, RZ, RZ, RZ ;  /* 0x000000ffff077224 */ /* 0x000fd800078e00ff */
[----:B------:R-:W-:Y:S05]  /*14010*/  @!P0 BRA `(.L_x_1257) ;  /* 0x0000000000108947 */ /* 0x000fea0003800000 */
[----:B------:R-:W-:Y:S01]  /*14020*/  UMOV UR4, 0xffffffff ;  /* 0xffffffff00047882 */ /* 0x000fe20000000000 */
[----:B------:R-:W-:Y:S02]  /*14030*/  VIADD R12, R6, 0xffffffff ;  /* 0xffffffff060c7836 */ /* 0x000fe40000000000 */
[----:B------:R-:W-:Y:S05]  /*14040*/  BRA.DIV UR4, `(.L_x_1258) ;  /* 0x0000001a04747947 */ /* 0x000fea000b800000 */
[----:B------:R3:W4:Y:S02]  /*14050*/  SHFL.IDX PT, R7, R2, R12, 0x1f ;  /* 0x00001f0c02077589 */ /* 0x00072400000e0000 */
.L_x_1257:
[----:B0--3--:R-:W0:Y:S01]  /*14060*/  LDC.64 R2, c[0x0][0xc68] ;  /* 0x00031a00ff027b82 */ /* 0x009e220000000a00 */
[----:B------:R-:W-:-:S04]  /*14070*/  IMAD.IADD R19, R6, 0x1, R19 ;  /* 0x0000000106137824 */ /* 0x000fc800078e0213 */
[----:B0-----:R-:W-:-:S05]  /*14080*/  IMAD.WIDE R2, R19, 0x4, R2 ;  /* 0x0000000413027825 */ /* 0x001fca00078e0202 */
[----:B------:R0:W1:Y:S01]  /*14090*/  LDG.E R8, desc[UR60][R2.64] ;  /* 0x0000003c02087981 */ /* 0x000062000c1e1900 */
[----:B----4-:R-:W-:-:S04]  /*140a0*/  IMAD R16, R7, R5, R16 ;  /* 0x0000000507107224 */ /* 0x010fc800078e0210 */
[----:B------:R-:W-:Y:S02]  /*140b0*/  IMAD.IADD R7, R4, 0x1, -R16 ;  /* 0x0000000104077824 */ /* 0x000fe400078e0a10 */
[----:B0-----:R-:W-:Y:S02]  /*140c0*/  IMAD.MOV.U32 R2, RZ, RZ, RZ ;  /* 0x000000ffff027224 */ /* 0x001fe400078e00ff */
[----:B-12---:R-:W-:-:S05]  /*140d0*/  IMAD R6, R17, R8, RZ ;  /* 0x0000000811067224 */ /* 0x006fca00078e02ff */
[-C--:B------:R-:W-:Y:S02]  /*140e0*/  IABS R9, R6.reuse ;  /* 0x0000000600097213 */ /* 0x080fe40000000000 */
[----:B------:R-:W-:Y:S02]  /*140f0*/  IABS R4, R6 ;  /* 0x0000000600047213 */ /* 0x000fe40000000000 */
[----:B------:R-:W0:Y:S03]  /*14100*/  I2F.RP R10, R9 ;  /* 0x00000009000a7306 */ /* 0x000e260000209400 */
[----:B------:R-:W-:-:S05]  /*14110*/  IMAD.MOV R4, RZ, RZ, -R4 ;  /* 0x000000ffff047224 */ /* 0x000fca00078e0a04 */
[----:B0-----:R-:W0:Y:S02]  /*14120*/  MUFU.RCP R10, R10 ;  /* 0x0000000a000a7308 */ /* 0x001e240000001000 */
[----:B0-----:R-:W-:-:S06]  /*14130*/  VIADD R11, R10, 0xffffffe ;  /* 0x0ffffffe0a0b7836 */ /* 0x001fcc0000000000 */
[----:B------:R-:W0:Y:S02]  /*14140*/  F2I.FTZ.U32.TRUNC.NTZ R3, R11 ;  /* 0x0000000b00037305 */ /* 0x000e24000021f000 */
[----:B0-----:R-:W-:-:S04]  /*14150*/  IMAD.MOV R12, RZ, RZ, -R3 ;  /* 0x000000ffff0c7224 */ /* 0x001fc800078e0a03 */
[----:B------:R-:W-:-:S04]  /*14160*/  IMAD R13, R12, R9, RZ ;  /* 0x000000090c0d7224 */ /* 0x000fc800078e02ff */
[----:B------:R-:W-:Y:S01]  /*14170*/  IMAD.HI.U32 R2, R3, R13, R2 ;  /* 0x0000000d03027227 */ /* 0x000fe200078e0002 */
        /* <DEDUP_REMOVED lines=9> */
[----:B------:R-:W-:-:S03]  /*14210*/  ISETP.GE.AND P0, PT, R3, RZ, PT ;  /* 0x000000ff0300720c */ /* 0x000fc60003f06270 */
[----:B------:R-:W-:-:S10]  /*14220*/  IMAD.MOV.U32 R9, RZ, RZ, R2 ;  /* 0x000000ffff097224 */ /* 0x000fd400078e0002 */
[----:B------:R-:W-:Y:S01]  /*14230*/  @!P0 IMAD.MOV R9, RZ, RZ, -R9 ;  /* 0x000000ffff098224 */ /* 0x000fe200078e0a09 */
[----:B------:R-:W-:-:S13]  /*14240*/  ISETP.NE.AND P0, PT, R6, RZ, PT ;  /* 0x000000ff0600720c */ /* 0x000fda0003f05270 */
[----:B------:R-:W-:-:S05]  /*14250*/  @!P0 LOP3.LUT R9, RZ, R6, RZ, 0x33, !PT ;  /* 0x00000006ff098212 */ /* 0x000fca00078e33ff */
[----:B------:R-:W-:Y:S02]  /*14260*/  IMAD R4, R8, R9, RZ ;  /* 0x0000000908047224 */ /* 0x000fe400078e02ff */
[----:B------:R-:W-:Y:S02]  /*14270*/  IMAD.MOV R9, RZ, RZ, -R9 ;  /* 0x000000ffff097224 */ /* 0x000fe400078e0a09 */
[----:B------:R-:W-:Y:S02]  /*14280*/  IMAD.MOV R2, RZ, RZ, -R4 ;  /* 0x000000ffff027224 */ /* 0x000fe400078e0a04 */
[----:B------:R-:W-:-:S03]  /*14290*/  IMAD R7, R6, R9, R7 ;  /* 0x0000000906077224 */ /* 0x000fc600078e0207 */
[----:B------:R-:W-:Y:S01]  /*142a0*/  VIADDMNMX R8, R2, R5, R8, PT ;  /* 0x0000000502087246 */ /* 0x000fe20003800108 */
[----:B------:R-:W-:-:S03]  /*142b0*/  IMAD.IADD R4, R7, 0x1, R4 ;  /* 0x0000000107047824 */ /* 0x000fc600078e0204 */
[----:B------:R-:W-:-:S04]  /*142c0*/  IABS R5, R8 ;  /* 0x0000000800057213 */ /* 0x000fc80000000000 */
[----:B------:R-:W0:Y:S08]  /*142d0*/  I2F.RP R10, R5 ;  /* 0x00000005000a7306 */ /* 0x000e300000209400 */
[----:B0-----:R-:W0:Y:S02]  /*142e0*/  MUFU.RCP R10, R10 ;  /* 0x0000000a000a7308 */ /* 0x001e240000001000 */
[----:B0-----:R-:W-:-:S06]  /*142f0*/  VIADD R2, R10, 0xffffffe ;  /* 0x0ffffffe0a027836 */ /* 0x001fcc0000000000 */
[----:B------:R0:W1:Y:S02]  /*14300*/  F2I.FTZ.U32.TRUNC.NTZ R3, R2 ;  /* 0x0000000200037305 */ /* 0x000064000021f000 */
[----:B0-----:R-:W-:Y:S02]  /*14310*/  IMAD.MOV.U32 R2, RZ, RZ, RZ ;  /* 0x000000ffff027224 */ /* 0x001fe400078e00ff */
[----:B-1----:R-:W-:-:S04]  /*14320*/  IMAD.MOV R6, RZ, RZ, -R3 ;  /* 0x000000ffff067224 */ /* 0x002fc800078e0a03 */
        /* <DEDUP_REMOVED lines=22> */
.L_x_1251:
[----:B------:R-:W-:Y:S01]  /*14490*/  UMOV UR4, URZ ;  /* 0x0000003f00047c82 */ /* 0x000fe20008000000 */
[----:B------:R-:W-:Y:S01]  /*144a0*/  UMOV UR5, URZ ;  /* 0x0000003f00057c82 */ /* 0x000fe20008000000 */
[----:B------:R-:W-:Y:S01]  /*144b0*/  ULDC UR6, c[0x0][0xc14] ;  /* 0x0003050000067ab9 */ /* 0x000fe20000000800 */
[----:B------:R-:W-:Y:S02]  /*144c0*/  IMAD.MOV.U32 R16, RZ, RZ, R4 ;  /* 0x000000ffff107224 */ /* 0x000fe400078e0004 */
[----:B------:R-:W-:Y:S02]  /*144d0*/  IMAD.U32 R17, RZ, RZ, UR4 ;  /* 0x00000004ff117e24 */ /* 0x000fe4000f8e00ff */
[----:B------:R-:W-:Y:S02]  /*144e0*/  IMAD.U32 R18, RZ, RZ, UR5 ;  /* 0x00000005ff127e24 */ /* 0x000fe4000f8e00ff */
[----:B------:R-:W-:-:S07]  /*144f0*/  IMAD.U32 R19, RZ, RZ, UR6 ;  /* 0x00000006ff137e24 */ /* 0x000fce000f8e00ff */
.L_x_1259:
        /* <DEDUP_REMOVED lines=12> */
.L_x_1184:
[----:B-1----:R-:W3:Y:S01]  /*145c0*/  LDL.LU R0, [R1+0x18] ;  /* 0x0000180001007983 */ /* 0x002ee20000300800 */
[----:B------:R-:W-:Y:S01]  /*145d0*/  BSSY B0, `(.L_x_1261) ;  /* 0x000000b000007945 */ /* 0x000fe20003800000 */
[----:B------:R-:W1:Y:S01]  /*145e0*/  S2R R5, SR_CgaCtaId ;  /* 0x0000000000057919 */ /* 0x000e620000008800 */
[----:B---3--:R-:W-:-:S05]  /*145f0*/  VIADD R0, R0, 0x1 ;  /* 0x0000000100007836 */ /* 0x008fca0000000000 */
[----:B--2---:R-:W-:-:S04]  /*14600*/  LEA.HI R2, R0, R0, RZ, 0x1 ;  /* 0x0000000000027211 */ /* 0x004fc800078f08ff */
[----:B------:R-:W-:-:S05]  /*14610*/  LOP3.LUT R3, R2, 0xfffffffe, RZ, 0xc0, !PT ;  /* 0xfffffffe02037812 */ /* 0x000fca00078ec0ff */
[----:B------:R-:W-:Y:S01]  /*14620*/  IMAD.IADD R3, R0, 0x1, -R3 ;  /* 0x0000000100037824 */ /* 0x000fe200078e0a03 */
[----:B------:R-:W-:-:S04]  /*14630*/  MOV R0, 0x400 ;  /* 0x0000040000007802 */ /* 0x000fc80000000f00 */
[----:B-1----:R-:W-:Y:S02]  /*14640*/  LEA R0, R5, R0, 0x18 ;  /* 0x0000000005007211 */ /* 0x002fe400078ec0ff */
[----:B------:R-:W-:-:S04]  /*14650*/  SHF.L.U32 R3, R3, 0x1f, RZ ;  /* 0x0000001f03037819 */ /* 0x000fc800000006ff */
[----:B------:R-:W1:Y:S02]  /*14660*/  SYNCS.PHASECHK.TRANS64.TRYWAIT P0, [R0+URZ+0x30820], R3 ;  /* 0x03082003000075a7 */ /* 0x000e64000800017f */
[----:B-1----:R-:W-:Y:S05]  /*14670*/  @!P0 BRA `(.L_x_1262) ;  /* 0x0000001400108947 */ /* 0x002fea0003800000 */
.L_x_1315:
[----:B------:R-:W-:Y:S05]  /*14680*/  BSYNC B0 ;  /* 0x0000000000007941 */ /* 0x000fea0003800000 */
.L_x_1261:
[----:B------:R-:W-:-:S03]  /*14690*/  UMOV UR4, 0xffffffff ;  /* 0xffffffff00047882 */ /* 0x000fc60000000000 */
[----:B------:R-:W-:Y:S05]  /*146a0*/  BRA.DIV UR4, `(.L_x_1263) ;  /* 0x0000001604187947 */ /* 0x000fea000b800000 */
[----:B------:R-:W2:Y:S02]  /*146b0*/  S2R R2, SR_TID.X ;  /* 0x0000000000027919 */ /* 0x000ea40000002100 */
[----:B--2---:R-:W-:-:S04]  /*146c0*/  SHF.R.U32.HI R2, RZ, 0x5, R2 ;  /* 0x00000005ff027819 */ /* 0x004fc80000011602 */
[----:B------:R-:W-:-:S05]  /*146d0*/  LOP3.LUT R2, R2, 0x3, RZ, 0xc0, !PT ;  /* 0x0000000302027812 */ /* 0x000fca00078ec0ff */
[----:B------:R2:W3:Y:S02]  /*146e0*/  SHFL.IDX PT, R14, R2, RZ, 0x1f ;  /* 0x00001fff020e7589 */ /* 0x0004e400000e0000 */
.L_x_1318:
[----:B---3--:R-:W-:Y:S01]  /*146f0*/  ISETP.NE.AND P0, PT, R14, RZ, PT ;  /* 0x000000ff0e00720c */ /* 0x008fe20003f05270 */
[----:B------:R-:W-:-:S12]  /*14700*/  BSSY B0, `(.L_x_1264) ;  /* 0x0000029000007945 */ /* 0x000fd80003800000 */
[----:B------:R-:W-:Y:S05]  /*14710*/  @P0 BRA `(.L_x_1265) ;  /* 0x00000000009c0947 */ /* 0x000fea0003800000 */
[----:B------:R-:W-:-:S03]  /*14720*/  UMOV UR4, 0xffffffff ;  /* 0xffffffff00047882 */ /* 0x000fc60000000000 */
[----:B------:R-:W-:Y:S05]  /*14730*/  BRA.DIV UR4, `(.L_x_1266) ;  /* 0x0000001604287947 */ /* 0x000fea000b800000 */
[----:B------:R-:W-:-:S13]  /*14740*/  ELECT P6, URZ, PT ;  /* 0x00000000003f782f */ /* 0x000fda00038c0000 */
.L_x_1321:
        /* <DEDUP_REMOVED lines=8> */
.L_x_1267:
[----:B-1----:R-:W2:Y:S04]  /*147d0*/  LDL R3, [R1] ;  /* 0x0000000001037983 */ /* 0x002ea80000100800 */
[----:B------:R-:W3:Y:S01]  /*147e0*/  LDL.LU R7, [R1+0x8] ;  /* 0x0000080001077983 */ /* 0x000ee20000300800 */
[----:B------:R-:W-:-:S04]  /*147f0*/  VIADD R2, R0, 0x30840 ;  /* 0x0003084000027836 */ /* 0x000fc80000000000 */
[C---:B--2---:R-:W-:Y:S02]  /*14800*/  IMAD R6, R3.reuse, 0x8, R2 ;  /* 0x0000000803067824 */ /* 0x044fe400078e0202 */
[----:B------:R-:W-:Y:S01]  /*14810*/  VIADD R3, R3, 0x1 ;  /* 0x0000000103037836 */ /* 0x000fe20000000000 */
[----:B---3--:R-:W-:-:S04]  /*14820*/  SHF.L.U32 R5, R7, 0x1f, RZ ;  /* 0x0000001f07057819 */ /* 0x008fc800000006ff */
[C---:B------:R-:W-:Y:S01]  /*14830*/  ISETP.NE.AND P1, PT, R3.reuse, 0x2, PT ;  /* 0x000000020300780c */ /* 0x040fe20003f25270 */
[----:B------:R-:W1:Y:S03]  /*14840*/  SYNCS.PHASECHK.TRANS64.TRYWAIT P0, [R6+URZ], R5 ;  /* 0x00000005060075a7 */ /* 0x000e66000800017f */
[----:B------:R-:W-:Y:S02]  /*14850*/  SEL R4, RZ, 0x1, P1 ;  /* 0x00000001ff047807 */ /* 0x000fe40000800000 */
[----:B------:R-:W-:Y:S02]  /*14860*/  SEL R3, R3, RZ, P1 ;  /* 0x000000ff03037207 */ /* 0x000fe40000800000 */
[----:B------:R-:W-:-:S03]  /*14870*/  LOP3.LUT R4, R7, R4, RZ, 0x3c, !PT ;  /* 0x0000000407047212 */ /* 0x000fc600078e3cff */
[----:B------:R-:W-:Y:S01]  /*14880*/  IMAD R7, R3, 0x8, R2 ;  /* 0x0000000803077824 */ /* 0x000fe200078e0202 */
[----:B------:R-:W-:Y:S01]  /*14890*/  SHF.L.U32 R2, R4, 0x1f, RZ ;  /* 0x0000001f04027819 */ /* 0x000fe200000006ff */
[----:B-1----:R-:W-:Y:S06]  /*148a0*/  @!P0 BRA `(.L_x_1268) ;  /* 0x0000001000ec8947 */ /* 0x002fec0003800000 */
.L_x_1322:
[----:B------:R-:W2:Y:S02]  /*148b0*/  SYNCS.PHASECHK.TRANS64.TRYWAIT P0, [R7+URZ], R2 ;  /* 0x00000002070075a7 */ /* 0x000ea4000800017f */
[----:B--2---:R-:W-:Y:S05]  /*148c0*/  @!P0 BRA `(.L_x_1269) ;  /* 0x0000001000f88947 */ /* 0x004fea0003800000 */
.L_x_1323:
[----:B------:R-:W-:Y:S05]  /*148d0*/  @!P2 BRA `(.L_x_1270) ;  /* 0x000000000004a947 */ /* 0x000fea0003800000 */
[----:B------:R-:W-:Y:S01]  /*148e0*/  BPT.TRAP 0x1 ;  /* 0x000000040000795c */ /* 0x000fe20000300000 */
.L_x_1270:
[----:B------:R-:W3:Y:S01]  /*148f0*/  LDL.LU R4, [R1] ;  /* 0x0000000001047983 */ /* 0x000ee20000300800 */
[----:B------:R-:W-:-:S04]  /*14900*/  VIADD R0, R0, 0x30860 ;  /* 0x0003086000007836 */ /* 0x000fc80000000000 */
[----:B---3--:R-:W-:-:S04]  /*14910*/  IMAD R4, R4, 0x8, R0 ;  /* 0x0000000804047824 */ /* 0x008fc800078e0200 */
[----:B------:R-:W3:Y:S02]  /*14920*/  SYNCS.PHASECHK.TRANS64.TRYWAIT P0, [R4+URZ], R5 ;  /* 0x00000005040075a7 */ /* 0x000ee4000800017f */
[----:B---3--:R-:W-:Y:S05]  /*14930*/  @!P0 BRA `(.L_x_1271) ;  /* 0x0000001000f08947 */ /* 0x008fea0003800000 */
.L_x_1324:
[----:B------:R-:W-:-:S07]  /*14940*/  IMAD R3, R3, 0x8, R0 ;  /* 0x0000000803037824 */ /* 0x000fce00078e0200 */
.L_x_1272:
[----:B----4-:R4:W0:Y:S02]  /*14950*/  SYNCS.PHASECHK.TRANS64.TRYWAIT P0, [R3+URZ], R2 ;  /* 0x00000002030075a7 */ /* 0x010824000800017f */
[----:B0-----:R-:W-:Y:S05]  /*14960*/  @!P0 NANOSLEEP.SYNCS 0x989680 ;  /* 0x009896800000895d */ /* 0x001fea0003900000 */
[----:B------:R-:W0:Y:S02]  /*14970*/  @!P0 SYNCS.PHASECHK.TRANS64 P0, [R3+URZ], R2 ;  /* 0x00000002030085a7 */ /* 0x000e24000800007f */
[----:B0-----:R-:W-:Y:S05]  /*14980*/  @!P0 BRA `(.L_x_1272) ;  /* 0xfffffffc00f08947 */ /* 0x001fea000383ffff */
.L_x_1265:
[----:B------:R-:W-:Y:S05]  /*14990*/  BSYNC B0 ;  /* 0x0000000000007941 */ /* 0x000fea0003800000 */
.L_x_1264:
[----:B------:R-:W-:Y:S05]  /*149a0*/  EXIT ;  /* 0x000000000000794d */ /* 0x000fea0003800000 */
.L_x_1088:
[----:B0-----:R-:W-:-:S04]  /*149b0*/  IMAD.U32 R3, RZ, RZ, UR38 ;  /* 0x00000026ff037e24 */ /* 0x001fc8000f8e00ff */
[----:B------:R0:W1:Y:S03]  /*149c0*/  SYNCS.PHASECHK.TRANS64.TRYWAIT P1, [R3+URZ+0x30800], R0 ;  /* 0x03080000030075a7 */ /* 0x000066000802017f */
[----:B-1----:R-:W-:Y:S05]  /*149d0*/  @!P1 NANOSLEEP.SYNCS 0x989680 ;  /* 0x009896800000995d */ /* 0x002fea0003900000 */
[----:B------:R-:W1:Y:S02]  /*149e0*/  @!P1 SYNCS.PHASECHK.TRANS64 P1, [R3+URZ+0x30800], R0 ;  /* 0x03080000030095a7 */ /* 0x000e64000802007f */
[----:B-1----:R-:W-:Y:S05]  /*149f0*/  @!P1 BRA `(.L_x_1088) ;  /* 0xfffffffc00ec9947 */ /* 0x002fea000383ffff */
[----:B------:R-:W-:Y:S05]  /*14a00*/  BRA `(.L_x_1273) ;  /* 0xfffffed0009c7947 */ /* 0x000fea000383ffff */
.L_x_1092:
[----:B-1----:R1:W2:Y:S02]  /*14a10*/  SYNCS.PHASECHK.TRANS64.TRYWAIT P2, [R5+URZ+0x30830], R0 ;  /* 0x03083000050075a7 */ /* 0x0022a4000804017f */
[----:B--2---:R-:W-:Y:S05]  /*14a20*/  @!P2 NANOSLEEP.SYNCS 0x989680 ;  /* 0x009896800000a95d */ /* 0x004fea0003900000 */
[----:B------:R-:W2:Y:S02]  /*14a30*/  @!P2 SYNCS.PHASECHK.TRANS64 P2, [R5+URZ+0x30830], R0 ;  /* 0x030830000500a5a7 */ /* 0x000ea4000804007f */
[----:B--2---:R-:W-:Y:S05]  /*14a40*/  @!P2 BRA `(.L_x_1092) ;  /* 0xfffffffc00f0a947 */ /* 0x004fea000383ffff */
[----:B------:R-:W-:Y:S05]  /*14a50*/  BRA `(.L_x_1091) ;  /* 0xfffffed000c07947 */ /* 0x000fea000383ffff */
.L_x_1108:
[----:B-1----:R-:W-:-:S04]  /*14a60*/  IMAD.U32 R153, RZ, RZ, UR5 ;  /* 0x00000005ff997e24 */ /* 0x002fc8000f8e00ff */
[----:B------:R1:W2:Y:S03]  /*14a70*/  SYNCS.PHASECHK.TRANS64.TRYWAIT P2, [R153+URZ+0x30830], R152 ;  /* 0x03083098990075a7 */ /* 0x0002a6000804017f */
[----:B--2---:R-:W-:Y:S05]  /*14a80*/  @!P2 NANOSLEEP.SYNCS 0x989680 ;  /* 0x009896800000a95d */ /* 0x004fea0003900000 */
[----:B------:R-:W2:Y:S02]  /*14a90*/  @!P2 SYNCS.PHASECHK.TRANS64 P2, [R153+URZ+0x30830], R152 ;  /* 0x030830989900a5a7 */ /* 0x000ea4000804007f */
[----:B--2---:R-:W-:Y:S05]  /*14aa0*/  @!P2 BRA `(.L_x_1108) ;  /* 0xfffffffc00eca947 */ /* 0x004fea000383ffff */
[----:B------:R-:W-:Y:S05]  /*14ab0*/  BRA `(.L_x_1107) ;  /* 0xfffffef800607947 */ /* 0x000fea000383ffff */
.L_x_1112:
[----:B-1----:R-:W-:-:S04]  /*14ac0*/  IMAD.U32 R221, RZ, RZ, UR6 ;  /* 0x00000006ffdd7e24 */ /* 0x002fc8000f8e00ff */
[----:B------:R1:W2:Y:S03]  /*14ad0*/  SYNCS.PHASECHK.TRANS64.TRYWAIT P2, [R221+URZ+0x30850], R0 ;  /* 0x03085000dd0075a7 */ /* 0x0002a6000804017f */
[----:B--2---:R-:W-:Y:S05]  /*14ae0*/  @!P2 NANOSLEEP.SYNCS 0x989680 ;  /* 0x009896800000a95d */ /* 0x004fea0003900000 */
[----:B------:R-:W2:Y:S02]  /*14af0*/  @!P2 SYNCS.PHASECHK.TRANS64 P2, [R221+URZ+0x30850], R0 ;  /* 0x03085000dd00a5a7 */ /* 0x000ea4000804007f */
[----:B--2---:R-:W-:Y:S05]  /*14b00*/  @!P2 BRA `(.L_x_1112) ;  /* 0xfffffffc00eca947 */ /* 0x004fea000383ffff */
[----:B------:R-:W-:Y:S05]  /*14b10*/  BRA `(.L_x_1111) ;  /* 0xffffff0400e87947 */ /* 0x000fea000383ffff */
.L_x_1129:
[----:B-1----:R-:W-:-:S04]  /*14b20*/  IMAD.U32 R152, RZ, RZ, UR5 ;  /* 0x00000005ff987e24 */ /* 0x002fc8000f8e00ff */
[----:B------:R1:W2:Y:S03]  /*14b30*/  SYNCS.PHASECHK.TRANS64.TRYWAIT P2, [R152+URZ+0x30830], R3 ;  /* 0x03083003980075a7 */ /* 0x0002a6000804017f */
[----:B--2---:R-:W-:Y:S05]  /*14b40*/  @!P2 NANOSLEEP.SYNCS 0x989680 ;  /* 0x009896800000a95d */ /* 0x004fea0003900000 */
[----:B------:R-:W2:Y:S02]  /*14b50*/  @!P2 SYNCS.PHASECHK.TRANS64 P2, [R152+URZ+0x30830], R3 ;  /* 0x030830039800a5a7 */ /* 0x000ea4000804007f */
[----:B--2---:R-:W-:Y:S05]  /*14b60*/  @!P2 BRA `(.L_x_1129) ;  /* 0xfffffffc00eca947 */ /* 0x004fea000383ffff */
[----:B------:R-:W-:Y:S05]  /*14b70*/  BRA `(.L_x_1128) ;  /* 0xffffff2000847947 */ /* 0x000fea000383ffff */
.L_x_1133:
[----:B0-----:R-:W-:-:S04]  /*14b80*/  IMAD.U32 R3, RZ, RZ, UR11 ;  /* 0x0000000bff037e24 */ /* 0x001fc8000f8e00ff */
[----:B------:R0:W2:Y:S03]  /*14b90*/  SYNCS.PHASECHK.TRANS64.TRYWAIT P2, [R3+URZ+0x30850], R0 ;  /* 0x03085000030075a7 */ /* 0x0000a6000804017f */
[----:B--2---:R-:W-:Y:S05]  /*14ba0*/  @!P2 NANOSLEEP.SYNCS 0x989680 ;  /* 0x009896800000a95d */ /* 0x004fea0003900000 */
[----:B------:R-:W2:Y:S02]  /*14bb0*/  @!P2 SYNCS.PHASECHK.TRANS64 P2, [R3+URZ+0x30850], R0 ;  /* 0x030850000300a5a7 */ /* 0x000ea4000804007f */
[----:B--2---:R-:W-:Y:S05]  /*14bc0*/  @!P2 BRA `(.L_x_1133) ;  /* 0xfffffffc00eca947 */ /* 0x004fea000383ffff */
[----:B------:R-:W-:Y:S05]  /*14bd0*/  BRA `(.L_x_1132) ;  /* 0xffffff30000c7947 */ /* 0x000fea000383ffff */
.L_x_1139:
[----:B-1----:R-:W-:-:S04]  /*14be0*/  IMAD.U32 R152, RZ, RZ, UR5 ;  /* 0x00000005ff987e24 */ /* 0x002fc8000f8e00ff */
[----:B------:R1:W2:Y:S03]  /*14bf0*/  SYNCS.PHASECHK.TRANS64.TRYWAIT P2, [R152+URZ+0x30830], R3 ;  /* 0x03083003980075a7 */ /* 0x0002a6000804017f */
[----:B--2---:R-:W-:Y:S05]  /*14c00*/  @!P2 NANOSLEEP.SYNCS 0x989680 ;  /* 0x009896800000a95d */ /* 0x004fea0003900000 */
[----:B------:R-:W2:Y:S02]  /*14c10*/  @!P2 SYNCS.PHASECHK.TRANS64 P2, [R152+URZ+0x30830], R3 ;  /* 0x030830039800a5a7 */ /* 0x000ea4000804007f */
[----:B--2---:R-:W-:Y:S05]  /*14c20*/  @!P2 BRA `(.L_x_1139) ;  /* 0xfffffffc00eca947 */ /* 0x004fea000383ffff */
[----:B------:R-:W-:Y:S05]  /*14c30*/  BRA `(.L_x_1138) ;  /* 0xffffff3c00947947 */ /* 0x000fea000383ffff */
.L_x_1143:
[----:B0-----:R-:W-:-:S04]  /*14c40*/  IMAD.U32 R3, RZ, RZ, UR11 ;  /* 0x0000000bff037e24 */ /* 0x001fc8000f8e00ff */
[----:B------:R0:W2:Y:S03]  /*14c50*/  SYNCS.PHASECHK.TRANS64.TRYWAIT P2, [R3+URZ+0x30850], R0 ;  /* 0x03085000030075a7 */ /* 0x0000a6000804017f */
[----:B--2---:R-:W-:Y:S05]  /*14c60*/  @!P2 NANOSLEEP.SYNCS 0x989680 ;  /* 0x009896800000a95d */ /* 0x004fea0003900000 */
[----:B------:R-:W2:Y:S02]  /*14c70*/  @!P2 SYNCS.PHASECHK.TRANS64 P2, [R3+URZ+0x30850], R0 ;  /* 0x030850000300a5a7 */ /* 0x000ea4000804007f */
[----:B--2---:R-:W-:Y:S05]  /*14c80*/  @!P2 BRA `(.L_x_1143) ;  /* 0xfffffffc00eca947 */ /* 0x004fea000383ffff */
[----:B------:R-:W-:Y:S05]  /*14c90*/  BRA `(.L_x_1142) ;  /* 0xffffff4c001c7947 */ /* 0x000fea000383ffff */
.L_x_1156:
[----:B-1----:R-:W-:-:S04]  /*14ca0*/  IMAD.U32 R7, RZ, RZ, UR5 ;  /* 0x00000005ff077e24 */ /* 0x002fc8000f8e00ff */
[----:B------:R1:W2:Y:S03]  /*14cb0*/  SYNCS.PHASECHK.TRANS64.TRYWAIT P0, [R7+URZ+0x30850], R0 ;  /* 0x03085000070075a7 */ /* 0x0002a6000800017f */
[----:B--2---:R-:W-:Y:S05]  /*14cc0*/  @!P0 NANOSLEEP.SYNCS 0x989680 ;  /* 0x009896800000895d */ /* 0x004fea0003900000 */
[----:B------:R-:W2:Y:S02]  /*14cd0*/  @!P0 SYNCS.PHASECHK.TRANS64 P0, [R7+URZ+0x30850], R0 ;  /* 0x03085000070085a7 */ /* 0x000ea4000800007f */
[----:B--2---:R-:W-:Y:S05]  /*14ce0*/  @!P0 BRA `(.L_x_1156) ;  /* 0xfffffffc00ec8947 */ /* 0x004fea000383ffff */
[----:B------:R-:W-:Y:S05]  /*14cf0*/  BRA `(.L_x_1155) ;  /* 0xffffff6800f47947 */ /* 0x000fea000383ffff */
.L_x_1206:
[----:B------:R-:W1:Y:S01]  /*14d00*/  S2R R9, SR_TID.X ;  /* 0x0000000000097919 */ /* 0x000e620000002100 */
[----:B------:R-:W-:Y:S01]  /*14d10*/  BSSY B0, `(.L_x_1274) ;  /* 0x000000a000007945 */ /* 0x000fe20003800000 */
[----:B------:R-:W-:Y:S02]  /*14d20*/  IMAD.MOV.U32 R12, RZ, RZ, RZ ;  /* 0x000000ffff0c7224 */ /* 0x000fe400078e00ff */
[----:B------:R-:W-:Y:S02]  /*14d30*/  IMAD.MOV.U32 R11, RZ, RZ, 0x1f ;  /* 0x0000001fff0b7424 */ /* 0x000fe400078e00ff */
[----:B------:R-:W-:Y:S01]  /*14d40*/  IMAD.MOV.U32 R15, RZ, RZ, -0x1 ;  /* 0xffffffffff0f7424 */ /* 0x000fe200078e00ff */
[----:B-1----:R-:W-:-:S04]  /*14d50*/  SHF.R.U32.HI R9, RZ, 0x5, R9 ;  /* 0x00000005ff097819 */ /* 0x002fc80000011609 */
[----:B------:R-:W-:-:S05]  /*14d60*/  LOP3.LUT R9, R9, 0x3, RZ, 0xc0, !PT ;  /* 0x0000000309097812 */ /* 0x000fca00078ec0ff */
[----:B0-----:R-:W-:-:S07]  /*14d70*/  IMAD.MOV.U32 R13, RZ, RZ, R9 ;  /* 0x000000ffff0d7224 */ /* 0x001fce00078e0009 */
[----:B------:R-:W-:Y:S05]  /*14d80*/  WARPSYNC.COLLECTIVE R15, `(.L_x_1275) ;  /* 0x000000000f087348 */ /* 0x000fea0003c00000 */
[----:B------:R0:W1:Y:S02]  /*14d90*/  SHFL.IDX P6, R14, R13, R12, R11 ;  /* 0x0000000c0d0e7389 */ /* 0x00006400000c000b */
[----:B01----:R-:W-:Y:S01]  /*14da0*/  ENDCOLLECTIVE ;  /* 0x000000000000791b */ /* 0x003fe20003800000 */
.L_x_1275:
[----:B------:R-:W-:Y:S05]  /*14db0*/  BSYNC B0 ;  /* 0x0000000000007941 */ /* 0x000fea0003800000 */
.L_x_1274:
[----:B------:R-:W-:Y:S05]  /*14dc0*/  BRA `(.L_x_1276) ;  /* 0xffffffc000547947 */ /* 0x000fea000383ffff */
.L_x_1207:
[----:B------:R-:W-:Y:S01]  /*14dd0*/  BSSY B0, `(.L_x_1277) ;  /* 0x0000006000007945 */ /* 0x000fe20003800000 */
[----:B------:R-:W-:-:S07]  /*14de0*/  IMAD.MOV.U32 R15, RZ, RZ, -0x1 ;  /* 0xffffffffff0f7424 */ /* 0x000fce00078e00ff */
[----:B0-----:R-:W-:Y:S05]  /*14df0*/  WARPSYNC.COLLECTIVE R15, `(.L_x_1278) ;  /* 0x000000000f0c7348 */ /* 0x001fea0003c00000 */
[----:B------:R-:W-:Y:S02]  /*14e00*/  ELECT P6, UR62, PT ;  /* 0x00000000003e782f */ /* 0x000fe400038c0000 */
[----:B------:R-:W-:Y:S01]  /*14e10*/  MOV R14, UR62 ;  /* 0x0000003e000e7c02 */ /* 0x000fe20008000f00 */
[----:B0-----:R-:W-:Y:S10]  /*14e20*/  ENDCOLLECTIVE ;  /* 0x000000000000791b */ /* 0x001ff40003800000 */
.L_x_1278:
[----:B------:R-:W-:Y:S05]  /*14e30*/  BSYNC B0 ;  /* 0x0000000000007941 */ /* 0x000fea0003800000 */
.L_x_1277:
[----:B------:R-:W-:Y:S05]  /*14e40*/  BRA `(.L_x_1279) ;  /* 0xffffffc000447947 */ /* 0x000fea000383ffff */
.L_x_1210:
[----:B-1----:R1:W2:Y:S02]  /*14e50*/  SYNCS.PHASECHK.TRANS64.TRYWAIT P0, [R9+URZ+0x30840], R10 ;  /* 0x0308400a090075a7 */ /* 0x0022a4000800017f */
[----:B--2---:R-:W-:Y:S05]  /*14e60*/  @!P0 NANOSLEEP.SYNCS 0x989680 ;  /* 0x009896800000895d */ /* 0x004fea0003900000 */
[----:B------:R-:W2:Y:S02]  /*14e70*/  @!P0 SYNCS.PHASECHK.TRANS64 P0, [R9+URZ+0x30840], R10 ;  /* 0x0308400a090085a7 */ /* 0x000ea4000800007f */
[----:B--2---:R-:W-:Y:S05]  /*14e80*/  @!P0 BRA `(.L_x_1210) ;  /* 0xfffffffc00f08947 */ /* 0x004fea000383ffff */
[----:B------:R-:W-:Y:S05]  /*14e90*/  BRA `(.L_x_1280) ;  /* 0xffffffc000ac7947 */ /* 0x000fea000383ffff */
.L_x_1213:
        /* <DEDUP_REMOVED lines=8> */
.L_x_1221:
[----:B0-----:R0:W1:Y:S02]  /*14f20*/  SYNCS.PHASECHK.TRANS64.TRYWAIT P0, [R2+URZ+0x30840], R3 ;  /* 0x03084003020075a7 */ /* 0x001064000800017f */
[----:B-1----:R-:W-:Y:S05]  /*14f30*/  @!P0 NANOSLEEP.SYNCS 0x989680 ;  /* 0x009896800000895d */ /* 0x002fea0003900000 */
[----:B------:R-:W1:Y:S02]  /*14f40*/  @!P0 SYNCS.PHASECHK.TRANS64 P0, [R2+URZ+0x30840], R3 ;  /* 0x03084003020085a7 */ /* 0x000e64000800007f */
[----:B-1----:R-:W-:Y:S05]  /*14f50*/  @!P0 BRA `(.L_x_1221) ;  /* 0xfffffffc00f08947 */ /* 0x002fea000383ffff */
[----:B------:R-:W-:Y:S05]  /*14f60*/  BRA `(.L_x_1282) ;  /* 0xffffffc800e47947 */ /* 0x000fea000383ffff */
.L_x_1223:
[----:B0-----:R0:W1:Y:S02]  /*14f70*/  SYNCS.PHASECHK.TRANS64.TRYWAIT P0, [R3+URZ+0x60], R2 ;  /* 0x00006002030075a7 */ /* 0x001064000800017f */
[----:B-1----:R-:W-:Y:S05]  /*14f80*/  @!P0 NANOSLEEP.SYNCS 0x989680 ;  /* 0x009896800000895d */ /* 0x002fea0003900000 */
[----:B------:R-:W1:Y:S02]  /*14f90*/  @!P0 SYNCS.PHASECHK.TRANS64 P0, [R3+URZ+0x60], R2 ;  /* 0x00006002030085a7 */ /* 0x000e64000800007f */
[----:B-1----:R-:W-:Y:S05]  /*14fa0*/  @!P0 BRA `(.L_x_1223) ;  /* 0xfffffffc00f08947 */ /* 0x002fea000383ffff */
[----:B------:R-:W-:Y:S05]  /*14fb0*/  BRA `(.L_x_1283) ;  /* 0xffffffcc00a47947 */ /* 0x000fea000383ffff */
.L_x_1228:
[----:B-1----:R1:W2:Y:S02]  /*14fc0*/  SYNCS.PHASECHK.TRANS64.TRYWAIT P0, [R2+URZ+0x30840], R3 ;  /* 0x03084003020075a7 */ /* 0x0022a4000800017f */
[----:B--2---:R-:W-:Y:S05]  /*14fd0*/  @!P0 NANOSLEEP.SYNCS 0x989680 ;  /* 0x009896800000895d */ /* 0x004fea0003900000 */
[----:B------:R-:W2:Y:S02]  /*14fe0*/  @!P0 SYNCS.PHASECHK.TRANS64 P0, [R2+URZ+0x30840], R3 ;  /* 0x03084003020085a7 */ /* 0x000ea4000800007f */
[----:B--2---:R-:W-:Y:S05]  /*14ff0*/  @!P0 BRA `(.L_x_1228) ;  /* 0xfffffffc00f08947 */ /* 0x004fea000383ffff */
[----:B------:R-:W-:Y:S05]  /*15000*/  BRA `(.L_x_1284) ;  /* 0xffffffd400347947 */ /* 0x000fea000383ffff */
.L_x_1230:
[----:B0-----:R0:W1:Y:S02]  /*15010*/  SYNCS.PHASECHK.TRANS64.TRYWAIT P1, [R3+URZ+0x60], R2 ;  /* 0x00006002030075a7 */ /* 0x001064000802017f */
[----:B-1----:R-:W-:Y:S05]  /*15020*/  @!P1 NANOSLEEP.SYNCS 0x989680 ;  /* 0x009896800000995d */ /* 0x002fea0003900000 */
[----:B------:R-:W1:Y:S02]  /*15030*/  @!P1 SYNCS.PHASECHK.TRANS64 P1, [R3+URZ+0x60], R2 ;  /* 0x00006002030095a7 */ /* 0x000e64000802007f */
[----:B-1----:R-:W-:Y:S05]  /*15040*/  @!P1 BRA `(.L_x_1230) ;  /* 0xfffffffc00f09947 */ /* 0x002fea000383ffff */
[----:B------:R-:W-:Y:S05]  /*15050*/  BRA `(.L_x_1285) ;  /* 0xffffffd400f47947 */ /* 0x000fea000383ffff */
.L_x_1235:
[----:B--2---:R2:W3:Y:S02]  /*15060*/  SYNCS.PHASECHK.TRANS64.TRYWAIT P0, [R2+URZ+0x30840], R3 ;  /* 0x03084003020075a7 */ /* 0x0044e4000800017f */
[----:B---3--:R-:W-:Y:S05]  /*15070*/  @!P0 NANOSLEEP.SYNCS 0x989680 ;  /* 0x009896800000895d */ /* 0x008fea0003900000 */
[----:B------:R-:W3:Y:S02]  /*15080*/  @!P0 SYNCS.PHASECHK.TRANS64 P0, [R2+URZ+0x30840], R3 ;  /* 0x03084003020085a7 */ /* 0x000ee4000800007f */
[----:B---3--:R-:W-:Y:S05]  /*15090*/  @!P0 BRA `(.L_x_1235) ;  /* 0xfffffffc00f08947 */ /* 0x008fea000383ffff */
[----:B------:R-:W-:Y:S05]  /*150a0*/  BRA `(.L_x_1286) ;  /* 0xffffffdc003c7947 */ /* 0x000fea000383ffff */
.L_x_1237:
[----:B0-----:R0:W1:Y:S02]  /*150b0*/  SYNCS.PHASECHK.TRANS64.TRYWAIT P1, [R2+URZ+0x60], R9 ;  /* 0x00006009020075a7 */ /* 0x001064000802017f */
[----:B-1----:R-:W-:Y:S05]  /*150c0*/  @!P1 NANOSLEEP.SYNCS 0x989680 ;  /* 0x009896800000995d */ /* 0x002fea0003900000 */
[----:B------:R-:W1:Y:S02]  /*150d0*/  @!P1 SYNCS.PHASECHK.TRANS64 P1, [R2+URZ+0x60], R9 ;  /* 0x00006009020095a7 */ /* 0x000e64000802007f */
[----:B-1----:R-:W-:Y:S05]  /*150e0*/  @!P1 BRA `(.L_x_1237) ;  /* 0xfffffffc00f09947 */ /* 0x002fea000383ffff */
[----:B------:R-:W-:Y:S05]  /*150f0*/  BRA `(.L_x_1287) ;  /* 0xffffffdc00fc7947 */ /* 0x000fea000383ffff */
.L_x_1244:
[----:B-1----:R1:W2:Y:S02]  /*15100*/  SYNCS.PHASECHK.TRANS64.TRYWAIT P0, [R3+URZ+0x30860], R0 ;  /* 0x03086000030075a7 */ /* 0x0022a4000800017f */
[----:B--2---:R-:W-:Y:S05]  /*15110*/  @!P0 NANOSLEEP.SYNCS 0x989680 ;  /* 0x009896800000895d */ /* 0x004fea0003900000 */
[----:B------:R-:W2:Y:S02]  /*15120*/  @!P0 SYNCS.PHASECHK.TRANS64 P0, [R3+URZ+0x30860], R0 ;  /* 0x03086000030085a7 */ /* 0x000ea4000800007f */
[----:B--2---:R-:W-:Y:S05]  /*15130*/  @!P0 BRA `(.L_x_1244) ;  /* 0xfffffffc00f08947 */ /* 0x004fea000383ffff */
[----:B------:R-:W-:Y:S05]  /*15140*/  BRA `(.L_x_1288) ;  /* 0xffffffe4002c7947 */ /* 0x000fea000383ffff */
.L_x_1246:
        /* <DEDUP_REMOVED lines=8> */
.L_x_1290:
[----:B------:R-:W-:Y:S05]  /*151d0*/  BSYNC B0 ;  /* 0x0000000000007941 */ /* 0x000fea0003800000 */
.L_x_1289:
        /* <DEDUP_REMOVED lines=8> */
.L_x_1291:
[----:B------:R-:W-:Y:S01]  /*15260*/  IMAD.MOV.U32 R16, RZ, RZ, R14 ;  /* 0x000000ffff107224 */ /* 0x000fe200078e000e */
[----:B------:R-:W-:Y:S06]  /*15270*/  BRA `(.L_x_1292) ;  /* 0xffffffe400dc7947 */ /* 0x000fec000383ffff */
.L_x_1249:
[----:B------:R-:W-:Y:S01]  /*15280*/  BSSY B0, `(.L_x_1293) ;  /* 0x0000008000007945 */ /* 0x000fe20003800000 */
[----:B0----5:R-:W-:Y:S02]  /*15290*/  IMAD.MOV.U32 R13, RZ, RZ, R17 ;  /* 0x000000ffff0d7224 */ /* 0x021fe400078e0011 */
[----:B------:R-:W-:Y:S02]  /*152a0*/  IMAD.MOV.U32 R12, RZ, RZ, 0x1 ;  /* 0x00000001ff0c7424 */ /* 0x000fe400078e00ff */
[----:B------:R-:W-:Y:S02]  /*152b0*/  IMAD.MOV.U32 R11, RZ, RZ, RZ ;  /* 0x000000ffff0b7224 */ /* 0x000fe400078e00ff */
[----:B------:R-:W-:-:S07]  /*152c0*/  IMAD.MOV.U32 R15, RZ, RZ, -0x1 ;  /* 0xffffffffff0f7424 */ /* 0x000fce00078e00ff */
[----:B-1234-:R-:W-:Y:S05]  /*152d0*/  WARPSYNC.COLLECTIVE R15, `(.L_x_1294) ;  /* 0x000000000f087348 */ /* 0x01efea0003c00000 */
[----:B------:R0:W0:Y:S02]  /*152e0*/  SHFL.UP P6, R14, R13, R12, R11 ;  /* 0x0400000c0d0e7389 */ /* 0x00002400000c000b */
[----:B01234-:R-:W-:Y:S01]  /*152f0*/  ENDCOLLECTIVE ;  /* 0x000000000000791b */ /* 0x01ffe20003800000 */
.L_x_1294:
[----:B------:R-:W-:Y:S05]  /*15300*/  BSYNC B0 ;  /* 0x0000000000007941 */ /* 0x000fea0003800000 */
.L_x_1293:
        /* <DEDUP_REMOVED lines=10> */
.L_x_1295:
        /* <DEDUP_REMOVED lines=8> */
.L_x_1296:
        /* <DEDUP_REMOVED lines=8> */
.L_x_1297:
        /* <DEDUP_REMOVED lines=8> */
.L_x_1298:
        /* <DEDUP_REMOVED lines=8> */
.L_x_1299:
[----:B------:R-:W-:Y:S05]  /*155b0*/  BRA `(.L_x_1300) ;  /* 0xffffffe400a07947 */ /* 0x000fea000383ffff */
.L_x_1254:
        /* <DEDUP_REMOVED lines=8> */
.L_x_1302:
[----:B------:R-:W-:Y:S05]  /*15640*/  BSYNC B0 ;  /* 0x0000000000007941 */ /* 0x000fea0003800000 */
.L_x_1301:
        /* <DEDUP_REMOVED lines=10> */
.L_x_1303:
        /* <DEDUP_REMOVED lines=8> */
.L_x_1304:
        /* <DEDUP_REMOVED lines=8> */
.L_x_1305:
        /* <DEDUP_REMOVED lines=8> */
.L_x_1306:
        /* <DEDUP_REMOVED lines=8> */
.L_x_1307:
[----:B------:R-:W-:Y:S05]  /*158f0*/  BRA `(.L_x_1308) ;  /* 0xffffffe400847947 */ /* 0x000fea000383ffff */
.L_x_1256:
[----:B------:R-:W-:Y:S01]  /*15900*/  BSSY B0, `(.L_x_1309) ;  /* 0x0000006000007945 */ /* 0x000fe20003800000 */
[----:B------:R-:W-:Y:S01]  /*15910*/  PLOP3.LUT P6, PT, P6, PT, PT, 0x8, 0x0 ;  /* 0x000000000000781c */ /* 0x000fe200037ce170 */
[----:B------:R-:W-:-:S12]  /*15920*/  IMAD.MOV.U32 R15, RZ, RZ, -0x1 ;  /* 0xffffffffff0f7424 */ /* 0x000fd800078e00ff */
[----:B0-----:R-:W-:Y:S05]  /*15930*/  WARPSYNC.COLLECTIVE R15, `(.L_x_1310) ;  /* 0x000000000f087348 */ /* 0x001fea0003c00000 */
[----:B------:R-:W-:Y:S01]  /*15940*/  VOTE.ANY R14, PT, P6 ;  /* 0x00000000000e7806 */ /* 0x000fe200030e0100 */
[----:B0-----:R-:W-:Y:S06]  /*15950*/  ENDCOLLECTIVE ;  /* 0x000000000000791b */ /* 0x001fec0003800000 */
.L_x_1310:
[----:B------:R-:W-:Y:S05]  /*15960*/  BSYNC B0 ;  /* 0x0000000000007941 */ /* 0x000fea0003800000 */
.L_x_1309:
        /* <DEDUP_REMOVED lines=9> */
.L_x_1311:
[----:B------:R-:W-:Y:S01]  /*15a00*/  IMAD.MOV.U32 R17, RZ, RZ, R14 ;  /* 0x000000ffff117224 */ /* 0x000fe200078e000e */
[----:B------:R-:W-:Y:S06]  /*15a10*/  BRA `(.L_x_1312) ;  /* 0xffffffe400747947 */ /* 0x000fec000383ffff */
.L_x_1258:
[----:B------:R-:W-:Y:S01]  /*15a20*/  BSSY B0, `(.L_x_1313) ;  /* 0x0000007000007945 */ /* 0x000fe20003800000 */
[----:B------:R-:W-:Y:S02]  /*15a30*/  IMAD.MOV.U32 R13, RZ, RZ, R2 ;  /* 0x000000ffff0d7224 */ /* 0x000fe400078e0002 */
[----:B------:R-:W-:Y:S02]  /*15a40*/  IMAD.MOV.U32 R11, RZ, RZ, 0x1f ;  /* 0x0000001fff0b7424 */ /* 0x000fe400078e00ff */
[----:B------:R-:W-:-:S07]  /*15a50*/  IMAD.MOV.U32 R15, RZ, RZ, -0x1 ;  /* 0xffffffffff0f7424 */ /* 0x000fce00078e00ff */
[----:B012---:R-:W-:Y:S05]  /*15a60*/  WARPSYNC.COLLECTIVE R15, `(.L_x_1314) ;  /* 0x000000000f087348 */ /* 0x007fea0003c00000 */
[----:B------:R3:W4:Y:S02]  /*15a70*/  SHFL.IDX P6, R14, R13, R12, R11 ;  /* 0x0000000c0d0e7389 */ /* 0x00072400000c000b */
[----:B01234-:R-:W-:Y:S01]  /*15a80*/  ENDCOLLECTIVE ;  /* 0x000000000000791b */ /* 0x01ffe20003800000 */
.L_x_1314:
[----:B------:R-:W-:Y:S05]  /*15a90*/  BSYNC B0 ;  /* 0x0000000000007941 */ /* 0x000fea0003800000 */
.L_x_1313:
[----:B------:R-:W-:Y:S01]  /*15aa0*/  IMAD.MOV.U32 R7, RZ, RZ, R14 ;  /* 0x000000ffff077224 */ /* 0x000fe200078e000e */
[----:B------:R-:W-:Y:S06]  /*15ab0*/  BRA `(.L_x_1257) ;  /* 0xffffffe400687947 */ /* 0x000fec000383ffff */
.L_x_1262:
[----:B-1----:R1:W2:Y:S02]  /*15ac0*/  SYNCS.PHASECHK.TRANS64.TRYWAIT P0, [R0+URZ+0x30820], R3 ;  /* 0x03082003000075a7 */ /* 0x0022a4000800017f */
[----:B--2---:R-:W-:Y:S05]  /*15ad0*/  @!P0 NANOSLEEP.SYNCS 0x989680 ;  /* 0x009896800000895d */ /* 0x004fea0003900000 */
[----:B------:R-:W2:Y:S02]  /*15ae0*/  @!P0 SYNCS.PHASECHK.TRANS64 P0, [R0+URZ+0x30820], R3 ;  /* 0x03082003000085a7 */ /* 0x000ea4000800007f */
[----:B--2---:R-:W-:Y:S05]  /*15af0*/  @!P0 BRA `(.L_x_1262) ;  /* 0xfffffffc00f08947 */ /* 0x004fea000383ffff */
[----:B------:R-:W-:Y:S05]  /*15b00*/  BRA `(.L_x_1315) ;  /* 0xffffffe800dc7947 */ /* 0x000fea000383ffff */
.L_x_1263:
[----:B------:R-:W2:Y:S01]  /*15b10*/  S2R R2, SR_TID.X ;  /* 0x0000000000027919 */ /* 0x000ea20000002100 */
[----:B------:R-:W-:Y:S01]  /*15b20*/  BSSY B0, `(.L_x_1316) ;  /* 0x000000a000007945 */ /* 0x000fe20003800000 */
[----:B------:R-:W-:Y:S02]  /*15b30*/  IMAD.MOV.U32 R12, RZ, RZ, RZ ;  /* 0x000000ffff0c7224 */ /* 0x000fe400078e00ff */
[----:B------:R-:W-:Y:S02]  /*15b40*/  IMAD.MOV.U32 R11, RZ, RZ, 0x1f ;  /* 0x0000001fff0b7424 */ /* 0x000fe400078e00ff */
[----:B------:R-:W-:Y:S01]  /*15b50*/  IMAD.MOV.U32 R15, RZ, RZ, -0x1 ;  /* 0xffffffffff0f7424 */ /* 0x000fe200078e00ff */
[----:B--2---:R-:W-:-:S04]  /*15b60*/  SHF.R.U32.HI R2, RZ, 0x5, R2 ;  /* 0x00000005ff027819 */ /* 0x004fc80000011602 */
[----:B------:R-:W-:-:S05]  /*15b70*/  LOP3.LUT R2, R2, 0x3, RZ, 0xc0, !PT ;  /* 0x0000000302027812 */ /* 0x000fca00078ec0ff */
[----:B0-----:R-:W-:-:S07]  /*15b80*/  IMAD.MOV.U32 R13, RZ, RZ, R2 ;  /* 0x000000ffff0d7224 */ /* 0x001fce00078e0002 */
[----:B-1----:R-:W-:Y:S05]  /*15b90*/  WARPSYNC.COLLECTIVE R15, `(.L_x_1317) ;  /* 0x000000000f087348 */ /* 0x002fea0003c00000 */
[----:B------:R0:W2:Y:S02]  /*15ba0*/  SHFL.IDX P6, R14, R13, R12, R11 ;  /* 0x0000000c0d0e7389 */ /* 0x0000a400000c000b */
[----:B012---:R-:W-:Y:S01]  /*15bb0*/  ENDCOLLECTIVE ;  /* 0x000000000000791b */ /* 0x007fe20003800000 */
.L_x_1317:
[----:B------:R-:W-:Y:S05]  /*15bc0*/  BSYNC B0 ;  /* 0x0000000000007941 */ /* 0x000fea0003800000 */
.L_x_1316:
[----:B------:R-:W-:Y:S05]  /*15bd0*/  BRA `(.L_x_1318) ;  /* 0xffffffe800c47947 */ /* 0x000fea000383ffff */
.L_x_1266:
[----:B------:R-:W-:Y:S01]  /*15be0*/  BSSY B1, `(.L_x_1319) ;  /* 0x0000006000017945 */ /* 0x000fe20003800000 */
[----:B------:R-:W-:-:S07]  /*15bf0*/  IMAD.MOV.U32 R15, RZ, RZ, -0x1 ;  /* 0xffffffffff0f7424 */ /* 0x000fce00078e00ff */
[----:B012---:R-:W-:Y:S05]  /*15c00*/  WARPSYNC.COLLECTIVE R15, `(.L_x_1320) ;  /* 0x000000000f0c7348 */ /* 0x007fea0003c00000 */
[----:B------:R-:W-:Y:S02]  /*15c10*/  ELECT P6, UR62, PT ;  /* 0x00000000003e782f */ /* 0x000fe400038c0000 */
[----:B------:R-:W-:Y:S01]  /*15c20*/  MOV R14, UR62 ;  /* 0x0000003e000e7c02 */ /* 0x000fe20008000f00 */
[----:B012---:R-:W-:Y:S10]  /*15c30*/  ENDCOLLECTIVE ;  /* 0x000000000000791b */ /* 0x007ff40003800000 */
.L_x_1320:
[----:B------:R-:W-:Y:S05]  /*15c40*/  BSYNC B1 ;  /* 0x0000000000017941 */ /* 0x000fea0003800000 */
.L_x_1319:
[----:B------:R-:W-:Y:S05]  /*15c50*/  BRA `(.L_x_1321) ;  /* 0xffffffe800bc7947 */ /* 0x000fea000383ffff */
.L_x_1268:
[----:B-1----:R1:W2:Y:S02]  /*15c60*/  SYNCS.PHASECHK.TRANS64.TRYWAIT P0, [R6+URZ], R5 ;  /* 0x00000005060075a7 */ /* 0x0022a4000800017f */
[----:B--2---:R-:W-:Y:S05]  /*15c70*/  @!P0 NANOSLEEP.SYNCS 0x989680 ;  /* 0x009896800000895d */ /* 0x004fea0003900000 */
[----:B------:R-:W2:Y:S02]  /*15c80*/  @!P0 SYNCS.PHASECHK.TRANS64 P0, [R6+URZ], R5 ;  /* 0x00000005060085a7 */ /* 0x000ea4000800007f */
[----:B--2---:R-:W-:Y:S05]  /*15c90*/  @!P0 BRA `(.L_x_1268) ;  /* 0xfffffffc00f08947 */ /* 0x004fea000383ffff */
[----:B------:R-:W-:Y:S05]  /*15ca0*/  BRA `(.L_x_1322) ;  /* 0xffffffec00007947 */ /* 0x000fea000383ffff */
.L_x_1269:
[----:B--2---:R2:W3:Y:S02]  /*15cb0*/  SYNCS.PHASECHK.TRANS64.TRYWAIT P0, [R7+URZ], R2 ;  /* 0x00000002070075a7 */ /* 0x0044e4000800017f */
[----:B---3--:R-:W-:Y:S05]  /*15cc0*/  @!P0 NANOSLEEP.SYNCS 0x989680 ;  /* 0x009896800000895d */ /* 0x008fea0003900000 */
[----:B------:R-:W3:Y:S02]  /*15cd0*/  @!P0 SYNCS.PHASECHK.TRANS64 P0, [R7+URZ], R2 ;  /* 0x00000002070085a7 */ /* 0x000ee4000800007f */
[----:B---3--:R-:W-:Y:S05]  /*15ce0*/  @!P0 BRA `(.L_x_1269) ;  /* 0xfffffffc00f08947 */ /* 0x008fea000383ffff */
[----:B------:R-:W-:Y:S05]  /*15cf0*/  BRA `(.L_x_1323) ;  /* 0xffffffe800f47947 */ /* 0x000fea000383ffff */
.L_x_1271:
[----:B---3--:R3:W4:Y:S02]  /*15d00*/  SYNCS.PHASECHK.TRANS64.TRYWAIT P0, [R4+URZ], R5 ;  /* 0x00000005040075a7 */ /* 0x008724000800017f */
[----:B----4-:R-:W-:Y:S05]  /*15d10*/  @!P0 NANOSLEEP.SYNCS 0x989680 ;  /* 0x009896800000895d */ /* 0x010fea0003900000 */
[----:B------:R-:W4:Y:S02]  /*15d20*/  @!P0 SYNCS.PHASECHK.TRANS64 P0, [R4+URZ], R5 ;  /* 0x00000005040085a7 */ /* 0x000f24000800007f */
[----:B----4-:R-:W-:Y:S05]  /*15d30*/  @!P0 BRA `(.L_x_1271) ;  /* 0xfffffffc00f08947 */ /* 0x010fea000383ffff */
[----:B------:R-:W-:Y:S05]  /*15d40*/  BRA `(.L_x_1324) ;  /* 0xffffffe800fc7947 */ /* 0x000fea000383ffff */
.L_x_1325:
        /* <DEDUP_REMOVED lines=11> */
.L_x_2842:


//--------------------- .text._ZN7cutlass13device_kernelIN5flash11enable_sm90INS1_16FlashAttnFwdSm90INS1_25CollectiveMainloopFwdSm90ILi2EN4cute5tupleIJNS5_1CILi1EEES8_S8_EEENS6_IJNS7_ILi128EEENS7_ILi64EEENS7_ILi256EEEEEELi256ENS_10bfloat16_tEfNS_4arch4Sm90ELb0ELb1ELb0ELb1ELb0ELb1ELb0ELb1ELb1ELb0ELb0ELb0EEENS1_21CollectiveEpilogueFwdINS6_IJSA_SC_SB_EEES9_SE_SG_Li256ELb1ELb0ELb0ELb0EEENS1_36VarlenDynamicPersistentTileSchedulerILi128ELi64ELi256ELi32ELb0ELb0ELb1ELb1ELb0ELb1EEEEEEEEEvNT_6ParamsE --------------------------
	.section	.text._ZN7cutlass13device_kernelIN5flash11enable_sm90INS1_16FlashAttnFwdSm90INS1_25CollectiveMainloopFwdSm90ILi2EN4cute5tupleIJNS5_1CILi1EEES8_S8_EEENS6_IJNS7_ILi128EEENS7_ILi64EEENS7_ILi256EEEEEELi256ENS_10bfloat16_tEfNS_4arch4Sm90ELb0ELb1ELb0ELb1ELb0ELb1ELb0ELb1ELb1ELb0ELb0ELb0EEENS1_21CollectiveEpilogueFwdINS6_IJSA_SC_SB_EEES9_SE_SG_Li256ELb1ELb0ELb0ELb0EEENS1_36VarlenDynamicPersistentTileSchedulerILi128ELi64ELi256ELi32ELb0ELb0ELb1ELb1ELb0ELb1EEEEEEEEEvNT_6ParamsE,"ax",@progbits
	.align	128
.text._ZN7cutlass13device_kernelIN5flash11enable_sm90INS1_16FlashAttnFwdSm90INS1_25CollectiveMainloopFwdSm90ILi2EN4cute5tupleIJNS5_1CILi1EEES8_S8_EEENS6_IJNS7_ILi128EEENS7_ILi64EEENS7_ILi256EEEEEELi256ENS_10bfloat16_tEfNS_4arch4Sm90ELb0ELb1ELb0ELb1ELb0ELb1ELb0ELb1ELb1ELb0ELb0ELb0EEENS1_21CollectiveEpilogueFwdINS6_IJSA_SC_SB_EEES9_SE_SG_Li256ELb1ELb0ELb0ELb0EEENS1_36VarlenDynamicPersistentTileSchedulerILi128ELi64ELi256ELi32ELb0ELb0ELb1ELb1ELb0ELb1EEEEEEEEEvNT_6ParamsE:
        .type           _ZN7cutlass13device_kernelIN5flash11enable_sm90INS1_16FlashAttnFwdSm90INS1_25CollectiveMainloopFwdSm90ILi2EN4cute5tupleIJNS5_1CILi1EEES8_S8_EEENS6_IJNS7_ILi128EEENS7_ILi64EEENS7_ILi256EEEEEELi256ENS_10bfloat16_tEfNS_4arch4Sm90ELb0ELb1ELb0ELb1ELb0ELb1ELb0ELb1ELb1ELb0ELb0ELb0EEENS1_21CollectiveEpilogueFwdINS6_IJSA_SC_SB_EEES9_SE_SG_Li256ELb1ELb0ELb0ELb0EEENS1_36VarlenDynamicPersistentTileSchedulerILi128ELi64ELi256ELi32ELb0ELb0ELb1ELb1ELb0ELb1EEEEEEEEEvNT_6ParamsE,@function
        .size           _ZN7cutlass13device_kernelIN5flash11enable_sm90INS1_16FlashAttnFwdSm90INS1_25CollectiveMainloopFwdSm90ILi2EN4cute5tupleIJNS5_1CILi1EEES8_S8_EEENS6_IJNS7_ILi128EEENS7_ILi64EEENS7_ILi256EEEEEELi256ENS_10bfloat16_tEfNS_4arch4Sm90ELb0ELb1ELb0ELb1ELb0ELb1ELb0ELb1ELb1ELb0ELb0ELb0EEENS1_21CollectiveEpilogueFwdINS6_IJSA_SC_SB_EEES9_SE_SG_Li256ELb1ELb0ELb0ELb0EEENS1_36VarlenDynamicPersistentTileSchedulerILi128ELi64ELi256ELi32ELb0ELb0ELb1ELb1ELb0ELb1EEEEEEEEEvNT_6ParamsE,(.L_x_2843 - _ZN7cutlass13device_kernelIN5flash11enable_sm90INS1_16FlashAttnFwdSm90INS1_25CollectiveMainloopFwdSm90ILi2EN4cute5tupleIJNS5_1CILi1EEES8_S8_EEENS6_IJNS7_ILi128EEENS7_ILi64EEENS7_ILi256EEEEEELi256ENS_10bfloat16_tEfNS_4arch4Sm90ELb0ELb1ELb0ELb1ELb0ELb1ELb0ELb1ELb1ELb0ELb0ELb0EEENS1_21CollectiveEpilogueFwdINS6_IJSA_SC_SB_EEES9_SE_SG_Li256ELb1ELb0ELb0ELb0EEENS1_36VarlenDynamicPersistentTileSchedulerILi128ELi64ELi256ELi32ELb0ELb0ELb1ELb1ELb0ELb1EEEEEEEEEvNT_6ParamsE)
        .other          _ZN7cutlass13device_kernelIN5flash11enable_sm90INS1_16FlashAttnFwdSm90INS1_25CollectiveMainloopFwdSm90ILi2EN4cute5tupleIJNS5_1CILi1EEES8_S8_EEENS6_IJNS7_ILi128EEENS7_ILi64EEENS7_ILi256EEEEEELi256ENS_10bfloat16_tEfNS_4arch4Sm90ELb0ELb1ELb0ELb1ELb0ELb1ELb0ELb1ELb1ELb0ELb0ELb0EEENS1_21CollectiveEpilogueFwdINS6_IJSA_SC_SB_EEES9_SE_SG_Li256ELb1ELb0ELb0ELb0EEENS1_36VarlenDynamicPersistentTileSchedulerILi128ELi64ELi256ELi32ELb0ELb0ELb1ELb1ELb0ELb1EEEEEEEEEvNT_6ParamsE,@"STO_CUDA_ENTRY STV_DEFAULT"
_ZN7cutlass13device_kernelIN5flash11enable_sm90INS1_16FlashAttnFwdSm90INS1_25CollectiveMainloopFwdSm90ILi2EN4cute5tupleIJNS5_1CILi1EEES8_S8_EEENS6_IJNS7_ILi128EEENS7_ILi64EEENS7_ILi256EEEEEELi256ENS_10bfloat16_tEfNS_4arch4Sm90ELb0ELb1ELb0ELb1ELb0ELb1ELb0ELb1ELb1ELb0ELb0ELb0EEENS1_21CollectiveEpilogueFwdINS6_IJSA_SC_SB_EEES9_SE_SG_Li256ELb1ELb0ELb0ELb0EEENS1_36VarlenDynamicPersistentTileSchedulerILi128ELi64ELi256ELi32ELb0ELb0ELb1ELb1ELb0ELb1EEEEEEEEEvNT_6ParamsE:
        /* <DEDUP_REMOVED lines=26> */
.L_x_1327:
[----:B------:R-:W-:Y:S05]  /*01a0*/  BSYNC B0 ;  /* 0x0000000000007941 */ /* 0x000fea0003800000 */
.L_x_1326:
        /* <DEDUP_REMOVED lines=40> */
.L_x_1328:
        /* <DEDUP_REMOVED lines=22> */
.L_x_1329:
        /* <DEDUP_REMOVED lines=18> */
.L_x_1330:
        /* <DEDUP_REMOVED lines=22> */
.L_x_1331:
        /* <DEDUP_REMOVED lines=22> */
.L_x_1332:
        /* <DEDUP_REMOVED lines=8> */
.L_x_1335:
        /* <DEDUP_REMOVED lines=15> */
[----:B------:R-:W1:Y:S02]  /*0ae0*/  S2R R0, SR_TID.X ;  /* 0x0000000000007919 */ /* 0x000e640000002100 */
[----:B-1----:R-:W-:-:S05]  /*0af0*/  VIADD R0, R0, 0xffffff80 ;  /* 0xffffff8000007836 */ /* 0x002fca0000000000 */
[----:B------:R-:W-:-:S04]  /*0b00*/  SHF.R.S32.HI R3, RZ, 0x1f, R0 ;  /* 0x0000001fff037819 */ /* 0x000fc80000011400 */
[CC--:B------:R-:W-:Y:S02]  /*0b10*/  LEA.HI R4, R3.reuse, R0.reuse, RZ, 0x4 ;  /* 0x0000000003047211 */ /* 0x0c0fe400078f20ff */
[CC--:B------:R-:W-:Y:S02]  /*0b20*/  LEA.HI R6, R3.reuse, R0.reuse, RZ, 0x5 ;  /* 0x0000000003067211 */ /* 0x0c0fe400078f28ff */
[CC--:B0-----:R-:W-:Y:S02]  /*0b30*/  LEA.HI R2, R3.reuse, R0.reuse, RZ, 0x7 ;  /* 0x0000000003027211 */ /* 0x0c1fe400078f38ff */
[----:B------:R-:W-:Y:S01]  /*0b40*/  SHF.R.S32.HI R7, RZ, 0x4, R4 ;  /* 0x00000004ff077819 */ /* 0x000fe20000011404 */
[----:B------:R-:W-:Y:S01]  /*0b50*/  IMAD.SHL.U32 R6, R6, 0x20, RZ ;  /* 0x0000002006067824 */ /* 0x000fe200078e00ff */
[CC--:B------:R-:W-:Y:S02]  /*0b60*/  LEA.HI R18, R3.reuse, R0.reuse, RZ, 0x3 ;  /* 0x0000000003127211 */ /* 0x0c0fe400078f18ff */
[----:B------:R-:W-:-:S02]  /*0b70*/  LEA.HI R11, R3, R0, RZ, 0x6 ;  /* 0x00000000030b7211 */ /* 0x000fc400078f30ff */
[----:B------:R-:W-:Y:S02]  /*0b80*/  LOP3.LUT R5, R2, 0xffffff80, RZ, 0xc0, !PT ;  /* 0xffffff8002057812 */ /* 0x000fe400078ec0ff */
[C---:B------:R-:W-:Y:S02]  /*0b90*/  LOP3.LUT R3, R4.reuse, 0x3fffff0, RZ, 0xc0, !PT ;  /* 0x03fffff004037812 */ /* 0x040fe400078ec0ff */
[----:B------:R-:W-:Y:S01]  /*0ba0*/  LEA.HI R4, R4, R7, RZ, 0x1 ;  /* 0x0000000704047211 */ /* 0x000fe200078f08ff */
[----:B------:R-:W-:Y:S01]  /*0bb0*/  IMAD.IADD R20, R0, 0x1, -R5 ;  /* 0x0000000100147824 */ /* 0x000fe200078e0a05 */
[----:B------:R-:W-:Y:S01]  /*0bc0*/  LOP3.LUT R9, R18, 0xfffffff8, RZ, 0xc0, !PT ;  /* 0xfffffff812097812 */ /* 0x000fe200078ec0ff */
[----:B------:R-:W-:Y:S01]  /*0bd0*/  IMAD.IADD R5, R0, 0x1, -R3 ;  /* 0x0000000100057824 */ /* 0x000fe200078e0a03 */
[----:B------:R-:W-:Y:S02]  /*0be0*/  LOP3.LUT R6, R6, 0xfffffc00, RZ, 0xc0, !PT ;  /* 0xfffffc0006067812 */ /* 0x000fe400078ec0ff */
[----:B------:R-:W-:Y:S01]  /*0bf0*/  LOP3.LUT R4, R4, 0x1ffffffe, RZ, 0xc0, !PT ;  /* 0x1ffffffe04047812 */ /* 0x000fe200078ec0ff */
[----:B------:R-:W-:Y:S01]  /*0c00*/  IMAD.IADD R12, R0, 0x1, -R9 ;  /* 0x00000001000c7824 */ /* 0x000fe200078e0a09 */
[----:B------:R-:W-:Y:S01]  /*0c10*/  SHF.R.S32.HI R18, RZ, 0x3, R18 ;  /* 0x00000003ff127819 */ /* 0x000fe20000011412 */
[----:B------:R-:W-:Y:S01]  /*0c20*/  IMAD R5, R5, 0x40, R6 ;  /* 0x0000004005057824 */ /* 0x000fe200078e0206 */
[----:B------:R-:W-:Y:S01]  /*0c30*/  STL [R1+0x78], R20 ;  /* 0x0000781401007387 */ /* 0x000fe20000100800 */
[----:B------:R-:W-:Y:S01]  /*0c40*/  IMAD.IADD R4, R7, 0x1, -R4 ;  /* 0x0000000107047824 */ /* 0x000fe200078e0a04 */
[----:B------:R-:W-:Y:S01]  /*0c50*/  SHF.R.S32.HI R8, RZ, 0x1f, R20 ;  /* 0x0000001fff087819 */ /* 0x000fe20000011414 */
[----:B------:R-:W-:Y:S01]  /*0c60*/  IMAD.SHL.U32 R208, R12, 0x4, RZ ;  /* 0x000000040cd07824 */ /* 0x000fe200078e00ff */
[----:B------:R-:W-:Y:S01]  /*0c70*/  STL [R1+0x28], R12 ;  /* 0x0000280c01007387 */ /* 0x000fe20000100800 */
[----:B------:R-:W-:Y:S01]  /*0c80*/  VIADD R6, R18, 0x60 ;  /* 0x0000006012067836 */ /* 0x000fe20000000000 */
[----:B------:R-:W-:Y:S01]  /*0c90*/  LEA.HI R10, R8, R20, RZ, 0x2 ;  /* 0x00000014080a7211 */ /* 0x000fe200078f10ff */
[----:B------:R-:W-:Y:S01]  /*0ca0*/  IMAD R4, R4, 0x8, R5 ;  /* 0x0000000804047824 */ /* 0x000fe200078e0205 */
[----:B------:R-:W-:Y:S01]  /*0cb0*/  SHF.R.S32.HI R3, RZ, 0x7, R2 ;  /* 0x00000007ff037819 */ /* 0x000fe20000011402 */
[----:B------:R-:W-:Y:S01]  /*0cc0*/  VIADD R7, R208, 0x40 ;  /* 0x00000040d0077836 */ /* 0x000fe20000000000 */
[----:B------:R-:W-:Y:S01]  /*0cd0*/  SHF.R.S32.HI R5, RZ, 0x1f, R6 ;  /* 0x0000001fff057819 */ /* 0x000fe20000011406 */
[----:B------:R-:W-:Y:S01]  /*0ce0*/  IMAD.SHL.U32 R229, R12, 0x8, RZ ;  /* 0x000000080ce57824 */ /* 0x000fe200078e00ff */
[----:B------:R0:W-:Y:S01]  /*0cf0*/  STL [R1+0x98], R4 ;  /* 0x0000980401007387 */ /* 0x0001e20000100800 */
[----:B------:R-:W-:Y:S01]  /*0d00*/  IMAD.IADD R226, R208, 0x1, R7 ;  /* 0x00000001d0e27824 */ /* 0x000fe200078e0207 */
[--C-:B------:R-:W-:Y:S01]  /*0d10*/  SHF.R.S32.HI R0, RZ, 0x2, R10.reuse ;  /* 0x00000002ff007819 */ /* 0x100fe2000001140a */
[C---:B------:R-:W-:Y:S01]  /*0d20*/  VIADD R234, R18.reuse, 0x20 ;  /* 0x0000002012ea7836 */ /* 0x040fe20000000000 */
[----:B------:R-:W-:Y:S01]  /*0d30*/  STL [R1+0x70], R6 ;  /* 0x0000700601007387 */ /* 0x000fe20000100800 */
[----:B------:R-:W-:Y:S01]  /*0d40*/  SHF.R.S32.HI R9, RZ, 0x1f, R10 ;  /* 0x0000001fff097819 */ /* 0x000fe2000001140a */
[----:B------:R-:W-:Y:S01]  /*0d50*/  IMAD.SHL.U32 R25, R18, 0x40, RZ ;  /* 0x0000004012197824 */ /* 0x000fe200078e00ff */
[----:B------:R-:W-:Y:S01]  /*0d60*/  LEA.HI R2, R2, R3, RZ, 0x1 ;  /* 0x0000000302027211 */ /* 0x000fe200078f08ff */
[----:B------:R1:W-:Y:S01]  /*0d70*/  STL [R1+0x4], R7 ;  /* 0x0000040701007387 */ /* 0x0003e20000100800 */
[----:B------:R-:W-:Y:S01]  /*0d80*/  LEA.HI R9, R9, R0, RZ, 0x3 ;  /* 0x0000000009097211 */ /* 0x000fe200078f18ff */
[----:B0-----:R-:W-:Y:S01]  /*0d90*/  IMAD.SHL.U32 R4, R6, 0x40, RZ ;  /* 0x0000004006047824 */ /* 0x001fe200078e00ff */
[----:B------:R-:W-:-:S02]  /*0da0*/  LOP3.LUT R2, R2, 0x3fffffe, RZ, 0xc0, !PT ;  /* 0x03fffffe02027812 */ /* 0x000fc400078ec0ff */
[----:B------:R-:W-:Y:S02]  /*0db0*/  LOP3.LUT R9, R9, 0xfffffff8, RZ, 0xc0, !PT ;  /* 0xfffffff809097812 */ /* 0x000fe400078ec0ff */
[----:B------:R-:W-:Y:S01]  /*0dc0*/  LEA.HI R8, R8, R20, RZ, 0x5 ;  /* 0x0000001408087211 */ /* 0x000fe200078f28ff */
[----:B------:R-:W-:Y:S01]  /*0dd0*/  IMAD.IADD R2, R3, 0x1, -R2 ;  /* 0x0000000103027824 */ /* 0x000fe200078e0a02 */
[----:B-1----:R-:W-:Y:S01]  /*0de0*/  LEA.HI R7, R5, R6, RZ, 0x3 ;  /* 0x0000000605077211 */ /* 0x002fe200078f18ff */
[----:B------:R-:W-:Y:S01]  /*0df0*/  IMAD.IADD R9, R0, 0x1, -R9 ;  /* 0x0000000100097824 */ /* 0x000fe200078e0a09 */
[----:B------:R-:W-:Y:S01]  /*0e00*/  SHF.R.S32.HI R8, RZ, 0x5, R8 ;  /* 0x00000005ff087819 */ /* 0x000fe20000011408 */
[----:B------:R-:W-:Y:S01]  /*0e10*/  VIADD R0, R18, 0x40 ;  /* 0x0000004012007836 */ /* 0x000fe20000000000 */
[----:B------:R-:W-:Y:S01]  /*0e20*/  SHF.R.S32.HI R5, RZ, 0x1f, R226 ;  /* 0x0000001fff057819 */ /* 0x000fe200000114e2 */
[----:B------:R-:W-:Y:S02]  /*0e30*/  IMAD.SHL.U32 R17, R7, 0x40, RZ ;  /* 0x0000004007117824 */ /* 0x000fe400078e00ff */
[----:B------:R-:W-:Y:S01]  /*0e40*/  IMAD R9, R8, 0x10, R9 ;  /* 0x0000001008097824 */ /* 0x000fe200078e0209 */
[----:B------:R-:W-:-:S02]  /*0e50*/  SHF.R.S32.HI R3, RZ, 0x1f, R0 ;  /* 0x0000001fff037819 */ /* 0x000fc40000011400 */
[----:B------:R-:W-:Y:S02]  /*0e60*/  LOP3.LUT R22, R17, 0xfffffe00, RZ, 0xc0, !PT ;  /* 0xfffffe0011167812 */ /* 0x000fe400078ec0ff */
[----:B------:R-:W-:Y:S01]  /*0e70*/  LEA.HI R3, R3, R0, RZ, 0x3 ;  /* 0x0000000003037211 */ /* 0x000fe200078f18ff */
[----:B------:R-:W-:Y:S01]  /*0e80*/  IMAD.SHL.U32 R0, R0, 0x40, RZ ;  /* 0x0000004000007824 */ /* 0x000fe200078e00ff */
[----:B------:R-:W-:Y:S01]  /*0e90*/  LOP3.LUT R8, R4, 0x1c0, RZ, 0xc0, !PT ;  /* 0x000001c004087812 */ /* 0x000fe200078ec0ff */
[----:B------:R-:W-:Y:S01]  /*0ea0*/  STL [R1+0x74], R22 ;  /* 0x0000741601007387 */ /* 0x000fe20000100800 */
[----:B------:R-:W-:Y:S01]  /*0eb0*/  LEA.HI R4, R5, R226, RZ, 0x3 ;  /* 0x000000e205047211 */ /* 0x000fe200078f18ff */
[----:B------:R-:W-:Y:S01]  /*0ec0*/  IMAD.SHL.U32 R6, R3, 0x40, RZ ;  /* 0x0000004003067824 */ /* 0x000fe200078e00ff */
[----:B------:R-:W-:Y:S01]  /*0ed0*/  LOP3.LUT R0, R0, 0x1c0, RZ, 0xc0, !PT ;  /* 0x000001c000007812 */ /* 0x000fe200078ec0ff */
[----:B------:R-:W2:Y:S01]  /*0ee0*/  LDL.LU R17, [R1+0x2c] ;  /* 0x00002c0001117983 */ /* 0x000ea20000300800 */
[----:B------:R-:W-:-:S02]  /*0ef0*/  LOP3.LUT R12, R8, 0x38, R229, 0xf8, !PT ;  /* 0x00000038080c7812 */ /* 0x000fc400078ef8e5 */
[----:B------:R-:W-:Y:S02]  /*0f00*/  LOP3.LUT R3, R0, 0x38, R229, 0xf8, !PT ;  /* 0x0000003800037812 */ /* 0x000fe400078ef8e5 */
[----:B------:R-:W-:Y:S02]  /*0f10*/  SHF.R.U32.HI R7, RZ, 0x3, R0 ;  /* 0x00000003ff077819 */ /* 0x000fe40000011600 */
[----:B------:R-:W-:Y:S02]  /*0f20*/  LOP3.LUT R6, R6, 0xfffffe00, RZ, 0xc0, !PT ;  /* 0xfffffe0006067812 */ /* 0x000fe400078ec0ff */
[----:B------:R-:W-:Y:S02]  /*0f30*/  LOP3.LUT R0, R0, 0x38, R4, 0xf8, !PT ;  /* 0x0000003800007812 */ /* 0x000fe400078ef804 */
[----:B------:R-:W-:Y:S02]  /*0f40*/  LOP3.LUT R21, R6, R3, R7, 0xf6, !PT ;  /* 0x0000000306157212 */ /* 0x000fe400078ef607 */
[----:B------:R-:W-:-:S02]  /*0f50*/  SHF.R.S32.HI R3, RZ, 0x1f, R234 ;  /* 0x0000001fff037819 */ /* 0x000fc400000114ea */
[----:B------:R-:W-:Y:S01]  /*0f60*/  LOP3.LUT R7, R0, R7, RZ, 0x3c, !PT ;  /* 0x0000000700077212 */ /* 0x000fe200078e3cff */
[----:B------:R-:W-:Y:S01]  /*0f70*/  IMAD R0, R2, 0x40, R9 ;  /* 0x0000004002007824 */ /* 0x000fe200078e0209 */
[----:B------:R-:W-:Y:S01]  /*0f80*/  LEA.HI R3, R3, R234, RZ, 0x3 ;  /* 0x000000ea03037211 */ /* 0x000fe200078f18ff */
[----:B------:R-:W-:Y:S01]  /*0f90*/  IMAD.SHL.U32 R2, R234, 0x40, RZ ;  /* 0x00000040ea027824 */ /* 0x000fe200078e00ff */
[----:B------:R-:W-:Y:S02]  /*0fa0*/  LEA.HI R5, R5, R226, RZ, 0x6 ;  /* 0x000000e205057211 */ /* 0x000fe400078f30ff */
[----:B------:R0:W-:Y:S01]  /*0fb0*/  STL [R1+0x54], R0 ;  /* 0x0000540001007387 */ /* 0x0001e20000100800 */
[----:B------:R-:W-:Y:S01]  /*0fc0*/  SHF.R.U32.HI R19, RZ, 0x3, R8 ;  /* 0x00000003ff137819 */ /* 0x000fe20000011608 */
[----:B------:R-:W-:Y:S01]  /*0fd0*/  IMAD.SHL.U32 R3, R3, 0x40, RZ ;  /* 0x0000004003037824 */ /* 0x000fe200078e00ff */
[----:B------:R-:W-:Y:S01]  /*0fe0*/  LOP3.LUT R27, R2, 0x1c0, RZ, 0xc0, !PT ;  /* 0x000001c0021b7812 */ /* 0x000fe200078ec0ff */
[----:B------:R-:W-:Y:S01]  /*0ff0*/  IMAD.SHL.U32 R11, R11, 0x8, RZ ;  /* 0x000000080b0b7824 */ /* 0x000fe200078e00ff */
[----:B------:R-:W-:Y:S01]  /*1000*/  LOP3.LUT R2, R4, 0x38, RZ, 0xc0, !PT ;  /* 0x0000003804027812 */ /* 0x000fe200078ec0ff */
[----:B------:R-:W-:Y:S01]  /*1010*/  IMAD.SHL.U32 R5, R5, 0x80, RZ ;  /* 0x0000008005057824 */ /* 0x000fe200078e00ff */
[----:B------:R-:W-:-:S02]  /*1020*/  LOP3.LUT R8, R8, 0x38, R4, 0xf8, !PT ;  /* 0x0000003808087812 */ /* 0x000fc400078ef804 */
[----:B0-----:R-:W-:Y:S02]  /*1030*/  LOP3.LUT R0, R25, 0x1c0, RZ, 0xc0, !PT ;  /* 0x000001c019007812 */ /* 0x001fe400078ec0ff */
[----:B------:R-:W-:Y:S02]  /*1040*/  SHF.R.U32.HI R24, RZ, 0x3, R27 ;  /* 0x00000003ff187819 */ /* 0x000fe4000001161b */
[----:B------:R-:W-:Y:S02]  /*1050*/  SHF.R.U32.HI R26, RZ, 0x3, R0 ;  /* 0x00000003ff1a7819 */ /* 0x000fe40000011600 */
[----:B------:R-:W-:Y:S01]  /*1060*/  LOP3.LUT R4, R27, 0x38, R4, 0xf8, !PT ;  /* 0x000000381b047812 */ /* 0x000fe200078ef804 */
[----:B------:R0:W-:Y:S01]  /*1070*/  STL [R1+0x38], R25 ;  /* 0x0000381901007387 */ /* 0x0001e20000100800 */
[----:B------:R-:W-:Y:S02]  /*1080*/  LOP3.LUT R23, R22, R12, R19, 0xf6, !PT ;  /* 0x0000000c16177212 */ /* 0x000fe400078ef613 */
[----:B------:R-:W-:-:S02]  /*1090*/  LOP3.LUT R12, R3, 0xfffffe00, RZ, 0xc0, !PT ;  /* 0xfffffe00030c7812 */ /* 0x000fc400078ec0ff */
[----:B------:R-:W-:Y:S01]  /*10a0*/  LOP3.LUT R2, R2, 0x1c0, R25, 0xf8, !PT ;  /* 0x000001c002027812 */ /* 0x000fe200078ef819 */
[----:B------:R-:W-:Y:S01]  /*10b0*/  STL [R1+0x34], R27 ;  /* 0x0000341b01007387 */ /* 0x000fe20000100800 */
[----:B------:R-:W-:Y:S02]  /*10c0*/  LOP3.LUT R5, R5, 0xffffe000, RZ, 0xc0, !PT ;  /* 0xffffe00005057812 */ /* 0x000fe400078ec0ff */
[----:B------:R-:W-:Y:S02]  /*10d0*/  LOP3.LUT R4, R4, R24, RZ, 0x3c, !PT ;  /* 0x0000001804047212 */ /* 0x000fe400078e3cff */
[----:B0-----:R-:W-:Y:S01]  /*10e0*/  LOP3.LUT R25, R11, 0xfffffe00, RZ, 0xc0, !PT ;  /* 0xfffffe000b197812 */ /* 0x001fe200078ec0ff */
[----:B------:R-:W-:Y:S01]  /*10f0*/  STL [R1+0x44], R26 ;  /* 0x0000441a01007387 */ /* 0x000fe20000100800 */
[----:B------:R-:W-:Y:S02]  /*1100*/  IADD3 R9, R7, R5, R6 ;  /* 0x0000000507097210 */ /* 0x000fe40007ffe006 */
[----:B------:R-:W-:Y:S01]  /*1110*/  LOP3.LUT R8, R8, R19, RZ, 0x3c, !PT ;  /* 0x0000001308087212 */ /* 0x000fe200078e3cff */
[----:B------:R-:W-:Y:S01]  /*1120*/  STL [R1+0x3c], R24 ;  /* 0x00003c1801007387 */ /* 0x000fe20000100800 */
[----:B------:R-:W-:-:S03]  /*1130*/  IADD3 R7, R4, R5, R12 ;  /* 0x0000000504077210 */ /* 0x000fc60007ffe00c */
[----:B------:R-:W-:Y:S01]  /*1140*/  STL [R1+0x40], R12 ;  /* 0x0000400c01007387 */ /* 0x000fe20000100800 */
[----:B------:R-:W-:Y:S01]  /*1150*/  SHF.R.S32.HI R4, RZ, 0x1f, R234 ;  /* 0x0000001fff047819 */ /* 0x000fe200000114ea */
[----:B------:R-:W-:Y:S02]  /*1160*/  VIADD R3, R208, 0x20 ;  /* 0x00000020d0037836 */ /* 0x000fe40000000000 */
[----:B------:R-:W-:Y:S01]  /*1170*/  STL [R1+0x48], R25 ;  /* 0x0000481901007387 */ /* 0x000fe20000100800 */
[----:B------:R-:W-:-:S03]  /*1180*/  LOP3.LUT R2, R2, R26, RZ, 0x3c, !PT ;  /* 0x0000001a02027212 */ /* 0x000fc600078e3cff */
[----:B------:R-:W-:Y:S01]  /*1190*/  STL [R1+0x14], R13 ;  /* 0x0000140d01007387 */ /* 0x000fe20000100800 */
[----:B------:R-:W-:-:S03]  /*11a0*/  IADD3 R11, R8, R5, R22 ;  /* 0x00000005080b7210 */ /* 0x000fc60007ffe016 */
[----:B------:R-:W-:Y:S01]  /*11b0*/  STL [R1+0x18], R14 ;  /* 0x0000180e01007387 */ /* 0x000fe20000100800 */
[----:B------:R-:W-:-:S03]  /*11c0*/  IADD3 R5, R2, R5, R25 ;  /* 0x0000000502057210 */ /* 0x000fc60007ffe019 */
[----:B------:R-:W-:Y:S01]  /*11d0*/  STL [R1+0x1c], R15 ;  /* 0x00001c0f01007387 */ /* 0x000fe20000100800 */
[----:B------:R-:W-:-:S03]  /*11e0*/  LOP3.LUT R0, R0, 0x38, R229, 0xf8, !PT ;  /* 0x0000003800007812 */ /* 0x000fc600078ef8e5 */
[----:B------:R-:W-:Y:S01]  /*11f0*/  STL [R1+0x68], RZ ;  /* 0x000068ff01007387 */ /* 0x000fe20000100800 */
[----:B------:R-:W-:-:S03]  /*1200*/  VIADD R2, R16, 0x10400 ;  /* 0x0001040010027836 */ /* 0x000fc60000000000 */
[----:B------:R-:W-:Y:S01]  /*1210*/  STL [R1], RZ ;  /* 0x000000ff01007387 */ /* 0x000fe20000100800 */
[----:B------:R-:W-:-:S03]  /*1220*/  VIADD R6, R208, 0x60 ;  /* 0x00000060d0067836 */ /* 0x000fc60000000000 */
[----:B------:R0:W-:Y:S01]  /*1230*/  STL [R1+0x5c], R4 ;  /* 0x00005c0401007387 */ /* 0x0001e20000100800 */
[----:B------:R-:W-:-:S03]  /*1240*/  LOP3.LUT R0, R25, R0, R26, 0xf6, !PT ;  /* 0x0000000019007212 */ /* 0x000fc600078ef61a */
[----:B------:R1:W-:Y:S01]  /*1250*/  STL [R1+0x8], R3 ;  /* 0x0000080301007387 */ /* 0x0003e20000100800 */
[C---:B0-----:R-:W-:Y:S02]  /*1260*/  VIADD R4, R229.reuse, 0x80 ;  /* 0x00000080e5047836 */ /* 0x041fe40000000000 */
[----:B------:R-:W-:Y:S01]  /*1270*/  VIADD R4, R229, 0xc0 ;  /* 0x000000c0e5047836 */ /* 0x000fe20000000000 */
[----:B-1----:R-:W-:Y:S01]  /*1280*/  LOP3.LUT R3, R27, 0x38, R229, 0xf8, !PT ;  /* 0x000000381b037812 */ /* 0x002fe200078ef8e5 */
[----:B------:R-:W-:Y:S01]  /*1290*/  IMAD R4, R21, 0x2, R2 ;  /* 0x0000000215047824 */ /* 0x000fe200078e0202 */
[----:B------:R0:W-:Y:S02]  /*12a0*/  STL [R1+0xc], R6 ;  /* 0x00000c0601007387 */ /* 0x0001e40000100800 */
[----:B------:R-:W-:Y:S02]  /*12b0*/  LOP3.LUT R3, R12, R3, R24, 0xf6, !PT ;  /* 0x000000030c037212 */ /* 0x000fe400078ef618 */
[----:B------:R-:W-:Y:S04]  /*12c0*/  STL [R1+0x58], R0 ;  /* 0x0000580001007387 */ /* 0x000fe80000100800 */
[----:B------:R1:W-:Y:S01]  /*12d0*/  STL [R1+0x88], R4 ;  /* 0x0000880401007387 */ /* 0x0003e20000100800 */
[----:B0-----:R-:W-:-:S02]  /*12e0*/  IMAD R6, R23, 0x2, R2 ;  /* 0x0000000217067824 */ /* 0x001fc400078e0202 */
[--C-:B-1----:R-:W-:Y:S02]  /*12f0*/  IMAD R4, R3, 0x2, R2.reuse ;  /* 0x0000000203047824 */ /* 0x102fe400078e0202 */
[--C-:B------:R-:W-:Y:S01]  /*1300*/  IMAD R3, R7, 0x2, R2.reuse ;  /* 0x0000000207037824 */ /* 0x100fe200078e0202 */
[----:B------:R0:W-:Y:S01]  /*1310*/  STL [R1+0x80], R6 ;  /* 0x0000800601007387 */ /* 0x0001e20000100800 */
[----:B------:R-:W-:-:S03]  /*1320*/  IMAD R0, R0, 0x2, R2 ;  /* 0x0000000200007824 */ /* 0x000fc600078e0202 */
[----:B------:R1:W-:Y:S04]  /*1330*/  STL [R1+0x90], R4 ;  /* 0x0000900401007387 */ /* 0x0003e80000100800 */
[----:B------:R3:W-:Y:S01]  /*1340*/  STL [R1+0x8c], R3 ;  /* 0x00008c0301007387 */ /* 0x0007e20000100800 */
[--C-:B0-----:R-:W-:Y:S02]  /*1350*/  IMAD R6, R9, 0x2, R2.reuse ;  /* 0x0000000209067824 */ /* 0x101fe400078e0202 */
[----:B-1----:R-:W-:-:S03]  /*1360*/  IMAD R4, R11, 0x2, R2 ;  /* 0x000000020b047824 */ /* 0x002fc600078e0202 */
[----:B------:R0:W-:Y:S01]  /*1370*/  STL [R1+0x84], R6 ;  /* 0x0000840601007387 */ /* 0x0001e20000100800 */
[----:B---3--:R-:W-:-:S03]  /*1380*/  IMAD R3, R5, 0x2, R2 ;  /* 0x0000000205037824 */ /* 0x008fc600078e0202 */
[----:B------:R0:W-:Y:S04]  /*1390*/  STL [R1+0x7c], R4 ;  /* 0x00007c0401007387 */ /* 0x0001e80000100800 */
[----:B------:R0:W-:Y:S04]  /*13a0*/  STL [R1+0x4c], R0 ;  /* 0x00004c0001007387 */ /* 0x0001e80000100800 */
[----:B------:R0:W-:Y:S01]  /*13b0*/  STL [R1+0x94], R3 ;  /* 0x0000940301007387 */ /* 0x0001e20000100800 */
[----:B------:R-:W-:Y:S01]  /*13c0*/  LOP3.LUT R235, R10, 0x7ffffffc, RZ, 0xc0, !PT ;  /* 0x7ffffffc0aeb7812 */ /* 0x000fe200078ec0ff */
[----:B------:R-:W-:Y:S01]  /*13d0*/  IMAD.MOV.U32 R205, RZ, RZ, RZ ;  /* 0x000000ffffcd7224 */ /* 0x000fe200078e00ff */
[----:B------:R-:W-:Y:S01]  /*13e0*/  SHF.R.S32.HI R19, RZ, 0x1f, R18 ;  /* 0x0000001fff137819 */ /* 0x000fe20000011412 */
[----:B------:R-:W-:-:S02]  /*13f0*/  IMAD.MOV.U32 R22, RZ, RZ, RZ ;  /* 0x000000ffff167224 */ /* 0x000fc400078e00ff */
[----:B------:R-:W-:Y:S01]  /*1400*/  IMAD.IADD R235, R20, 0x1, -R235 ;  /* 0x0000000114eb7824 */ /* 0x000fe200078e0aeb */
[----:B--2---:R-:W-:Y:S01]  /*1410*/  LOP3.LUT R236, R17, 0x1, RZ, 0xfc, !PT ;  /* 0x0000000111ec7812 */ /* 0x004fe200078efcff */
[----:B0-----:R-:W-:-:S07]  /*1420*/  IMAD.MOV.U32 R17, RZ, RZ, RZ ;  /* 0x000000ffff117224 */ /* 0x001fce00078e00ff */
.L_x_1648:
[----:B--2--5:R-:W2:Y:S01]  /*1430*/  LDL R12, [R1+0x14] ;  /* 0x00001400010c7983 */ /* 0x024ea20000100800 */
[----:B------:R-:W-:Y:S01]  /*1440*/  ULDC.64 UR4, c[0x0][0xa28] ;  /* 0x00028a0000047ab9 */ /* 0x000fe20000000a00 */
[----:B01--4-:R-:W0:Y:S02]  /*1450*/  LDC.64 R4, c[0x0][0xa08] ;  /* 0x00028200ff047b82 */ /* 0x013e240000000a00 */
[----:B------:R-:W3:Y:S04]  /*1460*/  LDL R27, [R1+0x18] ;  /* 0x00001800011b7983 */ /* 0x000ee80000100800 */
[----:B------:R-:W4:Y:S01]  /*1470*/  LDL R28, [R1+0x1c] ;  /* 0x00001c00011c7983 */ /* 0x000f220000100800 */
[----:B------:R-:W-:-:S04]  /*1480*/  ISETP.NE.U32.AND P0, PT, RZ, UR4, PT ;  /* 0x00000004ff007c0c */ /* 0x000fc8000bf05070 */
[----:B------:R-:W-:Y:S01]  /*1490*/  ISETP.NE.AND.EX P0, PT, RZ, UR5, PT, P0 ;  /* 0x00000005ff007c0c */ /* 0x000fe2000bf05300 */
[----:B------:R-:W-:Y:S02]  /*14a0*/  ULDC.64 UR4, c[0x0][0xa18] ;  /* 0x0002860000047ab9 */ /* 0x000fe40000000a00 */
[----:B------:R-:W-:-:S04]  /*14b0*/  ISETP.NE.U32.AND P1, PT, RZ, UR4, PT ;  /* 0x00000004ff007c0c */ /* 0x000fc8000bf25070 */
[----:B------:R-:W-:Y:S01]  /*14c0*/  ISETP.NE.AND.EX P1, PT, RZ, UR5, PT, P1 ;  /* 0x00000005ff007c0c */ /* 0x000fe2000bf25310 */
[----:B------:R-:W-:-:S05]  /*14d0*/  ULDC.64 UR4, c[0x0][0xa08] ;  /* 0x0002820000047ab9 */ /* 0x000fca0000000a00 */
[----:B------:R-:W1:Y:S08]  /*14e0*/  @P0 LDC.64 R2, c[0x0][0xa28] ;  /* 0x00028a00ff020b82 */ /* 0x000e700000000a00 */
[----:B------:R-:W1:Y:S01]  /*14f0*/  @P1 LDC.64 R6, c[0x0][0xa18] ;  /* 0x00028600ff061b82 */ /* 0x000e620000000a00 */
[----:B------:R-:W-:Y:S01]  /*1500*/  ISETP.NE.U32.AND P3, PT, RZ, UR4, PT ;  /* 0x00000004ff007c0c */ /* 0x000fe2000bf65070 */
[----:B------:R-:W-:-:S03]  /*1510*/  ULDC UR4, c[0x0][0x288] ;  /* 0x0000a20000047ab9 */ /* 0x000fc60000000800 */
[----:B------:R-:W-:Y:S01]  /*1520*/  ISETP.NE.AND.EX P3, PT, RZ, UR5, PT, P3 ;  /* 0x00000005ff007c0c */ /* 0x000fe2000bf65330 */
[----:B------:R-:W-:Y:S01]  /*1530*/  IMAD.U32 R225, RZ, RZ, UR4 ;  /* 0x00000004ffe17e24 */ /* 0x000fe2000f8e00ff */
[----:B------:R-:W-:Y:S01]  /*1540*/  ULDC.64 UR4, c[0x0][0x3f8] ;  /* 0x0000fe0000047ab9 */ /* 0x000fe20000000a00 */
[----:B------:R-:W-:Y:S01]  /*1550*/  IMAD.MOV.U32 R0, RZ, RZ, RZ ;  /* 0x000000ffff007224 */ /* 0x000fe200078e00ff */
[----:B------:R-:W-:Y:S01]  /*1560*/  UISETP.NE.U32.AND UP0, UPT, UR4, URZ, UPT ;  /* 0x0000003f0400728c */ /* 0x000fe2000bf05070 */
[----:B------:R-:W-:Y:S01]  /*1570*/  IMAD.MOV.U32 R26, RZ, RZ, RZ ;  /* 0x000000ffff1a7224 */ /* 0x000fe200078e00ff */
[----:B------:R-:W-:Y:S01]  /*1580*/  ULDC.64 UR6, c[0x0][0x208] ;  /* 0x0000820000067ab9 */ /* 0x000fe20000000a00 */
[----:B------:R-:W-:Y:S01]  /*1590*/  ULDC UR4, c[0x0][0x404] ;  /* 0x0001010000047ab9 */ /* 0x000fe20000000800 */
[----:B------:R-:W-:-:S03]  /*15a0*/  UISETP.NE.AND.EX UP0, UPT, UR5, URZ, UPT, UP0 ;  /* 0x0000003f0500728c */ /* 0x000fc6000bf05300 */
[----:B------:R-:W-:Y:S01]  /*15b0*/  ULDC UR5, c[0x0][0x2e0] ;  /* 0x0000b80000057ab9 */ /* 0x000fe20000000800 */
[----:B------:R-:W-:-:S04]  /*15c0*/  USEL UR4, UR4, 0x1, UP0 ;  /* 0x0000000104047887 */ /* 0x000fc80008000000 */
[----:B------:R-:W-:-:S03]  /*15d0*/  UIMAD UR4, UR4, UR5, URZ ;  /* 0x00000005040472a4 */ /* 0x000fc6000f8e023f */
[----:B------:R-:W-:Y:S01]  /*15e0*/  ULDC UR5, c[0x0][0x338] ;  /* 0x0000ce0000057ab9 */ /* 0x000fe20000000800 */
[----:B--2---:R2:W-:Y:S04]  /*15f0*/  STL [R1+0x6c], R12 ;  /* 0x00006c0c01007387 */ /* 0x0045e80000100800 */
[----:B---3--:R2:W-:Y:S04]  /*1600*/  STL [R1+0x60], R27 ;  /* 0x0000601b01007387 */ /* 0x0085e80000100800 */
[----:B----4-:R2:W-:Y:S01]  /*1610*/  STL [R1+0x64], R28 ;  /* 0x0000641c01007387 */ /* 0x0105e20000100800 */
[----:B0-----:R-:W-:-:S04]  /*1620*/  IMAD.WIDE R8, R28, 0x4, R4 ;  /* 0x000000041c087825 */ /* 0x001fc800078e0204 */
[C---:B-1----:R-:W-:Y:S01]  /*1630*/  @P0 IMAD.WIDE R2, R28.reuse, 0x4, R2 ;  /* 0x000000041c020825 */ /* 0x042fe200078e0202 */
[----:B------:R2:W5:Y:S03]  /*1640*/  @P3 LDG.E R26, desc[UR6][R8.64] ;  /* 0x00000006081a3981 */ /* 0x000566000c1e1900 */
[----:B------:R-:W-:Y:S01]  /*1650*/  @P1 IMAD.WIDE R4, R28, 0x4, R6 ;  /* 0x000000041c041825 */ /* 0x000fe200078e0206 */
[----:B------:R2:W5:Y:S04]  /*1660*/  @P0 LDG.E R0, desc[UR6][R2.64] ;  /* 0x0000000602000981 */ /* 0x000568000c1e1900 */
[----:B------:R2:W5:Y:S01]  /*1670*/  @P1 LDG.E R225, desc[UR6][R4.64] ;  /* 0x0000000604e11981 */ /* 0x000562000c1e1900 */
[----:B------:R-:W-:-:S02]  /*1680*/  ULDC.64 UR6, c[0x0][0xa20] ;  /* 0x0002880000067ab9 */ /* 0x000fc40000000a00 */
[----:B------:R-:W-:-:S04]  /*1690*/  ISETP.NE.U32.AND P2, PT, RZ, UR6, PT ;  /* 0x00000006ff007c0c */ /* 0x000fc8000bf45070 */
[----:B------:R-:W-:Y:S01]  /*16a0*/  ISETP.NE.AND.EX P2, PT, RZ, UR7, PT, P2 ;  /* 0x00000007ff007c0c */ /* 0x000fe2000bf45320 */
[----:B------:R-:W-:-:S12]  /*16b0*/  @P1 BRA `(.L_x_1337) ;  /* 0x0000000000281947 */ /* 0x000fd80003800000 */
[----:B------:R-:W-:Y:S02]  /*16c0*/  ULDC.64 UR6, c[0x0][0xa00] ;  /* 0x0002800000067ab9 */ /* 0x000fe40000000a00 */
[----:B------:R-:W-:-:S04]  /*16d0*/  ISETP.NE.U32.AND P0, PT, RZ, UR6, PT ;  /* 0x00000006ff007c0c */ /* 0x000fc8000bf05070 */
[----:B------:R-:W-:-:S13]  /*16e0*/  ISETP.NE.AND.EX P0, PT, RZ, UR7, PT, P0 ;  /* 0x00000007ff007c0c */ /* 0x000fda000bf05300 */
[----:B------:R-:W-:Y:S05]  /*16f0*/  @!P0 BRA `(.L_x_1337) ;  /* 0x0000000000188947 */ /* 0x000fea0003800000 */
[----:B--2---:R-:W0:Y:S01]  /*1700*/  LDC.64 R2, c[0x0][0xa00] ;  /* 0x00028000ff027b82 */ /* 0x004e220000000a00 */
[----:B------:R-:W-:Y:S01]  /*1710*/  ULDC.64 UR6, c[0x0][0x208] ;  /* 0x0000820000067ab9 */ /* 0x000fe20000000a00 */
[----:B0-----:R-:W-:-:S05]  /*1720*/  IMAD.WIDE R2, R28, 0x4, R2 ;  /* 0x000000041c027825 */ /* 0x001fca00078e0202 */
[----:B-----5:R-:W2:Y:S04]  /*1730*/  LDG.E R225, desc[UR6][R2.64] ;  /* 0x0000000602e17981 */ /* 0x020ea8000c1e1900 */
[----:B------:R-:W2:Y:S02]  /*1740*/  LDG.E R4, desc[UR6][R2.64+0x4] ;  /* 0x0000040602047981 */ /* 0x000ea4000c1e1900 */
[----:B--2---:R-:W-:-:S07]  /*1750*/  IMAD.IADD R225, R4, 0x1, -R225 ;  /* 0x0000000104e17824 */ /* 0x004fce00078e0ae1 */
.L_x_1337:
[----:B--2---:R-:W-:Y:S02]  /*1760*/  IMAD.U32 R2, RZ, RZ, UR5 ;  /* 0x00000005ff027e24 */ /* 0x004fe4000f8e00ff */
[----:B------:R-:W-:Y:S01]  /*1770*/  IMAD.U32 R25, RZ, RZ, UR4 ;  /* 0x00000004ff197e24 */ /* 0x000fe2000f8e00ff */
[----:B------:R-:W-:Y:S06]  /*1780*/  @!P2 BRA `(.L_x_1338) ;  /* 0x000000000014a947 */ /* 0x000fec0003800000 */
[----:B------:R-:W0:Y:S01]  /*1790*/  LDC.64 R4, c[0x0][0xa20] ;  /* 0x00028800ff047b82 */ /* 0x000e220000000a00 */
[----:B------:R-:W-:Y:S01]  /*17a0*/  ULDC.64 UR4, c[0x0][0x208] ;  /* 0x0000820000047ab9 */ /* 0x000fe20000000a00 */
[----:B0-----:R-:W-:-:S05]  /*17b0*/  IMAD.WIDE R4, R28, 0x4, R4 ;  /* 0x000000041c047825 */ /* 0x001fca00078e0204 */
[----:B------:R0:W5:Y:S01]  /*17c0*/  LDG.E R25, desc[UR4][R4.64] ;  /* 0x0000000404197981 */ /* 0x000162000c1e1900 */
[----:B------:R-:W-:Y:S05]  /*17d0*/  BRA `(.L_x_1339) ;  /* 0x0000000000147947 */ /* 0x000fea0003800000 */
.L_x_1338:
[----:B------:R-:W-:Y:S05]  /*17e0*/  @!P3 BRA `(.L_x_1339) ;  /* 0x000000000010b947 */ /* 0x000fea0003800000 */
[----:B------:R-:W-:Y:S02]  /*17f0*/  ULDC.64 UR4, c[0x0][0x208] ;  /* 0x0000820000047ab9 */ /* 0x000fe40000000a00 */
[----:B------:R-:W2:Y:S04]  /*1800*/  LDG.E R4, desc[UR4][R8.64] ;  /* 0x0000000408047981 */ /* 0x000ea8000c1e1900 */
[----:B------:R-:W2:Y:S02]  /*1810*/  LDG.E R25, desc[UR4][R8.64+0x4] ;  /* 0x0000040408197981 */ /* 0x000ea4000c1e1900 */
[----:B--2---:R-:W-:-:S07]  /*1820*/  IMAD.IADD R25, R25, 0x1, -R4 ;  /* 0x0000000119197824 */ /* 0x004fce00078e0a04 */
.L_x_1339:
[----:B------:R-:W-:Y:S01]  /*1830*/  ULDC.64 UR4, c[0x0][0xa10] ;  /* 0x0002840000047ab9 */ /* 0x000fe20000000a00 */
[----:B------:R-:W-:Y:S01]  /*1840*/  ULDC.64 UR6, c[0x0][0x208] ;  /* 0x0000820000067ab9 */ /* 0x000fe20000000a00 */
[----:B------:R-:W-:Y:S01]  /*1850*/  ISETP.NE.U32.AND P0, PT, RZ, UR4, PT ;  /* 0x00000004ff007c0c */ /* 0x000fe2000bf05070 */
[----:B------:R-:W1:Y:S03]  /*1860*/  LDC.64 R10, c[0x0][0x9e0] ;  /* 0x00027800ff0a7b82 */ /* 0x000e660000000a00 */
[----:B------:R-:W-:Y:S01]  /*1870*/  ISETP.NE.AND.EX P0, PT, RZ, UR5, PT, P0 ;  /* 0x00000005ff007c0c */ /* 0x000fe2000bf05300 */
[----:B------:R-:W-:Y:S02]  /*1880*/  ULDC.64 UR4, c[0x0][0xa30] ;  /* 0x00028c0000047ab9 */ /* 0x000fe40000000a00 */
[----:B------:R-:W-:-:S04]  /*1890*/  ISETP.NE.U32.AND P1, PT, RZ, UR4, PT ;  /* 0x00000004ff007c0c */ /* 0x000fc8000bf25070 */
[----:B------:R-:W-:-:S06]  /*18a0*/  ISETP.NE.AND.EX P1, PT, RZ, UR5, PT, P1 ;  /* 0x00000005ff007c0c */ /* 0x000fcc000bf25310 */
[----:B0-----:R-:W0:Y:S08]  /*18b0*/  @P0 LDC.64 R4, c[0x0][0xa10] ;  /* 0x00028400ff040b82 */ /* 0x001e300000000a00 */
[----:B------:R-:W2:Y:S01]  /*18c0*/  @P1 LDC.64 R6, c[0x0][0xa30] ;  /* 0x00028c00ff061b82 */ /* 0x000ea20000000a00 */
[----:B0-----:R-:W-:-:S05]  /*18d0*/  @P0 IMAD.WIDE R4, R28, 0x4, R4 ;  /* 0x000000041c040825 */ /* 0x001fca00078e0204 */
[----:B------:R-:W3:Y:S04]  /*18e0*/  @P0 LDG.E R3, desc[UR6][R4.64] ;  /* 0x0000000604030981 */ /* 0x000ee8000c1e1900 */
[----:B------:R-:W3:Y:S01]  /*18f0*/  @P0 LDG.E R8, desc[UR6][R4.64+0x4] ;  /* 0x0000040604080981 */ /* 0x000ee2000c1e1900 */
[----:B-----5:R-:W-:Y:S02]  /*1900*/  IMAD.MOV.U32 R100, RZ, RZ, R25 ;  /* 0x000000ffff647224 */ /* 0x020fe400078e0019 */
[----:B--2---:R-:W-:-:S04]  /*1910*/  @P1 IMAD.WIDE R6, R28, 0x4, R6 ;  /* 0x000000041c061825 */ /* 0x004fc800078e0206 */
[----:B------:R-:W-:Y:S01]  /*1920*/  IMAD.IADD R9, R25, 0x1, -R0 ;  /* 0x0000000119097824 */ /* 0x000fe200078e0a00 */
[----:B------:R0:W5:Y:S01]  /*1930*/  @P1 LDG.E R100, desc[UR6][R6.64] ;  /* 0x0000000606641981 */ /* 0x000162000c1e1900 */
[----:B-1----:R-:W-:Y:S02]  /*1940*/  ISETP.GE.AND P1, PT, R11, 0x1, PT ;  /* 0x000000010b00780c */ /* 0x002fe40003f26270 */
[----:B------:R-:W-:Y:S01]  /*1950*/  LEA R103, R12, 0x80, 0x7 ;  /* 0x000000800c677811 */ /* 0x000fe200078e38ff */
[----:B---3--:R-:W-:-:S04]  /*1960*/  @P0 IMAD.IADD R2, R8, 0x1, -R3 ;  /* 0x0000000108020824 */ /* 0x008fc800078e0a03 */
[----:B------:R-:W-:-:S04]  /*1970*/  IMAD.IADD R224, R9, 0x1, R2 ;  /* 0x0000000109e07824 */ /* 0x000fc800078e0202 */
[C---:B------:R-:W-:Y:S01]  /*1980*/  VIADD R0, R224.reuse, 0x3f ;  /* 0x0000003fe0007836 */ /* 0x040fe20000000000 */
[----:B------:R-:W-:-:S04]  /*1990*/  IADD3 R103, R224, R103, -R225 ;  /* 0x00000067e0677210 */ /* 0x000fc80007ffe8e1 */
[----:B------:R-:W-:-:S04]  /*19a0*/  SHF.R.S32.HI R3, RZ, 0x1f, R0 ;  /* 0x0000001fff037819 */ /* 0x000fc80000011400 */
[----:B------:R-:W-:Y:S01]  /*19b0*/  LEA.HI R3, R3, R0, RZ, 0x6 ;  /* 0x0000000003037211 */ /* 0x000fe200078f30ff */
[----:B------:R-:W-:-:S03]  /*19c0*/  IMAD.IADD R0, R103, 0x1, R10 ;  /* 0x0000000167007824 */ /* 0x000fc600078e020a */
[----:B------:R-:W-:Y:S01]  /*19d0*/  SHF.R.S32.HI R104, RZ, 0x6, R3 ;  /* 0x00000006ff687819 */ /* 0x000fe20000011403 */
[----:B0-----:R-:W-:Y:S06]  /*19e0*/  @!P1 BRA `(.L_x_1340) ;  /* 0x0000000000489947 */ /* 0x001fec0003800000 */
[C---:B------:R-:W-:Y:S01]  /*19f0*/  ISETP.GT.AND P0, PT, R103.reuse, RZ, PT ;  /* 0x000000ff6700720c */ /* 0x040fe20003f04270 */
[----:B------:R-:W-:Y:S01]  /*1a00*/  BSSY B0, `(.L_x_1341) ;  /* 0x000000e000007945 */ /* 0x000fe20003800000 */
[----:B------:R-:W-:-:S11]  /*1a10*/  VIADD R3, R103, 0xffffffff ;  /* 0xffffffff67037836 */ /* 0x000fd60000000000 */
        /* <DEDUP_REMOVED lines=8> */
.L_x_1342:
[----:B------:R-:W-:-:S13]  /*1aa0*/  ISETP.NE.AND P0, PT, R11, 0x1, PT ;  /* 0x000000010b00780c */ /* 0x000fda0003f05270 */
[----:B------:R-:W0:Y:S02]  /*1ab0*/  @P0 LDC.64 R4, c[0x0][0x9e8] ;  /* 0x00027a00ff040b82 */ /* 0x000e240000000a00 */
[----:B0-----:R-:W-:-:S05]  /*1ac0*/  @P0 IMAD.HI.U32 R4, R3, R4, RZ ;  /* 0x0000000403040227 */ /* 0x001fca00078e00ff */
[----:B------:R-:W-:-:S07]  /*1ad0*/  @P0 SHF.R.U32.HI R3, RZ, R5, R4 ;  /* 0x00000005ff030219 */ /* 0x000fce0000011604 */
.L_x_1343:
[----:B------:R-:W-:Y:S05]  /*1ae0*/  BSYNC B0 ;  /* 0x0000000000007941 */ /* 0x000fea0003800000 */
.L_x_1341:
[----:B------:R-:W-:-:S05]  /*1af0*/  IMAD R3, R3, R11, R11 ;  /* 0x0000000b03037224 */ /* 0x000fca00078e020b */
[----:B------:R-:W-:-:S07]  /*1b00*/  VIMNMX R0, R0, R3, PT ;  /* 0x0000000300007248 */ /* 0x000fce0003fe0100 */
.L_x_1340:
[----:B------:R-:W-:Y:S01]  /*1b10*/  IMAD R101, R12, 0x80, -R225 ;  /* 0x000000800c657824 */ /* 0x000fe200078e0ae1 */
[----:B------:R-:W-:-:S03]  /*1b20*/  ULDC UR4, c[0x0][0x9dc] ;  /* 0x0002770000047ab9 */ /* 0x000fc60000000800 */
[----:B------:R-:W-:-:S04]  /*1b30*/  IMAD.IADD R101, R224, 0x1, R101 ;  /* 0x00000001e0657824 */ /* 0x000fc800078e0265 */
[----:B------:R-:W-:Y:S01]  /*1b40*/  VIADD R3, R101, -UR4 ;  /* 0x8000000465037c36 */ /* 0x000fe20008000000 */
[----:B------:R-:W-:Y:S06]  /*1b50*/  @!P1 BRA `(.L_x_1344) ;  /* 0x0000000000489947 */ /* 0x000fec0003800000 */
[----:B------:R-:W-:Y:S01]  /*1b60*/  ISETP.GT.AND P0, PT, R101, -0x1, PT ;  /* 0xffffffff6500780c */ /* 0x000fe20003f04270 */
[----:B------:R-:W-:-:S12]  /*1b70*/  BSSY B0, `(.L_x_1345) ;  /* 0x000000e000007945 */ /* 0x000fd80003800000 */
        /* <DEDUP_REMOVED lines=8> */
.L_x_1346:
[----:B------:R-:W-:Y:S01]  /*1c00*/  ISETP.NE.AND P0, PT, R11, 0x1, PT ;  /* 0x000000010b00780c */ /* 0x000fe20003f05270 */
[----:B------:R-:W-:-:S12]  /*1c10*/  IMAD.MOV.U32 R4, RZ, RZ, R101 ;  /* 0x000000ffff047224 */ /* 0x000fd800078e0065 */
[----:B------:R-:W0:Y:S02]  /*1c20*/  @P0 LDC.64 R6, c[0x0][0x9e8] ;  /* 0x00027a00ff060b82 */ /* 0x000e240000000a00 */
[----:B0-----:R-:W-:-:S05]  /*1c30*/  @P0 IMAD.HI.U32 R6, R101, R6, RZ ;  /* 0x0000000665060227 */ /* 0x001fca00078e00ff */
[----:B------:R-:W-:-:S07]  /*1c40*/  @P0 SHF.R.U32.HI R4, RZ, R7, R6 ;  /* 0x00000007ff040219 */ /* 0x000fce0000011606 */
.L_x_1347:
[----:B------:R-:W-:Y:S05]  /*1c50*/  BSYNC B0 ;  /* 0x0000000000007941 */ /* 0x000fea0003800000 */
.L_x_1345:
[----:B------:R-:W-:-:S05]  /*1c60*/  IMAD R4, R4, R11, RZ ;  /* 0x0000000b04047224 */ /* 0x000fca00078e02ff */
[----:B------:R-:W-:-:S07]  /*1c70*/  VIMNMX R3, R3, R4, !PT ;  /* 0x0000000403037248 */ /* 0x000fce0007fe0100 */
.L_x_1344:
[----:B------:R-:W-:Y:S01]  /*1c80*/  VIADD R0, R0, 0x3f ;  /* 0x0000003f00007836 */ /* 0x000fe20000000000 */
[----:B------:R-:W-:-:S04]  /*1c90*/  SHF.R.S32.HI R4, RZ, 0x1f, R3 ;  /* 0x0000001fff047819 */ /* 0x000fc80000011403 */
[----:B------:R-:W-:Y:S02]  /*1ca0*/  SHF.R.S32.HI R5, RZ, 0x1f, R0 ;  /* 0x0000001fff057819 */ /* 0x000fe40000011400 */
[----:B------:R-:W-:Y:S02]  /*1cb0*/  LEA.HI R4, R4, R3, RZ, 0x6 ;  /* 0x0000000304047211 */ /* 0x000fe400078f30ff */
[----:B------:R-:W-:Y:S02]  /*1cc0*/  LEA.HI R5, R5, R0, RZ, 0x6 ;  /* 0x0000000005057211 */ /* 0x000fe400078f30ff */
[----:B------:R-:W-:Y:S02]  /*1cd0*/  SHF.R.S32.HI R4, RZ, 0x6, R4 ;  /* 0x00000006ff047819 */ /* 0x000fe40000011404 */
[----:B------:R-:W-:Y:S02]  /*1ce0*/  SHF.R.S32.HI R5, RZ, 0x6, R5 ;  /* 0x00000006ff057819 */ /* 0x000fe40000011405 */
[----:B------:R-:W-:-:S02]  /*1cf0*/  VIMNMX R4, RZ, R4, !PT ;  /* 0x00000004ff047248 */ /* 0x000fc40007fe0100 */
[----:B------:R-:W-:-:S03]  /*1d00*/  VIMNMX R5, R104, R5, PT ;  /* 0x0000000568057248 */ /* 0x000fc60003fe0100 */
[--C-:B------:R-:W-:Y:S02]  /*1d10*/  IMAD R4, R4, 0x40, -R9.reuse ;  /* 0x0000004004047824 */ /* 0x100fe400078e0a09 */
[----:B------:R-:W-:-:S03]  /*1d20*/  IMAD R5, R5, 0x40, -R9 ;  /* 0x0000004005057824 */ /* 0x000fc600078e0a09 */
[----:B------:R-:W-:Y:S02]  /*1d30*/  VIMNMX R4, RZ, R4, !PT ;  /* 0x00000004ff047248 */ /* 0x000fe40007fe0100 */
[----:B------:R-:W-:Y:S02]  /*1d40*/  VIMNMX R5, R5, R2, PT ;  /* 0x0000000205057248 */ /* 0x000fe40003fe0100 */
[----:B------:R-:W-:Y:S02]  /*1d50*/  SHF.R.U32.HI R23, RZ, 0x6, R4 ;  /* 0x00000006ff177819 */ /* 0x000fe40000011604 */
[----:B------:R-:W-:-:S03]  /*1d60*/  ISETP.GT.AND P0, PT, R5, R4, PT ;  /* 0x000000040500720c */ /* 0x000fc60003f04270 */
[----:B------:R-:W-:-:S10]  /*1d70*/  IMAD.MOV.U32 R24, RZ, RZ, R23 ;  /* 0x000000ffff187224 */ /* 0x000fd400078e0017 */
[----:B------:R-:W-:-:S05]  /*1d80*/  @P0 VIADD R0, R5, 0x3f ;  /* 0x0000003f05000836 */ /* 0x000fca0000000000 */
[----:B------:R-:W-:-:S04]  /*1d90*/  @P0 SHF.R.S32.HI R3, RZ, 0x1f, R0 ;  /* 0x0000001fff030819 */ /* 0x000fc80000011400 */
[----:B------:R-:W-:-:S04]  /*1da0*/  @P0 LEA.HI R3, R3, R0, RZ, 0x6 ;  /* 0x0000000003030211 */ /* 0x000fc800078f30ff */
[----:B------:R-:W-:Y:S02]  /*1db0*/  @P0 SHF.R.S32.HI R24, RZ, 0x6, R3 ;  /* 0x00000006ff180819 */ /* 0x000fe40000011403 */
[----:B------:R-:W-:Y:S02]  /*1dc0*/  PLOP3.LUT P0, PT, PT, PT, PT, 0x80, 0x0 ;  /* 0x000000000000781c */ /* 0x000fe40003f0f070 */
[----:B------:R-:W-:-:S13]  /*1dd0*/  ISETP.GT.AND P1, PT, R24, R23, PT ;  /* 0x000000171800720c */ /* 0x000fda0003f24270 */
[----:B------:R-:W-:Y:S05]  /*1de0*/  @!P1 BRA `(.L_x_1348) ;  /* 0x0000006c00049947 */ /* 0x000fea0003800000 */
        /* <DEDUP_REMOVED lines=20> */
.L_x_1350:
[----:B------:R-:W-:Y:S05]  /*1f30*/  BSYNC B6 ;  /* 0x0000000000067941 */ /* 0x000fea0003800000 */
.L_x_1349:
        /* <DEDUP_REMOVED lines=20> */
.L_x_1352:
[----:B------:R-:W-:Y:S05]  /*2080*/  BSYNC B6 ;  /* 0x0000000000067941 */ /* 0x000fea0003800000 */
.L_x_1351:
[----:B------:R-:W-:Y:S01]  /*2090*/  ULDC.64 UR4, c[0x0][0x9f8] ;  /* 0x00027e0000047ab9 */ /* 0x000fe20000000a00 */
[----:B------:R-:W0:Y:S01]  /*20a0*/  LDC R0, c[0x0][0x428] ;  /* 0x00010a00ff007b82 */ /* 0x000e220000000800 */
[----:B------:R-:W-:Y:S01]  /*20b0*/  ISETP.NE.U32.AND P0, PT, RZ, UR4, PT ;  /* 0x00000004ff007c0c */ /* 0x000fe2000bf05070 */
[----:B------:R-:W-:Y:S01]  /*20c0*/  IMAD.MOV.U32 R3, RZ, RZ, R28 ;  /* 0x000000ffff037224 */ /* 0x000fe200078e001c */
[----:B------:R-:W-:Y:S01]  /*20d0*/  ULDC.64 UR6, c[0x0][0x208] ;  /* 0x0000820000067ab9 */ /* 0x000fe20000000a00 */
[----:B------:R-:W2:Y:S01]  /*20e0*/  LDL R36, [R1+0x34] ;  /* 0x0000340001247983 */ /* 0x000ea20000100800 */
[----:B------:R-:W-:Y:S01]  /*20f0*/  ISETP.NE.AND.EX P0, PT, RZ, UR5, PT, P0 ;  /* 0x00000005ff007c0c */ /* 0x000fe2000bf05300 */
[----:B------:R-:W-:Y:S01]  /*2100*/  IMAD.MOV.U32 R9, RZ, RZ, R27 ;  /* 0x000000ffff097224 */ /* 0x000fe200078e001b */
[----:B------:R-:W-:Y:S01]  /*2110*/  ULDC.64 UR4, c[0x0][0x2f8] ;  /* 0x0000be0000047ab9 */ /* 0x000fe20000000a00 */
[----:B------:R-:W3:Y:S01]  /*2120*/  LDL R34, [R1+0x38] ;  /* 0x0000380001227983 */ /* 0x000ee20000100800 */
[----:B------:R-:W-:Y:S01]  /*2130*/  IMAD.IADD R77, R26, 0x1, R25 ;  /* 0x000000011a4d7824 */ /* 0x000fe200078e0219 */
[----:B------:R-:W1:Y:S01]  /*2140*/  LDC.64 R12, c[0x0][0x2f0] ;  /* 0x0000bc00ff0c7b82 */ /* 0x000e620000000a00 */
[----:B------:R-:W-:Y:S01]  /*2150*/  VIADD R20, R229, 0x80 ;  /* 0x00000080e5147836 */ /* 0x000fe20000000000 */
[----:B------:R-:W4:Y:S01]  /*2160*/  LDL R33, [R1+0x3c] ;  /* 0x00003c0001217983 */ /* 0x000f220000100800 */
[----:B------:R-:W-:-:S03]  /*2170*/  ULDC.64 UR8, c[0x0][0x320] ;  /* 0x0000c80000087ab9 */ /* 0x000fc60000000a00 */
[----:B------:R-:W4:Y:S02]  /*2180*/  LDL R26, [R1+0x40] ;  /* 0x00004000011a7983 */ /* 0x000f240000100800 */
[----:B------:R-:W0:Y:S02]  /*2190*/  @P0 LDC.64 R4, c[0x0][0x9f8] ;  /* 0x00027e00ff040b82 */ /* 0x000e240000000a00 */
[----:B------:R-:W4:Y:S06]  /*21a0*/  LDL R14, [R1+0x48] ;  /* 0x00004800010e7983 */ /* 0x000f2c0000100800 */
[----:B------:R-:W1:Y:S01]  /*21b0*/  LDC R32, c[0x0][0x3d4] ;  /* 0x0000f500ff207b82 */ /* 0x000e620000000800 */
[----:B0-----:R-:W-:Y:S01]  /*21c0*/  @P0 IMAD.WIDE R4, R28, 0x4, R4 ;  /* 0x000000041c040825 */ /* 0x001fe200078e0204 */
[----:B------:R-:W-:-:S06]  /*21d0*/  SHF.R.S32.HI R31, RZ, 0x1f, R77 ;  /* 0x0000001fff1f7819 */ /* 0x000fcc000001144d */
[----:B------:R-:W0:Y:S01]  /*21e0*/  LDC.64 R28, c[0x0][0x3d8] ;  /* 0x0000f600ff1c7b82 */ /* 0x000e220000000a00 */
[----:B------:R1:W2:Y:S01]  /*21f0*/  @P0 LDG.E R3, desc[UR6][R4.64] ;  /* 0x0000000604030981 */ /* 0x0002a2000c1e1900 */
[----:B------:R-:W-:Y:S01]  /*2200*/  ISETP.NE.AND P0, PT, R0, 0x1, PT ;  /* 0x000000010000780c */ /* 0x000fe20003f05270 */
[----:B------:R-:W-:Y:S01]  /*2210*/  ULDC UR6, c[0x0][0x2e4] ;  /* 0x0000b90000067ab9 */ /* 0x000fe20000000800 */
[-C--:B-1----:R-:W-:Y:S01]  /*2220*/  IMAD R6, R31, R12.reuse, RZ ;  /* 0x0000000c1f067224 */ /* 0x082fe200078e02ff */
[----:B------:R-:W-:Y:S01]  /*2230*/  ISETP.GE.AND P1, PT, R226, UR6, PT ;  /* 0x00000006e2007c0c */ /* 0x000fe2000bf26270 */
[----:B------:R-:W-:-:S09]  /*2240*/  IMAD.WIDE.U32 R4, R77, R12, RZ ;  /* 0x0000000c4d047225 */ /* 0x000fd200078e00ff */
[----:B------:R-:W1:Y:S08]  /*2250*/  @P0 LDC R0, c[0x0][0x42c] ;  /* 0x00010b00ff000b82 */ /* 0x000e700000000800 */
[----:B------:R-:W0:Y:S01]  /*2260*/  @P0 LDC R7, c[0x0][0x430] ;  /* 0x00010c00ff070b82 */ /* 0x000e220000000800 */
[----:B-1----:R-:W-:Y:S02]  /*2270*/  @P0 IMAD.HI.U32 R0, R27, R0, RZ ;  /* 0x000000001b000227 */ /* 0x002fe400078e00ff */
[----:B------:R-:W4:Y:S03]  /*2280*/  LDL R27, [R1+0x44] ;  /* 0x00004400011b7983 */ /* 0x000f260000100800 */
[----:B0-----:R-:W-:Y:S01]  /*2290*/  @P0 SHF.R.U32.HI R9, RZ, R7, R0 ;  /* 0x00000007ff090219 */ /* 0x001fe20000011600 */
[----:B------:R-:W-:Y:S01]  /*22a0*/  IMAD R7, R77, R13, R6 ;  /* 0x0000000d4d077224 */ /* 0x000fe200078e0206 */
[----:B------:R-:W-:-:S02]  /*22b0*/  SEL R6, RZ, 0xffffffff, P1 ;  /* 0xffffffffff067807 */ /* 0x000fc40000800000 */
[----:B------:R-:W-:Y:S01]  /*22c0*/  SHF.R.S32.HI R8, RZ, 0x1f, R9 ;  /* 0x0000001fff087819 */ /* 0x000fe20000011409 */
[----:B------:R-:W-:Y:S01]  /*22d0*/  IMAD.IADD R5, R5, 0x1, R7 ;  /* 0x0000000105057824 */ /* 0x000fe200078e0207 */
[----:B------:R-:W-:Y:S01]  /*22e0*/  ISETP.GE.AND P0, PT, R229, UR6, PT ;  /* 0x00000006e5007c0c */ /* 0x000fe2000bf06270 */
[----:B------:R-:W-:Y:S02]  /*22f0*/  IMAD.SHL.U32 R7, R6, 0x2, RZ ;  /* 0x0000000206077824 */ /* 0x000fe400078e00ff */
[----:B------:R-:W-:Y:S01]  /*2300*/  IMAD R10, R8, UR4, RZ ;  /* 0x00000004080a7c24 */ /* 0x000fe2000f8e02ff */
[----:B------:R-:W-:Y:S01]  /*2310*/  SEL R0, RZ, 0x1, P0 ;  /* 0x00000001ff007807 */ /* 0x000fe20000000000 */
[C---:B------:R-:W-:Y:S01]  /*2320*/  IMAD.WIDE.U32 R4, R9.reuse, UR4, R4 ;  /* 0x0000000409047c25 */ /* 0x040fe2000f8e0004 */
[----:B------:R-:W-:Y:S02]  /*2330*/  ISETP.GE.AND P0, PT, R20, UR6, PT ;  /* 0x0000000614007c0c */ /* 0x000fe4000bf06270 */
[----:B------:R-:W0:Y:S01]  /*2340*/  LDC.64 R20, c[0x0][0x3e8] ;  /* 0x0000fa00ff147b82 */ /* 0x000e220000000a00 */
[----:B------:R-:W-:Y:S01]  /*2350*/  IMAD R11, R9, UR5, R10 ;  /* 0x00000005090b7c24 */ /* 0x000fe2000f8e020a */
[----:B------:R-:W-:Y:S01]  /*2360*/  LOP3.LUT R0, R7, 0x2, R0, 0xe2, !PT ;  /* 0x0000000207007812 */ /* 0x000fe200078ee200 */
[----:B------:R-:W-:Y:S01]  /*2370*/  ULDC.64 UR4, c[0x0][0xa08] ;  /* 0x0002820000047ab9 */ /* 0x000fe20000000a00 */
[----:B------:R-:W-:-:S02]  /*2380*/  SEL R7, RZ, 0x4, P0 ;  /* 0x00000004ff077807 */ /* 0x000fc40000000000 */
[----:B------:R-:W-:Y:S02]  /*2390*/  ISETP.NE.U32.AND P0, PT, RZ, UR4, PT ;  /* 0x00000004ff007c0c */ /* 0x000fe4000bf05070 */
[----:B------:R-:W-:Y:S02]  /*23a0*/  LOP3.LUT R30, R0, R7, RZ, 0xfc, !PT ;  /* 0x00000007001e7212 */ /* 0x000fe400078efcff */
[----:B------:R-:W-:Y:S01]  /*23b0*/  ISETP.NE.AND.EX P0, PT, RZ, UR5, PT, P0 ;  /* 0x00000005ff007c0c */ /* 0x000fe2000bf05300 */
[----:B------:R-:W-:Y:S01]  /*23c0*/  IMAD.IADD R5, R5, 0x1, R11 ;  /* 0x0000000105057824 */ /* 0x000fe200078e020b */
[----:B------:R-:W-:Y:S01]  /*23d0*/  ULDC.64 UR4, c[0x0][0x300] ;  /* 0x0000c00000047ab9 */ /* 0x000fe20000000a00 */
[--C-:B------:R-:W-:Y:S01]  /*23e0*/  SHF.R.S32.HI R7, RZ, 0x1f, R229.reuse ;  /* 0x0000001fff077819 */ /* 0x100fe200000114e5 */
[----:B------:R-:W-:Y:S02]  /*23f0*/  IMAD R8, R8, UR8, RZ ;  /* 0x0000000808087c24 */ /* 0x000fe4000f8e02ff */
[----:B------:R-:W-:-:S02]  /*2400*/  IMAD.MOV.U32 R6, RZ, RZ, R229 ;  /* 0x000000ffff067224 */ /* 0x000fc400078e00e5 */
[C---:B------:R-:W-:Y:S02]  /*2410*/  IMAD R25, R9.reuse, UR9, R8 ;  /* 0x0000000909197c24 */ /* 0x040fe4000f8e0208 */
[----:B------:R-:W-:Y:S01]  /*2420*/  IMAD.WIDE.U32 R8, R9, UR8, R6 ;  /* 0x0000000809087c25 */ /* 0x000fe2000f8e0006 */
[----:B------:R-:W-:-:S03]  /*2430*/  ISETP.GE.AND P3, PT, R229, R32, PT ;  /* 0x00000020e500720c */ /* 0x000fc60003f66270 */
[----:B------:R-:W-:Y:S01]  /*2440*/  IMAD.IADD R9, R9, 0x1, R25 ;  /* 0x0000000109097824 */ /* 0x000fe200078e0219 */
[----:B------:R-:W-:Y:S01]  /*2450*/  ISETP.GE.AND P2, PT, R226, R32, PT ;  /* 0x00000020e200720c */ /* 0x000fe20003f46270 */
[----:B------:R-:W-:Y:S01]  /*2460*/  IMAD.WIDE.U32 R78, R18, R28, R6 ;  /* 0x0000001c124e7225 */ /* 0x000fe200078e0006 */
[----:B------:R-:W-:-:S03]  /*2470*/  SHF.R.S32.HI R209, RZ, 0x1f, R208 ;  /* 0x0000001fffd17819 */ /* 0x000fc600000114d0 */
[C-C-:B0-----:R-:W-:Y:S01]  /*2480*/  IMAD.WIDE.U32 R84, R18.reuse, R20, R208.reuse ;  /* 0x0000001412547225 */ /* 0x141fe200078e00d0 */
[----:B------:R-:W0:Y:S03]  /*2490*/  S2R R108, SR_TID.X ;  /* 0x00000000006c7919 */ /* 0x000e260000002100 */
[C---:B------:R-:W-:Y:S01]  /*24a0*/  IMAD.WIDE.U32 R80, R18.reuse, R28, R208 ;  /* 0x0000001c12507225 */ /* 0x040fe200078e00d0 */
[----:B-----5:R-:W-:Y:S02]  /*24b0*/  SHF.R.S32.HI R25, RZ, 0x1f, R100 ;  /* 0x0000001fff197819 */ /* 0x020fe40000011464 */
[----:B------:R-:W-:-:S05]  /*24c0*/  IADD3 R76, P1, R18, R77, RZ ;  /* 0x0000004d124c7210 */ /* 0x000fca0007f3e0ff */
[----:B------:R-:W-:Y:S01]  /*24d0*/  IMAD.X R77, R19, 0x1, R31, P1 ;  /* 0x00000001134d7824 */ /* 0x000fe200008e061f */
[----:B0-----:R-:W-:Y:S02]  /*24e0*/  LEA.HI R108, R108, 0x8, RZ, 0x19 ;  /* 0x000000086c6c7811 */ /* 0x001fe400078fc8ff */
[----:B--2---:R-:W-:Y:S02]  /*24f0*/  SHF.R.S32.HI R0, RZ, 0x1f, R3 ;  /* 0x0000001fff007819 */ /* 0x004fe40000011403 */
[----:B------:R-:W-:Y:S02]  /*2500*/  SEL R87, R3, RZ, !P0 ;  /* 0x000000ff03577207 */ /* 0x000fe40004000000 */
[----:B------:R-:W-:-:S03]  /*2510*/  SEL R0, R0, RZ, !P0 ;  /* 0x000000ff00007207 */ /* 0x000fc60004000000 */
[----:B------:R-:W-:-:S04]  /*2520*/  IMAD.WIDE.U32 R88, R87, UR4, R4 ;  /* 0x0000000457587c25 */ /* 0x000fc8000f8e0004 */
[C---:B------:R-:W-:Y:S02]  /*2530*/  IMAD R4, R19.reuse, R12, RZ ;  /* 0x0000000c13047224 */ /* 0x040fe400078e02ff */
[----:B------:R-:W-:Y:S02]  /*2540*/  IMAD R10, R0, UR4, RZ ;  /* 0x00000004000a7c24 */ /* 0x000fe4000f8e02ff */
[C---:B------:R-:W-:Y:S02]  /*2550*/  IMAD R15, R18.reuse, R13, R4 ;  /* 0x0000000d120f7224 */ /* 0x040fe400078e0204 */
[----:B------:R-:W-:Y:S02]  /*2560*/  IMAD R3, R19, R20, RZ ;  /* 0x0000001413037224 */ /* 0x000fe400078e02ff */
[----:B------:R-:W-:Y:S01]  /*2570*/  IMAD R11, R87, UR5, R10 ;  /* 0x00000005570b7c24 */ /* 0x000fe2000f8e020a */
[----:B------:R-:W-:Y:S01]  /*2580*/  ULDC.64 UR4, c[0x0][0x328] ;  /* 0x0000ca0000047ab9 */ /* 0x000fe20000000a00 */
[----:B------:R-:W-:-:S04]  /*2590*/  IMAD.WIDE.U32 R4, R18, R12, R6 ;  /* 0x0000000c12047225 */ /* 0x000fc800078e0006 */
[----:B------:R-:W-:Y:S02]  /*25a0*/  IMAD R10, R0, UR4, RZ ;  /* 0x00000004000a7c24 */ /* 0x000fe4000f8e02ff */
[----:B------:R-:W-:Y:S01]  /*25b0*/  IMAD R83, R18, R21, R3 ;  /* 0x0000001512537224 */ /* 0x000fe200078e0203 */
[----:B------:R-:W-:Y:S01]  /*25c0*/  IADD3 R3, P0, R88, R4, RZ ;  /* 0x0000000458037210 */ /* 0x000fe20007f1e0ff */
[----:B------:R-:W-:Y:S02]  /*25d0*/  IMAD.IADD R0, R89, 0x1, R11 ;  /* 0x0000000159007824 */ /* 0x000fe400078e020b */
[C---:B------:R-:W-:Y:S02]  /*25e0*/  IMAD R97, R87.reuse, UR5, R10 ;  /* 0x0000000557617c24 */ /* 0x040fe4000f8e020a */
[----:B------:R-:W-:Y:S01]  /*25f0*/  IMAD.WIDE.U32 R86, R87, UR4, R8 ;  /* 0x0000000457567c25 */ /* 0x000fe2000f8e0008 */
[----:B------:R-:W-:-:S03]  /*2600*/  IADD3.X R4, R0, R5, R15, P0, !PT ;  /* 0x0000000500047210 */ /* 0x000fc600007fe40f */
[----:B------:R-:W-:Y:S02]  /*2610*/  IMAD R5, R19, R28, RZ ;  /* 0x0000001c13057224 */ /* 0x000fe400078e02ff */
[----:B------:R-:W-:Y:S01]  /*2620*/  IMAD.WIDE.U32 R8, R18, R20, R6 ;  /* 0x0000001412087225 */ /* 0x000fe200078e0006 */
[----:B------:R-:W-:-:S03]  /*2630*/  SEL R6, R32, RZ, P3 ;  /* 0x000000ff20067207 */ /* 0x000fc60001800000 */
[----:B------:R-:W-:Y:S01]  /*2640*/  IMAD R11, R18, R29, R5 ;  /* 0x0000001d120b7224 */ /* 0x000fe200078e0205 */
[----:B------:R-:W-:Y:S01]  /*2650*/  SEL R5, R32, RZ, P2 ;  /* 0x000000ff20057207 */ /* 0x000fe20001000000 */
[----:B------:R-:W-:-:S04]  /*2660*/  IMAD.IADD R6, R229, 0x1, R6 ;  /* 0x00000001e5067824 */ /* 0x000fc800078e0206 */
[----:B------:R-:W-:Y:S01]  /*2670*/  IMAD.IADD R7, R226, 0x1, R5 ;  /* 0x00000001e2077824 */ /* 0x000fe200078e0205 */
[----:B------:R-:W-:Y:S01]  /*2680*/  SHF.R.S32.HI R5, RZ, 0x1f, R6 ;  /* 0x0000001fff057819 */ /* 0x000fe20000011406 */
[----:B------:R-:W-:-:S03]  /*2690*/  IMAD.MOV.U32 R82, RZ, RZ, R8 ;  /* 0x000000ffff527224 */ /* 0x000fc600078e0008 */
[CC--:B------:R-:W-:Y:S02]  /*26a0*/  LEA.HI R35, R5.reuse, R6.reuse, RZ, 0x3 ;  /* 0x0000000605237211 */ /* 0x0c0fe400078f18ff */
[----:B------:R-:W-:Y:S02]  /*26b0*/  LEA.HI R5, R5, R6, RZ, 0x6 ;  /* 0x0000000605057211 */ /* 0x000fe400078f30ff */
[----:B------:R-:W-:Y:S01]  /*26c0*/  SHF.R.S32.HI R8, RZ, 0x1f, R7 ;  /* 0x0000001fff087819 */ /* 0x000fe20000011407 */
[----:B------:R-:W-:Y:S02]  /*26d0*/  IMAD.IADD R85, R85, 0x1, R83 ;  /* 0x0000000155557824 */ /* 0x000fe400078e0253 */
[----:B------:R-:W-:Y:S01]  /*26e0*/  IMAD.IADD R83, R83, 0x1, R9 ;  /* 0x0000000153537824 */ /* 0x000fe200078e0209 */
[CC--:B------:R-:W-:Y:S01]  /*26f0*/  LEA.HI R9, R8.reuse, R7.reuse, RZ, 0x6 ;  /* 0x0000000708097211 */ /* 0x0c0fe200078f30ff */
[----:B------:R-:W-:Y:S01]  /*2700*/  IMAD.SHL.U32 R6, R5, 0x40, RZ ;  /* 0x0000004005067824 */ /* 0x000fe200078e00ff */
[----:B------:R-:W-:-:S02]  /*2710*/  LEA.HI R91, R8, R7, RZ, 0x3 ;  /* 0x00000007085b7211 */ /* 0x000fc400078f18ff */
[----:B------:R-:W-:Y:S02]  /*2720*/  LOP3.LUT R5, R35, 0x38, RZ, 0xc0, !PT ;  /* 0x0000003823057812 */ /* 0x000fe400078ec0ff */
[C---:B------:R-:W-:Y:S01]  /*2730*/  LOP3.LUT R8, R36.reuse, 0x38, R35, 0xf8, !PT ;  /* 0x0000003824087812 */ /* 0x040fe200078ef823 */
[----:B------:R-:W-:Y:S01]  /*2740*/  IMAD.SHL.U32 R9, R9, 0x40, RZ ;  /* 0x0000004009097824 */ /* 0x000fe200078e00ff */
[----:B------:R-:W-:Y:S01]  /*2750*/  LOP3.LUT R7, R91, 0x38, RZ, 0xc0, !PT ;  /* 0x000000385b077812 */ /* 0x000fe200078ec0ff */
[----:B------:R-:W-:Y:S01]  /*2760*/  IMAD.IADD R81, R81, 0x1, R11 ;  /* 0x0000000151517824 */ /* 0x000fe200078e020b */
[----:B---3--:R-:W-:Y:S01]  /*2770*/  LOP3.LUT R5, R5, 0x1c0, R34, 0xf8, !PT ;  /* 0x000001c005057812 */ /* 0x008fe200078ef822 */
[----:B------:R-:W-:Y:S01]  /*2780*/  IMAD.IADD R79, R11, 0x1, R79 ;  /* 0x000000010b4f7824 */ /* 0x000fe200078e024f */
[----:B------:R-:W-:Y:S02]  /*2790*/  LOP3.LUT R10, R36, 0x38, R91, 0xf8, !PT ;  /* 0x00000038240a7812 */ /* 0x000fe400078ef85b */
[----:B----4-:R-:W-:-:S02]  /*27a0*/  LOP3.LUT R11, R8, R33, RZ, 0x3c, !PT ;  /* 0x00000021080b7212 */ /* 0x010fc400078e3cff */
[----:B------:R-:W-:Y:S02]  /*27b0*/  LOP3.LUT R6, R6, 0xfffff000, RZ, 0xc0, !PT ;  /* 0xfffff00006067812 */ /* 0x000fe400078ec0ff */
[----:B------:R-:W-:Y:S02]  /*27c0*/  LOP3.LUT R8, R7, 0x1c0, R34, 0xf8, !PT ;  /* 0x000001c007087812 */ /* 0x000fe400078ef822 */
[----:B------:R-:W-:Y:S02]  /*27d0*/  LOP3.LUT R7, R5, R27, RZ, 0x3c, !PT ;  /* 0x0000001b05077212 */ /* 0x000fe400078e3cff */
[----:B------:R-:W-:Y:S02]  /*27e0*/  LOP3.LUT R9, R9, 0xfffff000, RZ, 0xc0, !PT ;  /* 0xfffff00009097812 */ /* 0x000fe400078ec0ff */
[----:B------:R-:W-:Y:S02]  /*27f0*/  LOP3.LUT R10, R10, R33, RZ, 0x3c, !PT ;  /* 0x000000210a0a7212 */ /* 0x000fe400078e3cff */
[----:B------:R-:W-:-:S02]  /*2800*/  IADD3 R5, R11, R6, R26 ;  /* 0x000000060b057210 */ /* 0x000fc40007ffe01a */
[----:B------:R-:W-:Y:S02]  /*2810*/  LOP3.LUT R8, R8, R27, RZ, 0x3c, !PT ;  /* 0x0000001b08087212 */ /* 0x000fe400078e3cff */
[----:B------:R-:W-:Y:S02]  /*2820*/  IADD3 R6, R7, R6, R14 ;  /* 0x0000000607067210 */ /* 0x000fe40007ffe00e */
[-C--:B------:R-:W-:Y:S01]  /*2830*/  IADD3 R7, R10, R9.reuse, R26 ;  /* 0x000000090a077210 */ /* 0x080fe20007ffe01a */
[----:B------:R-:W-:Y:S01]  /*2840*/  VIADD R26, R229, 0xc0 ;  /* 0x000000c0e51a7836 */ /* 0x000fe20000000000 */
[----:B------:R-:W-:Y:S01]  /*2850*/  IADD3 R8, R8, R9, R14 ;  /* 0x0000000908087210 */ /* 0x000fe20007ffe00e */
[C---:B------:R-:W-:Y:S02]  /*2860*/  IMAD R14, R25.reuse, R20, RZ ;  /* 0x00000014190e7224 */ /* 0x040fe400078e02ff */
[----:B------:R-:W-:Y:S01]  /*2870*/  IMAD R25, R25, R28, RZ ;  /* 0x0000001c19197224 */ /* 0x000fe200078e02ff */
[----:B------:R-:W-:Y:S01]  /*2880*/  ISETP.GE.AND P0, PT, R26, UR6, PT ;  /* 0x000000061a007c0c */ /* 0x000fe2000bf06270 */
[----:B------:R-:W-:Y:S01]  /*2890*/  IMAD R37, R100, R21, R14 ;  /* 0x0000001564257224 */ /* 0x000fe200078e020e */
[----:B------:R-:W-:Y:S01]  /*28a0*/  SHF.L.U64.HI R9, R12, 0x6, R13 ;  /* 0x000000060c097819 */ /* 0x000fe2000001020d */
[----:B------:R-:W-:Y:S01]  /*28b0*/  IMAD R33, R100, R29, R25 ;  /* 0x0000001d64217224 */ /* 0x000fe200078e0219 */
[----:B------:R-:W-:-:S02]  /*28c0*/  SHF.L.U64.HI R10, R12, 0x5, R13 ;  /* 0x000000050c0a7819 */ /* 0x000fc4000001020d */
[C-C-:B------:R-:W-:Y:S02]  /*28d0*/  SHF.L.U64.HI R13, R20.reuse, 0x6, R21.reuse ;  /* 0x00000006140d7819 */ /* 0x140fe40000010215 */
[----:B------:R-:W-:Y:S02]  /*28e0*/  SHF.L.U64.HI R14, R20, 0x5, R21 ;  /* 0x00000005140e7819 */ /* 0x000fe40000010215 */
[C-C-:B------:R-:W-:Y:S02]  /*28f0*/  SHF.L.U64.HI R21, R28.reuse, 0x6, R29.reuse ;  /* 0x000000061c157819 */ /* 0x140fe4000001021d */
[----:B------:R-:W-:Y:S02]  /*2900*/  SHF.L.U64.HI R25, R28, 0x5, R29 ;  /* 0x000000051c197819 */ /* 0x000fe4000001021d */
[----:B------:R-:W-:Y:S01]  /*2910*/  SEL R29, RZ, 0x8, P0 ;  /* 0x00000008ff1d7807 */ /* 0x000fe20000000000 */
[----:B------:R-:W-:Y:S01]  /*2920*/  IMAD.WIDE.U32 R80, R100, R28, R80 ;  /* 0x0000001c64507225 */ /* 0x000fe200078e0050 */
[----:B------:R-:W-:-:S02]  /*2930*/  SHF.R.S32.HI R34, RZ, 0x3, R35 ;  /* 0x00000003ff227819 */ /* 0x000fc40000011423 */
[----:B------:R-:W-:Y:S01]  /*2940*/  LOP3.LUT R94, R30, R29, RZ, 0xfc, !PT ;  /* 0x0000001d1e5e7212 */ /* 0x000fe200078efcff */
[CC--:B------:R-:W-:Y:S01]  /*2950*/  IMAD.WIDE.U32 R84, R100.reuse, R20.reuse, R84 ;  /* 0x0000001464547225 */ /* 0x0c0fe200078e0054 */
[----:B------:R-:W-:Y:S02]  /*2960*/  SHF.R.S32.HI R90, RZ, 0x3, R91 ;  /* 0x00000003ff5a7819 */ /* 0x000fe4000001145b */
[----:B------:R-:W-:Y:S01]  /*2970*/  LOP3.LUT R35, R35, 0xfffffff8, RZ, 0xc0, !PT ;  /* 0xfffffff823237812 */ /* 0x000fe200078ec0ff */
[----:B------:R-:W-:Y:S01]  /*2980*/  IMAD.WIDE.U32 R82, R100, R20, R82 ;  /* 0x0000001464527225 */ /* 0x000fe200078e0052 */
[----:B------:R-:W-:-:S03]  /*2990*/  LOP3.LUT R91, R91, 0xfffffff8, RZ, 0xc0, !PT ;  /* 0xfffffff85b5b7812 */ /* 0x000fc600078ec0ff */
[----:B------:R-:W-:Y:S01]  /*29a0*/  IMAD.WIDE.U32 R78, R100, R28, R78 ;  /* 0x0000001c644e7225 */ /* 0x000fe200078e004e */
[----:B------:R-:W-:-:S03]  /*29b0*/  LOP3.LUT R29, R30, 0x1, RZ, 0xc0, !PT ;  /* 0x000000011e1d7812 */ /* 0x000fc600078ec0ff */
[C---:B------:R-:W-:Y:S02]  /*29c0*/  IMAD.SHL.U32 R26, R28.reuse, 0x40, RZ ;  /* 0x000000401c1a7824 */ /* 0x040fe400078e00ff */
[----:B------:R-:W-:Y:S01]  /*29d0*/  IMAD.SHL.U32 R27, R28, 0x20, RZ ;  /* 0x000000201c1b7824 */ /* 0x000fe200078e00ff */
[----:B------:R-:W-:Y:S01]  /*29e0*/  LOP3.LUT R92, R94, 0x2, RZ, 0xc0, !PT ;  /* 0x000000025e5c7812 */ /* 0x000fe200078ec0ff */
[----:B------:R-:W-:Y:S01]  /*29f0*/  IMAD.SHL.U32 R28, R32, 0x2, RZ ;  /* 0x00000002201c7824 */ /* 0x000fe200078e00ff */
[----:B------:R-:W-:Y:S01]  /*2a00*/  LOP3.LUT R93, R94, 0x4, RZ, 0xc0, !PT ;  /* 0x000000045e5d7812 */ /* 0x000fe200078ec0ff */
[----:B------:R-:W-:Y:S01]  /*2a10*/  IMAD.SHL.U32 R11, R12, 0x40, RZ ;  /* 0x000000400c0b7824 */ /* 0x000fe200078e00ff */
[----:B------:R-:W-:Y:S01]  /*2a20*/  LOP3.LUT R94, R94, 0x8, RZ, 0xc0, !PT ;  /* 0x000000085e5e7812 */ /* 0x000fe200078ec0ff */
[----:B------:R-:W-:Y:S01]  /*2a30*/  IMAD.SHL.U32 R15, R20, 0x40, RZ ;  /* 0x00000040140f7824 */ /* 0x000fe200078e00ff */
[----:B------:R-:W-:Y:S01]  /*2a40*/  SHF.R.S32.HI R95, RZ, 0x1f, R35 ;  /* 0x0000001fff5f7819 */ /* 0x000fe20000011423 */
[----:B------:R-:W-:Y:S01]  /*2a50*/  IMAD.IADD R32, R81, 0x1, R33 ;  /* 0x0000000151207824 */ /* 0x000fe200078e0221 */
[----:B------:R-:W-:Y:S01]  /*2a60*/  SHF.R.S32.HI R96, RZ, 0x1f, R91 ;  /* 0x0000001fff607819 */ /* 0x000fe2000001145b */
[----:B------:R-:W-:-:S02]  /*2a70*/  IMAD.SHL.U32 R12, R12, 0x20, RZ ;  /* 0x000000200c0c7824 */ /* 0x000fc400078e00ff */
[----:B------:R-:W-:Y:S02]  /*2a80*/  IMAD.SHL.U32 R20, R20, 0x20, RZ ;  /* 0x0000002014147824 */ /* 0x000fe400078e00ff */
[----:B------:R-:W-:Y:S02]  /*2a90*/  IMAD.IADD R30, R85, 0x1, R37 ;  /* 0x00000001551e7824 */ /* 0x000fe400078e0225 */
[----:B------:R-:W-:Y:S02]  /*2aa0*/  IMAD.IADD R31, R37, 0x1, R83 ;  /* 0x00000001251f7824 */ /* 0x000fe400078e0253 */
[----:B------:R-:W-:Y:S02]  /*2ab0*/  IMAD.IADD R33, R33, 0x1, R79 ;  /* 0x0000000121217824 */ /* 0x000fe400078e024f */
[----:B------:R-:W-:-:S07]  /*2ac0*/  IMAD.IADD R97, R87, 0x1, R97 ;  /* 0x0000000157617824 */ /* 0x000fce00078e0261 */
.L_x_1428:
[----:B------:R-:W2:Y:S01]  /*2ad0*/  LDL R41, [R1+0x58] ;  /* 0x0000580001297983 */ /* 0x000ea20000100800 */
[----:B0-----:R-:W0:Y:S01]  /*2ae0*/  LDC R120, c[0x0][0x3d4] ;  /* 0x0000f500ff787b82 */ /* 0x001e220000000800 */
[----:B------:R-:W-:Y:S01]  /*2af0*/  VIADD R40, R24, 0xffffffff ;  /* 0xffffffff18287836 */ /* 0x000fe20000000000 */
[----:B------:R-:W-:Y:S05]  /*2b00*/  YIELD ;  /* 0x0000000000007946 */ /* 0x000fea0003800000 */
[----:B------:R-:W-:Y:S01]  /*2b10*/  SHF.R.S32.HI R39, RZ, 0x1f, R40 ;  /* 0x0000001fff277819 */ /* 0x000fe20000011428 */
[----:B------:R-:W1:Y:S01]  /*2b20*/  LDC.64 R106, c[0x0][0x2d8] ;  /* 0x0000b600ff6a7b82 */ /* 0x000e620000000a00 */
[-C--:B------:R-:W-:Y:S01]  /*2b30*/  IMAD R24, R9, R40.reuse, RZ ;  /* 0x0000002809187224 */ /* 0x080fe200078e02ff */
[----:B------:R-:W-:Y:S01]  /*2b40*/  BSSY B0, `(.L_x_1353) ;  /* 0x0000578000007945 */ /* 0x000fe20003800000 */
[----:B------:R-:W-:-:S04]  /*2b50*/  IMAD.WIDE.U32 R112, R11, R40, RZ ;  /* 0x000000280b707225 */ /* 0x000fc800078e00ff */
[----:B------:R-:W-:Y:S01]  /*2b60*/  IMAD R73, R39, R11, R24 ;  /* 0x0000000b27497224 */ /* 0x000fe200078e0218 */
[CC--:B------:R-:W-:Y:S02]  /*2b70*/  IADD3 R37, P0, R3.reuse, R112.reuse, RZ ;  /* 0x0000007003257210 */ /* 0x0c0fe40007f1e0ff */
[----:B------:R-:W-:Y:S01]  /*2b80*/  IADD3 R24, P4, P5, R3, R112, R12 ;  /* 0x0000007003187210 */ /* 0x000fe20007d9e00c */
[----:B------:R-:W-:-:S04]  /*2b90*/  IMAD.IADD R73, R113, 0x1, R73 ;  /* 0x0000000171497824 */ /* 0x000fc800078e0249 */
[----:B------:R-:W-:Y:S01]  /*2ba0*/  IMAD.X R38, R73, 0x1, R4, P0 ;  /* 0x0000000149267824 */ /* 0x000fe200000e0604 */
[----:B0-----:R-:W-:Y:S02]  /*2bb0*/  ISETP.GE.AND P0, PT, R120, 0x1, PT ;  /* 0x000000017800780c */ /* 0x001fe40003f06270 */
[----:B------:R-:W-:Y:S02]  /*2bc0*/  IADD3.X R36, R4, R73, R10, P4, P5 ;  /* 0x0000004904247210 */ /* 0x000fe400027ea40a */
[CC--:B-1----:R-:W-:Y:S02]  /*2bd0*/  LEA R50, P1, R37.reuse, R106.reuse, 0x1 ;  /* 0x0000006a25327211 */ /* 0x0c2fe400078208ff */
[----:B------:R-:W-:Y:S02]  /*2be0*/  LEA R48, P6, R24, R106, 0x1 ;  /* 0x0000006a18307211 */ /* 0x000fe400078c08ff */
[----:B------:R-:W-:Y:S02]  /*2bf0*/  LEA.HI.X R51, R37, R107, R38, 0x1, P1 ;  /* 0x0000006b25337211 */ /* 0x000fe400008f0c26 */
[----:B------:R-:W-:-:S02]  /*2c00*/  ISETP.GT.AND P1, PT, R40, R23, PT ;  /* 0x000000172800720c */ /* 0x000fc40003f24270 */
[----:B------:R-:W-:Y:S01]  /*2c10*/  LEA.HI.X R49, R24, R107, R36, 0x1, P6 ;  /* 0x0000006b18317211 */ /* 0x000fe200030f0c24 */
[----:B------:R-:W-:Y:S01]  /*2c20*/  IMAD.MOV.U32 R24, RZ, RZ, R40 ;  /* 0x000000ffff187224 */ /* 0x000fe200078e0028 */
[----:B------:R-:W-:Y:S01]  /*2c30*/  P2R R99, PR, RZ, 0x2 ;  /* 0x00000002ff637803 */ /* 0x000fe20000000000 */
[----:B--2---:R-:W-:-:S04]  /*2c40*/  IMAD R37, R17, 0x4000, R41 ;  /* 0x0000400011257824 */ /* 0x004fc800078e0229 */
[----:B------:R-:W-:Y:S01]  /*2c50*/  IMAD R102, R37, 0x2, R16 ;  /* 0x0000000225667824 */ /* 0x000fe200078e0210 */
[----:B------:R-:W-:Y:S06]  /*2c60*/  @!P0 BRA `(.L_x_1354) ;  /* 0x0000005000e48947 */ /* 0x000fec0003800000 */
[----:B------:R-:W-:Y:S01]  /*2c70*/  ULDC.U8 UR4, c[0x0][0x3f0] ;  /* 0x0000fc0000047ab9 */ /* 0x000fe20000000000 */
[-C--:B------:R-:W-:Y:S01]  /*2c80*/  IMAD R37, R21, R40.reuse, RZ ;  /* 0x0000002815257224 */ /* 0x080fe200078e02ff */
[----:B------:R-:W-:Y:S01]  /*2c90*/  ISETP.NE.AND P0, PT, RZ, UR4, PT ;  /* 0x00000004ff007c0c */ /* 0x000fe2000bf05270 */
[----:B------:R-:W-:Y:S02]  /*2ca0*/  IMAD R36, R13, R40, RZ ;  /* 0x000000280d247224 */ /* 0x000fe400078e02ff */
[C---:B------:R-:W-:Y:S02]  /*2cb0*/  IMAD R37, R39.reuse, R26, R37 ;  /* 0x0000001a27257224 */ /* 0x040fe400078e0225 */
        /* <DEDUP_REMOVED lines=8> */
[----:B------:R0:W5:Y:S04]  /*2d40*/  LDL R116, [R1+0x8] ;  /* 0x0000080001747983 */ /* 0x0001680000100800 */
[----:B------:R0:W5:Y:S04]  /*2d50*/  LDL R115, [R1+0x4] ;  /* 0x0000040001737983 */ /* 0x0001680000100800 */
[----:B------:R0:W5:Y:S01]  /*2d60*/  LDL R114, [R1+0xc] ;  /* 0x00000c0001727983 */ /* 0x0001620000100800 */
[----:B------:R-:W-:Y:S01]  /*2d70*/  ISETP.GE.AND P0, PT, R18, R105, PT ;  /* 0x000000691200720c */ /* 0x000fe20003f06270 */
[----:B------:R-:W-:Y:S01]  /*2d80*/  BSSY B1, `(.L_x_1356) ;  /* 0x000002a000017945 */ /* 0x000fe20003800000 */
        /* <DEDUP_REMOVED lines=9> */
[----:B0-----:R-:W-:Y:S06]  /*2e20*/  @P0 BRA `(.L_x_1357) ;  /* 0x00000000007c0947 */ /* 0x001fec0003800000 */
        /* <DEDUP_REMOVED lines=12> */
[----:B-----5:R-:W-:-:S02]  /*2ef0*/  ISETP.GE.AND P4, PT, R116, R120, PT ;  /* 0x000000787400720c */ /* 0x020fc40003f86270 */
        /* <DEDUP_REMOVED lines=18> */
.L_x_1357:
[----:B------:R-:W-:Y:S05]  /*3020*/  BSYNC B1 ;  /* 0x0000000000017941 */ /* 0x000fea0003800000 */
.L_x_1356:
[----:B------:R-:W-:Y:S01]  /*3030*/  ISETP.GE.AND P4, PT, R234, R105, PT ;  /* 0x00000069ea00720c */ /* 0x000fe20003f86270 */
[----:B------:R-:W-:Y:S01]  /*3040*/  BSSY B1, `(.L_x_1358) ;  /* 0x000002a000017945 */ /* 0x000fe20003800000 */
[----:B------:R-:W-:Y:S02]  /*3050*/  CS2R R44, SRZ ;  /* 0x00000000002c7805 */ /* 0x000fe4000001ff00 */
[----:B------:R-:W-:Y:S02]  /*3060*/  CS2R R52, SRZ ;  /* 0x0000000000347805 */ /* 0x000fe4000001ff00 */
[----:B------:R-:W-:Y:S02]  /*3070*/  CS2R R56, SRZ ;  /* 0x0000000000387805 */ /* 0x000fe4000001ff00 */
[----:B------:R-:W-:Y:S02]  /*3080*/  CS2R R42, SRZ ;  /* 0x00000000002a7805 */ /* 0x000fe4000001ff00 */
[----:B------:R-:W-:-:S02]  /*3090*/  CS2R R46, SRZ ;  /* 0x00000000002e7805 */ /* 0x000fc4000001ff00 */
[----:B------:R-:W-:Y:S01]  /*30a0*/  CS2R R54, SRZ ;  /* 0x0000000000367805 */ /* 0x000fe2000001ff00 */
[----:B-----5:R-:W-:Y:S01]  /*30b0*/  IMAD.MOV.U32 R112, RZ, RZ, R60 ;  /* 0x000000ffff707224 */ /* 0x020fe200078e003c */
[----:B------:R-:W-:Y:S01]  /*30c0*/  CS2R R58, SRZ ;  /* 0x00000000003a7805 */ /* 0x000fe2000001ff00 */
[----:B------:R-:W-:Y:S01]  /*30d0*/  IMAD.MOV.U32 R113, RZ, RZ, R61 ;  /* 0x000000ffff717224 */ /* 0x000fe200078e003d */
[----:B------:R-:W-:Y:S06]  /*30e0*/  @P4 BRA `(.L_x_1359) ;  /* 0x00000000007c4947 */ /* 0x000fec0003800000 */
[----:B------:R-:W-:Y:S01]  /*30f0*/  IADD3 R70, P1, P5, R80, R70, R27 ;  /* 0x0000004650467210 */ /* 0x000fe20007d3e01b */
[----:B------:R-:W-:Y:S01]  /*3100*/  ULDC.64 UR4, c[0x0][0x3c8] ;  /* 0x0000f20000047ab9 */ /* 0x000fe20000000a00 */
[----:B------:R-:W-:Y:S01]  /*3110*/  ULDC.64 UR6, c[0x0][0x3e0] ;  /* 0x0000f80000067ab9 */ /* 0x000fe20000000a00 */
[----:B------:R-:W-:Y:S02]  /*3120*/  CS2R R56, SRZ ;  /* 0x0000000000387805 */ /* 0x000fe4000001ff00 */
[----:B0-----:R-:W-:Y:S02]  /*3130*/  IADD3.X R37, R32, R98, R25, P1, P5 ;  /* 0x0000006220257210 */ /* 0x001fe40000fea419 */
        /* <DEDUP_REMOVED lines=26> */
.L_x_1359:
[----:B------:R-:W-:Y:S05]  /*32e0*/  BSYNC B1 ;  /* 0x0000000000017941 */ /* 0x000fea0003800000 */
.L_x_1358:
[----:B01----:R-:W-:Y:S01]  /*32f0*/  IMAD.MOV.U32 R36, RZ, RZ, R64 ;  /* 0x000000ffff247224 */ /* 0x003fe200078e0040 */
        /* <DEDUP_REMOVED lines=27> */
[----:B-----5:R-:W-:Y:S01]  /*34b0*/  IMAD.MOV.U32 R36, RZ, RZ, R40 ;  /* 0x000000ffff247224 */ /* 0x020fe200078e0028 */
        /* <DEDUP_REMOVED lines=12> */
[----:B------:R-:W-:Y:S01]  /*3580*/  ISETP.NE.AND P1, PT, R236, 0x3, PT ;  /* 0x00000003ec00780c */ /* 0x000fe20003f25270 */
        /* <DEDUP_REMOVED lines=23> */
.L_x_1360:
[----:B------:R-:W2:Y:S01]  /*3700*/  LDL R36, [R1] ;  /* 0x0000000001247983 */ /* 0x000ea20000100800 */
[----:B------:R-:W-:Y:S01]  /*3710*/  IMAD R98, R17, 0x8, R16 ;  /* 0x0000000811627824 */ /* 0x000fe200078e0210 */
[----:B------:R-:W-:Y:S01]  /*3720*/  BSSY B1, `(.L_x_1361) ;  /* 0x0000004000017945 */ /* 0x000fe20003800000 */
[----:B--2---:R-:W-:-:S04]  /*3730*/  SHF.L.U32 R109, R36, 0x1f, RZ ;  /* 0x0000001f246d7819 */ /* 0x004fc800000006ff */
[----:B------:R-:W0:Y:S02]  /*3740*/  SYNCS.PHASECHK.TRANS64.TRYWAIT P5, [R98+URZ+0x30890], R109 ;  /* 0x0308906d620075a7 */ /* 0x000e2400080a017f */
[----:B0-----:R-:W-:Y:S05]  /*3750*/  @!P5 BRA `(.L_x_1362) ;  /* 0x0000024c0010d947 */ /* 0x001fea0003800000 */
.L_x_1770:
[----:B------:R-:W-:Y:S05]  /*3760*/  BSYNC B1 ;  /* 0x0000000000017941 */ /* 0x000fea0003800000 */
.L_x_1361:
        /* <DEDUP_REMOVED lines=30> */
[----:B------:R-:W-:Y:S01]  /*3950*/  FMUL.FTZ R39, R39, R134 ;  /* 0x0000008627277220 */ /* 0x000fe20000410000 */
[----:B------:R-:W-:Y:S01]  /*3960*/  LOP3.LUT R36, R36, 0xffff0000, RZ, 0xc0, !PT ;  /* 0xffff000024247812 */ /* 0x000fe200078ec0ff */
[C---:B------:R-:W-:Y:S01]  /*3970*/  FMUL.FTZ R143, R107.reuse, R140 ;  /* 0x0000008c6b8f7220 */ /* 0x040fe20000410000 */
[----:B------:R-:W-:Y:S01]  /*3980*/  FMUL.FTZ R107, R107, R136 ;  /* 0x000000886b6b7220 */ /* 0x000fe20000410000 */
[----:B------:R-:W-:Y:S01]  /*3990*/  LOP3.LUT R139, R139, 0xffff0000, RZ, 0xc0, !PT ;  /* 0xffff00008b8b7812 */ /* 0x000fe200078ec0ff */
[----:B------:R-:W-:Y:S01]  /*39a0*/  IMAD.U32 R133, R133, 0x10000, RZ ;  /* 0x0001000085857824 */ /* 0x000fe200078e00ff */
[----:B------:R-:W-:Y:S01]  /*39b0*/  LOP3.LUT R135, R135, 0xffff0000, RZ, 0xc0, !PT ;  /* 0xffff000087877812 */ /* 0x000fe200078ec0ff */
[C---:B------:R-:W-:Y:S01]  /*39c0*/  FFMA.FTZ R141, R38.reuse, R134, -R141 ;  /* 0x00000086268d7223 */ /* 0x040fe2000001088d */
[----:B------:R-:W-:Y:S01]  /*39d0*/  FFMA.FTZ R138, R38, R138, R39 ;  /* 0x0000008a268a7223 */ /* 0x000fe20000010027 */
[----:B------:R-:W-:Y:S01]  /*39e0*/  FFMA.FTZ R143, R106, R136, -R143 ;  /* 0x000000886a8f7223 */ /* 0x000fe2000001088f */
[----:B------:R-:W-:Y:S01]  /*39f0*/  FMUL.FTZ R38, R36, R137 ;  /* 0x0000008924267220 */ /* 0x000fe20000410000 */
[----:B------:R-:W-:Y:S01]  /*3a00*/  FFMA.FTZ R106, R106, R140, R107 ;  /* 0x0000008c6a6a7223 */ /* 0x000fe2000001006b */
        /* <DEDUP_REMOVED lines=13> */
.L_x_1368:
[----:B------:R-:W-:Y:S05]  /*3ae0*/  BSYNC B3 ;  /* 0x0000000000037941 */ /* 0x000fea0003800000 */
.L_x_1367:
[----:B------:R-:W-:Y:S02]  /*3af0*/  ULDC.64 UR4, c[0x0][0x208] ;  /* 0x0000820000047ab9 */ /* 0x000fe40000000a00 */
[----:B--2---:R1:W-:Y:S03]  /*3b00*/  STG.E.128 desc[UR4][R50.64], R36 ;  /* 0x0000002432007986 */ /* 0x0043e6000c101d04 */
.L_x_1366:
[----:B------:R-:W-:Y:S05]  /*3b10*/  BSYNC B2 ;  /* 0x0000000000027941 */ /* 0x000fea0003800000 */
.L_x_1365:
[----:B------:R-:W-:Y:S01]  /*3b20*/  ISETP.NE.AND P0, PT, R92, RZ, PT ;  /* 0x000000ff5c00720c */ /* 0x000fe20003f05270 */
[----:B------:R-:W-:-:S12]  /*3b30*/  BSSY B2, `(.L_x_1369) ;  /* 0x0000038000027945 */ /* 0x000fd80003800000 */
[----:B------:R-:W-:Y:S05]  /*3b40*/  @!P0 BRA `(.L_x_1370) ;  /* 0x0000000000d88947 */ /* 0x000fea0003800000 */
[----:B------:R-:W2:Y:S01]  /*3b50*/  LDL R106, [R1+0x8] ;  /* 0x00000800016a7983 */ /* 0x000ea20000100800 */
[----:B------:R-:W-:Y:S03]  /*3b60*/  BSSY B3, `(.L_x_1371) ;  /* 0x0000032000037945 */ /* 0x000fe60003800000 */
[----:B-1----:R1:W3:Y:S01]  /*3b70*/  LDS.128 R36, [R102+0x22400] ;  /* 0x0224000066247984 */ /* 0x0022e20000000c00 */
[----:B--2---:R-:W-:-:S13]  /*3b80*/  ISETP.GE.AND P0, PT, R106, R120, PT ;  /* 0x000000786a00720c */ /* 0x004fda0003f06270 */
[----:B-1-3--:R-:W-:Y:S05]  /*3b90*/  @P0 BRA `(.L_x_1372) ;  /* 0x0000000000b80947 */ /* 0x00afea0003800000 */
[----:B------:R-:W-:Y:S01]  /*3ba0*/  SHF.R.U64 R133, R74, 0x10, R75 ;  /* 0x000000104a857819 */ /* 0x000fe2000000124b */
[----:B------:R-:W-:Y:S01]  /*3bb0*/  IMAD.U32 R74, R39, 0x10000, RZ ;  /* 0x00010000274a7824 */ /* 0x000fe200078e00ff */
        /* <DEDUP_REMOVED lines=11> */
[C---:B------:R-:W-:Y:S01]  /*3c70*/  LOP3.LUT R134, R133.reuse, 0xffff0000, RZ, 0xc0, !PT ;  /* 0xffff000085867812 */ /* 0x040fe200078ec0ff */
        /* <DEDUP_REMOVED lines=32> */
.L_x_1372:
[----:B------:R-:W-:Y:S05]  /*3e80*/  BSYNC B3 ;  /* 0x0000000000037941 */ /* 0x000fea0003800000 */
.L_x_1371:
[----:B------:R-:W-:Y:S02]  /*3e90*/  ULDC.64 UR4, c[0x0][0x208] ;  /* 0x0000820000047ab9 */ /* 0x000fe40000000a00 */
[----:B------:R2:W-:Y:S03]  /*3ea0*/  STG.E.128 desc[UR4][R50.64+0x80], R36 ;  /* 0x0000802432007986 */ /* 0x0005e6000c101d04 */
.L_x_1370:
[----:B------:R-:W-:Y:S05]  /*3eb0*/  BSYNC B2 ;  /* 0x0000000000027941 */ /* 0x000fea0003800000 */
.L_x_1369:
[----:B------:R-:W-:Y:S01]  /*3ec0*/  ISETP.NE.AND P0, PT, R93, RZ, PT ;  /* 0x000000ff5d00720c */ /* 0x000fe20003f05270 */
[----:B------:R-:W-:-:S12]  /*3ed0*/  BSSY B2, `(.L_x_1373) ;  /* 0x0000038000027945 */ /* 0x000fd80003800000 */
[----:B------:R-:W-:Y:S05]  /*3ee0*/  @!P0 BRA `(.L_x_1374) ;  /* 0x0000000000d88947 */ /* 0x000fea0003800000 */
[----:B------:R-:W3:Y:S01]  /*3ef0*/  LDL R72, [R1+0x4] ;  /* 0x0000040001487983 */ /* 0x000ee20000100800 */
[----:B------:R-:W-:Y:S03]  /*3f00*/  BSSY B3, `(.L_x_1375) ;  /* 0x0000032000037945 */ /* 0x000fe60003800000 */
[----:B-12---:R1:W2:Y:S01]  /*3f10*/  LDS.128 R36, [R102+0x24400] ;  /* 0x0244000066247984 */ /* 0x0062a20000000c00 */
[----:B---3--:R-:W-:-:S13]  /*3f20*/  ISETP.GE.AND P0, PT, R72, R120, PT ;  /* 0x000000784800720c */ /* 0x008fda0003f06270 */
[----:B-12---:R-:W-:Y:S05]  /*3f30*/  @P0 BRA `(.L_x_1376) ;  /* 0x0000000000b80947 */ /* 0x006fea0003800000 */
[----:B------:R-:W-:Y:S02]  /*3f40*/  SHF.R.U32.HI R72, RZ, 0x10, R67 ;  /* 0x00000010ff487819 */ /* 0x000fe40000011643 */
[----:B------:R-:W-:Y:S02]  /*3f50*/  SHF.R.U32.HI R74, RZ, 0x10, R65 ;  /* 0x00000010ff4a7819 */ /* 0x000fe40000011641 */
[----:B------:R-:W-:Y:S01]  /*3f60*/  SHF.R.U64 R73, R66, 0x10, R67 ;  /* 0x0000001042497819 */ /* 0x000fe20000001243 */
[----:B------:R-:W-:Y:S01]  /*3f70*/  IMAD.U32 R66, R39, 0x10000, RZ ;  /* 0x0001000027427824 */ /* 0x000fe200078e00ff */
        /* <DEDUP_REMOVED lines=42> */
.L_x_1376:
[----:B------:R-:W-:Y:S05]  /*4220*/  BSYNC B3 ;  /* 0x0000000000037941 */ /* 0x000fea0003800000 */
.L_x_1375:
[----:B------:R-:W-:Y:S02]  /*4230*/  ULDC.64 UR4, c[0x0][0x208] ;  /* 0x0000820000047ab9 */ /* 0x000fe40000000a00 */
[----:B------:R3:W-:Y:S03]  /*4240*/  STG.E.128 desc[UR4][R50.64+0x100], R36 ;  /* 0x0001002432007986 */ /* 0x0007e6000c101d04 */
.L_x_1374:
[----:B------:R-:W-:Y:S05]  /*4250*/  BSYNC B2 ;  /* 0x0000000000027941 */ /* 0x000fea0003800000 */
.L_x_1373:
[----:B------:R-:W-:-:S13]  /*4260*/  ISETP.NE.AND P0, PT, R94, RZ, PT ;  /* 0x000000ff5e00720c */ /* 0x000fda0003f05270 */
[----:B------:R-:W-:Y:S05]  /*4270*/  @!P0 BRA `(.L_x_1364) ;  /* 0x0000000000d88947 */ /* 0x000fea0003800000 */
[----:B------:R-:W4:Y:S01]  /*4280*/  LDL R64, [R1+0xc] ;  /* 0x00000c0001407983 */ /* 0x000f220000100800 */
[----:B------:R-:W-:Y:S03]  /*4290*/  BSSY B2, `(.L_x_1377) ;  /* 0x0000032000027945 */ /* 0x000fe60003800000 */
[----:B-123--:R1:W2:Y:S01]  /*42a0*/  LDS.128 R36, [R102+0x26400] ;  /* 0x0264000066247984 */ /* 0x00e2a20000000c00 */
[----:B----4-:R-:W-:-:S13]  /*42b0*/  ISETP.GE.AND P0, PT, R64, R120, PT ;  /* 0x000000784000720c */ /* 0x010fda0003f06270 */
[----:B-12---:R-:W-:Y:S05]  /*42c0*/  @P0 BRA `(.L_x_1378) ;  /* 0x0000000000b80947 */ /* 0x006fea0003800000 */
        /* <DEDUP_REMOVED lines=46> */
.L_x_1378:
[----:B------:R-:W-:Y:S05]  /*45b0*/  BSYNC B2 ;  /* 0x0000000000027941 */ /* 0x000fea0003800000 */
.L_x_1377:
[----:B------:R-:W-:Y:S02]  /*45c0*/  ULDC.64 UR4, c[0x0][0x208] ;  /* 0x0000820000047ab9 */ /* 0x000fe40000000a00 */
[----:B------:R4:W-:Y:S03]  /*45d0*/  STG.E.128 desc[UR4][R50.64+0x180], R36 ;  /* 0x0001802432007986 */ /* 0x0009e6000c101d04 */
.L_x_1364:
[----:B------:R-:W-:Y:S05]  /*45e0*/  BSYNC B1 ;  /* 0x0000000000017941 */ /* 0x000fea0003800000 */
.L_x_1363:
        /* <DEDUP_REMOVED lines=54> */
.L_x_1383:
[----:B------:R-:W-:Y:S05]  /*4950*/  BSYNC B2 ;  /* 0x0000000000027941 */ /* 0x000fea0003800000 */
.L_x_1382:
[----:B------:R-:W-:Y:S02]  /*4960*/  ULDC.64 UR4, c[0x0][0x208] ;  /* 0x0000820000047ab9 */ /* 0x000fe40000000a00 */
[----:B--2---:R1:W-:Y:S03]  /*4970*/  STG.E.128 desc[UR4][R48.64], R36 ;  /* 0x0000002430007986 */ /* 0x0043e6000c101d04 */
.L_x_1381:
[----:B------:R-:W-:Y:S05]  /*4980*/  BSYNC B1 ;  /* 0x0000000000017941 */ /* 0x000fea0003800000 */
.L_x_1380:
[----:B------:R-:W-:Y:S01]  /*4990*/  ISETP.NE.AND P0, PT, R92, RZ, PT ;  /* 0x000000ff5c00720c */ /* 0x000fe20003f05270 */
[----:B------:R-:W-:-:S12]  /*49a0*/  BSSY B1, `(.L_x_1384) ;  /* 0x0000038000017945 */ /* 0x000fd80003800000 */
[----:B------:R-:W-:Y:S05]  /*49b0*/  @!P0 BRA `(.L_x_1385) ;  /* 0x0000000000d88947 */ /* 0x000fea0003800000 */
[----:B-1234-:R-:W2:Y:S01]  /*49c0*/  LDL R50, [R1+0x8] ;  /* 0x0000080001327983 */ /* 0x01eea20000100800 */
[----:B------:R-:W-:Y:S03]  /*49d0*/  BSSY B2, `(.L_x_1386) ;  /* 0x0000032000027945 */ /* 0x000fe60003800000 */
[----:B------:R1:W3:Y:S01]  /*49e0*/  LDS.128 R36, [R102+0x23400] ;  /* 0x0234000066247984 */ /* 0x0002e20000000c00 */
[----:B--2---:R-:W-:-:S13]  /*49f0*/  ISETP.GE.AND P0, PT, R50, R120, PT ;  /* 0x000000783200720c */ /* 0x004fda0003f06270 */
[----:B-1-3--:R-:W-:Y:S05]  /*4a00*/  @P0 BRA `(.L_x_1387) ;  /* 0x0000000000b80947 */ /* 0x00afea0003800000 */
[--C-:B------:R-:W-:Y:S01]  /*4a10*/  SHF.R.U64 R57, R54, 0x10, R55.reuse ;  /* 0x0000001036397819 */ /* 0x100fe20000001237 */
[----:B------:R-:W-:Y:S01]  /*4a20*/  IMAD.U32 R50, R38, 0x10000, RZ ;  /* 0x0001000026327824 */ /* 0x000fe200078e00ff */
[----:B------:R-:W-:Y:S02]  /*4a30*/  SHF.R.U32.HI R54, RZ, 0x10, R55 ;  /* 0x00000010ff367819 */ /* 0x000fe40000011637 */
[--C-:B------:R-:W-:Y:S02]  /*4a40*/  SHF.R.U32.HI R56, RZ, 0x10, R53.reuse ;  /* 0x00000010ff387819 */ /* 0x100fe40000011635 */
[----:B------:R-:W-:Y:S02]  /*4a50*/  PRMT R119, R119, 0x5410, R54 ;  /* 0x0000541077777816 */ /* 0x000fe40000000036 */
[----:B------:R-:W-:Y:S01]  /*4a60*/  SHF.R.U64 R59, R52, 0x10, R53 ;  /* 0x00000010343b7819 */ /* 0x000fe20000001235 */
[----:B------:R-:W-:Y:S01]  /*4a70*/  IMAD.U32 R52, R39, 0x10000, RZ ;  /* 0x0001000027347824 */ /* 0x000fe200078e00ff */
        /* <DEDUP_REMOVED lines=39> */
.L_x_1387:
[----:B------:R-:W-:Y:S05]  /*4cf0*/  BSYNC B2 ;  /* 0x0000000000027941 */ /* 0x000fea0003800000 */
.L_x_1386:
[----:B------:R-:W-:Y:S02]  /*4d00*/  ULDC.64 UR4, c[0x0][0x208] ;  /* 0x0000820000047ab9 */ /* 0x000fe40000000a00 */
[----:B------:R1:W-:Y:S03]  /*4d10*/  STG.E.128 desc[UR4][R48.64+0x80], R36 ;  /* 0x0000802430007986 */ /* 0x0003e6000c101d04 */
.L_x_1385:
[----:B------:R-:W-:Y:S05]  /*4d20*/  BSYNC B1 ;  /* 0x0000000000017941 */ /* 0x000fea0003800000 */
.L_x_1384:
        /* <DEDUP_REMOVED lines=54> */
.L_x_1391:
[----:B------:R-:W-:Y:S05]  /*5090*/  BSYNC B2 ;  /* 0x0000000000027941 */ /* 0x000fea0003800000 */
.L_x_1390:
[----:B------:R-:W-:Y:S02]  /*50a0*/  ULDC.64 UR4, c[0x0][0x208] ;  /* 0x0000820000047ab9 */ /* 0x000fe40000000a00 */
[----:B------:R1:W-:Y:S03]  /*50b0*/  STG.E.128 desc[UR4][R48.64+0x100], R36 ;  /* 0x0001002430007986 */ /* 0x0003e6000c101d04 */
.L_x_1389:
[----:B------:R-:W-:Y:S05]  /*50c0*/  BSYNC B1 ;  /* 0x0000000000017941 */ /* 0x000fea0003800000 */
.L_x_1388:
[----:B------:R-:W-:-:S13]  /*50d0*/  ISETP.NE.AND P0, PT, R94, RZ, PT ;  /* 0x000000ff5e00720c */ /* 0x000fda0003f05270 */
[----:B------:R-:W-:Y:S05]  /*50e0*/  @!P0 BRA `(.L_x_1379) ;  /* 0x0000003000748947 */ /* 0x000fea0003800000 */
[----:B------:R-:W5:Y:S01]  /*50f0*/  LDL R44, [R1+0xc] ;  /* 0x00000c00012c7983 */ /* 0x000f620000100800 */
[----:B------:R-:W-:Y:S03]  /*5100*/  BSSY B1, `(.L_x_1392) ;  /* 0x0000032000017945 */ /* 0x000fe60003800000 */
[----:B-1234-:R1:W2:Y:S01]  /*5110*/  LDS.128 R36, [R102+0x27400] ;  /* 0x0274000066247984 */ /* 0x01e2a20000000c00 */
[----:B-----5:R-:W-:-:S13]  /*5120*/  ISETP.GE.AND P0, PT, R44, R120, PT ;  /* 0x000000782c00720c */ /* 0x020fda0003f06270 */
        /* <DEDUP_REMOVED lines=47> */
.L_x_1393:
[----:B------:R-:W-:Y:S05]  /*5420*/  BSYNC B1 ;  /* 0x0000000000017941 */ /* 0x000fea0003800000 */
.L_x_1392:
[----:B------:R-:W-:Y:S02]  /*5430*/  ULDC.64 UR4, c[0x0][0x208] ;  /* 0x0000820000047ab9 */ /* 0x000fe40000000a00 */
[----:B------:R1:W-:Y:S01]  /*5440*/  STG.E.128 desc[UR4][R48.64+0x180], R36 ;  /* 0x0001802430007986 */ /* 0x0003e2000c101d04 */
[----:B------:R-:W-:Y:S05]  /*5450*/  BRA `(.L_x_1379) ;  /* 0x0000002c00987947 */ /* 0x000fea0003800000 */
.L_x_1355:
        /* <DEDUP_REMOVED lines=37> */
.L_x_1395:
[----:B------:R-:W-:Y:S05]  /*56b0*/  BSYNC B1 ;  /* 0x0000000000017941 */ /* 0x000fea0003800000 */
.L_x_1394:
[----:B------:R-:W-:Y:S01]  /*56c0*/  ISETP.GE.AND P0, PT, R234, R105, PT ;  /* 0x00000069ea00720c */ /* 0x000fe20003f06270 */
[----:B------:R-:W-:Y:S01]  /*56d0*/  BSSY B1, `(.L_x_1396) ;  /* 0x0000024000017945 */ /* 0x000fe20003800000 */
[----:B0-----:R-:W-:Y:S02]  /*56e0*/  CS2R R52, SRZ ;  /* 0x0000000000347805 */ /* 0x001fe4000001ff00 */
        /* <DEDUP_REMOVED lines=34> */
.L_x_1397:
[----:B------:R-:W-:Y:S05]  /*5910*/  BSYNC B1 ;  /* 0x0000000000017941 */ /* 0x000fea0003800000 */
.L_x_1396:
[----:B0-----:R-:W-:Y:S01]  /*5920*/  IMAD.MOV.U32 R68, RZ, RZ, R36 ;  /* 0x000000ffff447224 */ /* 0x001fe200078e0024 */
        /* <DEDUP_REMOVED lines=64> */
.L_x_1398:
[----:B------:R-:W2:Y:S01]  /*5d30*/  LDL R68, [R1] ;  /* 0x0000000001447983 */ /* 0x000ea20000100800 */
[----:B------:R-:W-:Y:S01]  /*5d40*/  IMAD R98, R17, 0x8, R16 ;  /* 0x0000000811627824 */ /* 0x000fe200078e0210 */
[----:B------:R-:W0:Y:S01]  /*5d50*/  LDC R121, c[0x0][0x2e4] ;  /* 0x0000b900ff797b82 */ /* 0x000e220000000800 */
[----:B------:R-:W-:Y:S07]  /*5d60*/  BSSY B1, `(.L_x_1399) ;  /* 0x0000005000017945 */ /* 0x000fee0003800000 */
[----:B------:R-:W1:Y:S01]  /*5d70*/  LDC.64 R110, c[0x0][0x2f0] ;  /* 0x0000bc00ff6e7b82 */ /* 0x000e620000000a00 */
[----:B--2---:R-:W-:-:S04]  /*5d80*/  SHF.L.U32 R109, R68, 0x1f, RZ ;  /* 0x0000001f446d7819 */ /* 0x004fc800000006ff */
[----:B------:R-:W2:Y:S02]  /*5d90*/  SYNCS.PHASECHK.TRANS64.TRYWAIT P5, [R98+URZ+0x30890], R109 ;  /* 0x0308906d620075a7 */ /* 0x000ea400080a017f */
[----:B012---:R-:W-:Y:S05]  /*5da0*/  @!P5 BRA `(.L_x_1400) ;  /* 0x000002240090d947 */ /* 0x007fea0003800000 */
.L_x_1771:
[----:B------:R-:W-:Y:S05]  /*5db0*/  BSYNC B1 ;  /* 0x0000000000017941 */ /* 0x000fea0003800000 */
.L_x_1399:
[----:B------:R-:W-:Y:S01]  /*5dc0*/  BSSY B1, `(.L_x_1401) ;  /* 0x0000113000017945 */ /* 0x000fe20003800000 */
[----:B------:R-:W-:Y:S02]  /*5dd0*/  IMAD.IADD R123, R121, 0x1, -R28 ;  /* 0x00000001797b7824 */ /* 0x000fe400078e0a1c */
[----:B------:R-:W-:Y:S01]  /*5de0*/  IMAD.MOV.U32 R113, RZ, RZ, R73 ;  /* 0x000000ffff717224 */ /* 0x000fe200078e0049 */
[----:B------:R-:W-:Y:S06]  /*5df0*/  @P4 BRA `(.L_x_1402) ;  /* 0x00000010003c4947 */ /* 0x000fec0003800000 */
[----:B------:R-:W-:Y:S01]  /*5e00*/  ISETP.NE.AND P4, PT, R29, RZ, PT ;  /* 0x000000ff1d00720c */ /* 0x000fe20003f85270 */
[-C--:B------:R-:W-:Y:S01]  /*5e10*/  IMAD R68, R19, R110.reuse, RZ ;  /* 0x0000006e13447224 */ /* 0x080fe200078e02ff */
[----:B------:R-:W-:Y:S01]  /*5e20*/  BSSY B2, `(.L_x_1403) ;  /* 0x0000088000027945 */ /* 0x000fe20003800000 */
[----:B------:R-:W-:-:S04]  /*5e30*/  IMAD.WIDE.U32 R114, R18, R110, R112 ;  /* 0x0000006e12727225 */ /* 0x000fc800078e0070 */
[----:B------:R-:W-:-:S04]  /*5e40*/  IMAD R131, R18, R111, R68 ;  /* 0x0000006f12837224 */ /* 0x000fc800078e0244 */
[----:B------:R-:W-:Y:S02]  /*5e50*/  IMAD.IADD R131, R131, 0x1, R115 ;  /* 0x0000000183837824 */ /* 0x000fe400078e0273 */
[----:B------:R-:W-:Y:S05]  /*5e60*/  @!P4 BRA `(.L_x_1404) ;  /* 0x00000008000cc947 */ /* 0x000fea0003800000 */
[----:B------:R-:W2:Y:S04]  /*5e70*/  LDL R117, [R1+0x38] ;  /* 0x0000380001757983 */ /* 0x000ea80000100800 */
[----:B------:R-:W3:Y:S04]  /*5e80*/  LDL R116, [R1+0x44] ;  /* 0x0000440001747983 */ /* 0x000ee80000100800 */
[----:B------:R-:W4:Y:S01]  /*5e90*/  LDL R75, [R1+0x48] ;  /* 0x00004800014b7983 */ /* 0x000f220000100800 */
[----:B------:R-:W-:Y:S01]  /*5ea0*/  SEL R68, R28, R123, !P3 ;  /* 0x0000007b1c447207 */ /* 0x000fe20005800000 */
[----:B------:R-:W-:Y:S01]  /*5eb0*/  BSSY B3, `(.L_x_1405) ;  /* 0x000007b000037945 */ /* 0x000fe20003800000 */
[----:B------:R-:W-:-:S02]  /*5ec0*/  IADD3 R72, P4, P5, R88, R114, R35 ;  /* 0x0000007258487210 */ /* 0x000fc40007d9e023 */
[----:B------:R-:W-:Y:S02]  /*5ed0*/  SHF.R.S32.HI R69, RZ, 0x1f, R68 ;  /* 0x0000001fff457819 */ /* 0x000fe40000011444 */
[----:B------:R-:W-:Y:S02]  /*5ee0*/  IADD3.X R74, R0, R131, R95, P4, P5 ;  /* 0x00000083004a7210 */ /* 0x000fe400027ea45f */
[----:B------:R-:W-:-:S04]  /*5ef0*/  LEA.HI R69, R69, R68, RZ, 0x4 ;  /* 0x0000004445457211 */ /* 0x000fc800078f20ff */
[----:B------:R-:W-:-:S05]  /*5f00*/  LEA.HI.SX32 R69, R69, R34, 0x1c ;  /* 0x0000002245457211 */ /* 0x000fca00078fe2ff */
[----:B------:R-:W-:-:S05]  /*5f10*/  IMAD.SHL.U32 R71, R69, 0x8, RZ ;  /* 0x0000000845477824 */ /* 0x000fca00078e00ff */
[----:B------:R-:W-:-:S13]  /*5f20*/  ISETP.GE.AND P4, PT, R71, R121, PT ;  /* 0x000000794700720c */ /* 0x000fda0003f86270 */
[--C-:B------:R-:W-:Y:S02]  /*5f30*/  @!P4 SHF.R.S32.HI R68, RZ, 0x1f, R71.reuse ;  /* 0x0000001fff44c819 */ /* 0x100fe40000011447 */
[----:B------:R-:W-:Y:S02]  /*5f40*/  @!P4 IADD3 R70, P5, P6, R88, R114, R71 ;  /* 0x000000725846c210 */ /* 0x000fe40007ebe047 */
[----:B------:R-:W-:Y:S02]  /*5f50*/  LOP3.LUT R71, R71, 0x38, RZ, 0xc0, !PT ;  /* 0x0000003847477812 */ /* 0x000fe400078ec0ff */
[----:B------:R-:W-:Y:S02]  /*5f60*/  @!P4 IADD3.X R73, R0, R131, R68, P5, P6 ;  /* 0x000000830049c210 */ /* 0x000fe40002fec444 */
[----:B------:R-:W-:-:S04]  /*5f70*/  SHF.R.S32.HI R68, RZ, 0x1f, R69 ;  /* 0x0000001fff447819 */ /* 0x000fc80000011445 */
[----:B------:R-:W-:Y:S01]  /*5f80*/  LEA.HI R68, R68, R69, RZ, 0x3 ;  /* 0x0000004544447211 */ /* 0x000fe200078f18ff */
[----:B------:R-:W-:-:S04]  /*5f90*/  IMAD R69, R17, 0x4000, R6 ;  /* 0x0000400011457824 */ /* 0x000fc800078e0206 */
[----:B------:R-:W-:Y:S02]  /*5fa0*/  IMAD.SHL.U32 R68, R68, 0x200, RZ ;  /* 0x0000020044447824 */ /* 0x000fe400078e00ff */
[----:B------:R-:W-:-:S03]  /*5fb0*/  IMAD R69, R69, 0x2, R16 ;  /* 0x0000000245457824 */ /* 0x000fc600078e0210 */
[----:B------:R-:W-:Y:S02]  /*5fc0*/  LOP3.LUT R68, R68, 0x7ffff000, RZ, 0xc0, !PT ;  /* 0x7ffff00044447812 */ /* 0x000fe400078ec0ff */
[----:B--2---:R-:W-:-:S04]  /*5fd0*/  LOP3.LUT R71, R71, 0x1c0, R117, 0xf8, !PT ;  /* 0x000001c047477812 */ /* 0x004fc800078ef875 */
[----:B---3--:R-:W-:Y:S02]  /*5fe0*/  LOP3.LUT R71, R71, R116, RZ, 0x3c, !PT ;  /* 0x0000007447477212 */ /* 0x008fe400078e3cff */
[C---:B------:R-:W-:Y:S02]  /*5ff0*/  LEA R116, P5, R72.reuse, R106, 0x1 ;  /* 0x0000006a48747211 */ /* 0x040fe400078a08ff */
[----:B----4-:R-:W-:Y:S02]  /*6000*/  IADD3 R68, R71, R68, R75 ;  /* 0x0000004447447210 */ /* 0x010fe40007ffe04b */
[----:B------:R-:W-:Y:S02]  /*6010*/  LEA.HI.X R117, R72, R107, R74, 0x1, P5 ;  /* 0x0000006b48757211 */ /* 0x000fe400028f0c4a */
[----:B------:R-:W-:Y:S01]  /*6020*/  @!P4 LEA R118, P5, R70, R106, 0x1 ;  /* 0x0000006a4676c211 */ /* 0x000fe200078a08ff */
[----:B------:R-:W-:-:S03]  /*6030*/  IMAD R71, R17, 0x4000, R68 ;  /* 0x0000400011477824 */ /* 0x000fc600078e0244 */
[----:B------:R-:W-:Y:S01]  /*6040*/  @!P4 LEA.HI.X R119, R70, R107, R73, 0x1, P5 ;  /* 0x0000006b4677c211 */ /* 0x000fe200028f0c49 */
[----:B------:R-:W-:Y:S01]  /*6050*/  IMAD R72, R71, 0x2, R16 ;  /* 0x0000000247487824 */ /* 0x000fe200078e0210 */
[----:B------:R-:W-:Y:S01]  /*6060*/  ISETP.GE.AND P5, PT, R229, R120, PT ;  /* 0x00000078e500720c */ /* 0x000fe20003fa6270 */
[----:B------:R-:W1:Y:S04]  /*6070*/  LDS.128 R68, [R69+0x20400] ;  /* 0x0204000045447984 */ /* 0x000e680000000c00 */
[----:B------:R-:W2:Y:S08]  /*6080*/  LDS.128 R72, [R72+0x20400] ;  /* 0x0204000048487984 */ /* 0x000eb00000000c00 */
[----:B------:R-:W-:Y:S05]  /*6090*/  @P5 BRA `(.L_x_1406) ;  /* 0x0000000400705947 */ /* 0x000fea0003800000 */
[----:B------:R-:W-:Y:S01]  /*60a0*/  SHF.R.U32.HI R156, RZ, 0x10, R49 ;  /* 0x00000010ff9c7819 */ /* 0x000fe20000011631 */
[----:B--2---:R-:W-:Y:S01]  /*60b0*/  IMAD.U32 R153, R75, 0x10000, RZ ;  /* 0x000100004b997824 */ /* 0x004fe200078e00ff */
[--C-:B------:R-:W-:Y:S01]  /*60c0*/  SHF.R.U32.HI R154, RZ, 0x10, R41.reuse ;  /* 0x00000010ff9a7819 */ /* 0x100fe20000011629 */
[----:B-1----:R-:W-:Y:S01]  /*60d0*/  IMAD.U32 R150, R71, 0x10000, RZ ;  /* 0x0001000047967824 */ /* 0x002fe200078e00ff */
[----:B------:R-:W-:Y:S01]  /*60e0*/  SHF.R.U64 R158, R40, 0x10, R41 ;  /* 0x00000010289e7819 */ /* 0x000fe20000001229 */
[----:B------:R-:W-:Y:S01]  /*60f0*/  IMAD.U32 R41, R74, 0x10000, RZ ;  /* 0x000100004a297824 */ /* 0x000fe200078e00ff */
[--C-:B------:R-:W-:Y:S01]  /*6100*/  SHF.R.U64 R161, R42, 0x10, R43.reuse ;  /* 0x000000102aa17819 */ /* 0x100fe2000000122b */
[----:B------:R-:W-:Y:S01]  /*6110*/  IMAD.U32 R42, R68, 0x10000, RZ ;  /* 0x00010000442a7824 */ /* 0x000fe200078e00ff */
[----:B------:R-:W-:Y:S01]  /*6120*/  SHF.R.U32.HI R159, RZ, 0x10, R43 ;  /* 0x00000010ff9f7819 */ /* 0x000fe2000001162b */
[----:B------:R-:W-:Y:S01]  /*6130*/  IMAD.U32 R43, R73, 0x10000, RZ ;  /* 0x00010000492b7824 */ /* 0x000fe200078e00ff */
[----:B------:R-:W-:Y:S01]  /*6140*/  PRMT R156, R127, 0x5432, R156 ;  /* 0x000054327f9c7816 */ /* 0x000fe2000000009c */
[----:B------:R-:W-:Y:S01]  /*6150*/  IMAD.U32 R40, R70, 0x10000, RZ ;  /* 0x0001000046287824 */ /* 0x000fe200078e00ff */
[----:B------:R-:W-:Y:S01]  /*6160*/  SHF.R.U64 R155, R48, 0x10, R49 ;  /* 0x00000010309b7819 */ /* 0x000fe20000001231 */
[----:B------:R-:W-:Y:S01]  /*6170*/  IMAD.U32 R49, R69, 0x10000, RZ ;  /* 0x0001000045317824 */ /* 0x000fe200078e00ff */
[----:B------:R-:W-:-:S02]  /*6180*/  LOP3.LUT R152, R73, 0xffff0000, RZ, 0xc0, !PT ;  /* 0xffff000049987812 */ /* 0x000fc400078ec0ff */
[----:B------:R-:W-:Y:S02]  /*6190*/  LOP3.LUT R149, R69, 0xffff0000, RZ, 0xc0, !PT ;  /* 0xffff000045957812 */ /* 0x000fe400078ec0ff */
[----:B------:R-:W-:Y:S02]  /*61a0*/  LOP3.LUT R73, R75, 0xffff0000, RZ, 0xc0, !PT ;  /* 0xffff00004b497812 */ /* 0x000fe400078ec0ff */
[----:B------:R-:W-:Y:S02]  /*61b0*/  LOP3.LUT R69, R71, 0xffff0000, RZ, 0xc0, !PT ;  /* 0xffff000047457812 */ /* 0x000fe400078ec0ff */
[----:B------:R-:W-:Y:S02]  /*61c0*/  PRMT R75, R126, 0x5432, R154 ;  /* 0x000054327e4b7816 */ /* 0x000fe4000000009a */
[----:B------:R-:W-:Y:S01]  /*61d0*/  PRMT R71, R125, 0x5432, R158 ;  /* 0x000054327d477816 */ /* 0x000fe2000000009e */
[----:B------:R-:W-:Y:S01]  /*61e0*/  IMAD.U32 R158, R156, 0x10000, RZ ;  /* 0x000100009c9e7824 */ /* 0x000fe200078e00ff */
[--C-:B------:R-:W-:Y:S01]  /*61f0*/  SHF.R.U64 R157, R50, 0x10, R51.reuse ;  /* 0x00000010329d7819 */ /* 0x100fe20000001233 */
[----:B------:R-:W-:Y:S01]  /*6200*/  IMAD.U32 R50, R72, 0x10000, RZ ;  /* 0x0001000048327824 */ /* 0x000fe200078e00ff */
[----:B------:R-:W-:-:S02]  /*6210*/  SHF.R.U32.HI R162, RZ, 0x10, R51 ;  /* 0x00000010ffa27819 */ /* 0x000fc40000011633 */
[----:B------:R-:W-:Y:S01]  /*6220*/  PRMT R154, R148, 0x5410, R159 ;  /* 0x00005410949a7816 */ /* 0x000fe2000000009f */
[----:B------:R-:W-:Y:S01]  /*6230*/  IMAD.U32 R148, R75, 0x10000, RZ ;  /* 0x000100004b947824 */ /* 0x000fe200078e00ff */
[----:B------:R-:W-:Y:S01]  /*6240*/  PRMT R155, R160, 0x5410, R155 ;  /* 0x00005410a09b7816 */ /* 0x000fe2000000009b */
[----:B------:R-:W-:Y:S01]  /*6250*/  FMUL.FTZ R160, R43, R158 ;  /* 0x0000009e2ba07220 */ /* 0x000fe20000410000 */
[----:B------:R-:W-:Y:S02]  /*6260*/  PRMT R51, R124, 0x5432, R157 ;  /* 0x000054327c337816 */ /* 0x000fe4000000009d */
[----:B------:R-:W-:Y:S02]  /*6270*/  LOP3.LUT R156, R156, 0xffff0000, RZ, 0xc0, !PT ;  /* 0xffff00009c9c7812 */ /* 0x000fe400078ec0ff */
[----:B------:R-:W-:Y:S01]  /*6280*/  PRMT R157, R151, 0x5410, R162 ;  /* 0x00005410979d7816 */ /* 0x000fe200000000a2 */
[-C--:B------:R-:W-:Y:S01]  /*6290*/  FMUL.FTZ R162, R43, R148.reuse ;  /* 0x000000942ba27220 */ /* 0x080fe20000410000 */
[----:B------:R-:W-:Y:S01]  /*62a0*/  FFMA.FTZ R43, R49, R148, -R160 ;  /* 0x00000094312b7223 */ /* 0x000fe200000108a0 */
[----:B------:R-:W-:Y:S01]  /*62b0*/  LOP3.LUT R75, R75, 0xffff0000, RZ, 0xc0, !PT ;  /* 0xffff00004b4b7812 */ /* 0x000fe200078ec0ff */
[----:B------:R-:W-:Y:S01]  /*62c0*/  FMUL.FTZ R148, R152, R156 ;  /* 0x0000009c98947220 */ /* 0x000fe20000410000 */
[----:B------:R-:W-:-:S02]  /*62d0*/  IMAD.U32 R159, R157, 0x10000, RZ ;  /* 0x000100009d9f7824 */ /* 0x000fc400078e00ff */
[----:B------:R-:W-:Y:S01]  /*62e0*/  FFMA.FTZ R49, R49, R158, R162 ;  /* 0x0000009e31317223 */ /* 0x000fe200000100a2 */
[----:B------:R-:W-:Y:S02]  /*62f0*/  IMAD.U32 R151, R154, 0x10000, RZ ;  /* 0x000100009a977824 */ /* 0x000fe400078e00ff */
[-C--:B------:R-:W-:Y:S01]  /*6300*/  FMUL.FTZ R158, R152, R75.reuse ;  /* 0x0000004b989e7220 */ /* 0x080fe20000410000 */
[----:B------:R-:W-:Y:S01]  /*6310*/  FFMA.FTZ R148, R149, R75, -R148 ;  /* 0x0000004b95947223 */ /* 0x000fe20000010894 */
[----:B------:R-:W-:Y:S01]  /*6320*/  FMUL.FTZ R75, R153, R159 ;  /* 0x0000009f994b7220 */ /* 0x000fe20000410000 */
[----:B------:R-:W-:Y:S01]  /*6330*/  LOP3.LUT R152, R157, 0xffff0000, RZ, 0xc0, !PT ;  /* 0xffff00009d987812 */ /* 0x000fe200078ec0ff */
[-C--:B------:R-:W-:Y:S01]  /*6340*/  FMUL.FTZ R160, R153, R151.reuse ;  /* 0x0000009799a07220 */ /* 0x080fe20000410000 */
[----:B------:R-:W-:Y:S01]  /*6350*/  LOP3.LUT R154, R154, 0xffff0000, RZ, 0xc0, !PT ;  /* 0xffff00009a9a7812 */ /* 0x000fe200078ec0ff */
[----:B------:R-:W-:Y:S01]  /*6360*/  FFMA.FTZ R158, R149, R156, R158 ;  /* 0x0000009c959e7223 */ /* 0x000fe2000001009e */
[C---:B------:R-:W-:Y:S01]  /*6370*/  FFMA.FTZ R151, R150.reuse, R151, -R75 ;  /* 0x0000009796977223 */ /* 0x040fe2000001084b */
[----:B------:R-:W-:Y:S01]  /*6380*/  FFMA.FTZ R160, R150, R159, R160 ;  /* 0x0000009f96a07223 */ /* 0x000fe200000100a0 */
[----:B------:R-:W-:Y:S01]  /*6390*/  IMAD.U32 R149, R155, 0x10000, RZ ;  /* 0x000100009b957824 */ /* 0x000fe200078e00ff */
[----:B------:R-:W-:Y:S01]  /*63a0*/  LOP3.LUT R72, R72, 0xffff0000, RZ, 0xc0, !PT ;  /* 0xffff000048487812 */ /* 0x000fe200078ec0ff */
[----:B------:R-:W-:Y:S01]  /*63b0*/  FMUL.FTZ R150, R73, R152 ;  /* 0x0000009849967220 */ /* 0x000fe20000410000 */
[----:B------:R-:W-:-:S02]  /*63c0*/  IMAD.U32 R75, R71, 0x10000, RZ ;  /* 0x00010000474b7824 */ /* 0x000fc400078e00ff */
[-C--:B------:R-:W-:Y:S01]  /*63d0*/  FMUL.FTZ R156, R73, R154.reuse ;  /* 0x0000009a499c7220 */ /* 0x080fe20000410000 */
[----:B------:R-:W-:Y:S01]  /*63e0*/  LOP3.LUT R155, R155, 0xffff0000, RZ, 0xc0, !PT ;  /* 0xffff00009b9b7812 */ /* 0x000fe200078ec0ff */
[----:B------:R-:W-:Y:S01]  /*63f0*/  FMUL.FTZ R73, R50, R149 ;  /* 0x0000009532497220 */ /* 0x000fe20000410000 */
[----:B------:R-:W-:Y:S01]  /*6400*/  LOP3.LUT R71, R71, 0xffff0000, RZ, 0xc0, !PT ;  /* 0xffff000047477812 */ /* 0x000fe200078ec0ff */
[C---:B------:R-:W-:Y:S01]  /*6410*/  FFMA.FTZ R150, R69.reuse, R154, -R150 ;  /* 0x0000009a45967223 */ /* 0x040fe20000010896 */
[----:B------:R-:W-:Y:S01]  /*6420*/  LOP3.LUT R68, R68, 0xffff0000, RZ, 0xc0, !PT ;  /* 0xffff000044447812 */ /* 0x000fe200078ec0ff */
[----:B------:R-:W-:Y:S01]  /*6430*/  FMUL.FTZ R50, R50, R75 ;  /* 0x0000004b32327220 */ /* 0x000fe20000410000 */
[----:B------:R-:W-:Y:S01]  /*6440*/  FFMA.FTZ R153, R69, R152, R156 ;  /* 0x0000009845997223 */ /* 0x000fe2000001009c */
[----:B------:R-:W-:Y:S01]  /*6450*/  PRMT R48, R122, 0x5432, R161 ;  /* 0x000054327a307816 */ /* 0x000fe200000000a1 */
[----:B------:R-:W-:Y:S01]  /*6460*/  FMUL.FTZ R69, R72, R155 ;  /* 0x0000009b48457220 */ /* 0x000fe20000410000 */
[C---:B------:R-:W-:Y:S01]  /*6470*/  FFMA.FTZ R73, R42.reuse, R75, -R73 ;  /* 0x0000004b2a497223 */ /* 0x040fe20000010849 */
[----:B------:R-:W-:Y:S01]  /*6480*/  FFMA.FTZ R149, R42, R149, R50 ;  /* 0x000000952a957223 */ /* 0x000fe20000010032 */
[-C--:B------:R-:W-:Y:S01]  /*6490*/  FMUL.FTZ R75, R72, R71.reuse ;  /* 0x00000047484b7220 */ /* 0x080fe20000410000 */
[----:B------:R-:W-:Y:S01]  /*64a0*/  FFMA.FTZ R72, R68, R71, -R69 ;  /* 0x0000004744487223 */ /* 0x000fe20000010845 */
[C---:B------:R-:W-:Y:S01]  /*64b0*/  IMAD.U32 R50, R51.reuse, 0x10000, RZ ;  /* 0x0001000033327824 */ /* 0x040fe200078e00ff */
[----:B------:R-:W-:Y:S01]  /*64c0*/  LOP3.LUT R74, R74, 0xffff0000, RZ, 0xc0, !PT ;  /* 0xffff00004a4a7812 */ /* 0x000fe200078ec0ff */
[C---:B------:R-:W-:Y:S01]  /*64d0*/  IMAD.U32 R42, R48.reuse, 0x10000, RZ ;  /* 0x00010000302a7824 */ /* 0x040fe200078e00ff */
[----:B------:R-:W-:Y:S01]  /*64e0*/  LOP3.LUT R69, R51, 0xffff0000, RZ, 0xc0, !PT ;  /* 0xffff000033457812 */ /* 0x000fe200078ec0ff */
[C---:B------:R-:W-:Y:S01]  /*64f0*/  FMUL.FTZ R71, R41.reuse, R50 ;  /* 0x0000003229477220 */ /* 0x040fe20000410000 */
[----:B------:R-:W-:Y:S01]  /*6500*/  LOP3.LUT R51, R48, 0xffff0000, RZ, 0xc0, !PT ;  /* 0xffff000030337812 */ /* 0x000fe200078ec0ff */
[----:B------:R-:W-:Y:S01]  /*6510*/  FFMA.FTZ R68, R68, R155, R75 ;  /* 0x0000009b44447223 */ /* 0x000fe2000001004b */
[----:B------:R-:W-:Y:S01]  /*6520*/  LOP3.LUT R70, R70, 0xffff0000, RZ, 0xc0, !PT ;  /* 0xffff000046467812 */ /* 0x000fe200078ec0ff */
[-C--:B------:R-:W-:Y:S01]  /*6530*/  FMUL.FTZ R41, R41, R42.reuse ;  /* 0x0000002a29297220 */ /* 0x080fe20000410000 */
[C---:B------:R-:W-:Y:S01]  /*6540*/  FMUL.FTZ R75, R74.reuse, R69 ;  /* 0x000000454a4b7220 */ /* 0x040fe20000410000 */
[-C--:B------:R-:W-:Y:S01]  /*6550*/  FMUL.FTZ R74, R74, R51.reuse ;  /* 0x000000334a4a7220 */ /* 0x080fe20000410000 */
[C---:B------:R-:W-:Y:S01]  /*6560*/  FFMA.FTZ R71, R40.reuse, R42, -R71 ;  /* 0x0000002a28477223 */ /* 0x040fe20000010847 */
[----:B------:R-:W-:Y:S01]  /*6570*/  FFMA.FTZ R41, R40, R50, R41 ;  /* 0x0000003228297223 */ /* 0x000fe20000010029 */
[----:B------:R-:W-:Y:S01]  /*6580*/  FFMA.FTZ R40, R70, R51, -R75 ;  /* 0x0000003346287223 */ /* 0x000fe2000001084b */
        /* <DEDUP_REMOVED lines=12> */
[----:B------:R-:W-:-:S07]  /*6650*/  F2FP.BF16.F32.PACK_AB R74, R74, R41 ;  /* 0x000000294a4a723e */ /* 0x000fce00000010ff */
.L_x_1406:
[----:B------:R-:W-:Y:S05]  /*6660*/  BSYNC B3 ;  /* 0x0000000000037941 */ /* 0x000fea0003800000 */
.L_x_1405:
[----:B------:R-:W-:Y:S02]  /*6670*/  ULDC.64 UR4, c[0x0][0x208] ;  /* 0x0000820000047ab9 */ /* 0x000fe40000000a00 */
[----:B-1----:R1:W-:Y:S04]  /*6680*/  STG.E.128 desc[UR4][R116.64], R68 ;  /* 0x0000004474007986 */ /* 0x0023e8000c101d04 */
[----:B--2---:R1:W-:Y:S02]  /*6690*/  @!P4 STG.E.128 desc[UR4][R118.64], R72 ;  /* 0x000000487600c986 */ /* 0x0043e4000c101d04 */
.L_x_1404:
[----:B------:R-:W-:Y:S05]  /*66a0*/  BSYNC B2 ;  /* 0x0000000000027941 */ /* 0x000fea0003800000 */
.L_x_1403:
[----:B------:R-:W-:-:S13]  /*66b0*/  ISETP.NE.AND P4, PT, R92, RZ, PT ;  /* 0x000000ff5c00720c */ /* 0x000fda0003f85270 */
        /* <DEDUP_REMOVED lines=17> */
[----:B------:R-:W-:Y:S02]  /*67d0*/  SHF.R.S32.HI R40, RZ, 0x1f, R41 ;  /* 0x0000001fff287819 */ /* 0x000fe40000011429 */
[----:B-1----:R-:W-:-:S02]  /*67e0*/  LEA R68, P5, R42, R106, 0x1 ;  /* 0x0000006a2a447211 */ /* 0x002fc400078a08ff */
[----:B------:R-:W-:Y:S01]  /*67f0*/  LEA.HI R40, R40, R41, RZ, 0x3 ;  /* 0x0000002928287211 */ /* 0x000fe200078f18ff */
[----:B------:R-:W-:Y:S01]  /*6800*/  IMAD R41, R17, 0x4000, R8 ;  /* 0x0000400011297824 */ /* 0x000fe200078e0208 */
[-C--:B------:R-:W-:Y:S02]  /*6810*/  LEA.HI.X R69, R42, R107.reuse, R48, 0x1, P5 ;  /* 0x0000006b2a457211 */ /* 0x080fe400028f0c30 */
[----:B------:R-:W-:Y:S01]  /*6820*/  @!P4 LEA R70, P5, R114, R106, 0x1 ;  /* 0x0000006a7246c211 */ /* 0x000fe200078a08ff */
[----:B------:R-:W-:Y:S02]  /*6830*/  IMAD.SHL.U32 R40, R40, 0x200, RZ ;  /* 0x0000020028287824 */ /* 0x000fe400078e00ff */
[----:B------:R-:W-:Y:S01]  /*6840*/  IMAD R41, R41, 0x2, R16 ;  /* 0x0000000229297824 */ /* 0x000fe200078e0210 */
[----:B------:R-:W-:Y:S02]  /*6850*/  @!P4 LEA.HI.X R71, R114, R107, R131, 0x1, P5 ;  /* 0x0000006b7247c211 */ /* 0x000fe400028f0c83 */
[----:B------:R-:W-:-:S02]  /*6860*/  LOP3.LUT R40, R40, 0x7ffff000, RZ, 0xc0, !PT ;  /* 0x7ffff00028287812 */ /* 0x000fc400078ec0ff */
[----:B------:R-:W-:Y:S02]  /*6870*/  ISETP.GE.AND P5, PT, R226, R120, PT ;  /* 0x00000078e200720c */ /* 0x000fe40003fa6270 */
[----:B--2---:R-:W-:-:S04]  /*6880*/  LOP3.LUT R43, R43, 0x1c0, R51, 0xf8, !PT ;  /* 0x000001c02b2b7812 */ /* 0x004fc800078ef833 */
[----:B---3--:R-:W-:-:S04]  /*6890*/  LOP3.LUT R43, R43, R50, RZ, 0x3c, !PT ;  /* 0x000000322b2b7212 */ /* 0x008fc800078e3cff */
[----:B----4-:R-:W-:-:S05]  /*68a0*/  IADD3 R40, R43, R40, R49 ;  /* 0x000000282b287210 */ /* 0x010fca0007ffe031 */
[----:B------:R-:W-:-:S04]  /*68b0*/  IMAD R43, R17, 0x4000, R40 ;  /* 0x00004000112b7824 */ /* 0x000fc800078e0228 */
[----:B------:R-:W-:Y:S02]  /*68c0*/  IMAD R48, R43, 0x2, R16 ;  /* 0x000000022b307824 */ /* 0x000fe400078e0210 */
[----:B------:R-:W1:Y:S04]  /*68d0*/  LDS.128 R40, [R41+0x20400] ;  /* 0x0204000029287984 */ /* 0x000e680000000c00 */
[----:B------:R-:W2:Y:S01]  /*68e0*/  LDS.128 R48, [R48+0x20400] ;  /* 0x0204000030307984 */ /* 0x000ea20000000c00 */
[----:B------:R-:W-:Y:S05]  /*68f0*/  @P5 BRA `(.L_x_1408) ;  /* 0x00000004006c5947 */ /* 0x000fea0003800000 */
[----:B------:R-:W-:Y:S02]  /*6900*/  SHF.R.U32.HI R72, RZ, 0x10, R45 ;  /* 0x00000010ff487819 */ /* 0x000fe4000001162d */
[----:B------:R-:W-:Y:S02]  /*6910*/  SHF.R.U32.HI R116, RZ, 0x10, R37 ;  /* 0x00000010ff747819 */ /* 0x000fe40000011625 */
[--C-:B------:R-:W-:Y:S01]  /*6920*/  SHF.R.U64 R73, R38, 0x10, R39.reuse ;  /* 0x0000001026497819 */ /* 0x100fe20000001227 */
[----:B-1----:R-:W-:Y:S01]  /*6930*/  IMAD.U32 R38, R40, 0x10000, RZ ;  /* 0x0001000028267824 */ /* 0x002fe200078e00ff */
[----:B------:R-:W-:Y:S02]  /*6940*/  PRMT R147, R147, 0x5410, R72 ;  /* 0x0000541093937816 */ /* 0x000fe40000000048 */
[----:B------:R-:W-:Y:S02]  /*6950*/  PRMT R143, R143, 0x5410, R116 ;  /* 0x000054108f8f7816 */ /* 0x000fe40000000074 */
[----:B------:R-:W-:Y:S01]  /*6960*/  SHF.R.U32.HI R114, RZ, 0x10, R39 ;  /* 0x00000010ff727819 */ /* 0x000fe20000011627 */
[----:B------:R-:W-:Y:S01]  /*6970*/  IMAD.U32 R39, R41, 0x10000, RZ ;  /* 0x0001000029277824 */ /* 0x000fe200078e00ff */
[----:B------:R-:W-:Y:S01]  /*6980*/  SHF.R.U64 R75, R46, 0x10, R47 ;  /* 0x000000102e4b7819 */ /* 0x000fe2000000122f */
[----:B--2---:R-:W-:Y:S01]  /*6990*/  IMAD.U32 R46, R49, 0x10000, RZ ;  /* 0x00010000312e7824 */ /* 0x004fe200078e00ff */
[----:B------:R-:W-:Y:S01]  /*69a0*/  PRMT R140, R140, 0x5410, R73 ;  /* 0x000054108c8c7816 */ /* 0x000fe20000000049 */
[----:B------:R-:W-:Y:S01]  /*69b0*/  IMAD.U32 R73, R147, 0x10000, RZ ;  /* 0x0001000093497824 */ /* 0x000fe200078e00ff */
[----:B------:R-:W-:Y:S01]  /*69c0*/  SHF.R.U32.HI R74, RZ, 0x10, R47 ;  /* 0x00000010ff4a7819 */ /* 0x000fe2000001162f */
[----:B------:R-:W-:Y:S01]  /*69d0*/  IMAD.U32 R72, R143, 0x10000, RZ ;  /* 0x000100008f487824 */ /* 0x000fe200078e00ff */
[----:B------:R-:W-:Y:S01]  /*69e0*/  PRMT R141, R141, 0x5410, R114 ;  /* 0x000054108d8d7816 */ /* 0x000fe20000000072 */
[CC--:B------:R-:W-:Y:S01]  /*69f0*/  FMUL.FTZ R114, R46.reuse, R73.reuse ;  /* 0x000000492e727220 */ /* 0x0c0fe20000410000 */
[----:B------:R-:W-:Y:S01]  /*6a00*/  PRMT R145, R145, 0x5410, R74 ;  /* 0x0000541091917816 */ /* 0x000fe2000000004a */
[-C--:B------:R-:W-:Y:S01]  /*6a10*/  FMUL.FTZ R116, R46, R72.reuse ;  /* 0x000000482e747220 */ /* 0x080fe20000410000 */
[----:B------:R-:W-:Y:S01]  /*6a20*/  LOP3.LUT R47, R49, 0xffff0000, RZ, 0xc0, !PT ;  /* 0xffff0000312f7812 */ /* 0x000fe200078ec0ff */
[----:B------:R-:W-:Y:S01]  /*6a30*/  IMAD.U32 R49, R51, 0x10000, RZ ;  /* 0x0001000033317824 */ /* 0x000fe200078e00ff */
[----:B------:R-:W-:Y:S01]  /*6a40*/  LOP3.LUT R74, R147, 0xffff0000, RZ, 0xc0, !PT ;  /* 0xffff0000934a7812 */ /* 0x000fe200078ec0ff */
[C---:B------:R-:W-:Y:S01]  /*6a50*/  FFMA.FTZ R116, R39.reuse, R73, R116 ;  /* 0x0000004927747223 */ /* 0x040fe20000010074 */
[----:B------:R-:W-:Y:S01]  /*6a60*/  PRMT R144, R144, 0x5410, R75 ;  /* 0x0000541090907816 */ /* 0x000fe2000000004b */
[----:B------:R-:W-:Y:S01]  /*6a70*/  FFMA.FTZ R75, R39, R72, -R114 ;  /* 0x00000048274b7223 */ /* 0x000fe20000010872 */
[----:B------:R-:W-:Y:S01]  /*6a80*/  LOP3.LUT R46, R143, 0xffff0000, RZ, 0xc0, !PT ;  /* 0xffff00008f2e7812 */ /* 0x000fe200078ec0ff */
[----:B------:R-:W-:Y:S01]  /*6a90*/  IMAD.U32 R72, R145, 0x10000, RZ ;  /* 0x0001000091487824 */ /* 0x000fe200078e00ff */
[----:B------:R-:W-:Y:S01]  /*6aa0*/  LOP3.LUT R41, R41, 0xffff0000, RZ, 0xc0, !PT ;  /* 0xffff000029297812 */ /* 0x000fe200078ec0ff */
[----:B------:R-:W-:Y:S01]  /*6ab0*/  FMUL.FTZ R114, R47, R74 ;  /* 0x0000004a2f727220 */ /* 0x000fe20000410000 */
[----:B------:R-:W-:Y:S01]  /*6ac0*/  SHF.R.U64 R115, R44, 0x10, R45 ;  /* 0x000000102c737819 */ /* 0x000fe2000000122d */
[----:B------:R-:W-:Y:S01]  /*6ad0*/  IMAD.U32 R39, R141, 0x10000, RZ ;  /* 0x000100008d277824 */ /* 0x000fe200078e00ff */
[----:B------:R-:W-:Y:S01]  /*6ae0*/  SHF.R.U64 R117, R36, 0x10, R37 ;  /* 0x0000001024757819 */ /* 0x000fe20000001225 */
[----:B------:R-:W-:Y:S01]  /*6af0*/  FMUL.FTZ R148, R47, R46 ;  /* 0x0000002e2f947220 */ /* 0x000fe20000410000 */
[----:B------:R-:W-:Y:S01]  /*6b00*/  FMUL.FTZ R47, R49, R72 ;  /* 0x00000048312f7220 */ /* 0x000fe20000410000 */
[----:B------:R-:W-:Y:S01]  /*6b10*/  IMAD.U32 R44, R43, 0x10000, RZ ;  /* 0x000100002b2c7824 */ /* 0x000fe200078e00ff */
[----:B------:R-:W-:Y:S01]  /*6b20*/  PRMT R146, R146, 0x5410, R115 ;  /* 0x0000541092927816 */ /* 0x000fe20000000073 */
[----:B------:R-:W-:Y:S01]  /*6b30*/  FFMA.FTZ R118, R41, R46, -R114 ;  /* 0x0000002e29767223 */ /* 0x000fe20000010872 */
[-C--:B------:R-:W-:Y:S01]  /*6b40*/  FMUL.FTZ R49, R49, R39.reuse ;  /* 0x0000002731317220 */ /* 0x080fe20000410000 */
[----:B------:R-:W-:Y:S01]  /*6b50*/  LOP3.LUT R51, R51, 0xffff0000, RZ, 0xc0, !PT ;  /* 0xffff000033337812 */ /* 0x000fe200078ec0ff */
[----:B------:R-:W-:Y:S01]  /*6b60*/  FFMA.FTZ R73, R41, R74, R148 ;  /* 0x0000004a29497223 */ /* 0x000fe20000010094 */
[----:B------:R-:W-:Y:S01]  /*6b70*/  PRMT R142, R142, 0x5410, R117 ;  /* 0x000054108e8e7816 */ /* 0x000fe20000000075 */
[C---:B------:R-:W-:Y:S01]  /*6b80*/  FFMA.FTZ R74, R44.reuse, R39, -R47 ;  /* 0x000000272c4a7223 */ /* 0x040fe2000001082f */
[----:B------:R-:W-:Y:S01]  /*6b90*/  LOP3.LUT R114, R145, 0xffff0000, RZ, 0xc0, !PT ;  /* 0xffff000091727812 */ /* 0x000fe200078ec0ff */
[----:B------:R-:W-:Y:S01]  /*6ba0*/  FFMA.FTZ R72, R44, R72, R49 ;  /* 0x000000482c487223 */ /* 0x000fe20000010031 */
[----:B------:R-:W-:Y:S01]  /*6bb0*/  LOP3.LUT R46, R141, 0xffff0000, RZ, 0xc0, !PT ;  /* 0xffff00008d2e7812 */ /* 0x000fe200078ec0ff */
[----:B------:R-:W-:Y:S01]  /*6bc0*/  IMAD.U32 R45, R48, 0x10000, RZ ;  /* 0x00010000302d7824 */ /* 0x000fe200078e00ff */
[----:B------:R-:W-:Y:S01]  /*6bd0*/  LOP3.LUT R43, R43, 0xffff0000, RZ, 0xc0, !PT ;  /* 0xffff00002b2b7812 */ /* 0x000fe200078ec0ff */
[----:B------:R-:W-:Y:S01]  /*6be0*/  IMAD.U32 R44, R146, 0x10000, RZ ;  /* 0x00010000922c7824 */ /* 0x000fe200078e00ff */
[----:B------:R-:W-:Y:S01]  /*6bf0*/  LOP3.LUT R48, R48, 0xffff0000, RZ, 0xc0, !PT ;  /* 0xffff000030307812 */ /* 0x000fe200078ec0ff */
[----:B------:R-:W-:Y:S01]  /*6c00*/  FMUL.FTZ R148, R51, R114 ;  /* 0x0000007233947220 */ /* 0x000fe20000410000 */
[----:B------:R-:W-:-:S02]  /*6c10*/  IMAD.U32 R39, R142, 0x10000, RZ ;  /* 0x000100008e277824 */ /* 0x000fc400078e00ff */
[----:B------:R-:W-:Y:S01]  /*6c20*/  FMUL.FTZ R150, R51, R46 ;  /* 0x0000002e33967220 */ /* 0x000fe20000410000 */
[----:B------:R-:W-:Y:S01]  /*6c30*/  LOP3.LUT R47, R146, 0xffff0000, RZ, 0xc0, !PT ;  /* 0xffff0000922f7812 */ /* 0x000fe200078ec0ff */
[----:B------:R-:W-:Y:S01]  /*6c40*/  FMUL.FTZ R49, R45, R44 ;  /* 0x0000002c2d317220 */ /* 0x000fe20000410000 */
[----:B------:R-:W-:Y:S01]  /*6c50*/  LOP3.LUT R40, R40, 0xffff0000, RZ, 0xc0, !PT ;  /* 0xffff000028287812 */ /* 0x000fe200078ec0ff */
[----:B------:R-:W-:Y:S01]  /*6c60*/  FFMA.FTZ R115, R43, R46, -R148 ;  /* 0x0000002e2b737223 */ /* 0x000fe20000010894 */
[----:B------:R-:W-:Y:S01]  /*6c70*/  LOP3.LUT R41, R142, 0xffff0000, RZ, 0xc0, !PT ;  /* 0xffff00008e297812 */ /* 0x000fe200078ec0ff */
[----:B------:R-:W-:Y:S01]  /*6c80*/  FMUL.FTZ R45, R45, R39 ;  /* 0x000000272d2d7220 */ /* 0x000fe20000410000 */
[----:B------:R-:W-:Y:S01]  /*6c90*/  FFMA.FTZ R117, R43, R114, R150 ;  /* 0x000000722b757223 */ /* 0x000fe20000010096 */
[----:B------:R-:W-:Y:S01]  /*6ca0*/  FMUL.FTZ R43, R48, R47 ;  /* 0x0000002f302b7220 */ /* 0x000fe20000410000 */
[----:B------:R-:W-:Y:S02]  /*6cb0*/  IMAD.U32 R37, R50, 0x10000, RZ ;  /* 0x0001000032257824 */ /* 0x000fe400078e00ff */
[C---:B------:R-:W-:Y:S01]  /*6cc0*/  FFMA.FTZ R45, R38.reuse, R44, R45 ;  /* 0x0000002c262d7223 */ /* 0x040fe2000001002d */
[----:B------:R-:W-:Y:S01]  /*6cd0*/  FFMA.FTZ R49, R38, R39, -R49 ;  /* 0x0000002726317223 */ /* 0x000fe20000010831 */
[-C--:B------:R-:W-:Y:S01]  /*6ce0*/  FMUL.FTZ R51, R48, R41.reuse ;  /* 0x0000002930337220 */ /* 0x080fe20000410000 */
[----:B------:R-:W-:Y:S01]  /*6cf0*/  FFMA.FTZ R44, R40, R41, -R43 ;  /* 0x00000029282c7223 */ /* 0x000fe2000001082b */
[----:B------:R-:W-:Y:S01]  /*6d00*/  LOP3.LUT R50, R50, 0xffff0000, RZ, 0xc0, !PT ;  /* 0xffff000032327812 */ /* 0x000fe200078ec0ff */
[C---:B------:R-:W-:Y:S01]  /*6d10*/  IMAD.U32 R41, R144.reuse, 0x10000, RZ ;  /* 0x0001000090297824 */ /* 0x040fe200078e00ff */
[----:B------:R-:W-:Y:S01]  /*6d20*/  LOP3.LUT R43, R144, 0xffff0000, RZ, 0xc0, !PT ;  /* 0xffff0000902b7812 */ /* 0x000fe200078ec0ff */
[C---:B------:R-:W-:Y:S01]  /*6d30*/  IMAD.U32 R38, R140.reuse, 0x10000, RZ ;  /* 0x000100008c267824 */ /* 0x040fe200078e00ff */
[----:B------:R-:W-:Y:S01]  /*6d40*/  LOP3.LUT R39, R140, 0xffff0000, RZ, 0xc0, !PT ;  /* 0xffff00008c277812 */ /* 0x000fe200078ec0ff */
[----:B------:R-:W-:Y:S01]  /*6d50*/  FFMA.FTZ R40, R40, R47, R51 ;  /* 0x0000002f28287223 */ /* 0x000fe20000010033 */
[----:B------:R-:W-:-:S02]  /*6d60*/  IMAD.U32 R36, R42, 0x10000, RZ ;  /* 0x000100002a247824 */ /* 0x000fc400078e00ff */
[C---:B------:R-:W-:Y:S01]  /*6d70*/  FMUL.FTZ R47, R37.reuse, R41 ;  /* 0x00000029252f7220 */ /* 0x040fe20000410000 */
[-C--:B------:R-:W-:Y:S01]  /*6d80*/  FMUL.FTZ R46, R37, R38.reuse ;  /* 0x00000026252e7220 */ /* 0x080fe20000410000 */
[----:B------:R-:W-:Y:S01]  /*6d90*/  LOP3.LUT R42, R42, 0xffff0000, RZ, 0xc0, !PT ;  /* 0xffff00002a2a7812 */ /* 0x000fe200078ec0ff */
[C---:B------:R-:W-:Y:S01]  /*6da0*/  FMUL.FTZ R37, R50.reuse, R43 ;  /* 0x0000002b32257220 */ /* 0x040fe20000410000 */
[----:B------:R-:W-:Y:S01]  /*6db0*/  FMUL.FTZ R50, R50, R39 ;  /* 0x0000002732327220 */ /* 0x000fe20000410000 */
[C---:B------:R-:W-:Y:S01]  /*6dc0*/  FFMA.FTZ R47, R36.reuse, R38, -R47 ;  /* 0x00000026242f7223 */ /* 0x040fe2000001082f */
[----:B------:R-:W-:Y:S01]  /*6dd0*/  FFMA.FTZ R46, R36, R41, R46 ;  /* 0x00000029242e7223 */ /* 0x000fe2000001002e */
[C---:B------:R-:W-:Y:S01]  /*6de0*/  FFMA.FTZ R36, R42.reuse, R39, -R37 ;  /* 0x000000272a247223 */ /* 0x040fe20000010825 */
[----:B------:R-:W-:Y:S01]  /*6df0*/  FFMA.FTZ R43, R42, R43, R50 ;  /* 0x0000002b2a2b7223 */ /* 0x000fe20000010032 */
[----:B------:R-:W-:Y:S02]  /*6e00*/  F2FP.BF16.F32.PACK_AB R74, R115, R74 ;  /* 0x0000004a734a723e */ /* 0x000fe400000010ff */
        /* <DEDUP_REMOVED lines=9> */
[----:B------:R-:W-:-:S07]  /*6ea0*/  F2FP.BF16.F32.PACK_AB R42, R36, R47 ;  /* 0x0000002f242a723e */ /* 0x000fce00000010ff */
.L_x_1408:
[----:B------:R-:W-:Y:S05]  /*6eb0*/  BSYNC B2 ;  /* 0x0000000000027941 */ /* 0x000fea0003800000 */
.L_x_1407:
[----:B------:R-:W-:Y:S02]  /*6ec0*/  ULDC.64 UR4, c[0x0][0x208] ;  /* 0x0000820000047ab9 */ /* 0x000fe40000000a00 */
[----:B-1----:R3:W-:Y:S04]  /*6ed0*/  STG.E.128 desc[UR4][R68.64], R40 ;  /* 0x0000002844007986 */ /* 0x0027e8000c101d04 */
[----:B--2---:R3:W-:Y:S02]  /*6ee0*/  @!P4 STG.E.128 desc[UR4][R70.64], R48 ;  /* 0x000000304600c986 */ /* 0x0047e4000c101d04 */
.L_x_1402:
[----:B------:R-:W-:Y:S05]  /*6ef0*/  BSYNC B1 ;  /* 0x0000000000017941 */ /* 0x000fea0003800000 */
.L_x_1401:
[----:B------:R-:W2:Y:S01]  /*6f00*/  LDL R36, [R1+0x5c] ;  /* 0x00005c0001247983 */ /* 0x000ea20000100800 */
[----:B------:R-:W-:-:S04]  /*6f10*/  IMAD.WIDE.U32 R112, R234, R110, R112 ;  /* 0x0000006eea707225 */ /* 0x000fc800078e0070 */
[----:B--2---:R-:W-:-:S04]  /*6f20*/  IMAD R36, R36, R110, RZ ;  /* 0x0000006e24247224 */ /* 0x004fc800078e02ff */
[----:B---3--:R-:W-:Y:S01]  /*6f30*/  IMAD R49, R234, R111, R36 ;  /* 0x0000006fea317224 */ /* 0x008fe200078e0224 */
[----:B------:R-:W-:Y:S06]  /*6f40*/  @P0 BRA `(.L_x_1379) ;  /* 0x0000001000dc0947 */ /* 0x000fec0003800000 */
[----:B------:R-:W-:Y:S01]  /*6f50*/  ISETP.NE.AND P0, PT, R29, RZ, PT ;  /* 0x000000ff1d00720c */ /* 0x000fe20003f05270 */
[----:B------:R-:W-:Y:S01]  /*6f60*/  BSSY B1, `(.L_x_1409) ;  /* 0x0000083000017945 */ /* 0x000fe20003800000 */
[----:B------:R-:W-:-:S11]  /*6f70*/  IMAD.IADD R49, R113, 0x1, R49 ;  /* 0x0000000171317824 */ /* 0x000fd600078e0231 */
[----:B------:R-:W-:Y:S05]  /*6f80*/  @!P0 BRA `(.L_x_1410) ;  /* 0x0000000800008947 */ /* 0x000fea0003800000 */
[----:B------:R-:W2:Y:S04]  /*6f90*/  LDL R39, [R1+0x34] ;  /* 0x0000340001277983 */ /* 0x000ea80000100800 */
[----:B------:R-:W3:Y:S04]  /*6fa0*/  LDL R41, [R1+0x3c] ;  /* 0x00003c0001297983 */ /* 0x000ee80000100800 */
[----:B------:R-:W4:Y:S01]  /*6fb0*/  LDL R40, [R1+0x40] ;  /* 0x0000400001287983 */ /* 0x000f220000100800 */
[----:B------:R-:W-:Y:S01]  /*6fc0*/  SEL R36, R28, R123, !P3 ;  /* 0x0000007b1c247207 */ /* 0x000fe20005800000 */
[----:B------:R-:W-:Y:S03]  /*6fd0*/  BSSY B2, `(.L_x_1411) ;  /* 0x0000078000027945 */ /* 0x000fe60003800000 */
[----:B------:R-:W-:-:S04]  /*6fe0*/  SHF.R.S32.HI R37, RZ, 0x1f, R36 ;  /* 0x0000001fff257819 */ /* 0x000fc80000011424 */
[----:B------:R-:W-:-:S04]  /*6ff0*/  LEA.HI R37, R37, R36, RZ, 0x4 ;  /* 0x0000002425257211 */ /* 0x000fc800078f20ff */
[----:B------:R-:W-:-:S04]  /*7000*/  LEA.HI.SX32 R37, R37, R34, 0x1c ;  /* 0x0000002225257211 */ /* 0x000fc800078fe2ff */
[----:B------:R-:W-:Y:S01]  /*7010*/  SHF.R.S32.HI R36, RZ, 0x1f, R37 ;  /* 0x0000001fff247819 */ /* 0x000fe20000011425 */
[----:B------:R-:W-:-:S03]  /*7020*/  IMAD.SHL.U32 R47, R37, 0x8, RZ ;  /* 0x00000008252f7824 */ /* 0x000fc600078e00ff */
[----:B------:R-:W-:Y:S02]  /*7030*/  LEA.HI R38, R36, R37, RZ, 0x3 ;  /* 0x0000002524267211 */ /* 0x000fe400078f18ff */
[----:B------:R-:W-:Y:S02]  /*7040*/  IADD3 R37, P4, P5, R88, R112, R35 ;  /* 0x0000007058257210 */ /* 0x000fe40007d9e023 */
[----:B------:R-:W-:-:S13]  /*7050*/  ISETP.GE.AND P0, PT, R47, R121, PT ;  /* 0x000000792f00720c */ /* 0x000fda0003f06270 */
[--C-:B------:R-:W-:Y:S02]  /*7060*/  @!P0 SHF.R.S32.HI R48, RZ, 0x1f, R47.reuse ;  /* 0x0000001fff308819 */ /* 0x100fe4000001142f */
[----:B--2---:R-:W-:Y:S01]  /*7070*/  LOP3.LUT R36, R39, 0x38, R47, 0xf8, !PT ;  /* 0x0000003827247812 */ /* 0x004fe200078ef82f */
[----:B------:R-:W-:Y:S01]  /*7080*/  IMAD.SHL.U32 R39, R38, 0x200, RZ ;  /* 0x0000020026277824 */ /* 0x000fe200078e00ff */
[----:B------:R-:W-:Y:S02]  /*7090*/  IADD3.X R38, R0, R49, R95, P4, P5 ;  /* 0x0000003100267210 */ /* 0x000fe400027ea45f */
[----:B---3--:R-:W-:Y:S02]  /*70a0*/  LOP3.LUT R36, R36, R41, RZ, 0x3c, !PT ;  /* 0x0000002924247212 */ /* 0x008fe400078e3cff */
[----:B------:R-:W-:Y:S02]  /*70b0*/  LOP3.LUT R39, R39, 0x7ffff000, RZ, 0xc0, !PT ;  /* 0x7ffff00027277812 */ /* 0x000fe400078ec0ff */
[----:B------:R-:W-:-:S02]  /*70c0*/  LEA R44, P4, R37, R106, 0x1 ;  /* 0x0000006a252c7211 */ /* 0x000fc400078808ff */
[----:B----4-:R-:W-:Y:S02]  /*70d0*/  IADD3 R36, R36, R39, R40 ;  /* 0x0000002724247210 */ /* 0x010fe40007ffe028 */
[----:B------:R-:W-:Y:S01]  /*70e0*/  LEA.HI.X R45, R37, R107, R38, 0x1, P4 ;  /* 0x0000006b252d7211 */ /* 0x000fe200020f0c26 */
[C---:B------:R-:W-:Y:S01]  /*70f0*/  IMAD R37, R17.reuse, 0x4000, R5 ;  /* 0x0000400011257824 */ /* 0x040fe200078e0205 */
[----:B------:R-:W-:Y:S01]  /*7100*/  @!P0 IADD3 R47, P4, P5, R88, R112, R47 ;  /* 0x00000070582f8210 */ /* 0x000fe20007d9e02f */
[----:B------:R-:W-:Y:S02]  /*7110*/  IMAD R39, R17, 0x4000, R36 ;  /* 0x0000400011277824 */ /* 0x000fe400078e0224 */
[----:B------:R-:W-:Y:S01]  /*7120*/  IMAD R37, R37, 0x2, R16 ;  /* 0x0000000225257824 */ /* 0x000fe200078e0210 */
[----:B------:R-:W-:Y:S01]  /*7130*/  @!P0 IADD3.X R48, R0, R49, R48, P4, P5 ;  /* 0x0000003100308210 */ /* 0x000fe200027ea430 */
[----:B------:R-:W-:Y:S01]  /*7140*/  IMAD R40, R39, 0x2, R16 ;  /* 0x0000000227287824 */ /* 0x000fe200078e0210 */
[----:B------:R-:W-:-:S02]  /*7150*/  ISETP.GE.AND P5, PT, R229, R120, PT ;  /* 0x00000078e500720c */ /* 0x000fc40003fa6270 */
[C---:B------:R-:W-:Y:S01]  /*7160*/  @!P0 LEA R46, P4, R47.reuse, R106, 0x1 ;  /* 0x0000006a2f2e8211 */ /* 0x040fe200078808ff */
[----:B------:R-:W2:Y:S03]  /*7170*/  LDS.128 R36, [R37+0x20400] ;  /* 0x0204000025247984 */ /* 0x000ea60000000c00 */
[----:B------:R-:W-:Y:S01]  /*7180*/  @!P0 LEA.HI.X R47, R47, R107, R48, 0x1, P4 ;  /* 0x0000006b2f2f8211 */ /* 0x000fe200020f0c30 */
[----:B------:R-:W3:Y:S06]  /*7190*/  LDS.128 R40, [R40+0x20400] ;  /* 0x0204000028287984 */ /* 0x000eec0000000c00 */
[----:B------:R-:W-:Y:S05]  /*71a0*/  @P5 BRA `(.L_x_1412) ;  /* 0x0000000400685947 */ /* 0x000fea0003800000 */
[----:B-1----:R-:W-:Y:S01]  /*71b0*/  SHF.R.U32.HI R70, RZ, 0x10, R65 ;  /* 0x00000010ff467819 */ /* 0x002fe20000011641 */
[----:B--2---:R-:W-:Y:S01]  /*71c0*/  IMAD.U32 R48, R37, 0x10000, RZ ;  /* 0x0001000025307824 */ /* 0x004fe200078e00ff */
[--C-:B------:R-:W-:Y:S01]  /*71d0*/  SHF.R.U32.HI R74, RZ, 0x10, R57.reuse ;  /* 0x00000010ff4a7819 */ /* 0x100fe20000011639 */
[----:B---3--:R-:W-:Y:S01]  /*71e0*/  IMAD.U32 R51, R40, 0x10000, RZ ;  /* 0x0001000028337824 */ /* 0x008fe200078e00ff */
[----:B------:R-:W-:Y:S02]  /*71f0*/  PRMT R139, R139, 0x5410, R70 ;  /* 0x000054108b8b7816 */ /* 0x000fe40000000046 */
[----:B------:R-:W-:Y:S02]  /*7200*/  PRMT R135, R135, 0x5410, R74 ;  /* 0x0000541087877816 */ /* 0x000fe4000000004a */
[----:B------:R-:W-:Y:S01]  /*7210*/  SHF.R.U64 R75, R56, 0x10, R57 ;  /* 0x00000010384b7819 */ /* 0x000fe20000001239 */
[----:B------:R-:W-:Y:S01]  /*7220*/  IMAD.U32 R57, R41, 0x10000, RZ ;  /* 0x0001000029397824 */ /* 0x000fe200078e00ff */
[----:B------:R-:W-:Y:S01]  /*7230*/  SHF.R.U64 R69, R66, 0x10, R67 ;  /* 0x0000001042457819 */ /* 0x000fe20000001243 */
[----:B------:R-:W-:Y:S01]  /*7240*/  IMAD.U32 R66, R139, 0x10000, RZ ;  /* 0x000100008b427824 */ /* 0x000fe200078e00ff */
[----:B------:R-:W-:Y:S01]  /*7250*/  SHF.R.U64 R71, R64, 0x10, R65 ;  /* 0x0000001040477819 */ /* 0x000fe20000001241 */
[----:B------:R-:W-:Y:S01]  /*7260*/  IMAD.U32 R65, R135, 0x10000, RZ ;  /* 0x0001000087417824 */ /* 0x000fe200078e00ff */
[----:B------:R-:W-:Y:S01]  /*7270*/  SHF.R.U32.HI R68, RZ, 0x10, R67 ;  /* 0x00000010ff447819 */ /* 0x000fe20000011643 */
[----:B------:R-:W-:Y:S01]  /*7280*/  FMUL.FTZ R67, R57, R66 ;  /* 0x0000004239437220 */ /* 0x000fe20000410000 */
[----:B------:R-:W-:-:S02]  /*7290*/  SHF.R.U32.HI R72, RZ, 0x10, R59 ;  /* 0x00000010ff487819 */ /* 0x000fc4000001163b */
[----:B------:R-:W-:Y:S01]  /*72a0*/  SHF.R.U64 R73, R58, 0x10, R59 ;  /* 0x000000103a497819 */ /* 0x000fe2000000123b */
[-C--:B------:R-:W-:Y:S01]  /*72b0*/  FFMA.FTZ R67, R48, R65.reuse, -R67 ;  /* 0x0000004130437223 */ /* 0x080fe20000010843 */
[----:B------:R-:W-:Y:S01]  /*72c0*/  LOP3.LUT R58, R41, 0xffff0000, RZ, 0xc0, !PT ;  /* 0xffff0000293a7812 */ /* 0x000fe200078ec0ff */
[----:B------:R-:W-:Y:S01]  /*72d0*/  IMAD.U32 R59, R43, 0x10000, RZ ;  /* 0x000100002b3b7824 */ /* 0x000fe200078e00ff */
[----:B------:R-:W-:Y:S02]  /*72e0*/  LOP3.LUT R139, R139, 0xffff0000, RZ, 0xc0, !PT ;  /* 0xffff00008b8b7812 */ /* 0x000fe400078ec0ff */
[----:B------:R-:W-:Y:S01]  /*72f0*/  PRMT R136, R136, 0x5410, R69 ;  /* 0x0000541088887816 */ /* 0x000fe20000000045 */
[----:B------:R-:W-:Y:S01]  /*7300*/  FMUL.FTZ R69, R57, R65 ;  /* 0x0000004139457220 */ /* 0x000fe20000410000 */
[----:B------:R-:W-:Y:S01]  /*7310*/  PRMT R137, R137, 0x5410, R68 ;  /* 0x0000541089897816 */ /* 0x000fe20000000044 */
[----:B------:R-:W-:Y:S01]  /*7320*/  FMUL.FTZ R65, R58, R139 ;  /* 0x0000008b3a417220 */ /* 0x000fe20000410000 */
[----:B------:R-:W-:Y:S01]  /*7330*/  PRMT R133, R133, 0x5410, R72 ;  /* 0x0000541085857816 */ /* 0x000fe20000000048 */
[----:B------:R-:W-:Y:S01]  /*7340*/  FFMA.FTZ R69, R48, R66, R69 ;  /* 0x0000004230457223 */ /* 0x000fe20000010045 */
[----:B------:R-:W-:Y:S01]  /*7350*/  LOP3.LUT R135, R135, 0xffff0000, RZ, 0xc0, !PT ;  /* 0xffff000087877812 */ /* 0x000fe200078ec0ff */
[----:B------:R-:W-:Y:S01]  /*7360*/  IMAD.U32 R57, R137, 0x10000, RZ ;  /* 0x0001000089397824 */ /* 0x000fe200078e00ff */
[----:B------:R-:W-:Y:S01]  /*7370*/  LOP3.LUT R50, R37, 0xffff0000, RZ, 0xc0, !PT ;  /* 0xffff000025327812 */ /* 0x000fe200078ec0ff */
[----:B------:R-:W-:Y:S01]  /*7380*/  IMAD.U32 R48, R133, 0x10000, RZ ;  /* 0x0001000085307824 */ /* 0x000fe200078e00ff */
[----:B------:R-:W-:Y:S01]  /*7390*/  PRMT R138, R138, 0x5410, R71 ;  /* 0x000054108a8a7816 */ /* 0x000fe20000000047 */
[-C--:B------:R-:W-:Y:S01]  /*73a0*/  FMUL.FTZ R71, R58, R135.reuse ;  /* 0x000000873a477220 */ /* 0x080fe20000410000 */
[----:B------:R-:W-:Y:S01]  /*73b0*/  LOP3.LUT R64, R43, 0xffff0000, RZ, 0xc0, !PT ;  /* 0xffff00002b407812 */ /* 0x000fe200078ec0ff */
[----:B------:R-:W-:Y:S01]  /*73c0*/  FFMA.FTZ R58, R50, R135, -R65 ;  /* 0x00000087323a7223 */ /* 0x000fe20000010841 */
[----:B------:R-:W-:Y:S01]  /*73d0*/  LOP3.LUT R137, R137, 0xffff0000, RZ, 0xc0, !PT ;  /* 0xffff000089897812 */ /* 0x000fe200078ec0ff */
[----:B------:R-:W-:Y:S01]  /*73e0*/  FMUL.FTZ R65, R59, R57 ;  /* 0x000000393b417220 */ /* 0x000fe20000410000 */
[----:B------:R-:W-:Y:S01]  /*73f0*/  LOP3.LUT R56, R40, 0xffff0000, RZ, 0xc0, !PT ;  /* 0xffff000028387812 */ /* 0x000fe200078ec0ff */
[----:B------:R-:W-:Y:S01]  /*7400*/  IMAD.U32 R40, R39, 0x10000, RZ ;  /* 0x0001000027287824 */ /* 0x000fe200078e00ff */
[----:B------:R-:W-:Y:S01]  /*7410*/  LOP3.LUT R133, R133, 0xffff0000, RZ, 0xc0, !PT ;  /* 0xffff000085857812 */ /* 0x000fe200078ec0ff */
[-C--:B------:R-:W-:Y:S01]  /*7420*/  FMUL.FTZ R70, R59, R48.reuse ;  /* 0x000000303b467220 */ /* 0x080fe20000410000 */
[----:B------:R-:W-:Y:S01]  /*7430*/  PRMT R134, R134, 0x5410, R75 ;  /* 0x0000541086867816 */ /* 0x000fe2000000004b */
[----:B------:R-:W-:Y:S01]  /*7440*/  FFMA.FTZ R66, R50, R139, R71 ;  /* 0x0000008b32427223 */ /* 0x000fe20000010047 */
[----:B------:R-:W-:Y:S01]  /*7450*/  LOP3.LUT R41, R39, 0xffff0000, RZ, 0xc0, !PT ;  /* 0xffff000027297812 */ /* 0x000fe200078ec0ff */
[----:B------:R-:W-:Y:S01]  /*7460*/  FMUL.FTZ R50, R64, R137 ;  /* 0x0000008940327220 */ /* 0x000fe20000410000 */
[----:B------:R-:W-:Y:S01]  /*7470*/  FFMA.FTZ R68, R40, R48, -R65 ;  /* 0x0000003028447223 */ /* 0x000fe20000010841 */
[----:B------:R-:W-:Y:S01]  /*7480*/  FMUL.FTZ R64, R64, R133 ;  /* 0x0000008540407220 */ /* 0x000fe20000410000 */
[----:B------:R-:W-:Y:S01]  /*7490*/  LOP3.LUT R59, R138, 0xffff0000, RZ, 0xc0, !PT ;  /* 0xffff00008a3b7812 */ /* 0x000fe200078ec0ff */
[----:B------:R-:W-:Y:S01]  /*74a0*/  FFMA.FTZ R70, R40, R57, R70 ;  /* 0x0000003928467223 */ /* 0x000fe20000010046 */
[----:B------:R-:W-:Y:S01]  /*74b0*/  IMAD.U32 R48, R138, 0x10000, RZ ;  /* 0x000100008a307824 */ /* 0x000fe200078e00ff */
[C---:B------:R-:W-:Y:S01]  /*74c0*/  LOP3.LUT R57, R134.reuse, 0xffff0000, RZ, 0xc0, !PT ;  /* 0xffff000086397812 */ /* 0x040fe200078ec0ff */
[----:B------:R-:W-:-:S02]  /*74d0*/  IMAD.U32 R40, R134, 0x10000, RZ ;  /* 0x0001000086287824 */ /* 0x000fc400078e00ff */
[C---:B------:R-:W-:Y:S01]  /*74e0*/  FFMA.FTZ R133, R41.reuse, R133, -R50 ;  /* 0x0000008529857223 */ /* 0x040fe20000010832 */
[C---:B------:R-:W-:Y:S01]  /*74f0*/  IMAD.U32 R37, R36.reuse, 0x10000, RZ ;  /* 0x0001000024257824 */ /* 0x040fe200078e00ff */
[----:B------:R-:W-:Y:S01]  /*7500*/  LOP3.LUT R36, R36, 0xffff0000, RZ, 0xc0, !PT ;  /* 0xffff000024247812 */ /* 0x000fe200078ec0ff */
[----:B------:R-:W-:Y:S01]  /*7510*/  FFMA.FTZ R137, R41, R137, R64 ;  /* 0x0000008929897223 */ /* 0x000fe20000010040 */
[C---:B------:R-:W-:Y:S01]  /*7520*/  FMUL.FTZ R50, R51.reuse, R48 ;  /* 0x0000003033327220 */ /* 0x040fe20000410000 */
[----:B------:R-:W-:Y:S01]  /*7530*/  FMUL.FTZ R41, R56, R59 ;  /* 0x0000003b38297220 */ /* 0x000fe20000410000 */
[-C--:B------:R-:W-:Y:S01]  /*7540*/  FMUL.FTZ R51, R51, R40.reuse ;  /* 0x0000002833337220 */ /* 0x080fe20000410000 */
[----:B------:R-:W-:Y:S01]  /*7550*/  PRMT R132, R132, 0x5410, R73 ;  /* 0x0000541084847816 */ /* 0x000fe20000000049 */
[-C--:B------:R-:W-:Y:S01]  /*7560*/  FMUL.FTZ R65, R56, R57.reuse ;  /* 0x0000003938417220 */ /* 0x080fe20000410000 */
[----:B------:R-:W-:Y:S02]  /*7570*/  IMAD.U32 R43, R42, 0x10000, RZ ;  /* 0x000100002a2b7824 */ /* 0x000fe400078e00ff */
[----:B------:R-:W-:Y:S01]  /*7580*/  FFMA.FTZ R57, R36, R57, -R41 ;  /* 0x0000003924397223 */ /* 0x000fe20000010829 */
[----:B------:R-:W-:Y:S01]  /*7590*/  LOP3.LUT R42, R42, 0xffff0000, RZ, 0xc0, !PT ;  /* 0xffff00002a2a7812 */ /* 0x000fe200078ec0ff */
[C---:B------:R-:W-:Y:S01]  /*75a0*/  FFMA.FTZ R50, R37.reuse, R40, -R50 ;  /* 0x0000002825327223 */ /* 0x040fe20000010832 */
[----:B------:R-:W-:Y:S01]  /*75b0*/  FFMA.FTZ R51, R37, R48, R51 ;  /* 0x0000003025337223 */ /* 0x000fe20000010033 */
[C---:B------:R-:W-:Y:S01]  /*75c0*/  LOP3.LUT R41, R136.reuse, 0xffff0000, RZ, 0xc0, !PT ;  /* 0xffff000088297812 */ /* 0x040fe200078ec0ff */
[----:B------:R-:W-:Y:S01]  /*75d0*/  IMAD.U32 R48, R136, 0x10000, RZ ;  /* 0x0001000088307824 */ /* 0x000fe200078e00ff */
[C---:B------:R-:W-:Y:S01]  /*75e0*/  LOP3.LUT R37, R132.reuse, 0xffff0000, RZ, 0xc0, !PT ;  /* 0xffff000084257812 */ /* 0x040fe200078ec0ff */
[----:B------:R-:W-:-:S02]  /*75f0*/  IMAD.U32 R40, R132, 0x10000, RZ ;  /* 0x0001000084287824 */ /* 0x000fc400078e00ff */
[----:B------:R-:W-:Y:S01]  /*7600*/  FFMA.FTZ R36, R36, R59, R65 ;  /* 0x0000003b24247223 */ /* 0x000fe20000010041 */
[C---:B------:R-:W-:Y:S01]  /*7610*/  IMAD.U32 R39, R38.reuse, 0x10000, RZ ;  /* 0x0001000026277824 */ /* 0x040fe200078e00ff */
[----:B------:R-:W-:Y:S01]  /*7620*/  LOP3.LUT R38, R38, 0xffff0000, RZ, 0xc0, !PT ;  /* 0xffff000026267812 */ /* 0x000fe200078ec0ff */
[C---:B------:R-:W-:Y:S01]  /*7630*/  FMUL.FTZ R56, R43.reuse, R48 ;  /* 0x000000302b387220 */ /* 0x040fe20000410000 */
        /* <DEDUP_REMOVED lines=14> */
[----:B------:R-:W-:Y:S02]  /*7720*/  F2FP.BF16.F32.PACK_AB R39, R133, R68 ;  /* 0x000000448527723e */ /* 0x000fe400000010ff */
[----:B------:R-:W-:-:S02]  /*7730*/  F2FP.BF16.F32.PACK_AB R41, R66, R69 ;  /* 0x000000454229723e */ /* 0x000fc400000010ff */
[----:B------:R-:W-:-:S07]  /*7740*/  F2FP.BF16.F32.PACK_AB R38, R59, R56 ;  /* 0x000000383b26723e */ /* 0x000fce00000010ff */
.L_x_1412:
[----:B------:R-:W-:Y:S05]  /*7750*/  BSYNC B2 ;  /* 0x0000000000027941 */ /* 0x000fea0003800000 */
.L_x_1411:
[----:B------:R-:W-:Y:S02]  /*7760*/  ULDC.64 UR4, c[0x0][0x208] ;  /* 0x0000820000047ab9 */ /* 0x000fe40000000a00 */
[----:B--2---:R2:W-:Y:S04]  /*7770*/  STG.E.128 desc[UR4][R44.64], R36 ;  /* 0x000000242c007986 */ /* 0x0045e8000c101d04 */
[----:B---3--:R2:W-:Y:S02]  /*7780*/  @!P0 STG.E.128 desc[UR4][R46.64], R40 ;  /* 0x000000282e008986 */ /* 0x0085e4000c101d04 */
.L_x_1410:
[----:B------:R-:W-:Y:S05]  /*7790*/  BSYNC B1 ;  /* 0x0000000000017941 */ /* 0x000fea0003800000 */
.L_x_1409:
[----:B------:R-:W-:-:S13]  /*77a0*/  ISETP.NE.AND P0, PT, R92, RZ, PT ;  /* 0x000000ff5c00720c */ /* 0x000fda0003f05270 */
[----:B------:R-:W-:Y:S05]  /*77b0*/  @!P0 BRA `(.L_x_1379) ;  /* 0x0000000800c08947 */ /* 0x000fea0003800000 */
[----:B--2---:R-:W2:Y:S04]  /*77c0*/  LDL R39, [R1+0x34] ;  /* 0x0000340001277983 */ /* 0x004ea80000100800 */
[----:B------:R-:W3:Y:S04]  /*77d0*/  LDL R38, [R1+0x3c] ;  /* 0x00003c0001267983 */ /* 0x000ee80000100800 */
[----:B------:R-:W4:Y:S01]  /*77e0*/  LDL R37, [R1+0x40] ;  /* 0x0000400001257983 */ /* 0x000f220000100800 */
[----:B------:R-:W-:Y:S01]  /*77f0*/  SEL R123, R28, R123, !P2 ;  /* 0x0000007b1c7b7207 */ /* 0x000fe20005000000 */
[----:B------:R-:W-:Y:S01]  /*7800*/  BSSY B1, `(.L_x_1413) ;  /* 0x0000073000017945 */ /* 0x000fe20003800000 */
[----:B------:R-:W-:-:S02]  /*7810*/  IADD3 R45, P0, P4, R88, R112, R91 ;  /* 0x00000070582d7210 */ /* 0x000fc40007c1e05b */
[----:B------:R-:W-:Y:S02]  /*7820*/  SHF.R.S32.HI R36, RZ, 0x1f, R123 ;  /* 0x0000001fff247819 */ /* 0x000fe4000001147b */
[----:B------:R-:W-:Y:S02]  /*7830*/  IADD3.X R46, R0, R49, R96, P0, P4 ;  /* 0x00000031002e7210 */ /* 0x000fe400007e8460 */
[----:B------:R-:W-:Y:S02]  /*7840*/  LEA.HI R123, R36, R123, RZ, 0x4 ;  /* 0x0000007b247b7211 */ /* 0x000fe400078f20ff */
[----:B------:R-:W-:Y:S02]  /*7850*/  ISETP.GE.AND P4, PT, R226, R120, PT ;  /* 0x00000078e200720c */ /* 0x000fe40003f86270 */
[----:B------:R-:W-:Y:S02]  /*7860*/  LEA.HI.SX32 R123, R123, R90, 0x1c ;  /* 0x0000005a7b7b7211 */ /* 0x000fe400078fe2ff */
[----:B------:R-:W-:-:S02]  /*7870*/  LEA R44, P0, R45, R106, 0x1 ;  /* 0x0000006a2d2c7211 */ /* 0x000fc400078008ff */
[----:B------:R-:W-:Y:S01]  /*7880*/  SHF.R.S32.HI R36, RZ, 0x1f, R123 ;  /* 0x0000001fff247819 */ /* 0x000fe2000001147b */
[----:B------:R-:W-:Y:S01]  /*7890*/  IMAD.SHL.U32 R47, R123, 0x8, RZ ;  /* 0x000000087b2f7824 */ /* 0x000fe200078e00ff */
[----:B------:R-:W-:Y:S02]  /*78a0*/  LEA.HI.X R45, R45, R107, R46, 0x1, P0 ;  /* 0x0000006b2d2d7211 */ /* 0x000fe400000f0c2e */
[----:B------:R-:W-:-:S05]  /*78b0*/  LEA.HI R123, R36, R123, RZ, 0x3 ;  /* 0x0000007b247b7211 */ /* 0x000fca00078f18ff */
[----:B------:R-:W-:-:S05]  /*78c0*/  IMAD.SHL.U32 R123, R123, 0x200, RZ ;  /* 0x000002007b7b7824 */ /* 0x000fca00078e00ff */
[----:B------:R-:W-:Y:S02]  /*78d0*/  LOP3.LUT R123, R123, 0x7ffff000, RZ, 0xc0, !PT ;  /* 0x7ffff0007b7b7812 */ /* 0x000fe400078ec0ff */
[----:B--2---:R-:W-:-:S04]  /*78e0*/  LOP3.LUT R36, R39, 0x38, R47, 0xf8, !PT ;  /* 0x0000003827247812 */ /* 0x004fc800078ef82f */
[----:B---3--:R-:W-:-:S04]  /*78f0*/  LOP3.LUT R36, R36, R38, RZ, 0x3c, !PT ;  /* 0x0000002624247212 */ /* 0x008fc800078e3cff */
[----:B----4-:R-:W-:Y:S01]  /*7900*/  IADD3 R36, R36, R123, R37 ;  /* 0x0000007b24247210 */ /* 0x010fe20007ffe025 */
[----:B------:R-:W-:-:S04]  /*7910*/  IMAD R37, R17, 0x4000, R7 ;  /* 0x0000400011257824 */ /* 0x000fc800078e0207 */
[----:B------:R-:W-:Y:S02]  /*7920*/  IMAD R39, R17, 0x4000, R36 ;  /* 0x0000400011277824 */ /* 0x000fe400078e0224 */
[--C-:B------:R-:W-:Y:S02]  /*7930*/  IMAD R37, R37, 0x2, R16.reuse ;  /* 0x0000000225257824 */ /* 0x100fe400078e0210 */
[----:B------:R-:W-:-:S04]  /*7940*/  IMAD R40, R39, 0x2, R16 ;  /* 0x0000000227287824 */ /* 0x000fc800078e0210 */
[----:B------:R-:W2:Y:S04]  /*7950*/  LDS.128 R36, [R37+0x20400] ;  /* 0x0204000025247984 */ /* 0x000ea80000000c00 */
[----:B------:R-:W3:Y:S01]  /*7960*/  LDS.128 R40, [R40+0x20400] ;  /* 0x0204000028287984 */ /* 0x000ee20000000c00 */
[----:B------:R-:W-:Y:S05]  /*7970*/  @P4 BRA `(.L_x_1414) ;  /* 0x00000004006c4947 */ /* 0x000fea0003800000 */
[--C-:B------:R-:W-:Y:S01]  /*7980*/  SHF.R.U64 R58, R60, 0x10, R61.reuse ;  /* 0x000000103c3a7819 */ /* 0x100fe2000000123d */
[----:B--2---:R-:W-:Y:S01]  /*7990*/  IMAD.U32 R46, R37, 0x10000, RZ ;  /* 0x00010000252e7824 */ /* 0x004fe200078e00ff */
[----:B------:R-:W-:Y:S01]  /*79a0*/  SHF.R.U32.HI R61, RZ, 0x10, R61 ;  /* 0x00000010ff3d7819 */ /* 0x000fe2000001163d */
[----:B---3--:R-:W-:Y:S01]  /*79b0*/  IMAD.U32 R50, R40, 0x10000, RZ ;  /* 0x0001000028327824 */ /* 0x008fe200078e00ff */
[----:B------:R-:W-:Y:S02]  /*79c0*/  SHF.R.U32.HI R65, RZ, 0x10, R53 ;  /* 0x00000010ff417819 */ /* 0x000fe40000011635 */
[----:B------:R-:W-:Y:S01]  /*79d0*/  SHF.R.U64 R59, R54, 0x10, R55 ;  /* 0x00000010363b7819 */ /* 0x000fe20000001237 */
[----:B------:R-:W-:Y:S01]  /*79e0*/  IMAD.U32 R54, R43, 0x10000, RZ ;  /* 0x000100002b367824 */ /* 0x000fe200078e00ff */
[----:B------:R-:W-:Y:S02]  /*79f0*/  PRMT R130, R130, 0x5410, R61 ;  /* 0x0000541082827816 */ /* 0x000fe4000000003d */
[----:B------:R-:W-:-:S02]  /*7a00*/  SHF.R.U32.HI R57, RZ, 0x10, R55 ;  /* 0x00000010ff397819 */ /* 0x000fc40000011637 */
[----:B------:R-:W-:Y:S02]  /*7a10*/  PRMT R126, R126, 0x5410, R65 ;  /* 0x000054107e7e7816 */ /* 0x000fe40000000041 */
[----:B------:R-:W-:Y:S01]  /*7a20*/  SHF.R.U64 R64, R52, 0x10, R53 ;  /* 0x0000001034407819 */ /* 0x000fe20000001235 */
[----:B------:R-:W-:Y:S01]  /*7a30*/  IMAD.U32 R52, R41, 0x10000, RZ ;  /* 0x0001000029347824 */ /* 0x000fe200078e00ff */
[----:B------:R-:W-:Y:S02]  /*7a40*/  SHF.R.U64 R56, R62, 0x10, R63 ;  /* 0x000000103e387819 */ /* 0x000fe4000000123f */
[----:B------:R-:W-:Y:S01]  /*7a50*/  PRMT R122, R122, 0x5410, R59 ;  /* 0x000054107a7a7816 */ /* 0x000fe2000000003b */
[----:B------:R-:W-:Y:S01]  /*7a60*/  IMAD.U32 R59, R130, 0x10000, RZ ;  /* 0x00010000823b7824 */ /* 0x000fe200078e00ff */
[----:B------:R-:W-:Y:S02]  /*7a70*/  SHF.R.U32.HI R63, RZ, 0x10, R63 ;  /* 0x00000010ff3f7819 */ /* 0x000fe4000001163f */
[----:B------:R-:W-:Y:S01]  /*7a80*/  PRMT R124, R124, 0x5410, R57 ;  /* 0x000054107c7c7816 */ /* 0x000fe20000000039 */
[----:B------:R-:W-:-:S02]  /*7a90*/  IMAD.U32 R57, R126, 0x10000, RZ ;  /* 0x000100007e397824 */ /* 0x000fc400078e00ff */
[----:B------:R-:W-:Y:S01]  /*7aa0*/  FMUL.FTZ R61, R52, R59 ;  /* 0x0000003b343d7220 */ /* 0x000fe20000410000 */
[----:B------:R-:W-:Y:S01]  /*7ab0*/  PRMT R128, R128, 0x5410, R63 ;  /* 0x0000541080807816 */ /* 0x000fe2000000003f */
[-C--:B------:R-:W-:Y:S02]  /*7ac0*/  FMUL.FTZ R63, R52, R57.reuse ;  /* 0x00000039343f7220 */ /* 0x080fe40000410000 */
[----:B------:R-:W-:Y:S01]  /*7ad0*/  FFMA.FTZ R52, R46, R57, -R61 ;  /* 0x000000392e347223 */ /* 0x000fe2000001083d */
[----:B------:R-:W-:Y:S01]  /*7ae0*/  LOP3.LUT R53, R41, 0xffff0000, RZ, 0xc0, !PT ;  /* 0xffff000029357812 */ /* 0x000fe200078ec0ff */
[----:B------:R-:W-:Y:S01]  /*7af0*/  IMAD.U32 R61, R128, 0x10000, RZ ;  /* 0x00010000803d7824 */ /* 0x000fe200078e00ff */
[----:B------:R-:W-:Y:S01]  /*7b00*/  LOP3.LUT R130, R130, 0xffff0000, RZ, 0xc0, !PT ;  /* 0xffff000082827812 */ /* 0x000fe200078ec0ff */
[----:B------:R-:W-:Y:S01]  /*7b10*/  IMAD.U32 R57, R124, 0x10000, RZ ;  /* 0x000100007c397824 */ /* 0x000fe200078e00ff */
[----:B------:R-:W-:Y:S01]  /*7b20*/  LOP3.LUT R126, R126, 0xffff0000, RZ, 0xc0, !PT ;  /* 0xffff00007e7e7812 */ /* 0x000fe200078ec0ff */
[----:B------:R-:W-:Y:S01]  /*7b30*/  FFMA.FTZ R63, R46, R59, R63 ;  /* 0x0000003b2e3f7223 */ /* 0x000fe2000001003f */
[----:B------:R-:W-:Y:S01]  /*7b40*/  LOP3.LUT R51, R40, 0xffff0000, RZ, 0xc0, !PT ;  /* 0xffff000028337812 */ /* 0x000fe200078ec0ff */
[C---:B------:R-:W-:Y:S01]  /*7b50*/  FMUL.FTZ R59, R54.reuse, R61 ;  /* 0x0000003d363b7220 */ /* 0x040fe20000410000 */
[----:B------:R-:W-:Y:S01]  /*7b60*/  LOP3.LUT R48, R37, 0xffff0000, RZ, 0xc0, !PT ;  /* 0xffff000025307812 */ /* 0x000fe200078ec0ff */
[----:B------:R-:W-:Y:S01]  /*7b70*/  IMAD.U32 R40, R39, 0x10000, RZ ;  /* 0x0001000027287824 */ /* 0x000fe200078e00ff */
[----:B------:R-:W-:Y:S01]  /*7b80*/  PRMT R125, R125, 0x5410, R64 ;  /* 0x000054107d7d7816 */ /* 0x000fe20000000040 */
[----:B------:R-:W-:Y:S01]  /*7b90*/  FMUL.FTZ R65, R53, R130 ;  /* 0x0000008235417220 */ /* 0x000fe20000410000 */
[-C--:B------:R-:W-:Y:S01]  /*7ba0*/  FMUL.FTZ R54, R54, R57.reuse ;  /* 0x0000003936367220 */ /* 0x080fe20000410000 */
[----:B------:R-:W-:Y:S01]  /*7bb0*/  LOP3.LUT R55, R43, 0xffff0000, RZ, 0xc0, !PT ;  /* 0xffff00002b377812 */ /* 0x000fe200078ec0ff */
[-C--:B------:R-:W-:Y:S01]  /*7bc0*/  FMUL.FTZ R53, R53, R126.reuse ;  /* 0x0000007e35357220 */ /* 0x080fe20000410000 */
[----:B------:R-:W-:Y:S01]  /*7bd0*/  LOP3.LUT R128, R128, 0xffff0000, RZ, 0xc0, !PT ;  /* 0xffff000080807812 */ /* 0x000fe200078ec0ff */
[C---:B------:R-:W-:Y:S01]  /*7be0*/  FFMA.FTZ R59, R40.reuse, R57, -R59 ;  /* 0x00000039283b7223 */ /* 0x040fe2000001083b */
[----:B------:R-:W-:Y:S01]  /*7bf0*/  PRMT R129, R129, 0x5410, R58 ;  /* 0x0000541081817816 */ /* 0x000fe2000000003a */
[----:B------:R-:W-:Y:S01]  /*7c00*/  FFMA.FTZ R54, R40, R61, R54 ;  /* 0x0000003d28367223 */ /* 0x000fe20000010036 */
[----:B------:R-:W-:Y:S01]  /*7c10*/  LOP3.LUT R124, R124, 0xffff0000, RZ, 0xc0, !PT ;  /* 0xffff00007c7c7812 */ /* 0x000fe200078ec0ff */
[C---:B------:R-:W-:Y:S01]  /*7c20*/  FFMA.FTZ R65, R48.reuse, R126, -R65 ;  /* 0x0000007e30417223 */ /* 0x040fe20000010841 */
[----:B------:R-:W-:Y:S01]  /*7c30*/  LOP3.LUT R41, R39, 0xffff0000, RZ, 0xc0, !PT ;  /* 0xffff000027297812 */ /* 0x000fe200078ec0ff */
[----:B------:R-:W-:Y:S01]  /*7c40*/  FFMA.FTZ R130, R48, R130, R53 ;  /* 0x0000008230827223 */ /* 0x000fe20000010035 */
[----:B------:R-:W-:-:S02]  /*7c50*/  IMAD.U32 R40, R125, 0x10000, RZ ;  /* 0x000100007d287824 */ /* 0x000fc400078e00ff */
[----:B------:R-:W-:Y:S01]  /*7c60*/  FMUL.FTZ R48, R55, R128 ;  /* 0x0000008037307220 */ /* 0x000fe20000410000 */
[----:B------:R-:W-:Y:S01]  /*7c70*/  IMAD.U32 R46, R129, 0x10000, RZ ;  /* 0x00010000812e7824 */ /* 0x000fe200078e00ff */
[----:B------:R-:W-:Y:S01]  /*7c80*/  PRMT R127, R127, 0x5410, R56 ;  /* 0x000054107f7f7816 */ /* 0x000fe20000000038 */
[----:B------:R-:W-:Y:S02]  /*7c90*/  IMAD.U32 R37, R36, 0x10000, RZ ;  /* 0x0001000024257824 */ /* 0x000fe400078e00ff */
[----:B------:R-:W-:Y:S01]  /*7ca0*/  FMUL.FTZ R56, R55, R124 ;  /* 0x0000007c37387220 */ /* 0x000fe20000410000 */
[----:B------:R-:W-:Y:S01]  /*7cb0*/  LOP3.LUT R129, R129, 0xffff0000, RZ, 0xc0, !PT ;  /* 0xffff000081817812 */ /* 0x000fe200078ec0ff */
[C---:B------:R-:W-:Y:S01]  /*7cc0*/  FMUL.FTZ R53, R50.reuse, R40 ;  /* 0x0000002832357220 */ /* 0x040fe20000410000 */
[----:B------:R-:W-:Y:S01]  /*7cd0*/  FFMA.FTZ R124, R41, R124, -R48 ;  /* 0x0000007c297c7223 */ /* 0x000fe20000010830 */
[----:B------:R-:W-:Y:S01]  /*7ce0*/  LOP3.LUT R125, R125, 0xffff0000, RZ, 0xc0, !PT ;  /* 0xffff00007d7d7812 */ /* 0x000fe200078ec0ff */
[----:B------:R-:W-:Y:S01]  /*7cf0*/  FMUL.FTZ R48, R50, R46 ;  /* 0x0000002e32307220 */ /* 0x000fe20000410000 */
[----:B------:R-:W-:Y:S01]  /*7d00*/  LOP3.LUT R36, R36, 0xffff0000, RZ, 0xc0, !PT ;  /* 0xffff000024247812 */ /* 0x000fe200078ec0ff */
[----:B------:R-:W-:Y:S01]  /*7d10*/  FFMA.FTZ R55, R41, R128, R56 ;  /* 0x0000008029377223 */ /* 0x000fe20000010038 */
[----:B------:R-:W-:Y:S01]  /*7d20*/  FFMA.FTZ R53, R37, R46, R53 ;  /* 0x0000002e25357223 */ /* 0x000fe20000010035 */
[----:B------:R-:W-:-:S02]  /*7d30*/  IMAD.U32 R43, R42, 0x10000, RZ ;  /* 0x000100002a2b7824 */ /* 0x000fc400078e00ff */
[----:B------:R-:W-:Y:S01]  /*7d40*/  FMUL.FTZ R41, R51, R129 ;  /* 0x0000008133297220 */ /* 0x000fe20000410000 */
[----:B------:R-:W-:Y:S01]  /*7d50*/  IMAD.U32 R46, R127, 0x10000, RZ ;  /* 0x000100007f2e7824 */ /* 0x000fe200078e00ff */
[----:B------:R-:W-:Y:S01]  /*7d60*/  LOP3.LUT R42, R42, 0xffff0000, RZ, 0xc0, !PT ;  /* 0xffff00002a2a7812 */ /* 0x000fe200078ec0ff */
[----:B------:R-:W-:Y:S01]  /*7d70*/  FFMA.FTZ R48, R37, R40, -R48 ;  /* 0x0000002825307223 */ /* 0x000fe20000010830 */
[-C--:B------:R-:W-:Y:S01]  /*7d80*/  FMUL.FTZ R51, R51, R125.reuse ;  /* 0x0000007d33337220 */ /* 0x080fe20000410000 */
[----:B------:R-:W-:Y:S01]  /*7d90*/  LOP3.LUT R127, R127, 0xffff0000, RZ, 0xc0, !PT ;  /* 0xffff00007f7f7812 */ /* 0x000fe200078ec0ff */
[C---:B------:R-:W-:Y:S01]  /*7da0*/  IMAD.U32 R40, R122.reuse, 0x10000, RZ ;  /* 0x000100007a287824 */ /* 0x040fe200078e00ff */
[----:B------:R-:W-:Y:S01]  /*7db0*/  LOP3.LUT R37, R122, 0xffff0000, RZ, 0xc0, !PT ;  /* 0xffff00007a257812 */ /* 0x000fe200078ec0ff */
[----:B------:R-:W-:Y:S01]  /*7dc0*/  FFMA.FTZ R41, R36, R125, -R41 ;  /* 0x0000007d24297223 */ /* 0x000fe20000010829 */
[----:B------:R-:W-:Y:S02]  /*7dd0*/  IMAD.U32 R39, R38, 0x10000, RZ ;  /* 0x0001000026277824 */ /* 0x000fe400078e00ff */
[----:B------:R-:W-:Y:S01]  /*7de0*/  FFMA.FTZ R36, R36, R129, R51 ;  /* 0x0000008124247223 */ /* 0x000fe20000010033 */
        /* <DEDUP_REMOVED lines=18> */
[----:B------:R-:W-:-:S02]  /*7f10*/  F2FP.BF16.F32.PACK_AB R39, R124, R59 ;  /* 0x0000003b7c27723e */ /* 0x000fc400000010ff */
[----:B------:R-:W-:-:S07]  /*7f20*/  F2FP.BF16.F32.PACK_AB R38, R51, R50 ;  /* 0x000000323326723e */ /* 0x000fce00000010ff */
.L_x_1414:
[----:B------:R-:W-:Y:S05]  /*7f30*/  BSYNC B1 ;  /* 0x0000000000017941 */ /* 0x000fea0003800000 */
.L_x_1413:
        /* <DEDUP_REMOVED lines=12> */
.L_x_1354:
[----:B------:R-:W-:-:S13]  /*8000*/  ISETP.NE.AND P1, PT, R236, 0x3, PT ;  /* 0x00000003ec00780c */ /* 0x000fda0003f25270 */
[----:B------:R-:W-:Y:S05]  /*8010*/  @!P1 BRA `(.L_x_1415) ;  /* 0x0000000000049947 */ /* 0x000fea0003800000 */
[----:B------:R-:W-:Y:S01]  /*8020*/  BPT.TRAP 0x1 ;  /* 0x000000040000795c */ /* 0x000fe20000300000 */
.L_x_1415:
[----:B------:R-:W2:Y:S01]  /*8030*/  LDL R36, [R1] ;  /* 0x0000000001247983 */ /* 0x000ea20000100800 */
[----:B------:R-:W-:Y:S01]  /*8040*/  IMAD R98, R17, 0x8, R16 ;  /* 0x0000000811627824 */ /* 0x000fe200078e0210 */
[----:B------:R-:W-:Y:S01]  /*8050*/  BSSY B1, `(.L_x_1416) ;  /* 0x0000007000017945 */ /* 0x000fe20003800000 */
[----:B------:R-:W-:-:S05]  /*8060*/  IMAD R105, R24, -0x40, R2 ;  /* 0xffffffc018697824 */ /* 0x000fca00078e0202 */
[----:B------:R-:W-:-:S04]  /*8070*/  VIMNMX R105, R105, 0x40, PT ;  /* 0x0000004069697848 */ /* 0x000fc80003fe0100 */
[----:B------:R-:W-:Y:S02]  /*8080*/  ISETP.GE.AND P4, PT, R18, R105, PT ;  /* 0x000000691200720c */ /* 0x000fe40003f86270 */
[----:B--2---:R-:W-:-:S04]  /*8090*/  SHF.L.U32 R109, R36, 0x1f, RZ ;  /* 0x0000001f246d7819 */ /* 0x004fc800000006ff */
[----:B------:R-:W0:Y:S02]  /*80a0*/  SYNCS.PHASECHK.TRANS64.TRYWAIT P0, [R98+URZ+0x30890], R109 ;  /* 0x0308906d620075a7 */ /* 0x000e24000800017f */
[----:B0-----:R-:W-:Y:S05]  /*80b0*/  @!P0 BRA `(.L_x_1417) ;  /* 0x0000020000e08947 */ /* 0x001fea0003800000 */
.L_x_1772:
[----:B------:R-:W-:Y:S05]  /*80c0*/  BSYNC B1 ;  /* 0x0000000000017941 */ /* 0x000fea0003800000 */
.L_x_1416:
        /* <DEDUP_REMOVED lines=15> */
.L_x_1419:
[----:B------:R-:W-:Y:S05]  /*81c0*/  BSYNC B1 ;  /* 0x0000000000017941 */ /* 0x000fea0003800000 */
.L_x_1418:
[----:B------:R-:W-:-:S13]  /*81d0*/  ISETP.GE.AND P0, PT, R234, R105, PT ;  /* 0x00000069ea00720c */ /* 0x000fda0003f06270 */
        /* <DEDUP_REMOVED lines=14> */
.L_x_1379:
[----:B------:R-:W-:Y:S05]  /*82c0*/  BSYNC B0 ;  /* 0x0000000000007941 */ /* 0x000fea0003800000 */
.L_x_1353:
        /* <DEDUP_REMOVED lines=17> */
.L_x_1421:
[----:B------:R-:W-:Y:S05]  /*83e0*/  BSYNC B0 ;  /* 0x0000000000007941 */ /* 0x000fea0003800000 */
.L_x_1420:
[----:B------:R-:W2:Y:S01]  /*83f0*/  SYNCS.PHASECHK.TRANS64.TRYWAIT P1, [R98+URZ+0x308b0], R109 ;  /* 0x0308b06d620075a7 */ /* 0x000ea2000802017f */
[----:B------:R-:W-:Y:S01]  /*8400*/  ULDC.64 UR4, c[0x0][0x308] ;  /* 0x0000c20000047ab9 */ /* 0x000fe20000000a00 */
[----:B------:R-:W-:Y:S01]  /*8410*/  ULDC.64 UR60, c[0x0][0x318] ;  /* 0x0000c600003c7ab9 */ /* 0x000fe20000000a00 */
[----:B-1----:R-:W-:Y:S01]  /*8420*/  IMAD.U32 R36, RZ, RZ, UR5 ;  /* 0x00000005ff247e24 */ /* 0x002fe2000f8e00ff */
[----:B------:R-:W-:Y:S01]  /*8430*/  BSSY B0, `(.L_x_1422) ;  /* 0x0000007000007945 */ /* 0x000fe20003800000 */
[----:B------:R-:W-:Y:S01]  /*8440*/  IMAD.U32 R37, RZ, RZ, UR4 ;  /* 0x00000004ff257e24 */ /* 0x000fe2000f8e00ff */
[----:B------:R-:W-:Y:S01]  /*8450*/  ISETP.GE.AND P4, PT, R18, R105, PT ;  /* 0x000000691200720c */ /* 0x000fe20003f86270 */
[----:B------:R-:W-:Y:S01]  /*8460*/  IMAD.WIDE R48, R24, 0x40, R76 ;  /* 0x0000004018307825 */ /* 0x000fe200078e024c */
[----:B------:R1:W-:Y:S04]  /*8470*/  STL [R1+0x20], R36 ;  /* 0x0000202401007387 */ /* 0x0003e80000100800 */
[----:B------:R1:W-:Y:S02]  /*8480*/  STL [R1+0x24], R37 ;  /* 0x0000242501007387 */ /* 0x0003e40000100800 */
[----:B-12---:R-:W-:Y:S05]  /*8490*/  @!P1 BRA `(.L_x_1423) ;  /* 0x000001fc00fc9947 */ /* 0x006fea0003800000 */
.L_x_1773:
[----:B------:R-:W-:Y:S05]  /*84a0*/  BSYNC B0 ;  /* 0x0000000000007941 */ /* 0x000fea0003800000 */
.L_x_1422:
[----:B------:R-:W-:Y:S04]  /*84b0*/  BSSY B0, `(.L_x_1424) ;  /* 0x000001e000007945 */ /* 0x000fe80003800000 */
[----:B------:R-:W-:Y:S05]  /*84c0*/  @P4 BRA `(.L_x_1425) ;  /* 0x0000000000704947 */ /* 0x000fea0003800000 */
[----:B------:R-:W2:Y:S01]  /*84d0*/  LDL R37, [R1+0x24] ;  /* 0x0000240001257983 */ /* 0x000ea20000100800 */
[----:B------:R-:W-:-:S03]  /*84e0*/  ULDC UR6, c[0x0][0x2e4] ;  /* 0x0000b90000067ab9 */ /* 0x000fc60000000800 */
[----:B------:R-:W3:Y:S01]  /*84f0*/  LDL R36, [R1+0x20] ;  /* 0x0000200001247983 */ /* 0x000ee20000100800 */
[----:B------:R-:W-:Y:S01]  /*8500*/  ISETP.GE.AND P5, PT, R229, UR6, PT ;  /* 0x00000006e5007c0c */ /* 0x000fe2000bfa6270 */
[----:B------:R-:W-:Y:S01]  /*8510*/  IMAD R43, R49, UR60, RZ ;  /* 0x0000003c312b7c24 */ /* 0x000fe2000f8e02ff */
[----:B------:R-:W-:Y:S01]  /*8520*/  ISETP.GE.AND P4, PT, R226, UR6, PT ;  /* 0x00000006e2007c0c */ /* 0x000fe2000bf86270 */
[----:B------:R-:W-:Y:S02]  /*8530*/  IMAD.MOV.U32 R40, RZ, RZ, R86 ;  /* 0x000000ffff287224 */ /* 0x000fe400078e0056 */
[----:B------:R-:W-:Y:S02]  /*8540*/  IMAD.MOV.U32 R41, RZ, RZ, R97 ;  /* 0x000000ffff297224 */ /* 0x000fe400078e0061 */
[C---:B------:R-:W-:Y:S02]  /*8550*/  IMAD R43, R48.reuse, UR61, R43 ;  /* 0x0000003d302b7c24 */ /* 0x040fe4000f8e022b */
[----:B------:R-:W-:-:S04]  /*8560*/  IMAD.WIDE.U32 R40, R48, UR60, R40 ;  /* 0x0000003c30287c25 */ /* 0x000fc8000f8e0028 */
[----:B------:R-:W-:Y:S02]  /*8570*/  IMAD.IADD R41, R41, 0x1, R43 ;  /* 0x0000000129297824 */ /* 0x000fe400078e022b */
[C---:B------:R-:W-:Y:S02]  /*8580*/  VIADD R44, R229.reuse, 0x80 ;  /* 0x00000080e52c7836 */ /* 0x040fe40000000000 */
[----:B------:R-:W-:Y:S01]  /*8590*/  VIADD R42, R229, 0xc0 ;  /* 0x000000c0e52a7836 */ /* 0x000fe20000000000 */
[----:B--2---:R-:W-:Y:S02]  /*85a0*/  R2UR UR4, R37 ;  /* 0x00000000250472ca */ /* 0x004fe400000e0000 */
[----:B---3--:R-:W-:Y:S02]  /*85b0*/  R2UR UR7, R36 ;  /* 0x00000000240772ca */ /* 0x008fe400000e0000 */
[----:B------:R-:W2:Y:S09]  /*85c0*/  @!P5 LDS.128 R36, [R102+0x400] ;  /* 0x000400006624d984 */ /* 0x000eb20000000c00 */
[----:B------:R-:W-:Y:S01]  /*85d0*/  LEA R50, P1, R40, UR4, 0x1 ;  /* 0x0000000428327c11 */ /* 0x000fe2000f8208ff */
[----:B------:R-:W-:-:S03]  /*85e0*/  ULDC.64 UR4, c[0x0][0x208] ;  /* 0x0000820000047ab9 */ /* 0x000fc60000000a00 */
[----:B------:R-:W-:Y:S02]  /*85f0*/  LEA.HI.X R51, R40, UR7, R41, 0x1, P1 ;  /* 0x0000000728337c11 */ /* 0x000fe400088f0c29 */
[----:B------:R-:W-:-:S03]  /*8600*/  ISETP.GE.AND P1, PT, R44, UR6, PT ;  /* 0x000000062c007c0c */ /* 0x000fc6000bf26270 */
[----:B--2---:R-:W-:Y:S01]  /*8610*/  @!P5 STG.E.128 desc[UR4][R50.64], R36 ;  /* 0x000000243200d986 */ /* 0x004fe2000c101d04 */
[----:B------:R-:W-:-:S03]  /*8620*/  ISETP.GE.AND P5, PT, R42, UR6, PT ;  /* 0x000000062a007c0c */ /* 0x000fc6000bfa6270 */
[----:B------:R-:W2:Y:S06]  /*8630*/  @!P4 LDS.128 R36, [R102+0x2400] ;  /* 0x002400006624c984 */ /* 0x000eac0000000c00 */
[----:B------:R-:W3:Y:S04]  /*8640*/  @!P1 LDS.128 R40, [R102+0x4400] ;  /* 0x0044000066289984 */ /* 0x000ee80000000c00 */
[----:B------:R-:W4:Y:S04]  /*8650*/  @!P5 LDS.128 R44, [R102+0x6400] ;  /* 0x00640000662cd984 */ /* 0x000f280000000c00 */
[----:B--2---:R2:W-:Y:S04]  /*8660*/  @!P4 STG.E.128 desc[UR4][R50.64+0x80], R36 ;  /* 0x000080243200c986 */ /* 0x0045e8000c101d04 */
[----:B---3--:R2:W-:Y:S04]  /*8670*/  @!P1 STG.E.128 desc[UR4][R50.64+0x100], R40 ;  /* 0x0001002832009986 */ /* 0x0085e8000c101d04 */
[----:B----4-:R2:W-:Y:S02]  /*8680*/  @!P5 STG.E.128 desc[UR4][R50.64+0x180], R44 ;  /* 0x0001802c3200d986 */ /* 0x0105e4000c101d04 */
.L_x_1425:
[----:B------:R-:W-:Y:S05]  /*8690*/  BSYNC B0 ;  /* 0x0000000000007941 */ /* 0x000fea0003800000 */
.L_x_1424:
[----:B------:R-:W-:Y:S01]  /*86a0*/  ISETP.GE.AND P1, PT, R234, R105, PT ;  /* 0x00000069ea00720c */ /* 0x000fe20003f26270 */
[----:B------:R-:W-:-:S12]  /*86b0*/  BSSY B0, `(.L_x_1426) ;  /* 0x0000020000007945 */ /* 0x000fd80003800000 */
[----:B------:R-:W-:Y:S05]  /*86c0*/  @P1 BRA `(.L_x_1427) ;  /* 0x0000000000781947 */ /* 0x000fea0003800000 */
[----:B--2---:R-:W2:Y:S01]  /*86d0*/  LDL R36, [R1+0x20] ;  /* 0x0000200001247983 */ /* 0x004ea20000100800 */
[----:B------:R-:W-:-:S03]  /*86e0*/  ULDC UR6, c[0x0][0x2e4] ;  /* 0x0000b90000067ab9 */ /* 0x000fc60000000800 */
[----:B------:R-:W3:Y:S01]  /*86f0*/  LDL R37, [R1+0x24] ;  /* 0x0000240001257983 */ /* 0x000ee20000100800 */
[C---:B------:R-:W-:Y:S01]  /*8700*/  ISETP.GE.AND P1, PT, R229.reuse, UR6, PT ;  /* 0x00000006e5007c0c */ /* 0x040fe2000bf26270 */
[----:B------:R-:W-:Y:S01]  /*8710*/  IMAD.MOV.U32 R40, RZ, RZ, R86 ;  /* 0x000000ffff287224 */ /* 0x000fe200078e0056 */
[----:B------:R-:W-:Y:S01]  /*8720*/  IADD3 R43, P4, R48, 0x20, RZ ;  /* 0x00000020302b7810 */ /* 0x000fe20007f9e0ff */
[----:B------:R-:W-:Y:S01]  /*8730*/  IMAD.MOV.U32 R41, RZ, RZ, R97 ;  /* 0x000000ffff297224 */ /* 0x000fe200078e0061 */
[----:B------:R-:W-:Y:S01]  /*8740*/  ISETP.GE.AND P5, PT, R226, UR6, PT ;  /* 0x00000006e2007c0c */ /* 0x000fe2000bfa6270 */
[----:B------:R-:W-:Y:S02]  /*8750*/  VIADD R44, R229, 0x80 ;  /* 0x00000080e52c7836 */ /* 0x000fe40000000000 */
[----:B------:R-:W-:Y:S02]  /*8760*/  IMAD.X R48, RZ, RZ, R49, P4 ;  /* 0x000000ffff307224 */ /* 0x000fe400020e0631 */
[----:B------:R-:W-:-:S04]  /*8770*/  IMAD.WIDE.U32 R40, R43, UR60, R40 ;  /* 0x0000003c2b287c25 */ /* 0x000fc8000f8e0028 */
[----:B------:R-:W-:Y:S02]  /*8780*/  IMAD R48, R48, UR60, RZ ;  /* 0x0000003c30307c24 */ /* 0x000fe4000f8e02ff */
[----:B------:R-:W-:Y:S02]  /*8790*/  VIADD R42, R229, 0xc0 ;  /* 0x000000c0e52a7836 */ /* 0x000fe40000000000 */
[----:B------:R-:W-:-:S04]  /*87a0*/  IMAD R43, R43, UR61, R48 ;  /* 0x0000003d2b2b7c24 */ /* 0x000fc8000f8e0230 */
[----:B------:R-:W-:Y:S01]  /*87b0*/  IMAD.IADD R41, R41, 0x1, R43 ;  /* 0x0000000129297824 */ /* 0x000fe200078e022b */
[----:B--2---:R-:W-:Y:S02]  /*87c0*/  R2UR UR7, R36 ;  /* 0x00000000240772ca */ /* 0x004fe400000e0000 */
[----:B---3--:R-:W-:Y:S02]  /*87d0*/  R2UR UR4, R37 ;  /* 0x00000000250472ca */ /* 0x008fe400000e0000 */
[----:B------:R-:W2:Y:S11]  /*87e0*/  @!P1 LDS.128 R36, [R102+0x1400] ;  /* 0x0014000066249984 */ /* 0x000eb60000000c00 */
        /* <DEDUP_REMOVED lines=12> */
.L_x_1427:
[----:B------:R-:W-:Y:S05]  /*88b0*/  BSYNC B0 ;  /* 0x0000000000007941 */ /* 0x000fea0003800000 */
.L_x_1426:
[----:B--2---:R-:W2:Y:S01]  /*88c0*/  LDL.LU R37, [R1] ;  /* 0x0000000001257983 */ /* 0x004ea20000300800 */
[----:B------:R-:W-:Y:S01]  /*88d0*/  VIADD R17, R17, 0x1 ;  /* 0x0000000111117836 */ /* 0x000fe20000000000 */
[----:B------:R-:W-:Y:S01]  /*88e0*/  ISETP.NE.AND P4, PT, R99, RZ, PT ;  /* 0x000000ff6300720c */ /* 0x000fe20003f85270 */
[----:B01----:R-:W-:Y:S01]  /*88f0*/  @!P0 VIADD R98, R98, 0x308c0 ;  /* 0x000308c062628836 */ /* 0x003fe20000000000 */
[----:B------:R-:W-:Y:S01]  /*8900*/  @!PT LDS RZ, [RZ] ;  /* 0x00000000fffff984 */ /* 0x000fe20000000800 */
[----:B------:R-:W-:Y:S01]  /*8910*/  @!PT LDS RZ, [RZ] ;  /* 0x00000000fffff984 */ /* 0x000fe20000000800 */
[----:B------:R-:W-:Y:S01]  /*8920*/  @!PT LDS RZ, [RZ] ;  /* 0x00000000fffff984 */ /* 0x000fe20000000800 */
[----:B------:R-:W-:Y:S01]  /*8930*/  @!PT LDS RZ, [RZ] ;  /* 0x00000000fffff984 */ /* 0x000fe20000000800 */
[----:B------:R0:W-:Y:S06]  /*8940*/  MEMBAR.ALL.CTA ;  /* 0x0000000000007992 */ /* 0x0001ec0000008000 */
[----:B0-----:R-:W0:Y:S02]  /*8950*/  FENCE.VIEW.ASYNC.S ;  /* 0x00000000000073c6 */ /* 0x001e240000000000 */
[----:B0-----:R0:W-:Y:S01]  /*8960*/  BAR.SYNC.DEFER_BLOCKING R108, 0x80 ;  /* 0x0002006c0000751d */ /* 0x0011e20000010000 */
[----:B------:R-:W-:-:S02]  /*8970*/  ISETP.NE.AND P1, PT, R17, 0x2, PT ;  /* 0x000000021100780c */ /* 0x000fc40003f25270 */
[----:B------:R-:W-:Y:S02]  /*8980*/  @!P0 PRMT R98, RZ, 0x654, R98 ;  /* 0x00000654ff628816 */ /* 0x000fe40000000062 */
[----:B------:R-:W-:Y:S02]  /*8990*/  SEL R36, RZ, 0x1, P1 ;  /* 0x00000001ff247807 */ /* 0x000fe40000800000 */
[----:B------:R-:W-:Y:S01]  /*89a0*/  SEL R17, R17, RZ, P1 ;  /* 0x000000ff11117207 */ /* 0x000fe20000800000 */
[----:B------:R0:W-:Y:S01]  /*89b0*/  @!P0 SYNCS.ARRIVE.TRANS64.RED.A1T0 RZ, [R98+URZ], RZ ;  /* 0x000000ff62ff89a7 */ /* 0x0001e2000810043f */
[----:B------:R-:W-:Y:S02]  /*89c0*/  PLOP3.LUT P0, PT, PT, PT, PT, 0x8, 0x0 ;  /* 0x000000000000781c */ /* 0x000fe40003f0e170 */
[----:B--2---:R-:W-:-:S05]  /*89d0*/  LOP3.LUT R37, R37, R36, RZ, 0x3c, !PT ;  /* 0x0000002425257212 */ /* 0x004fca00078e3cff */
[----:B------:R0:W-:Y:S01]  /*89e0*/  STL [R1], R37 ;  /* 0x0000002501007387 */ /* 0x0001e20000100800 */
[----:B------:R-:W-:Y:S05]  /*89f0*/  @P4 BRA `(.L_x_1428) ;  /* 0xffffffa000344947 */ /* 0x000fea000383ffff */
.L_x_1348:
[----:B------:R-:W1:Y:S01]  /*8a00*/  LDC.64 R4, c[0x0][0x9e0] ;  /* 0x00027800ff047b82 */ /* 0x000e620000000a00 */
[----:B------:R-:W-:Y:S01]  /*8a10*/  BSSY B0, `(.L_x_1429) ;  /* 0x0000005000007945 */ /* 0x000fe20003800000 */
[----:B-1----:R-:W-:-:S03]  /*8a20*/  ISETP.GE.AND P1, PT, R5, 0x1, PT ;  /* 0x000000010500780c */ /* 0x002fc60003f26270 */
[----:B------:R-:W-:Y:S10]  /*8a30*/  @P0 BRA `(.L_x_1430) ;  /* 0x0000000000080947 */ /* 0x000ff40003800000 */
[----:B------:R-:W1:Y:S02]  /*8a40*/  FENCE.VIEW.ASYNC.G ;  /* 0x00000000000073c6 */ /* 0x000e640000000100 */
[----:B-1----:R-:W-:Y:S06]  /*8a50*/  BAR.ARV 0xc, 0x120 ;  /* 0x0304800000007b1d */ /* 0x002fec0000002000 */
.L_x_1430:
[----:B------:R-:W-:Y:S05]  /*8a60*/  BSYNC B0 ;  /* 0x0000000000007941 */ /* 0x000fea0003800000 */
.L_x_1429:
[----:B------:R-:W-:Y:S01]  /*8a70*/  IMAD.IADD R0, R103, 0x1, R4 ;  /* 0x0000000167007824 */ /* 0x000fe200078e0204 */
[----:B------:R-:W-:Y:S06]  /*8a80*/  @!P1 BRA `(.L_x_1431) ;  /* 0x0000000000489947 */ /* 0x000fec0003800000 */
[C---:B------:R-:W-:Y:S01]  /*8a90*/  ISETP.GT.AND P0, PT, R103.reuse, RZ, PT ;  /* 0x000000ff6700720c */ /* 0x040fe20003f04270 */
[----:B------:R-:W-:Y:S01]  /*8aa0*/  BSSY B0, `(.L_x_1432) ;  /* 0x000000e000007945 */ /* 0x000fe20003800000 */
[----:B------:R-:W-:-:S11]  /*8ab0*/  VIADD R2, R103, 0xffffffff ;  /* 0xffffffff67027836 */ /* 0x000fd60000000000 */
        /* <DEDUP_REMOVED lines=8> */
.L_x_1433:
[----:B------:R-:W-:-:S13]  /*8b40*/  ISETP.NE.AND P0, PT, R5, 0x1, PT ;  /* 0x000000010500780c */ /* 0x000fda0003f05270 */
[----:B------:R-:W1:Y:S02]  /*8b50*/  @P0 LDC.64 R6, c[0x0][0x9e8] ;  /* 0x00027a00ff060b82 */ /* 0x000e640000000a00 */
[----:B-1----:R-:W-:-:S05]  /*8b60*/  @P0 IMAD.HI.U32 R4, R2, R6, RZ ;  /* 0x0000000602040227 */ /* 0x002fca00078e00ff */
[----:B------:R-:W-:-:S07]  /*8b70*/  @P0 SHF.R.U32.HI R2, RZ, R7, R4 ;  /* 0x00000007ff020219 */ /* 0x000fce0000011604 */
.L_x_1434:
[----:B------:R-:W-:Y:S05]  /*8b80*/  BSYNC B0 ;  /* 0x0000000000007941 */ /* 0x000fea0003800000 */
.L_x_1432:
[----:B------:R-:W-:-:S05]  /*8b90*/  IMAD R3, R2, R5, R5 ;  /* 0x0000000502037224 */ /* 0x000fca00078e0205 */
[----:B------:R-:W-:-:S07]  /*8ba0*/  VIMNMX R0, R0, R3, PT ;  /* 0x0000000300007248 */ /* 0x000fce0003fe0100 */
.L_x_1431:
[----:B------:R-:W-:Y:S01]  /*8bb0*/  VIADD R0, R0, 0x3f ;  /* 0x0000003f00007836 */ /* 0x000fe20000000000 */
[----:B------:R-:W-:Y:S02]  /*8bc0*/  ULDC UR4, c[0x0][0x9dc] ;  /* 0x0002770000047ab9 */ /* 0x000fe40000000800 */
[----:B------:R-:W-:Y:S02]  /*8bd0*/  VIADD R2, R101, -UR4 ;  /* 0x8000000465027c36 */ /* 0x000fe40008000000 */
[----:B------:R-:W-:-:S04]  /*8be0*/  SHF.R.S32.HI R3, RZ, 0x1f, R0 ;  /* 0x0000001fff037819 */ /* 0x000fc80000011400 */
[----:B------:R-:W-:-:S04]  /*8bf0*/  LEA.HI R3, R3, R0, RZ, 0x6 ;  /* 0x0000000003037211 */ /* 0x000fc800078f30ff */
[----:B------:R-:W-:-:S04]  /*8c00*/  SHF.R.S32.HI R3, RZ, 0x6, R3 ;  /* 0x00000006ff037819 */ /* 0x000fc80000011403 */
[----:B------:R-:W-:Y:S01]  /*8c10*/  VIMNMX R104, R104, R3, PT ;  /* 0x0000000368687248 */ /* 0x000fe20003fe0100 */
[----:B------:R-:W-:Y:S06]  /*8c20*/  @!P1 BRA `(.L_x_1435) ;  /* 0x0000000000449947 */ /* 0x000fec0003800000 */
[----:B------:R-:W-:Y:S01]  /*8c30*/  ISETP.GT.AND P0, PT, R101, -0x1, PT ;  /* 0xffffffff6500780c */ /* 0x000fe20003f04270 */
[----:B------:R-:W-:-:S12]  /*8c40*/  BSSY B0, `(.L_x_1436) ;  /* 0x000000d000007945 */ /* 0x000fd80003800000 */
[----:B------:R-:W-:Y:S05]  /*8c50*/  @P0 BRA `(.L_x_1437) ;  /* 0x00000000001c0947 */ /* 0x000fea0003800000 */
[----:B------:R-:W-:Y:S02]  /*8c60*/  ISETP.NE.AND P0, PT, R5, 0x1, PT ;  /* 0x000000010500780c */ /* 0x000fe40003f05270 */
[----:B------:R-:W-:-:S11]  /*8c70*/  LOP3.LUT R101, RZ, R101, RZ, 0x33, !PT ;  /* 0x00000065ff657212 */ /* 0x000fd600078e33ff */
[----:B------:R-:W1:Y:S02]  /*8c80*/  @P0 LDC.64 R6, c[0x0][0x9e8] ;  /* 0x00027a00ff060b82 */ /* 0x000e640000000a00 */
[----:B-1----:R-:W-:-:S05]  /*8c90*/  @P0 IMAD.HI.U32 R0, R101, R6, RZ ;  /* 0x0000000665000227 */ /* 0x002fca00078e00ff */
[----:B------:R-:W-:-:S04]  /*8ca0*/  @P0 SHF.R.U32.HI R101, RZ, R7, R0 ;  /* 0x00000007ff650219 */ /* 0x000fc80000011600 */
[----:B------:R-:W-:Y:S01]  /*8cb0*/  LOP3.LUT R101, RZ, R101, RZ, 0x33, !PT ;  /* 0x00000065ff657212 */ /* 0x000fe200078e33ff */
[----:B------:R-:W-:Y:S06]  /*8cc0*/  BRA `(.L_x_1438) ;  /* 0x0000000000107947 */ /* 0x000fec0003800000 */
.L_x_1437:
[----:B------:R-:W-:-:S13]  /*8cd0*/  ISETP.NE.AND P0, PT, R5, 0x1, PT ;  /* 0x000000010500780c */ /* 0x000fda0003f05270 */
[----:B------:R-:W1:Y:S02]  /*8ce0*/  @P0 LDC.64 R6, c[0x0][0x9e8] ;  /* 0x00027a00ff060b82 */ /* 0x000e640000000a00 */
[----:B-1----:R-:W-:-:S05]  /*8cf0*/  @P0 IMAD.HI.U32 R6, R101, R6, RZ ;  /* 0x0000000665060227 */ /* 0x002fca00078e00ff */
[----:B------:R-:W-:-:S07]  /*8d00*/  @P0 SHF.R.U32.HI R101, RZ, R7, R6 ;  /* 0x00000007ff650219 */ /* 0x000fce0000011606 */
.L_x_1438:
[----:B------:R-:W-:Y:S05]  /*8d10*/  BSYNC B0 ;  /* 0x0000000000007941 */ /* 0x000fea0003800000 */
.L_x_1436:
[----:B------:R-:W-:-:S05]  /*8d20*/  IMAD R101, R101, R5, RZ ;  /* 0x0000000565657224 */ /* 0x000fca00078e02ff */
[----:B------:R-:W-:-:S07]  /*8d30*/  VIMNMX R2, R2, R101, !PT ;  /* 0x0000006502027248 */ /* 0x000fce0007fe0100 */
.L_x_1435:
[----:B------:R-:W-:Y:S01]  /*8d40*/  SHF.R.S32.HI R3, RZ, 0x1f, R2 ;  /* 0x0000001fff037819 */ /* 0x000fe20000011402 */
[----:B------:R-:W-:Y:S01]  /*8d50*/  IMAD.MOV.U32 R0, RZ, RZ, RZ ;  /* 0x000000ffff007224 */ /* 0x000fe200078e00ff */
[----:B------:R-:W-:Y:S02]  /*8d60*/  PLOP3.LUT P0, PT, PT, PT, PT, 0x80, 0x0 ;  /* 0x000000000000781c */ /* 0x000fe40003f0f070 */
[----:B------:R-:W-:Y:S02]  /*8d70*/  CS2R R150, SRZ ;  /* 0x0000000000967805 */ /* 0x000fe4000001ff00 */
[----:B------:R-:W-:Y:S02]  /*8d80*/  LEA.HI R6, R3, R2, RZ, 0x6 ;  /* 0x0000000203067211 */ /* 0x000fe400078f30ff */
[----:B------:R-:W-:Y:S02]  /*8d90*/  CS2R R2, SRZ ;  /* 0x0000000000027805 */ /* 0x000fe4000001ff00 */
[----:B------:R-:W-:-:S02]  /*8da0*/  CS2R R148, SRZ ;  /* 0x0000000000947805 */ /* 0x000fc4000001ff00 */
[----:B------:R-:W-:Y:S02]  /*8db0*/  CS2R R146, SRZ ;  /* 0x0000000000927805 */ /* 0x000fe4000001ff00 */
[----:B------:R-:W-:Y:S02]  /*8dc0*/  SHF.R.S32.HI R6, RZ, 0x6, R6 ;  /* 0x00000006ff067819 */ /* 0x000fe40000011406 */
[----:B------:R-:W-:Y:S02]  /*8dd0*/  CS2R R144, SRZ ;  /* 0x0000000000907805 */ /* 0x000fe4000001ff00 */
[----:B------:R-:W-:Y:S02]  /*8de0*/  CS2R R142, SRZ ;  /* 0x00000000008e7805 */ /* 0x000fe4000001ff00 */
[----:B------:R-:W-:Y:S02]  /*8df0*/  CS2R R140, SRZ ;  /* 0x00000000008c7805 */ /* 0x000fe4000001ff00 */
[----:B------:R-:W-:-:S02]  /*8e00*/  VIMNMX R20, RZ, R6, !PT ;  /* 0x00000006ff147248 */ /* 0x000fc40007fe0100 */
[----:B------:R-:W-:Y:S02]  /*8e10*/  CS2R R138, SRZ ;  /* 0x00000000008a7805 */ /* 0x000fe4000001ff00 */
[----:B------:R-:W-:Y:S02]  /*8e20*/  CS2R R136, SRZ ;  /* 0x0000000000887805 */ /* 0x000fe4000001ff00 */
[----:B------:R-:W-:Y:S02]  /*8e30*/  CS2R R124, SRZ ;  /* 0x00000000007c7805 */ /* 0x000fe4000001ff00 */
[----:B------:R-:W-:Y:S01]  /*8e40*/  ISETP.GT.AND P1, PT, R104, R20, PT ;  /* 0x000000146800720c */ /* 0x000fe20003f24270 */
[----:B------:R1:W-:Y:S01]  /*8e50*/  STL [R1+0x50], R20 ;  /* 0x0000501401007387 */ /* 0x0003e20000100800 */
[----:B------:R-:W-:Y:S02]  /*8e60*/  CS2R R120, SRZ ;  /* 0x0000000000787805 */ /* 0x000fe4000001ff00 */
[----:B------:R-:W-:-:S02]  /*8e70*/  CS2R R132, SRZ ;  /* 0x0000000000847805 */ /* 0x000fc4000001ff00 */
[----:B------:R-:W-:Y:S02]  /*8e80*/  CS2R R116, SRZ ;  /* 0x0000000000747805 */ /* 0x000fe4000001ff00 */
[----:B------:R-:W-:Y:S02]  /*8e90*/  CS2R R112, SRZ ;  /* 0x0000000000707805 */ /* 0x000fe4000001ff00 */
[----:B------:R-:W-:Y:S02]  /*8ea0*/  CS2R R128, SRZ ;  /* 0x0000000000807805 */ /* 0x000fe4000001ff00 */
[----:B0-----:R-:W-:Y:S02]  /*8eb0*/  CS2R R108, SRZ ;  /* 0x00000000006c7805 */ /* 0x001fe4000001ff00 */
        /* <DEDUP_REMOVED lines=17> */
[----:B------:R-:W-:Y:S01]  /*8fd0*/  CS2R R56, SRZ ;  /* 0x0000000000387805 */ /* 0x000fe2000001ff00 */
[----:B------:R-:W-:Y:S01]  /*8fe0*/  IMAD.MOV.U32 R101, RZ, RZ, RZ ;  /* 0x000000ffff657224 */ /* 0x000fe200078e00ff */
        /* <DEDUP_REMOVED lines=31> */
[----:B------:R-:W-:Y:S01]  /*91e0*/  CS2R R24, SRZ ;  /* 0x0000000000187805 */ /* 0x000fe2000001ff00 */
[----:B-1----:R-:W-:Y:S06]  /*91f0*/  @!P1 BRA `(.L_x_1439) ;  /* 0x0000015800589947 */ /* 0x002fec0003800000 */
[----:B------:R-:W0:Y:S01]  /*9200*/  S2R R20, SR_TID.X ;  /* 0x0000000000147919 */ /* 0x000e220000002100 */
[----:B------:R-:W-:Y:S01]  /*9210*/  BSSY B6, `(.L_x_1440) ;  /* 0x0000020000067945 */ /* 0x000fe20003800000 */
[----:B0-----:R-:W-:-:S05]  /*9220*/  VIADD R0, R20, 0xffffff80 ;  /* 0xffffff8014007836 */ /* 0x001fca0000000000 */
[----:B------:R-:W-:-:S04]  /*9230*/  SHF.R.S32.HI R3, RZ, 0x1f, R0 ;  /* 0x0000001fff037819 */ /* 0x000fc80000011400 */
[----:B------:R-:W-:-:S04]  /*9240*/  LEA.HI R3, R3, R0, RZ, 0x7 ;  /* 0x0000000003037211 */ /* 0x000fc800078f38ff */
[----:B------:R-:W-:-:S06]  /*9250*/  SHF.R.S32.HI R0, RZ, 0x7, R3 ;  /* 0x00000007ff007819 */ /* 0x000fcc0000011403 */
[----:B------:R-:W0:Y:S02]  /*9260*/  SHFL.IDX PT, R0, R0, RZ, 0x1f ;  /* 0x00001fff00007589 */ /* 0x000e2400000e0000 */
[----:B0-----:R-:W-:-:S04]  /*9270*/  LEA.HI R2, R0, R0, RZ, 0x1 ;  /* 0x0000000000027211 */ /* 0x001fc800078f08ff */
[----:B------:R-:W-:Y:S01]  /*9280*/  LOP3.LUT R3, R2, 0x1e, RZ, 0xc0, !PT ;  /* 0x0000001e02037812 */ /* 0x000fe200078ec0ff */
[----:B------:R-:W-:-:S04]  /*9290*/  VIADD R2, R16, 0x10400 ;  /* 0x0001040010027836 */ /* 0x000fc80000000000 */
[----:B------:R-:W-:Y:S01]  /*92a0*/  IMAD.IADD R3, R0, 0x1, -R3 ;  /* 0x0000000100037824 */ /* 0x000fe200078e0a03 */
[----:B------:R-:W-:-:S03]  /*92b0*/  LOP3.LUT P0, RZ, R2, 0x3ff, RZ, 0xc0, !PT ;  /* 0x000003ff02ff7812 */ /* 0x000fc6000780c0ff */
[----:B------:R-:W-:Y:S01]  /*92c0*/  IMAD R3, R3, 0x2000, R2 ;  /* 0x0000200003037824 */ /* 0x000fe200078e0202 */
[----:B------:R-:W-:-:S04]  /*92d0*/  P2R R23, PR, RZ, 0x1 ;  /* 0x00000001ff177803 */ /* 0x000fc80000000000 */
        /* <DEDUP_REMOVED lines=19> */
.L_x_1441:
[----:B------:R-:W-:Y:S05]  /*9410*/  BSYNC B6 ;  /* 0x0000000000067941 */ /* 0x000fea0003800000 */
.L_x_1440:
[----:B------:R-:W-:Y:S02]  /*9420*/  ULDC UR4, c[0x0][0x3d4] ;  /* 0x0000f50000047ab9 */ /* 0x000fe40000000800 */
[----:B------:R-:W-:-:S13]  /*9430*/  ISETP.LT.AND P0, PT, RZ, UR4, PT ;  /* 0x00000004ff007c0c */ /* 0x000fda000bf01270 */
[----:B------:R-:W-:Y:S05]  /*9440*/  @P0 BRA `(.L_x_1442) ;  /* 0x0000000000400947 */ /* 0x000fea0003800000 */
[----:B------:R-:W2:Y:S02]  /*9450*/  LDL R20, [R1+0x68] ;  /* 0x0000680001147983 */ /* 0x000ea40000100800 */
[----:B--2---:R-:W-:-:S04]  /*9460*/  LEA.HI R0, R20, R20, RZ, 0x1 ;  /* 0x0000001414007211 */ /* 0x004fc800078f08ff */
[----:B------:R-:W-:-:S05]  /*9470*/  LOP3.LUT R0, R0, 0xfffffffe, RZ, 0xc0, !PT ;  /* 0xfffffffe00007812 */ /* 0x000fca00078ec0ff */
[----:B------:R-:W-:-:S05]  /*9480*/  IMAD.IADD R0, R20, 0x1, -R0 ;  /* 0x0000000114007824 */ /* 0x000fca00078e0a00 */
[----:B------:R-:W-:-:S04]  /*9490*/  SHF.L.U32 R3, R0, 0x1f, RZ ;  /* 0x0000001f00037819 */ /* 0x000fc800000006ff */
[----:B------:R0:W1:Y:S03]  /*94a0*/  SYNCS.PHASECHK.TRANS64.TRYWAIT P0, [R16+URZ+0x30800], R3 ;  /* 0x03080003100075a7 */ /* 0x000066000800017f */
[----:B-1----:R-:W-:Y:S05]  /*94b0*/  @!P0 NANOSLEEP.SYNCS 0x989680 ;  /* 0x009896800000895d */ /* 0x002fea0003900000 */
[----:B------:R-:W1:Y:S01]  /*94c0*/  @!P0 SYNCS.PHASECHK.TRANS64 P0, [R16+URZ+0x30800], R3 ;  /* 0x03080003100085a7 */ /* 0x000e62000800007f */
[----:B------:R-:W-:Y:S04]  /*94d0*/  BSSY B0, `(.L_x_1443) ;  /* 0x0000006000007945 */ /* 0x000fe80003800000 */
[----:B-1----:R-:W-:Y:S05]  /*94e0*/  @P0 BRA `(.L_x_1444) ;  /* 0x0000000000100947 */ /* 0x002fea0003800000 */
.L_x_1445:
[----:B-1----:R1:W2:Y:S02]  /*94f0*/  SYNCS.PHASECHK.TRANS64.TRYWAIT P0, [R16+URZ+0x30800], R3 ;  /* 0x03080003100075a7 */ /* 0x0022a4000800017f */
[----:B--2---:R-:W-:Y:S05]  /*9500*/  @!P0 NANOSLEEP.SYNCS 0x989680 ;  /* 0x009896800000895d */ /* 0x004fea0003900000 */
[----:B------:R-:W2:Y:S02]  /*9510*/  @!P0 SYNCS.PHASECHK.TRANS64 P0, [R16+URZ+0x30800], R3 ;  /* 0x03080003100085a7 */ /* 0x000ea4000800007f */
[----:B--2---:R-:W-:Y:S05]  /*9520*/  @!P0 BRA `(.L_x_1445) ;  /* 0xfffffffc00f08947 */ /* 0x004fea000383ffff */
.L_x_1444:
[----:B------:R-:W-:Y:S05]  /*9530*/  BSYNC B0 ;  /* 0x0000000000007941 */ /* 0x000fea0003800000 */
.L_x_1443:
[----:B------:R-:W-:Y:S05]  /*9540*/  BRA `(.L_x_1446) ;  /* 0x0000009c00b07947 */ /* 0x000fea0003800000 */
.L_x_1442:
[----:B------:R-:W0:Y:S01]  /*9550*/  LDC.64 R12, c[0x0][0x3d8] ;  /* 0x0000f600ff0c7b82 */ /* 0x000e220000000a00 */
[----:B-----5:R-:W-:Y:S01]  /*9560*/  SHF.R.S32.HI R3, RZ, 0x1f, R100 ;  /* 0x0000001fff037819 */ /* 0x020fe20000011464 */
[--C-:B------:R-:W-:Y:S01]  /*9570*/  IMAD.MOV.U32 R4, RZ, RZ, R208.reuse ;  /* 0x000000ffff047224 */ /* 0x100fe200078e00d0 */
[----:B------:R-:W-:Y:S01]  /*9580*/  ISETP.NE.AND P4, PT, R23, RZ, PT ;  /* 0x000000ff1700720c */ /* 0x000fe20003f85270 */
[--C-:B------:R-:W-:Y:S01]  /*9590*/  IMAD.MOV.U32 R8, RZ, RZ, R229.reuse ;  /* 0x000000ffff087224 */ /* 0x100fe200078e00e5 */
[----:B------:R-:W-:Y:S01]  /*95a0*/  SHF.R.S32.HI R5, RZ, 0x1f, R208 ;  /* 0x0000001fff057819 */ /* 0x000fe200000114d0 */
[----:B------:R-:W-:Y:S01]  /*95b0*/  BSSY B6, `(.L_x_1447) ;  /* 0x0000030000067945 */ /* 0x000fe20003800000 */
[----:B------:R-:W-:Y:S01]  /*95c0*/  SHF.R.S32.HI R9, RZ, 0x1f, R229 ;  /* 0x0000001fff097819 */ /* 0x000fe200000114e5 */
[----:B------:R-:W1:Y:S01]  /*95d0*/  LDC.64 R14, c[0x0][0x3e8] ;  /* 0x0000fa00ff0e7b82 */ /* 0x000e620000000a00 */
[-C--:B0-----:R-:W-:Y:S01]  /*95e0*/  IMAD R0, R3, R12.reuse, RZ ;  /* 0x0000000c03007224 */ /* 0x081fe200078e02ff */
[----:B------:R-:W-:Y:S01]  /*95f0*/  SHF.L.U64.HI R88, R12, 0x5, R13 ;  /* 0x000000050c587819 */ /* 0x000fe2000001020d */
[----:B------:R-:W-:-:S02]  /*9600*/  IMAD R6, R19, R12, RZ ;  /* 0x0000000c13067224 */ /* 0x000fc400078e02ff */
[----:B------:R-:W-:-:S04]  /*9610*/  IMAD.WIDE.U32 R86, R100, R12, RZ ;  /* 0x0000000c64567225 */ /* 0x000fc800078e00ff */
[----:B-1----:R-:W-:Y:S01]  /*9620*/  IMAD R3, R3, R14, RZ ;  /* 0x0000000e03037224 */ /* 0x002fe200078e02ff */
[----:B------:R-:W-:Y:S01]  /*9630*/  SHF.L.U64.HI R92, R14, 0x5, R15 ;  /* 0x000000050e5c7819 */ /* 0x000fe2000001020f */
[-C--:B------:R-:W-:Y:S02]  /*9640*/  IMAD R99, R18, R13.reuse, R6 ;  /* 0x0000000d12637224 */ /* 0x080fe400078e0206 */
[C---:B------:R-:W-:Y:S02]  /*9650*/  IMAD R25, R100.reuse, R13, R0 ;  /* 0x0000000d64197224 */ /* 0x040fe400078e0200 */
[----:B------:R-:W-:Y:S02]  /*9660*/  IMAD R3, R100, R15, R3 ;  /* 0x0000000f64037224 */ /* 0x000fe400078e0203 */
[----:B------:R-:W-:-:S04]  /*9670*/  IMAD.WIDE.U32 R6, R18, R12, R4 ;  /* 0x0000000c12067225 */ /* 0x000fc800078e0004 */
[----:B------:R-:W-:Y:S01]  /*9680*/  IMAD.WIDE.U32 R10, R18, R12, R8 ;  /* 0x0000000c120a7225 */ /* 0x000fe200078e0008 */
[----:B------:R-:W-:-:S03]  /*9690*/  IADD3 R95, P0, R6, R86, RZ ;  /* 0x00000056065f7210 */ /* 0x000fc60007f1e0ff */
[----:B------:R-:W-:Y:S01]  /*96a0*/  IMAD R20, R19, R14, RZ ;  /* 0x0000000e13147224 */ /* 0x000fe200078e02ff */
[----:B------:R-:W-:Y:S01]  /*96b0*/  IADD3 R93, P2, R10, R86, RZ ;  /* 0x000000560a5d7210 */ /* 0x000fe20007f5e0ff */
[----:B------:R-:W-:-:S04]  /*96c0*/  IMAD.WIDE.U32 R100, R100, R14, RZ ;  /* 0x0000000e64647225 */ /* 0x000fc800078e00ff */
[----:B------:R-:W-:-:S04]  /*96d0*/  IMAD.WIDE.U32 R4, R18, R14, R4 ;  /* 0x0000000e12047225 */ /* 0x000fc800078e0004 */
[----:B------:R-:W-:Y:S01]  /*96e0*/  IMAD.WIDE.U32 R8, R18, R14, R8 ;  /* 0x0000000e12087225 */ /* 0x000fe200078e0008 */
[----:B------:R-:W-:-:S03]  /*96f0*/  IADD3 R23, P1, R4, R100, RZ ;  /* 0x0000006404177210 */ /* 0x000fc60007f3e0ff */
[----:B------:R-:W-:Y:S01]  /*9700*/  IMAD.IADD R25, R25, 0x1, R87 ;  /* 0x0000000119197824 */ /* 0x000fe200078e0257 */
[----:B------:R-:W-:Y:S01]  /*9710*/  IADD3 R91, P3, R8, R100, RZ ;  /* 0x00000064085b7210 */ /* 0x000fe20007f7e0ff */
[----:B------:R-:W-:Y:S02]  /*9720*/  IMAD R20, R18, R15, R20 ;  /* 0x0000000f12147224 */ /* 0x000fe400078e0214 */
[----:B------:R-:W-:Y:S01]  /*9730*/  IMAD.IADD R27, R3, 0x1, R101 ;  /* 0x00000001031b7824 */ /* 0x000fe200078e0265 */
[C---:B------:R-:W-:Y:S01]  /*9740*/  IADD3.X R89, R25.reuse, R7, R99, P0, !PT ;  /* 0x0000000719597210 */ /* 0x040fe200007fe463 */
[----:B------:R-:W-:Y:S01]  /*9750*/  IMAD.SHL.U32 R90, R12, 0x20, RZ ;  /* 0x000000200c5a7824 */ /* 0x000fe200078e00ff */
[----:B------:R-:W-:Y:S01]  /*9760*/  IADD3.X R99, R25, R99, R11, P2, !PT ;  /* 0x0000006319637210 */ /* 0x000fe200017fe40b */
[----:B------:R-:W-:Y:S01]  /*9770*/  IMAD.SHL.U32 R94, R14, 0x20, RZ ;  /* 0x000000200e5e7824 */ /* 0x000fe200078e00ff */
[C---:B------:R-:W-:Y:S02]  /*9780*/  IADD3.X R97, R27.reuse, R5, R20, P1, !PT ;  /* 0x000000051b617210 */ /* 0x040fe40000ffe414 */
[----:B------:R-:W-:Y:S01]  /*9790*/  IADD3.X R103, R27, R20, R9, P3, !PT ;  /* 0x000000141b677210 */ /* 0x000fe20001ffe409 */
        /* <DEDUP_REMOVED lines=17> */
.L_x_1448:
[----:B------:R-:W-:Y:S05]  /*98b0*/  BSYNC B6 ;  /* 0x0000000000067941 */ /* 0x000fea0003800000 */
.L_x_1447:
[----:B------:R-:W2:Y:S01]  /*98c0*/  LDL R96, [R1+0x14] ;  /* 0x0000140001607983 */ /* 0x000ea20000100800 */
[----:B------:R-:W0:Y:S01]  /*98d0*/  LDC.64 R84, c[0x0][0x3d8] ;  /* 0x0000f600ff547b82 */ /* 0x000e220000000a00 */
[----:B------:R-:W-:Y:S01]  /*98e0*/  ULDC.U8 UR4, c[0x0][0x3f0] ;  /* 0x0000fc0000047ab9 */ /* 0x000fe20000000000 */
[----:B------:R-:W-:Y:S01]  /*98f0*/  BSSY B0, `(.L_x_1449) ;  /* 0x00009a9000007945 */ /* 0x000fe20003800000 */
[----:B------:R-:W-:Y:S01]  /*9900*/  ISETP.NE.AND P0, PT, RZ, UR4, PT ;  /* 0x00000004ff007c0c */ /* 0x000fe2000bf05270 */
[----:B------:R-:W-:-:S04]  /*9910*/  VIADD R20, R18, 0x40 ;  /* 0x0000004012147836 */ /* 0x000fc80000000000 */
[----:B------:R-:W1:Y:S01]  /*9920*/  LDC.64 R14, c[0x0][0x3e8] ;  /* 0x0000fa00ff0e7b82 */ /* 0x000e620000000a00 */
[----:B--2---:R-:W-:Y:S01]  /*9930*/  SHF.R.S32.HI R3, RZ, 0x1f, R96 ;  /* 0x0000001fff037819 */ /* 0x004fe20000011460 */
[----:B0-----:R-:W-:-:S04]  /*9940*/  IMAD.WIDE.U32 R4, R96, R84, RZ ;  /* 0x0000005460047225 */ /* 0x001fc800078e00ff */
[C---:B------:R-:W-:Y:S02]  /*9950*/  IMAD R0, R3.reuse, R84, RZ ;  /* 0x0000005403007224 */ /* 0x040fe400078e02ff */
[-C--:B-1----:R-:W-:Y:S02]  /*9960*/  IMAD R8, R3, R14.reuse, RZ ;  /* 0x0000000e03087224 */ /* 0x082fe400078e02ff */
[C---:B------:R-:W-:Y:S02]  /*9970*/  IMAD R3, R96.reuse, R85, R0 ;  /* 0x0000005560037224 */ /* 0x040fe400078e0200 */
[----:B------:R-:W-:-:S04]  /*9980*/  IMAD.WIDE.U32 R6, R96, R14, RZ ;  /* 0x0000000e60067225 */ /* 0x000fc800078e00ff */
[C---:B------:R-:W-:Y:S02]  /*9990*/  IMAD R9, R96.reuse, R15, R8 ;  /* 0x0000000f60097224 */ /* 0x040fe400078e0208 */
[----:B------:R-:W-:Y:S02]  /*99a0*/  IMAD.IADD R5, R5, 0x1, R3 ;  /* 0x0000000105057824 */ /* 0x000fe400078e0203 */
[----:B------:R-:W-:Y:S02]  /*99b0*/  IMAD R0, R96, -0x80, R225 ;  /* 0xffffff8060007824 */ /* 0x000fe400078e02e1 */
[----:B------:R-:W-:Y:S01]  /*99c0*/  IMAD.IADD R3, R7, 0x1, R9 ;  /* 0x0000000107037824 */ /* 0x000fe200078e0209 */
[C---:B------:R-:W-:Y:S01]  /*99d0*/  SHF.L.U64.HI R13, R4.reuse, 0x7, R5 ;  /* 0x00000007040d7819 */ /* 0x040fe20000010205 */
[----:B------:R-:W-:Y:S01]  /*99e0*/  IMAD.SHL.U32 R12, R4, 0x80, RZ ;  /* 0x00000080040c7824 */ /* 0x000fe200078e00ff */
[----:B------:R-:W-:Y:S01]  /*99f0*/  VIMNMX R9, R0, 0x80, PT ;  /* 0x0000008000097848 */ /* 0x000fe20003fe0100 */
[C---:B------:R-:W-:Y:S01]  /*9a00*/  IMAD.SHL.U32 R10, R6.reuse, 0x80, RZ ;  /* 0x00000080060a7824 */ /* 0x040fe200078e00ff */
[----:B------:R-:W-:Y:S01]  /*9a10*/  SHF.L.U64.HI R11, R6, 0x7, R3 ;  /* 0x00000007060b7819 */ /* 0x000fe20000010203 */
[----:B------:R-:W-:Y:S06]  /*9a20*/  @!P0 BRA `(.L_x_1450) ;  /* 0x0000004800d88947 */ /* 0x000fec0003800000 */
[----:B------:R0:W5:Y:S04]  /*9a30*/  LDL R105, [R1+0x8] ;  /* 0x0000080001697983 */ /* 0x0001680000100800 */
[----:B------:R0:W5:Y:S04]  /*9a40*/  LDL R102, [R1+0x4] ;  /* 0x0000040001667983 */ /* 0x0001680000100800 */
[----:B------:R0:W5:Y:S01]  /*9a50*/  LDL R98, [R1+0xc] ;  /* 0x00000c0001627983 */ /* 0x0001620000100800 */
[-C--:B------:R-:W-:Y:S01]  /*9a60*/  ISETP.GE.AND P1, PT, R18, R9.reuse, PT ;  /* 0x000000091200720c */ /* 0x080fe20003f26270 */
[----:B------:R-:W-:Y:S01]  /*9a70*/  BSSY B1, `(.L_x_1451) ;  /* 0x0000035000017945 */ /* 0x000fe20003800000 */
[----:B------:R-:W-:-:S02]  /*9a80*/  ISETP.GE.AND P0, PT, R20, R9, PT ;  /* 0x000000091400720c */ /* 0x000fc40003f06270 */
[----:B------:R-:W-:Y:S02]  /*9a90*/  CS2R R54, SRZ ;  /* 0x0000000000367805 */ /* 0x000fe4000001ff00 */
[----:B------:R-:W-:Y:S02]  /*9aa0*/  ISETP.GE.AND P2, PT, R234, R9, PT ;  /* 0x00000009ea00720c */ /* 0x000fe40003f46270 */
        /* <DEDUP_REMOVED lines=16> */
[----:B0-----:R-:W-:Y:S06]  /*9bb0*/  @P1 BRA `(.L_x_1452) ;  /* 0x0000000000801947 */ /* 0x001fec0003800000 */
[----:B------:R-:W-:Y:S01]  /*9bc0*/  IADD3 R5, P3, R12, R95, RZ ;  /* 0x0000005f0c057210 */ /* 0x000fe20007f7e0ff */
[----:B------:R-:W-:Y:S01]  /*9bd0*/  ULDC.64 UR4, c[0x0][0x3c8] ;  /* 0x0000f20000047ab9 */ /* 0x000fe20000000a00 */
[----:B------:R-:W-:Y:S01]  /*9be0*/  IADD3 R0, P4, R10, R23, RZ ;  /* 0x000000170a007210 */ /* 0x000fe20007f9e0ff */
[----:B------:R-:W-:Y:S01]  /*9bf0*/  ULDC.64 UR6, c[0x0][0x3e0] ;  /* 0x0000f80000067ab9 */ /* 0x000fe20000000a00 */
[----:B------:R-:W-:Y:S01]  /*9c00*/  CS2R R82, SRZ ;  /* 0x0000000000527805 */ /* 0x000fe2000001ff00 */
[----:B------:R-:W-:Y:S01]  /*9c10*/  IMAD.X R8, R13, 0x1, R89, P3 ;  /* 0x000000010d087824 */ /* 0x000fe200018e0659 */
[----:B------:R-:W-:Y:S01]  /*9c20*/  LEA R4, P3, R5, UR4, 0x1 ;  /* 0x0000000405047c11 */ /* 0x000fe2000f8608ff */
[----:B------:R-:W-:Y:S01]  /*9c30*/  IMAD.X R3, R11, 0x1, R97, P4 ;  /* 0x000000010b037824 */ /* 0x000fe200020e0661 */
[----:B------:R-:W-:Y:S01]  /*9c40*/  LEA R6, P4, R0, UR6, 0x1 ;  /* 0x0000000600067c11 */ /* 0x000fe2000f8808ff */
[----:B------:R-:W-:Y:S01]  /*9c50*/  ULDC UR4, c[0x0][0x3d4] ;  /* 0x0000f50000047ab9 */ /* 0x000fe20000000800 */
[----:B------:R-:W-:-:S02]  /*9c60*/  LEA.HI.X R5, R5, UR5, R8, 0x1, P3 ;  /* 0x0000000505057c11 */ /* 0x000fc400098f0c08 */
[----:B------:R-:W-:Y:S02]  /*9c70*/  CS2R R78, SRZ ;  /* 0x00000000004e7805 */ /* 0x000fe4000001ff00 */
[----:B------:R-:W-:Y:S02]  /*9c80*/  LEA.HI.X R7, R0, UR7, R3, 0x1, P4 ;  /* 0x0000000700077c11 */ /* 0x000fe4000a0f0c03 */
[----:B------:R-:W-:Y:S02]  /*9c90*/  CS2R R74, SRZ ;  /* 0x00000000004a7805 */ /* 0x000fe4000001ff00 */
[----:B------:R-:W-:Y:S02]  /*9ca0*/  ISETP.GE.AND P3, PT, R208, UR4, PT ;  /* 0x00000004d0007c0c */ /* 0x000fe4000bf66270 */
[----:B------:R-:W-:Y:S02]  /*9cb0*/  CS2R R70, SRZ ;  /* 0x0000000000467805 */ /* 0x000fe4000001ff00 */
[----:B-----5:R-:W-:Y:S01]  /*9cc0*/  ISETP.GE.AND P4, PT, R105, UR4, PT ;  /* 0x0000000469007c0c */ /* 0x020fe2000bf86270 */
[----:B------:R-:W-:Y:S01]  /*9cd0*/  ULDC.64 UR8, c[0x0][0x208] ;  /* 0x0000820000087ab9 */ /* 0x000fe20000000a00 */
[----:B------:R-:W-:-:S02]  /*9ce0*/  ISETP.GE.AND P5, PT, R102, UR4, PT ;  /* 0x0000000466007c0c */ /* 0x000fc4000bfa6270 */
[----:B------:R-:W-:Y:S02]  /*9cf0*/  ISETP.GE.AND P6, PT, R98, UR4, PT ;  /* 0x0000000462007c0c */ /* 0x000fe4000bfc6270 */
[----:B------:R-:W-:Y:S02]  /*9d00*/  CS2R R80, SRZ ;  /* 0x0000000000507805 */ /* 0x000fe4000001ff00 */
[----:B------:R-:W-:Y:S02]  /*9d10*/  CS2R R76, SRZ ;  /* 0x00000000004c7805 */ /* 0x000fe4000001ff00 */
[----:B------:R-:W-:Y:S02]  /*9d20*/  CS2R R72, SRZ ;  /* 0x0000000000487805 */ /* 0x000fe4000001ff00 */
[----:B------:R-:W-:Y:S01]  /*9d30*/  CS2R R68, SRZ ;  /* 0x0000000000447805 */ /* 0x000fe2000001ff00 */
        /* <DEDUP_REMOVED lines=8> */
.L_x_1452:
[----:B------:R-:W-:Y:S05]  /*9dc0*/  BSYNC B1 ;  /* 0x0000000000017941 */ /* 0x000fea0003800000 */
.L_x_1451:
[----:B------:R-:W-:Y:S04]  /*9dd0*/  BSSY B1, `(.L_x_1453) ;  /* 0x0000022000017945 */ /* 0x000fe80003800000 */
[----:B------:R-:W-:Y:S05]  /*9de0*/  @P2 BRA `(.L_x_1454) ;  /* 0x0000000000802947 */ /* 0x000fea0003800000 */
[----:B0-----:R-:W-:Y:S01]  /*9df0*/  IADD3 R5, P5, P6, R95, R90, R12 ;  /* 0x0000005a5f057210 */ /* 0x001fe20007ebe00c */
[----:B------:R-:W-:Y:S01]  /*9e00*/  ULDC.64 UR4, c[0x0][0x3c8] ;  /* 0x0000f20000047ab9 */ /* 0x000fe20000000a00 */
[----:B------:R-:W-:Y:S01]  /*9e10*/  IADD3 R0, P3, P4, R23, R94, R10 ;  /* 0x0000005e17007210 */ /* 0x000fe20007c7e00a */
[----:B------:R-:W-:Y:S01]  /*9e20*/  ULDC.64 UR6, c[0x0][0x3e0] ;  /* 0x0000f80000067ab9 */ /* 0x000fe20000000a00 */
[----:B------:R-:W-:Y:S02]  /*9e30*/  IADD3.X R8, R89, R88, R13, P5, P6 ;  /* 0x0000005859087210 */ /* 0x000fe40002fec40d */
[----:B------:R-:W-:Y:S02]  /*9e40*/  CS2R R66, SRZ ;  /* 0x0000000000427805 */ /* 0x000fe4000001ff00 */
[----:B------:R-:W-:Y:S02]  /*9e50*/  IADD3.X R3, R97, R92, R11, P3, P4 ;  /* 0x0000005c61037210 */ /* 0x000fe40001fe840b */
[----:B------:R-:W-:-:S02]  /*9e60*/  CS2R R62, SRZ ;  /* 0x00000000003e7805 */ /* 0x000fc4000001ff00 */
[C---:B------:R-:W-:Y:S01]  /*9e70*/  LEA R4, P5, R5.reuse, UR4, 0x1 ;  /* 0x0000000405047c11 */ /* 0x040fe2000f8a08ff */
[----:B------:R-:W-:Y:S01]  /*9e80*/  ULDC UR4, c[0x0][0x3d4] ;  /* 0x0000f50000047ab9 */ /* 0x000fe20000000800 */
[C---:B------:R-:W-:Y:S02]  /*9e90*/  LEA R6, P4, R0.reuse, UR6, 0x1 ;  /* 0x0000000600067c11 */ /* 0x040fe4000f8808ff */
[----:B------:R-:W-:Y:S02]  /*9ea0*/  CS2R R56, SRZ ;  /* 0x0000000000387805 */ /* 0x000fe4000001ff00 */
[----:B------:R-:W-:Y:S02]  /*9eb0*/  LEA.HI.X R5, R5, UR5, R8, 0x1, P5 ;  /* 0x0000000505057c11 */ /* 0x000fe4000a8f0c08 */
[----:B------:R-:W-:Y:S02]  /*9ec0*/  CS2R R54, SRZ ;  /* 0x0000000000367805 */ /* 0x000fe4000001ff00 */
[----:B------:R-:W-:Y:S01]  /*9ed0*/  LEA.HI.X R7, R0, UR7, R3, 0x1, P4 ;  /* 0x0000000700077c11 */ /* 0x000fe2000a0f0c03 */
[----:B------:R-:W-:Y:S01]  /*9ee0*/  ULDC.64 UR8, c[0x0][0x208] ;  /* 0x0000820000087ab9 */ /* 0x000fe20000000a00 */
[----:B------:R-:W-:-:S02]  /*9ef0*/  ISETP.GE.AND P3, PT, R208, UR4, PT ;  /* 0x00000004d0007c0c */ /* 0x000fc4000bf66270 */
[----:B-----5:R-:W-:Y:S02]  /*9f00*/  ISETP.GE.AND P4, PT, R105, UR4, PT ;  /* 0x0000000469007c0c */ /* 0x020fe4000bf86270 */
[----:B------:R-:W-:Y:S02]  /*9f10*/  ISETP.GE.AND P5, PT, R102, UR4, PT ;  /* 0x0000000466007c0c */ /* 0x000fe4000bfa6270 */
[----:B------:R-:W-:Y:S02]  /*9f20*/  ISETP.GE.AND P6, PT, R98, UR4, PT ;  /* 0x0000000462007c0c */ /* 0x000fe4000bfc6270 */
        /* <DEDUP_REMOVED lines=12> */
.L_x_1454:
[----:B------:R-:W-:Y:S05]  /*9ff0*/  BSYNC B1 ;  /* 0x0000000000017941 */ /* 0x000fea0003800000 */
.L_x_1453:
[----:B------:R-:W-:Y:S01]  /*a000*/  BSSY B1, `(.L_x_1455) ;  /* 0x000002e000017945 */ /* 0x000fe20003800000 */
        /* <DEDUP_REMOVED lines=8> */
[----:B------:R-:W-:Y:S06]  /*a090*/  @P0 BRA `(.L_x_1456) ;  /* 0x0000000000900947 */ /* 0x000fec0003800000 */
[----:B01----:R-:W-:Y:S01]  /*a0a0*/  LEA R4, P3, R84, R12, 0x6 ;  /* 0x0000000c54047211 */ /* 0x003fe200078630ff */
[----:B------:R-:W-:Y:S01]  /*a0b0*/  ULDC.64 UR4, c[0x0][0x3c8] ;  /* 0x0000f20000047ab9 */ /* 0x000fe20000000a00 */
[----:B------:R-:W-:Y:S01]  /*a0c0*/  LEA R0, P4, R14, R10, 0x6 ;  /* 0x0000000a0e007211 */ /* 0x000fe200078830ff */
[----:B------:R-:W-:Y:S01]  /*a0d0*/  ULDC.64 UR6, c[0x0][0x3e0] ;  /* 0x0000f80000067ab9 */ /* 0x000fe20000000a00 */
[----:B------:R-:W-:Y:S02]  /*a0e0*/  IADD3 R5, P5, R4, R95, RZ ;  /* 0x0000005f04057210 */ /* 0x000fe40007fbe0ff */
[----:B------:R-:W-:Y:S02]  /*a0f0*/  CS2R R48, SRZ ;  /* 0x0000000000307805 */ /* 0x000fe4000001ff00 */
[----:B------:R-:W-:Y:S02]  /*a100*/  LEA.HI.X R8, R84, R13, R85, 0x6, P3 ;  /* 0x0000000d54087211 */ /* 0x000fe400018f3455 */
[----:B------:R-:W-:-:S02]  /*a110*/  CS2R R44, SRZ ;  /* 0x00000000002c7805 */ /* 0x000fc4000001ff00 */
[----:B------:R-:W-:Y:S02]  /*a120*/  IADD3 R0, P6, R0, R23, RZ ;  /* 0x0000001700007210 */ /* 0x000fe40007fde0ff */
[----:B------:R-:W-:Y:S02]  /*a130*/  CS2R R40, SRZ ;  /* 0x0000000000287805 */ /* 0x000fe4000001ff00 */
[----:B------:R-:W-:Y:S01]  /*a140*/  LEA.HI.X R6, R14, R11, R15, 0x6, P4 ;  /* 0x0000000b0e067211 */ /* 0x000fe200020f340f */
[----:B------:R-:W-:Y:S01]  /*a150*/  IMAD.X R8, R8, 0x1, R89, P5 ;  /* 0x0000000108087824 */ /* 0x000fe200028e0659 */
[C---:B------:R-:W-:Y:S01]  /*a160*/  LEA R4, P3, R5.reuse, UR4, 0x1 ;  /* 0x0000000405047c11 */ /* 0x040fe2000f8608ff */
[----:B------:R-:W-:Y:S01]  /*a170*/  ULDC UR4, c[0x0][0x3d4] ;  /* 0x0000f50000047ab9 */ /* 0x000fe20000000800 */
[----:B------:R-:W-:Y:S01]  /*a180*/  CS2R R36, SRZ ;  /* 0x0000000000247805 */ /* 0x000fe2000001ff00 */
[----:B------:R-:W-:Y:S01]  /*a190*/  IMAD.X R3, R6, 0x1, R97, P6 ;  /* 0x0000000106037824 */ /* 0x000fe200030e0661 */
[----:B------:R-:W-:Y:S01]  /*a1a0*/  LEA R6, P4, R0, UR6, 0x1 ;  /* 0x0000000600067c11 */ /* 0x000fe2000f8808ff */
[----:B------:R-:W-:Y:S01]  /*a1b0*/  ULDC.64 UR8, c[0x0][0x208] ;  /* 0x0000820000087ab9 */ /* 0x000fe20000000a00 */
[----:B------:R-:W-:-:S02]  /*a1c0*/  LEA.HI.X R5, R5, UR5, R8, 0x1, P3 ;  /* 0x0000000505057c11 */ /* 0x000fc400098f0c08 */
[----:B------:R-:W-:Y:S02]  /*a1d0*/  LEA.HI.X R7, R0, UR7, R3, 0x1, P4 ;  /* 0x0000000700077c11 */ /* 0x000fe4000a0f0c03 */
[----:B------:R-:W-:Y:S02]  /*a1e0*/  ISETP.GE.AND P3, PT, R208, UR4, PT ;  /* 0x00000004d0007c0c */ /* 0x000fe4000bf66270 */
[----:B-----5:R-:W-:Y:S02]  /*a1f0*/  ISETP.GE.AND P4, PT, R105, UR4, PT ;  /* 0x0000000469007c0c */ /* 0x020fe4000bf86270 */
[----:B------:R-:W-:Y:S02]  /*a200*/  ISETP.GE.AND P5, PT, R102, UR4, PT ;  /* 0x0000000466007c0c */ /* 0x000fe4000bfa6270 */
[----:B------:R-:W-:Y:S02]  /*a210*/  ISETP.GE.AND P6, PT, R98, UR4, PT ;  /* 0x0000000462007c0c */ /* 0x000fe4000bfc6270 */
[----:B------:R-:W-:-:S02]  /*a220*/  CS2R R50, SRZ ;  /* 0x0000000000327805 */ /* 0x000fc4000001ff00 */
        /* <DEDUP_REMOVED lines=11> */
.L_x_1456:
[----:B------:R-:W-:Y:S05]  /*a2e0*/  BSYNC B1 ;  /* 0x0000000000017941 */ /* 0x000fea0003800000 */
.L_x_1455:
[----:B------:R-:W3:Y:S01]  /*a2f0*/  LDL R0, [R1+0x70] ;  /* 0x0000700001007983 */ /* 0x000ee20000100800 */
[----:B-----5:R-:W-:Y:S01]  /*a300*/  IMAD.MOV.U32 R3, RZ, RZ, R71 ;  /* 0x000000ffff037224 */ /* 0x020fe200078e0047 */
[----:B------:R-:W-:Y:S01]  /*a310*/  BSSY B1, `(.L_x_1457) ;  /* 0x0000054000017945 */ /* 0x000fe20003800000 */
[----:B------:R-:W-:Y:S01]  /*a320*/  IMAD.MOV.U32 R8, RZ, RZ, R78 ;  /* 0x000000ffff087224 */ /* 0x000fe200078e004e */
[----:B------:R-:W-:Y:S01]  /*a330*/  CS2R R28, SRZ ;  /* 0x00000000001c7805 */ /* 0x000fe2000001ff00 */
[----:B012---:R-:W-:Y:S01]  /*a340*/  IMAD.MOV.U32 R6, RZ, RZ, R86 ;  /* 0x000000ffff067224 */ /* 0x007fe200078e0056 */
[----:B------:R-:W-:Y:S01]  /*a350*/  PRMT R115, R3, 0x7610, R115 ;  /* 0x0000761003737816 */ /* 0x000fe20000000073 */
[----:B------:R-:W-:Y:S01]  /*a360*/  IMAD.MOV.U32 R3, RZ, RZ, R75 ;  /* 0x000000ffff037224 */ /* 0x000fe200078e004b */
[----:B------:R-:W0:Y:S01]  /*a370*/  LDC R86, c[0x0][0x428] ;  /* 0x00010a00ff567b82 */ /* 0x000e220000000800 */
[----:B------:R-:W-:Y:S01]  /*a380*/  PRMT R135, R8, 0x7610, R135 ;  /* 0x0000761008877816 */ /* 0x000fe20000000087 */
[----:B------:R-:W-:Y:S01]  /*a390*/  IMAD.MOV.U32 R8, RZ, RZ, R68 ;  /* 0x000000ffff087224 */ /* 0x000fe200078e0044 */
[----:B------:R-:W-:-:S02]  /*a3a0*/  CS2R R34, SRZ ;  /* 0x0000000000227805 */ /* 0x000fc4000001ff00 */
[----:B------:R-:W-:Y:S01]  /*a3b0*/  PRMT R125, R3, 0x7610, R125 ;  /* 0x00007610037d7816 */ /* 0x000fe2000000007d */
[----:B------:R-:W-:Y:S01]  /*a3c0*/  IMAD.MOV.U32 R3, RZ, RZ, R83 ;  /* 0x000000ffff037224 */ /* 0x000fe200078e0053 */
[----:B------:R-:W-:Y:S02]  /*a3d0*/  CS2R R20, SRZ ;  /* 0x0000000000147805 */ /* 0x000fe4000001ff00 */
[----:B------:R-:W-:Y:S01]  /*a3e0*/  PRMT R116, R8, 0x7610, R116 ;  /* 0x0000761008747816 */ /* 0x000fe20000000074 */
[----:B------:R-:W-:Y:S01]  /*a3f0*/  IMAD.MOV.U32 R8, RZ, RZ, R76 ;  /* 0x000000ffff087224 */ /* 0x000fe200078e004c */
[----:B------:R-:W-:Y:S02]  /*a400*/  CS2R R32, SRZ ;  /* 0x0000000000207805 */ /* 0x000fe4000001ff00 */
[----:B------:R-:W-:Y:S01]  /*a410*/  PRMT R137, R3, 0x7610, R137 ;  /* 0x0000761003897816 */ /* 0x000fe20000000089 */
[----:B------:R-:W-:Y:S01]  /*a420*/  IMAD.MOV.U32 R3, RZ, RZ, R73 ;  /* 0x000000ffff037224 */ /* 0x000fe200078e0049 */
[----:B------:R-:W-:Y:S01]  /*a430*/  PRMT R133, R8, 0x7610, R133 ;  /* 0x0000761008857816 */ /* 0x000fe20000000085 */
[----:B------:R-:W-:-:S03]  /*a440*/  IMAD.MOV.U32 R8, RZ, RZ, R81 ;  /* 0x000000ffff087224 */ /* 0x000fc600078e0051 */
[----:B------:R-:W-:Y:S01]  /*a450*/  PRMT R127, R3, 0x7610, R127 ;  /* 0x00007610037f7816 */ /* 0x000fe2000000007f */
[----:B------:R-:W-:Y:S02]  /*a460*/  IMAD.MOV.U32 R3, RZ, RZ, R80 ;  /* 0x000000ffff037224 */ /* 0x000fe400078e0050 */
[----:B------:R-:W-:Y:S01]  /*a470*/  IMAD.MOV.U32 R7, RZ, RZ, R25 ;  /* 0x000000ffff077224 */ /* 0x000fe200078e0019 */
[----:B------:R-:W-:Y:S01]  /*a480*/  PRMT R139, R8, 0x7610, R139 ;  /* 0x00007610088b7816 */ /* 0x000fe2000000008b */
[----:B------:R-:W-:Y:S01]  /*a490*/  IMAD.MOV.U32 R5, RZ, RZ, R27 ;  /* 0x000000ffff057224 */ /* 0x000fe200078e001b */
[----:B------:R-:W-:Y:S01]  /*a4a0*/  PRMT R138, R3, 0x7610, R138 ;  /* 0x00007610038a7816 */ /* 0x000fe2000000008a */
[----:B------:R-:W-:Y:S01]  /*a4b0*/  IMAD.MOV.U32 R4, RZ, RZ, R100 ;  /* 0x000000ffff047224 */ /* 0x000fe200078e0064 */
[----:B------:R-:W-:Y:S02]  /*a4c0*/  CS2R R26, SRZ ;  /* 0x00000000001a7805 */ /* 0x000fe4000001ff00 */
[----:B------:R-:W-:-:S02]  /*a4d0*/  CS2R R24, SRZ ;  /* 0x0000000000187805 */ /* 0x000fc4000001ff00 */
[----:B---3--:R-:W-:Y:S01]  /*a4e0*/  ISETP.GE.AND P3, PT, R0, R9, PT ;  /* 0x000000090000720c */ /* 0x008fe20003f66270 */
[----:B------:R-:W-:Y:S02]  /*a4f0*/  IMAD.MOV.U32 R0, RZ, RZ, R70 ;  /* 0x000000ffff007224 */ /* 0x000fe400078e0046 */
[----:B------:R-:W-:-:S03]  /*a500*/  IMAD.MOV.U32 R9, RZ, RZ, R79 ;  /* 0x000000ffff097224 */ /* 0x000fc600078e004f */
[----:B------:R-:W-:Y:S01]  /*a510*/  PRMT R114, R0, 0x7610, R114 ;  /* 0x0000761000727816 */ /* 0x000fe20000000072 */
[----:B------:R-:W-:Y:S01]  /*a520*/  IMAD.MOV.U32 R0, RZ, RZ, R74 ;  /* 0x000000ffff007224 */ /* 0x000fe200078e004a */
[----:B------:R-:W-:Y:S01]  /*a530*/  PRMT R134, R9, 0x7610, R134 ;  /* 0x0000761009867816 */ /* 0x000fe20000000086 */
[----:B------:R-:W-:-:S03]  /*a540*/  IMAD.MOV.U32 R9, RZ, RZ, R69 ;  /* 0x000000ffff097224 */ /* 0x000fc600078e0045 */
[----:B------:R-:W-:Y:S01]  /*a550*/  PRMT R124, R0, 0x7610, R124 ;  /* 0x00007610007c7816 */ /* 0x000fe2000000007c */
[----:B------:R-:W-:Y:S01]  /*a560*/  IMAD.MOV.U32 R0, RZ, RZ, R82 ;  /* 0x000000ffff007224 */ /* 0x000fe200078e0052 */
[----:B------:R-:W-:Y:S01]  /*a570*/  PRMT R117, R9, 0x7610, R117 ;  /* 0x0000761009757816 */ /* 0x000fe20000000075 */
[----:B------:R-:W-:-:S03]  /*a580*/  IMAD.MOV.U32 R9, RZ, RZ, R54 ;  /* 0x000000ffff097224 */ /* 0x000fc600078e0036 */
[----:B------:R-:W-:Y:S01]  /*a590*/  PRMT R136, R0, 0x7610, R136 ;  /* 0x0000761000887816 */ /* 0x000fe20000000088 */
[----:B------:R-:W-:Y:S01]  /*a5a0*/  IMAD.MOV.U32 R0, RZ, RZ, R72 ;  /* 0x000000ffff007224 */ /* 0x000fe200078e0048 */
[----:B------:R-:W-:Y:S02]  /*a5b0*/  PRMT R101, R9, 0x7610, R101 ;  /* 0x0000761009657816 */ /* 0x000fe40000000065 */
[----:B------:R-:W-:Y:S02]  /*a5c0*/  CS2R R8, SRZ ;  /* 0x0000000000087805 */ /* 0x000fe4000001ff00 */
[----:B------:R-:W-:Y:S01]  /*a5d0*/  PRMT R126, R0, 0x7610, R126 ;  /* 0x00007610007e7816 */ /* 0x000fe2000000007e */
[----:B------:R-:W-:-:S05]  /*a5e0*/  IMAD.MOV.U32 R0, RZ, RZ, R77 ;  /* 0x000000ffff007224 */ /* 0x000fca00078e004d */
[----:B------:R-:W-:Y:S01]  /*a5f0*/  PRMT R132, R0, 0x7610, R132 ;  /* 0x0000761000847816 */ /* 0x000fe20000000084 */
[----:B0-----:R-:W-:Y:S06]  /*a600*/  @P3 BRA `(.L_x_1458) ;  /* 0x0000000000903947 */ /* 0x001fec0003800000 */
[----:B------:R-:W-:Y:S01]  /*a610*/  IMAD.WIDE.U32 R12, R84, 0x60, R12 ;  /* 0x00000060540c7825 */ /* 0x000fe200078e000c */
[----:B------:R-:W-:Y:S01]  /*a620*/  ULDC UR4, c[0x0][0x3d4] ;  /* 0x0000f50000047ab9 */ /* 0x000fe20000000800 */
[----:B------:R-:W-:Y:S01]  /*a630*/  ULDC.64 UR6, c[0x0][0x3c8] ;  /* 0x0000f20000067ab9 */ /* 0x000fe20000000a00 */
[----:B------:R-:W-:Y:S01]  /*a640*/  ULDC.64 UR8, c[0x0][0x3e0] ;  /* 0x0000f80000087ab9 */ /* 0x000fe20000000a00 */
[----:B------:R-:W-:Y:S01]  /*a650*/  IMAD.WIDE.U32 R10, R14, 0x60, R10 ;  /* 0x000000600e0a7825 */ /* 0x000fe200078e000a */
[----:B------:R-:W-:Y:S02]  /*a660*/  IADD3 R95, P4, R95, R12, RZ ;  /* 0x0000000c5f5f7210 */ /* 0x000fe40007f9e0ff */
[----:B------:R-:W-:Y:S02]  /*a670*/  CS2R R34, SRZ ;  /* 0x0000000000227805 */ /* 0x000fe4000001ff00 */
[----:B------:R-:W-:Y:S01]  /*a680*/  CS2R R32, SRZ ;  /* 0x0000000000207805 */ /* 0x000fe2000001ff00 */
[----:B------:R-:W-:Y:S01]  /*a690*/  IMAD R8, R85, 0x60, RZ ;  /* 0x0000006055087824 */ /* 0x000fe200078e02ff */
[----:B------:R-:W-:Y:S01]  /*a6a0*/  IADD3 R23, P5, R23, R10, RZ ;  /* 0x0000000a17177210 */ /* 0x000fe20007fbe0ff */
[----:B------:R-:W-:Y:S01]  /*a6b0*/  IMAD R0, R15, 0x60, RZ ;  /* 0x000000600f007824 */ /* 0x000fe200078e02ff */
[----:B------:R-:W-:-:S02]  /*a6c0*/  ULDC.64 UR10, c[0x0][0x208] ;  /* 0x00008200000a7ab9 */ /* 0x000fc40000000a00 */
[----:B------:R-:W-:Y:S02]  /*a6d0*/  IADD3.X R8, R89, R13, R8, P4, !PT ;  /* 0x0000000d59087210 */ /* 0x000fe400027fe408 */
[----:B------:R-:W-:Y:S02]  /*a6e0*/  ISETP.GE.AND P4, PT, R208, UR4, PT ;  /* 0x00000004d0007c0c */ /* 0x000fe4000bf86270 */
[----:B------:R-:W-:Y:S02]  /*a6f0*/  IADD3.X R0, R97, R11, R0, P5, !PT ;  /* 0x0000000b61007210 */ /* 0x000fe40002ffe400 */
[----:B------:R-:W-:Y:S02]  /*a700*/  LEA R10, P5, R95, UR6, 0x1 ;  /* 0x000000065f0a7c11 */ /* 0x000fe4000f8a08ff */
[----:B------:R-:W-:Y:S02]  /*a710*/  LEA R12, P6, R23, UR8, 0x1 ;  /* 0x00000008170c7c11 */ /* 0x000fe4000f8c08ff */
[----:B------:R-:W-:-:S02]  /*a720*/  LEA.HI.X R11, R95, UR7, R8, 0x1, P5 ;  /* 0x000000075f0b7c11 */ /* 0x000fc4000a8f0c08 */
[----:B------:R-:W-:Y:S02]  /*a730*/  LEA.HI.X R13, R23, UR9, R0, 0x1, P6 ;  /* 0x00000009170d7c11 */ /* 0x000fe4000b0f0c00 */
[----:B------:R-:W-:Y:S01]  /*a740*/  ISETP.GE.AND P6, PT, R105, UR4, PT ;  /* 0x0000000469007c0c */ /* 0x000fe2000bfc6270 */
[----:B------:R0:W5:Y:S01]  /*a750*/  @!P4 LDG.E.64 R34, desc[UR10][R10.64] ;  /* 0x0000000a0a22c981 */ /* 0x000162000c1e1b00 */
[----:B------:R-:W-:-:S03]  /*a760*/  ISETP.GE.AND P5, PT, R102, UR4, PT ;  /* 0x0000000466007c0c */ /* 0x000fc6000bfa6270 */
[----:B------:R0:W5:Y:S01]  /*a770*/  @!P4 LDG.E.64 R32, desc[UR10][R12.64] ;  /* 0x0000000a0c20c981 */ /* 0x000162000c1e1b00 */
[----:B------:R-:W-:Y:S02]  /*a780*/  ISETP.GE.AND P4, PT, R98, UR4, PT ;  /* 0x0000000462007c0c */ /* 0x000fe4000bf86270 */
        /* <DEDUP_REMOVED lines=12> */
.L_x_1458:
[----:B------:R-:W-:Y:S05]  /*a850*/  BSYNC B1 ;  /* 0x0000000000017941 */ /* 0x000fea0003800000 */
.L_x_1457:
[----:B------:R-:W2:Y:S01]  /*a860*/  LDL R23, [R1+0x28] ;  /* 0x0000280001177983 */ /* 0x000ea20000100800 */
[----:B------:R-:W-:Y:S01]  /*a870*/  ISETP.NE.AND P4, PT, R86, 0x1, PT ;  /* 0x000000015600780c */ /* 0x000fe20003f85270 */
[----:B0-----:R-:W-:Y:S01]  /*a880*/  IMAD.MOV.U32 R11, RZ, RZ, R62 ;  /* 0x000000ffff0b7224 */ /* 0x001fe200078e003e */
[----:B------:R-:W-:Y:S01]  /*a890*/  ULDC.64 UR4, c[0x0][0x3c8] ;  /* 0x0000f20000047ab9 */ /* 0x000fe20000000a00 */
[----:B------:R-:W3:Y:S01]  /*a8a0*/  LDL R89, [R1+0x68] ;  /* 0x0000680001597983 */ /* 0x000ee20000100800 */
[----:B------:R-:W-:Y:S01]  /*a8b0*/  IMAD.MOV.U32 R10, RZ, RZ, R57 ;  /* 0x000000ffff0a7224 */ /* 0x000fe200078e0039 */
[----:B------:R-:W-:Y:S01]  /*a8c0*/  ULDC.64 UR6, c[0x0][0x3e0] ;  /* 0x0000f80000067ab9 */ /* 0x000fe20000000a00 */
[----:B------:R-:W-:Y:S01]  /*a8d0*/  PRMT R118, R11, 0x7610, R118 ;  /* 0x000076100b767816 */ /* 0x000fe20000000076 */
[----:B------:R-:W-:Y:S02]  /*a8e0*/  IMAD.MOV.U32 R3, RZ, RZ, R56 ;  /* 0x000000ffff037224 */ /* 0x000fe400078e0038 */
[----:B------:R-:W-:Y:S01]  /*a8f0*/  PRMT R111, R10, 0x7610, R111 ;  /* 0x000076100a6f7816 */ /* 0x000fe2000000006f */
[----:B------:R-:W-:-:S02]  /*a900*/  IMAD.MOV.U32 R11, RZ, RZ, R52 ;  /* 0x000000ffff0b7224 */ /* 0x000fc400078e0034 */
        /* <DEDUP_REMOVED lines=8> */
[----:B------:R-:W0:Y:S01]  /*a990*/  @P4 LDC R10, c[0x0][0x42c] ;  /* 0x00010b00ff0a4b82 */ /* 0x000e220000000800 */
[----:B------:R-:W-:Y:S01]  /*a9a0*/  IMAD.MOV.U32 R0, RZ, RZ, R63 ;  /* 0x000000ffff007224 */ /* 0x000fe200078e003f */
[----:B------:R-:W-:Y:S01]  /*a9b0*/  PRMT R128, R3, 0x7610, R128 ;  /* 0x0000761003807816 */ /* 0x000fe20000000080 */
[----:B------:R-:W-:Y:S01]  /*a9c0*/  IMAD.MOV.U32 R3, RZ, RZ, R58 ;  /* 0x000000ffff037224 */ /* 0x000fe200078e003a */
[----:B------:R-:W-:Y:S01]  /*a9d0*/  PRMT R113, R11, 0x7610, R113 ;  /* 0x000076100b717816 */ /* 0x000fe20000000071 */
[----:B------:R-:W-:Y:S01]  /*a9e0*/  IMAD.MOV.U32 R12, RZ, RZ, R60 ;  /* 0x000000ffff0c7224 */ /* 0x000fe200078e003c */
[----:B------:R-:W-:Y:S01]  /*a9f0*/  PRMT R119, R0, 0x7610, R119 ;  /* 0x0000761000777816 */ /* 0x000fe20000000077 */
[----:B------:R-:W-:Y:S01]  /*aa00*/  IMAD.MOV.U32 R0, RZ, RZ, R53 ;  /* 0x000000ffff007224 */ /* 0x000fe200078e0035 */
[----:B------:R-:W1:Y:S01]  /*aa10*/  @P4 LDC R11, c[0x0][0x430] ;  /* 0x00010c00ff0b4b82 */ /* 0x000e620000000800 */
[----:B------:R-:W-:Y:S01]  /*aa20*/  PRMT R112, R3, 0x7610, R112 ;  /* 0x0000761003707816 */ /* 0x000fe20000000070 */
[----:B------:R-:W-:Y:S01]  /*aa30*/  IMAD.MOV.U32 R3, RZ, RZ, R61 ;  /* 0x000000ffff037224 */ /* 0x000fe200078e003d */
[----:B------:R-:W-:Y:S01]  /*aa40*/  PRMT R120, R12, 0x7610, R120 ;  /* 0x000076100c787816 */ /* 0x000fe20000000078 */
[----:B------:R-:W-:Y:S01]  /*aa50*/  IMAD.MOV.U32 R12, RZ, RZ, R64 ;  /* 0x000000ffff0c7224 */ /* 0x000fe200078e0040 */
[----:B------:R-:W-:Y:S01]  /*aa60*/  PRMT R109, R0, 0x7610, R109 ;  /* 0x00007610006d7816 */ /* 0x000fe2000000006d */
[----:B------:R-:W-:Y:S01]  /*aa70*/  IMAD R0, R96, 0x80, R18 ;  /* 0x0000008060007824 */ /* 0x000fe200078e0212 */
[----:B------:R-:W-:Y:S01]  /*aa80*/  PRMT R121, R3, 0x7610, R121 ;  /* 0x0000761003797816 */ /* 0x000fe20000000079 */
[----:B------:R-:W-:Y:S01]  /*aa90*/  IMAD.MOV.U32 R13, RZ, RZ, R65 ;  /* 0x000000ffff0d7224 */ /* 0x000fe200078e0041 */
[----:B------:R-:W-:Y:S01]  /*aaa0*/  PRMT R130, R12, 0x7610, R130 ;  /* 0x000076100c827816 */ /* 0x000fe20000000082 */
[----:B------:R-:W-:-:S03]  /*aab0*/  IMAD.MOV.U32 R12, RZ, RZ, R37 ;  /* 0x000000ffff0c7224 */ /* 0x000fc600078e0025 */
[----:B------:R-:W-:Y:S02]  /*aac0*/  PRMT R131, R13, 0x7610, R131 ;  /* 0x000076100d837816 */ /* 0x000fe40000000083 */
[----:B------:R-:W-:Y:S01]  /*aad0*/  PRMT R87, R12, 0x7610, R87 ;  /* 0x000076100c577816 */ /* 0x000fe20000000057 */
        /* <DEDUP_REMOVED lines=12> */
[----:B------:R-:W-:-:S04]  /*aba0*/  PRMT R106, R13, 0x7610, R106 ;  /* 0x000076100d6a7816 */ /* 0x000fc8000000006a */
[----:B------:R-:W-:Y:S01]  /*abb0*/  PRMT R105, R12, 0x7610, R105 ;  /* 0x000076100c697816 */ /* 0x000fe20000000069 */
[----:B--2---:R-:W-:Y:S02]  /*abc0*/  IMAD R3, R23, 0x20, R0 ;  /* 0x0000002017037824 */ /* 0x004fe400078e0200 */
[----:B------:R-:W-:-:S05]  /*abd0*/  IMAD.MOV.U32 R0, RZ, RZ, R36 ;  /* 0x000000ffff007224 */ /* 0x000fca00078e0024 */
[----:B------:R-:W-:Y:S01]  /*abe0*/  PRMT R88, R0, 0x7610, R88 ;  /* 0x0000761000587816 */ /* 0x000fe20000000058 */
[----:B0-----:R-:W-:-:S04]  /*abf0*/  @P4 IMAD.HI.U32 R0, R3, R10, RZ ;  /* 0x0000000a03004227 */ /* 0x001fc800078e00ff */
[----:B------:R-:W-:Y:S01]  /*ac00*/  IMAD.MOV.U32 R23, RZ, RZ, R41 ;  /* 0x000000ffff177224 */ /* 0x000fe200078e0029 */
[----:B-1----:R-:W-:Y:S01]  /*ac10*/  @P4 SHF.R.U32.HI R3, RZ, R11, R0 ;  /* 0x0000000bff034219 */ /* 0x002fe20000011600 */
[----:B------:R-:W-:Y:S02]  /*ac20*/  IMAD.MOV.U32 R10, RZ, RZ, R44 ;  /* 0x000000ffff0a7224 */ /* 0x000fe400078e002c */
[----:B------:R-:W-:Y:S01]  /*ac30*/  IMAD.MOV.U32 R0, RZ, RZ, R38 ;  /* 0x000000ffff007224 */ /* 0x000fe200078e0026 */
[----:B------:R-:W-:Y:S01]  /*ac40*/  PRMT R92, R23, 0x7610, R92 ;  /* 0x00007610175c7816 */ /* 0x000fe2000000005c */
[----:B------:R-:W-:Y:S01]  /*ac50*/  IMAD.MOV.U32 R23, RZ, RZ, R49 ;  /* 0x000000ffff177224 */ /* 0x000fe200078e0031 */
[----:B------:R-:W-:Y:S02]  /*ac60*/  SHF.R.S32.HI R11, RZ, 0x1f, R3 ;  /* 0x0000001fff0b7819 */ /* 0x000fe40000011403 */
[----:B------:R-:W-:Y:S01]  /*ac70*/  PRMT R98, R10, 0x7610, R98 ;  /* 0x000076100a627816 */ /* 0x000fe20000000062 */
[----:B------:R-:W-:Y:S01]  /*ac80*/  IMAD.MOV.U32 R10, RZ, RZ, R39 ;  /* 0x000000ffff0a7224 */ /* 0x000fe200078e0027 */
[----:B------:R-:W-:Y:S01]  /*ac90*/  PRMT R86, R0, 0x7610, R86 ;  /* 0x0000761000567816 */ /* 0x000fe20000000056 */
[----:B------:R-:W-:Y:S01]  /*aca0*/  IMAD.WIDE.U32 R6, R3, R84, R6 ;  /* 0x0000005403067225 */ /* 0x000fe200078e0006 */
[----:B------:R-:W-:-:S03]  /*acb0*/  PRMT R103, R23, 0x7610, R103 ;  /* 0x0000761017677816 */ /* 0x000fc60000000067 */
[C---:B------:R-:W-:Y:S01]  /*acc0*/  IMAD R84, R11.reuse, R84, RZ ;  /* 0x000000540b547224 */ /* 0x040fe200078e02ff */
[----:B------:R-:W-:Y:S01]  /*acd0*/  PRMT R23, R10, 0x7610, R23 ;  /* 0x000076100a177816 */ /* 0x000fe20000000017 */
[-C--:B------:R-:W-:Y:S02]  /*ace0*/  IMAD R0, R11, R14.reuse, RZ ;  /* 0x0000000e0b007224 */ /* 0x080fe400078e02ff */
[----:B------:R-:W-:-:S04]  /*acf0*/  IMAD.WIDE.U32 R10, R3, R14, R4 ;  /* 0x0000000e030a7225 */ /* 0x000fc800078e0004 */
[C---:B------:R-:W-:Y:S02]  /*ad00*/  IMAD R5, R3.reuse, R85, R84 ;  /* 0x0000005503057224 */ /* 0x040fe400078e0254 */
[----:B------:R-:W-:Y:S01]  /*ad10*/  IMAD R3, R3, R15, R0 ;  /* 0x0000000f03037224 */ /* 0x000fe200078e0200 */
[----:B------:R-:W-:Y:S01]  /*ad20*/  LEA R4, P4, R6, UR4, 0x1 ;  /* 0x0000000406047c11 */ /* 0x000fe2000f8808ff */
[----:B------:R-:W-:Y:S01]  /*ad30*/  IMAD.IADD R5, R7, 0x1, R5 ;  /* 0x0000000107057824 */ /* 0x000fe200078e0205 */
[----:B------:R-:W-:Y:S01]  /*ad40*/  LEA R0, P5, R10, UR6, 0x1 ;  /* 0x000000060a007c11 */ /* 0x000fe2000f8a08ff */
[----:B------:R-:W-:Y:S01]  /*ad50*/  IMAD.IADD R3, R11, 0x1, R3 ;  /* 0x000000010b037824 */ /* 0x000fe200078e0203 */
[----:B------:R-:W-:Y:S02]  /*ad60*/  UMOV UR4, 0xffffffff ;  /* 0xffffffff00047882 */ /* 0x000fe40000000000 */
[----:B------:R-:W-:Y:S02]  /*ad70*/  LEA.HI.X R5, R6, UR5, R5, 0x1, P4 ;  /* 0x0000000506057c11 */ /* 0x000fe4000a0f0c05 */
[----:B------:R-:W-:-:S02]  /*ad80*/  LEA.HI.X R3, R10, UR7, R3, 0x1, P5 ;  /* 0x000000070a037c11 */ /* 0x000fc4000a8f0c03 */
[----:B---3--:R-:W-:Y:S01]  /*ad90*/  LEA.HI R6, R89, R89, RZ, 0x1 ;  /* 0x0000005959067211 */ /* 0x008fe200078f08ff */
[----:B------:R-:W-:Y:S06]  /*ada0*/  BRA.DIV UR4, `(.L_x_1459) ;  /* 0x000001d604cc7947 */ /* 0x000fec000b800000 */
.L_x_1776:
[----:B------:R-:W-:-:S03]  /*adb0*/  UMOV UR4, 0xffffffff ;  /* 0xffffffff00047882 */ /* 0x000fc60000000000 */
[----:B------:R-:W-:Y:S05]  /*adc0*/  BRA.DIV UR4, `(.L_x_1460) ;  /* 0x000001d604ec7947 */ /* 0x000fea000b800000 */
.L_x_1779:
[----:B------:R-:W-:-:S03]  /*add0*/  UMOV UR4, 0xffffffff ;  /* 0xffffffff00047882 */ /* 0x000fc60000000000 */
[----:B------:R-:W-:Y:S05]  /*ade0*/  BRA.DIV UR4, `(.L_x_1461) ;  /* 0x000001da040c7947 */ /* 0x000fea000b800000 */
.L_x_1782:
[----:B------:R-:W-:-:S03]  /*adf0*/  UMOV UR4, 0xffffffff ;  /* 0xffffffff00047882 */ /* 0x000fc60000000000 */
[----:B------:R-:W-:Y:S05]  /*ae00*/  BRA.DIV UR4, `(.L_x_1462) ;  /* 0x000001da042c7947 */ /* 0x000fea000b800000 */
.L_x_1785:
[----:B------:R-:W-:-:S03]  /*ae10*/  UMOV UR4, 0xffffffff ;  /* 0xffffffff00047882 */ /* 0x000fc60000000000 */
[----:B------:R-:W-:Y:S05]  /*ae20*/  BRA.DIV UR4, `(.L_x_1463) ;  /* 0x000001da044c7947 */ /* 0x000fea000b800000 */
.L_x_1788:
[----:B------:R-:W-:-:S03]  /*ae30*/  UMOV UR4, 0xffffffff ;  /* 0xffffffff00047882 */ /* 0x000fc60000000000 */
[----:B------:R-:W-:Y:S05]  /*ae40*/  BRA.DIV UR4, `(.L_x_1464) ;  /* 0x000001da046c7947 */ /* 0x000fea000b800000 */
.L_x_1791:
[----:B------:R-:W-:-:S03]  /*ae50*/  UMOV UR4, 0xffffffff ;  /* 0xffffffff00047882 */ /* 0x000fc60000000000 */
[----:B------:R-:W-:Y:S05]  /*ae60*/  BRA.DIV UR4, `(.L_x_1465) ;  /* 0x000001da048c7947 */ /* 0x000fea000b800000 */
.L_x_1794:
[----:B------:R-:W-:-:S03]  /*ae70*/  UMOV UR4, 0xffffffff ;  /* 0xffffffff00047882 */ /* 0x000fc60000000000 */
[----:B------:R-:W-:Y:S05]  /*ae80*/  BRA.DIV UR4, `(.L_x_1466) ;  /* 0x000001da04ac7947 */ /* 0x000fea000b800000 */
.L_x_1797:
[----:B------:R-:W-:-:S03]  /*ae90*/  UMOV UR4, 0xffffffff ;  /* 0xffffffff00047882 */ /* 0x000fc60000000000 */
[----:B------:R-:W-:Y:S05]  /*aea0*/  BRA.DIV UR4, `(.L_x_1467) ;  /* 0x000001da04cc7947 */ /* 0x000fea000b800000 */
.L_x_1800:
[----:B------:R-:W-:-:S03]  /*aeb0*/  UMOV UR4, 0xffffffff ;  /* 0xffffffff00047882 */ /* 0x000fc60000000000 */
[----:B------:R-:W-:Y:S05]  /*aec0*/  BRA.DIV UR4, `(.L_x_1468) ;  /* 0x000001da04ec7947 */ /* 0x000fea000b800000 */
.L_x_1803:
[----:B------:R-:W-:-:S03]  /*aed0*/  UMOV UR4, 0xffffffff ;  /* 0xffffffff00047882 */ /* 0x000fc60000000000 */
[----:B------:R-:W-:Y:S05]  /*aee0*/  BRA.DIV UR4, `(.L_x_1469) ;  /* 0x000001de040c7947 */ /* 0x000fea000b800000 */
.L_x_1806:
[----:B------:R-:W-:-:S03]  /*aef0*/  UMOV UR4, 0xffffffff ;  /* 0xffffffff00047882 */ /* 0x000fc60000000000 */
[----:B------:R-:W-:Y:S05]  /*af00*/  BRA.DIV UR4, `(.L_x_1470) ;  /* 0x000001de042c7947 */ /* 0x000fea000b800000 */
.L_x_1809:
[----:B------:R-:W-:-:S03]  /*af10*/  UMOV UR4, 0xffffffff ;  /* 0xffffffff00047882 */ /* 0x000fc60000000000 */
[----:B------:R-:W-:Y:S05]  /*af20*/  BRA.DIV UR4, `(.L_x_1471) ;  /* 0x000001de044c7947 */ /* 0x000fea000b800000 */
.L_x_1812:
[----:B------:R-:W-:Y:S01]  /*af30*/  UMOV UR4, 0xffffffff ;  /* 0xffffffff00047882 */ /* 0x000fe20000000000 */
[----:B------:R-:W-:Y:S02]  /*af40*/  LOP3.LUT R6, R6, 0xfffffffe, RZ, 0xc0, !PT ;  /* 0xfffffffe06067812 */ /* 0x000fe400078ec0ff */
[----:B------:R-:W-:Y:S05]  /*af50*/  BRA.DIV UR4, `(.L_x_1472) ;  /* 0x000001de04687947 */ /* 0x000fea000b800000 */
.L_x_1815:
[----:B------:R-:W-:Y:S01]  /*af60*/  UMOV UR4, 0xffffffff ;  /* 0xffffffff00047882 */ /* 0x000fe20000000000 */
[----:B------:R-:W-:Y:S02]  /*af70*/  IMAD.IADD R5, R89, 0x1, -R6 ;  /* 0x0000000159057824 */ /* 0x000fe400078e0a06 */
[----:B------:R-:W-:Y:S05]  /*af80*/  BRA.DIV UR4, `(.L_x_1473) ;  /* 0x000001de04847947 */ /* 0x000fea000b800000 */
.L_x_1818:
[----:B------:R-:W-:Y:S01]  /*af90*/  UMOV UR4, 0xffffffff ;  /* 0xffffffff00047882 */ /* 0x000fe20000000000 */
[----:B------:R-:W-:Y:S02]  /*afa0*/  SHF.L.U32 R5, R5, 0x1f, RZ ;  /* 0x0000001f05057819 */ /* 0x000fe400000006ff */
[----:B------:R-:W-:Y:S05]  /*afb0*/  BRA.DIV UR4, `(.L_x_1474) ;  /* 0x000001de04a07947 */ /* 0x000fea000b800000 */
.L_x_1821:
[----:B------:R-:W0:Y:S01]  /*afc0*/  SYNCS.PHASECHK.TRANS64.TRYWAIT P4, [R16+URZ+0x30800], R5 ;  /* 0x03080005100075a7 */ /* 0x000e22000808017f */
[----:B------:R-:W-:Y:S01]  /*afd0*/  IMAD.MOV.U32 R0, RZ, RZ, R50 ;  /* 0x000000ffff007224 */ /* 0x000fe200078e0032 */
[----:B------:R-:W-:Y:S01]  /*afe0*/  BSSY B1, `(.L_x_1475) ;  /* 0x0000021000017945 */ /* 0x000fe20003800000 */
[----:B------:R-:W-:Y:S02]  /*aff0*/  IMAD.MOV.U32 R3, RZ, RZ, R51 ;  /* 0x000000ffff037224 */ /* 0x000fe400078e0033 */
        /* <DEDUP_REMOVED lines=30> */
[----:B0-----:R-:W-:Y:S06]  /*b1e0*/  @!P4 BRA `(.L_x_1476) ;  /* 0x000001dc003cc947 */ /* 0x001fec0003800000 */
.L_x_1822:
[----:B------:R-:W-:Y:S05]  /*b1f0*/  BSYNC B1 ;  /* 0x0000000000017941 */ /* 0x000fea0003800000 */
.L_x_1475:
[----:B------:R-:W-:Y:S01]  /*b200*/  BSSY B1, `(.L_x_1477) ;  /* 0x00000cf000017945 */ /* 0x000fe20003800000 */
[----:B------:R-:W-:Y:S02]  /*b210*/  PRMT R96, R4, 0x7610, R96 ;  /* 0x0000761004607816 */ /* 0x000fe40000000060 */
[----:B------:R-:W-:Y:S01]  /*b220*/  PRMT R97, R6, 0x7610, R97 ;  /* 0x0000761006617816 */ /* 0x000fe20000000061 */
[----:B------:R-:W-:Y:S06]  /*b230*/  @P1 BRA `(.L_x_1478) ;  /* 0x0000000c002c1947 */ /* 0x000fec0003800000 */
[----:B------:R-:W2:Y:S01]  /*b240*/  LDL R141, [R1+0x8] ;  /* 0x00000800018d7983 */ /* 0x000ea20000100800 */
[----:B0-----:R-:W0:Y:S03]  /*b250*/  LDC R5, c[0x0][0x3d4] ;  /* 0x0000f500ff057b82 */ /* 0x001e260000000800 */
[----:B------:R-:W3:Y:S04]  /*b260*/  LDL R140, [R1+0x4] ;  /* 0x00000400018c7983 */ /* 0x000ee80000100800 */
[----:B------:R-:W4:Y:S04]  /*b270*/  LDL R7, [R1+0xc] ;  /* 0x00000c0001077983 */ /* 0x000f280000100800 */
[----:B------:R1:W5:Y:S01]  /*b280*/  LDL R144, [R1+0x4c] ;  /* 0x00004c0001907983 */ /* 0x0003620000100800 */
[----:B------:R-:W-:Y:S01]  /*b290*/  BSSY B2, `(.L_x_1479) ;  /* 0x0000034000027945 */ /* 0x000fe20003800000 */
[----:B0-----:R-:W-:-:S02]  /*b2a0*/  ISETP.GE.AND P1, PT, R208, R5, PT ;  /* 0x00000005d000720c */ /* 0x001fc40003f26270 */
[-C--:B--2---:R-:W-:Y:S02]  /*b2b0*/  ISETP.GE.AND P4, PT, R141, R5.reuse, PT ;  /* 0x000000058d00720c */ /* 0x084fe40003f86270 */
[-C--:B---3--:R-:W-:Y:S02]  /*b2c0*/  ISETP.GE.AND P5, PT, R140, R5.reuse, PT ;  /* 0x000000058c00720c */ /* 0x088fe40003fa6270 */
[----:B----4-:R-:W-:-:S07]  /*b2d0*/  ISETP.GE.AND P6, PT, R7, R5, PT ;  /* 0x000000050700720c */ /* 0x010fce0003fc6270 */
[----:B-1----:R-:W-:Y:S06]  /*b2e0*/  @P1 BRA `(.L_x_1480) ;  /* 0x0000000000b81947 */ /* 0x002fec0003800000 */
[----:B-----5:R-:W0:Y:S01]  /*b2f0*/  LDS.128 R4, [R144] ;  /* 0x0000000090047984 */ /* 0x020e220000000c00 */
[--C-:B------:R-:W-:Y:S02]  /*b300*/  SHF.R.U64 R141, R82, 0x10, R83.reuse ;  /* 0x00000010528d7819 */ /* 0x100fe40000001253 */
[----:B------:R-:W-:Y:S02]  /*b310*/  SHF.R.U32.HI R82, RZ, 0x10, R83 ;  /* 0x00000010ff527819 */ /* 0x000fe40000011653 */
[--C-:B------:R-:W-:Y:S02]  /*b320*/  SHF.R.U64 R83, R80, 0x10, R81.reuse ;  /* 0x0000001050537819 */ /* 0x100fe40000001251 */
[----:B------:R-:W-:Y:S02]  /*b330*/  SHF.R.U32.HI R80, RZ, 0x10, R81 ;  /* 0x00000010ff507819 */ /* 0x000fe40000011651 */
[----:B------:R-:W-:Y:S02]  /*b340*/  PRMT R137, R137, 0x5410, R82 ;  /* 0x0000541089897816 */ /* 0x000fe40000000052 */
[----:B------:R-:W-:-:S02]  /*b350*/  PRMT R139, R139, 0x5410, R80 ;  /* 0x000054108b8b7816 */ /* 0x000fc40000000050 */
[----:B------:R-:W-:Y:S02]  /*b360*/  PRMT R136, R136, 0x5410, R141 ;  /* 0x0000541088887816 */ /* 0x000fe4000000008d */
[----:B------:R-:W-:Y:S01]  /*b370*/  PRMT R140, R138, 0x5410, R83 ;  /* 0x000054108a8c7816 */ /* 0x000fe20000000053 */
[C---:B------:R-:W-:Y:S01]  /*b380*/  IMAD.U32 R141, R139.reuse, 0x10000, RZ ;  /* 0x000100008b8d7824 */ /* 0x040fe200078e00ff */
[----:B------:R-:W-:Y:S01]  /*b390*/  LOP3.LUT R139, R139, 0xffff0000, RZ, 0xc0, !PT ;  /* 0xffff00008b8b7812 */ /* 0x000fe200078ec0ff */
[C---:B------:R-:W-:Y:S01]  /*b3a0*/  IMAD.U32 R138, R137.reuse, 0x10000, RZ ;  /* 0x00010000898a7824 */ /* 0x040fe200078e00ff */
[----:B------:R-:W-:Y:S02]  /*b3b0*/  LOP3.LUT R137, R137, 0xffff0000, RZ, 0xc0, !PT ;  /* 0xffff000089897812 */ /* 0x000fe400078ec0ff */
[C---:B0-----:R-:W-:Y:S01]  /*b3c0*/  LOP3.LUT R81, R6.reuse, 0xffff0000, RZ, 0xc0, !PT ;  /* 0xffff000006517812 */ /* 0x041fe200078ec0ff */
[----:B------:R-:W-:Y:S01]  /*b3d0*/  IMAD.U32 R80, R6, 0x10000, RZ ;  /* 0x0001000006507824 */ /* 0x000fe200078e00ff */
[C---:B------:R-:W-:Y:S01]  /*b3e0*/  LOP3.LUT R83, R7.reuse, 0xffff0000, RZ, 0xc0, !PT ;  /* 0xffff000007537812 */ /* 0x040fe200078ec0ff */
[----:B------:R-:W-:-:S02]  /*b3f0*/  IMAD.U32 R82, R7, 0x10000, RZ ;  /* 0x0001000007527824 */ /* 0x000fc400078e00ff */
[C---:B------:R-:W-:Y:S01]  /*b400*/  FMUL.FTZ R143, R81.reuse, R141 ;  /* 0x0000008d518f7220 */ /* 0x040fe20000410000 */
[-C--:B------:R-:W-:Y:S01]  /*b410*/  FMUL.FTZ R142, R81, R138.reuse ;  /* 0x0000008a518e7220 */ /* 0x080fe20000410000 */
[C---:B------:R-:W-:Y:S01]  /*b420*/  FMUL.FTZ R81, R83.reuse, R139 ;  /* 0x0000008b53517220 */ /* 0x040fe20000410000 */
[----:B------:R-:W-:Y:S02]  /*b430*/  IMAD.U32 R6, R4, 0x10000, RZ ;  /* 0x0001000004067824 */ /* 0x000fe400078e00ff */
[C---:B------:R-:W-:Y:S01]  /*b440*/  FFMA.FTZ R143, R80.reuse, R138, -R143 ;  /* 0x0000008a508f7223 */ /* 0x040fe2000001088f */
[----:B------:R-:W-:Y:S01]  /*b450*/  FFMA.FTZ R142, R80, R141, R142 ;  /* 0x0000008d508e7223 */ /* 0x000fe2000001008e */
[-C--:B------:R-:W-:Y:S01]  /*b460*/  FMUL.FTZ R141, R83, R137.reuse ;  /* 0x00000089538d7220 */ /* 0x080fe20000410000 */
[----:B------:R-:W-:Y:S01]  /*b470*/  FFMA.FTZ R138, R82, R137, -R81 ;  /* 0x00000089528a7223 */ /* 0x000fe20000010851 */
[C---:B------:R-:W-:Y:S01]  /*b480*/  IMAD.U32 R7, R5.reuse, 0x10000, RZ ;  /* 0x0001000005077824 */ /* 0x040fe200078e00ff */
        /* <DEDUP_REMOVED lines=8> */
[----:B------:R-:W-:Y:S01]  /*b510*/  FMUL.FTZ R80, R4, R81 ;  /* 0x0000005104507220 */ /* 0x000fe20000410000 */
[----:B------:R-:W-:-:S02]  /*b520*/  FMUL.FTZ R82, R5, R140 ;  /* 0x0000008c05527220 */ /* 0x000fc40000410000 */
[-C--:B------:R-:W-:Y:S01]  /*b530*/  FMUL.FTZ R139, R5, R136.reuse ;  /* 0x00000088058b7220 */ /* 0x080fe20000410000 */
[C---:B------:R-:W-:Y:S01]  /*b540*/  FFMA.FTZ R4, R6.reuse, R81, -R137 ;  /* 0x0000005106047223 */ /* 0x040fe20000010889 */
[----:B------:R-:W-:Y:S01]  /*b550*/  FFMA.FTZ R83, R6, R83, R80 ;  /* 0x0000005306537223 */ /* 0x000fe20000010050 */
[C---:B------:R-:W-:Y:S01]  /*b560*/  FFMA.FTZ R5, R7.reuse, R136, -R82 ;  /* 0x0000008807057223 */ /* 0x040fe20000010852 */
[----:B------:R-:W-:Y:S01]  /*b570*/  FFMA.FTZ R140, R7, R140, R139 ;  /* 0x0000008c078c7223 */ /* 0x000fe2000001008b */
[----:B------:R-:W-:Y:S02]  /*b580*/  F2FP.BF16.F32.PACK_AB R6, R142, R143 ;  /* 0x0000008f8e06723e */ /* 0x000fe400000010ff */
[----:B------:R-:W-:Y:S02]  /*b590*/  F2FP.BF16.F32.PACK_AB R7, R141, R138 ;  /* 0x0000008a8d07723e */ /* 0x000fe400000010ff */
[----:B------:R-:W-:Y:S02]  /*b5a0*/  F2FP.BF16.F32.PACK_AB R4, R83, R4 ;  /* 0x000000045304723e */ /* 0x000fe400000010ff */
[----:B------:R-:W-:-:S05]  /*b5b0*/  F2FP.BF16.F32.PACK_AB R5, R140, R5 ;  /* 0x000000058c05723e */ /* 0x000fca00000010ff */
[----:B------:R0:W-:Y:S02]  /*b5c0*/  STS.128 [R144], R4 ;  /* 0x0000000490007388 */ /* 0x0001e40000000c00 */
.L_x_1480:
[----:B------:R-:W-:Y:S05]  /*b5d0*/  BSYNC B2 ;  /* 0x0000000000027941 */ /* 0x000fea0003800000 */
.L_x_1479:
[----:B------:R-:W-:Y:S04]  /*b5e0*/  BSSY B2, `(.L_x_1481) ;  /* 0x0000030000027945 */ /* 0x000fe80003800000 */
[----:B------:R-:W-:Y:S05]  /*b5f0*/  @P4 BRA `(.L_x_1482) ;  /* 0x0000000000b84947 */ /* 0x000fea0003800000 */
[----:B0----5:R-:W0:Y:S01]  /*b600*/  LDS.128 R4, [R144+0x4000] ;  /* 0x0040000090047984 */ /* 0x021e220000000c00 */
[----:B------:R-:W-:Y:S02]  /*b610*/  SHF.R.U64 R78, R78, 0x10, R79 ;  /* 0x000000104e4e7819 */ /* 0x000fe4000000124f */
[----:B------:R-:W-:Y:S02]  /*b620*/  SHF.R.U64 R76, R76, 0x10, R77 ;  /* 0x000000104c4c7819 */ /* 0x000fe4000000124d */
[----:B------:R-:W-:Y:S02]  /*b630*/  SHF.R.U32.HI R79, RZ, 0x10, R79 ;  /* 0x00000010ff4f7819 */ /* 0x000fe4000001164f */
[----:B------:R-:W-:Y:S02]  /*b640*/  SHF.R.U32.HI R77, RZ, 0x10, R77 ;  /* 0x00000010ff4d7819 */ /* 0x000fe4000001164d */
[----:B------:R-:W-:Y:S02]  /*b650*/  PRMT R134, R134, 0x5410, R79 ;  /* 0x0000541086867816 */ /* 0x000fe4000000004f */
[----:B------:R-:W-:-:S02]  /*b660*/  PRMT R132, R132, 0x5410, R77 ;  /* 0x0000541084847816 */ /* 0x000fc4000000004d */
[----:B------:R-:W-:Y:S01]  /*b670*/  PRMT R133, R133, 0x5410, R76 ;  /* 0x0000541085857816 */ /* 0x000fe2000000004c */
[C---:B------:R-:W-:Y:S01]  /*b680*/  IMAD.U32 R80, R134.reuse, 0x10000, RZ ;  /* 0x0001000086507824 */ /* 0x040fe200078e00ff */
[----:B------:R-:W-:Y:S01]  /*b690*/  LOP3.LUT R134, R134, 0xffff0000, RZ, 0xc0, !PT ;  /* 0xffff000086867812 */ /* 0x000fe200078ec0ff */
[C---:B------:R-:W-:Y:S01]  /*b6a0*/  IMAD.U32 R81, R132.reuse, 0x10000, RZ ;  /* 0x0001000084517824 */ /* 0x040fe200078e00ff */
[----:B------:R-:W-:Y:S02]  /*b6b0*/  LOP3.LUT R132, R132, 0xffff0000, RZ, 0xc0, !PT ;  /* 0xffff000084847812 */ /* 0x000fe400078ec0ff */
[----:B------:R-:W-:Y:S02]  /*b6c0*/  PRMT R135, R135, 0x5410, R78 ;  /* 0x0000541087877816 */ /* 0x000fe4000000004e */
[C---:B0-----:R-:W-:Y:S01]  /*b6d0*/  LOP3.LUT R77, R6.reuse, 0xffff0000, RZ, 0xc0, !PT ;  /* 0xffff0000064d7812 */ /* 0x041fe200078ec0ff */
[----:B------:R-:W-:Y:S01]  /*b6e0*/  IMAD.U32 R76, R6, 0x10000, RZ ;  /* 0x00010000064c7824 */ /* 0x000fe200078e00ff */
[C---:B------:R-:W-:Y:S01]  /*b6f0*/  LOP3.LUT R79, R7.reuse, 0xffff0000, RZ, 0xc0, !PT ;  /* 0xffff0000074f7812 */ /* 0x040fe200078ec0ff */
[----:B------:R-:W-:-:S02]  /*b700*/  IMAD.U32 R78, R7, 0x10000, RZ ;  /* 0x00010000074e7824 */ /* 0x000fc400078e00ff */
[C---:B------:R-:W-:Y:S01]  /*b710*/  FMUL.FTZ R82, R77.reuse, R80 ;  /* 0x000000504d527220 */ /* 0x040fe20000410000 */
[-C--:B------:R-:W-:Y:S01]  /*b720*/  FMUL.FTZ R83, R77, R81.reuse ;  /* 0x000000514d537220 */ /* 0x080fe20000410000 */
[----:B------:R-:W-:Y:S01]  /*b730*/  FMUL.FTZ R77, R79, R132 ;  /* 0x000000844f4d7220 */ /* 0x000fe20000410000 */
[----:B------:R-:W-:Y:S02]  /*b740*/  IMAD.U32 R6, R4, 0x10000, RZ ;  /* 0x0001000004067824 */ /* 0x000fe400078e00ff */
[C---:B------:R-:W-:Y:S01]  /*b750*/  FFMA.FTZ R137, R76.reuse, R81, R82 ;  /* 0x000000514c897223 */ /* 0x040fe20000010052 */
[----:B------:R-:W-:Y:S02]  /*b760*/  IMAD.U32 R7, R5, 0x10000, RZ ;  /* 0x0001000005077824 */ /* 0x000fe400078e00ff */
[----:B------:R-:W-:Y:S01]  /*b770*/  FFMA.FTZ R136, R76, R80, -R83 ;  /* 0x000000504c887223 */ /* 0x000fe20000010853 */
[-C--:B------:R-:W-:Y:S01]  /*b780*/  FMUL.FTZ R81, R79, R134.reuse ;  /* 0x000000864f517220 */ /* 0x080fe20000410000 */
[----:B------:R-:W-:Y:S01]  /*b790*/  LOP3.LUT R4, R4, 0xffff0000, RZ, 0xc0, !PT ;  /* 0xffff000004047812 */ /* 0x000fe200078ec0ff */
[C---:B------:R-:W-:Y:S01]  /*b7a0*/  FFMA.FTZ R134, R78.reuse, R134, -R77 ;  /* 0x000000864e867223 */ /* 0x040fe2000001084d */
[----:B------:R-:W-:Y:S01]  /*b7b0*/  LOP3.LUT R5, R5, 0xffff0000, RZ, 0xc0, !PT ;  /* 0xffff000005057812 */ /* 0x000fe200078ec0ff */
[C---:B------:R-:W-:Y:S01]  /*b7c0*/  IMAD.U32 R79, R133.reuse, 0x10000, RZ ;  /* 0x00010000854f7824 */ /* 0x040fe200078e00ff */
[----:B------:R-:W-:Y:S01]  /*b7d0*/  LOP3.LUT R80, R133, 0xffff0000, RZ, 0xc0, !PT ;  /* 0xffff000085507812 */ /* 0x000fe200078ec0ff */
[C---:B------:R-:W-:Y:S01]  /*b7e0*/  IMAD.U32 R77, R135.reuse, 0x10000, RZ ;  /* 0x00010000874d7824 */ /* 0x040fe200078e00ff */
[----:B------:R-:W-:Y:S01]  /*b7f0*/  LOP3.LUT R76, R135, 0xffff0000, RZ, 0xc0, !PT ;  /* 0xffff0000874c7812 */ /* 0x000fe200078ec0ff */
        /* <DEDUP_REMOVED lines=14> */
.L_x_1482:
[----:B------:R-:W-:Y:S05]  /*b8e0*/  BSYNC B2 ;  /* 0x0000000000027941 */ /* 0x000fea0003800000 */
.L_x_1481:
[----:B------:R-:W-:Y:S04]  /*b8f0*/  BSSY B2, `(.L_x_1483) ;  /* 0x0000030000027945 */ /* 0x000fe80003800000 */
[----:B------:R-:W-:Y:S05]  /*b900*/  @P5 BRA `(.L_x_1484) ;  /* 0x0000000000b85947 */ /* 0x000fea0003800000 */
[----:B01---5:R-:W0:Y:S01]  /*b910*/  LDS.128 R4, [R144+0x8000] ;  /* 0x0080000090047984 */ /* 0x023e220000000c00 */
[--C-:B------:R-:W-:Y:S02]  /*b920*/  SHF.R.U64 R77, R74, 0x10, R75.reuse ;  /* 0x000000104a4d7819 */ /* 0x100fe4000000124b */
[----:B------:R-:W-:Y:S02]  /*b930*/  SHF.R.U32.HI R74, RZ, 0x10, R75 ;  /* 0x00000010ff4a7819 */ /* 0x000fe4000001164b */
[--C-:B------:R-:W-:Y:S02]  /*b940*/  SHF.R.U64 R75, R72, 0x10, R73.reuse ;  /* 0x00000010484b7819 */ /* 0x100fe40000001249 */
[----:B------:R-:W-:Y:S02]  /*b950*/  SHF.R.U32.HI R72, RZ, 0x10, R73 ;  /* 0x00000010ff487819 */ /* 0x000fe40000011649 */
[----:B------:R-:W-:Y:S02]  /*b960*/  PRMT R125, R125, 0x5410, R74 ;  /* 0x000054107d7d7816 */ /* 0x000fe4000000004a */
[----:B------:R-:W-:-:S02]  /*b970*/  PRMT R127, R127, 0x5410, R72 ;  /* 0x000054107f7f7816 */ /* 0x000fc40000000048 */
[----:B------:R-:W-:Y:S01]  /*b980*/  PRMT R124, R124, 0x5410, R77 ;  /* 0x000054107c7c7816 */ /* 0x000fe2000000004d */
[----:B------:R-:W-:Y:S01]  /*b990*/  IMAD.U32 R76, R125, 0x10000, RZ ;  /* 0x000100007d4c7824 */ /* 0x000fe200078e00ff */
[----:B------:R-:W-:Y:S01]  /*b9a0*/  PRMT R126, R126, 0x5410, R75 ;  /* 0x000054107e7e7816 */ /* 0x000fe2000000004b */
[C---:B------:R-:W-:Y:S01]  /*b9b0*/  IMAD.U32 R77, R127.reuse, 0x10000, RZ ;  /* 0x000100007f4d7824 */ /* 0x040fe200078e00ff */
[----:B------:R-:W-:Y:S02]  /*b9c0*/  LOP3.LUT R127, R127, 0xffff0000, RZ, 0xc0, !PT ;  /* 0xffff00007f7f7812 */ /* 0x000fe400078ec0ff */
[----:B------:R-:W-:Y:S02]  /*b9d0*/  LOP3.LUT R125, R125, 0xffff0000, RZ, 0xc0, !PT ;  /* 0xffff00007d7d7812 */ /* 0x000fe400078ec0ff */
[C---:B0-----:R-:W-:Y:S01]  /*b9e0*/  LOP3.LUT R73, R6.reuse, 0xffff0000, RZ, 0xc0, !PT ;  /* 0xffff000006497812 */ /* 0x041fe200078ec0ff */
[----:B------:R-:W-:Y:S01]  /*b9f0*/  IMAD.U32 R72, R6, 0x10000, RZ ;  /* 0x0001000006487824 */ /* 0x000fe200078e00ff */
[C---:B------:R-:W-:Y:S01]  /*ba00*/  LOP3.LUT R75, R7.reuse, 0xffff0000, RZ, 0xc0, !PT ;  /* 0xffff0000074b7812 */ /* 0x040fe200078ec0ff */
[----:B------:R-:W-:-:S02]  /*ba10*/  IMAD.U32 R74, R7, 0x10000, RZ ;  /* 0x00010000074a7824 */ /* 0x000fc400078e00ff */
[CC--:B------:R-:W-:Y:S01]  /*ba20*/  FMUL.FTZ R78, R73.reuse, R76.reuse ;  /* 0x0000004c494e7220 */ /* 0x0c0fe20000410000 */
[----:B------:R-:W-:Y:S01]  /*ba30*/  FMUL.FTZ R79, R73, R77 ;  /* 0x0000004d494f7220 */ /* 0x000fe20000410000 */
[C---:B------:R-:W-:Y:S01]  /*ba40*/  FMUL.FTZ R73, R75.reuse, R127 ;  /* 0x0000007f4b497220 */ /* 0x040fe20000410000 */
[----:B------:R-:W-:Y:S02]  /*ba50*/  IMAD.U32 R6, R4, 0x10000, RZ ;  /* 0x0001000004067824 */ /* 0x000fe400078e00ff */
        /* <DEDUP_REMOVED lines=9> */
[----:B------:R-:W-:Y:S01]  /*baf0*/  FFMA.FTZ R76, R72, R76, -R79 ;  /* 0x0000004c484c7223 */ /* 0x000fe2000001084f */
        /* <DEDUP_REMOVED lines=15> */
.L_x_1484:
[----:B------:R-:W-:Y:S05]  /*bbf0*/  BSYNC B2 ;  /* 0x0000000000027941 */ /* 0x000fea0003800000 */
.L_x_1483:
[----:B------:R-:W-:Y:S05]  /*bc00*/  @P6 BRA `(.L_x_1478) ;  /* 0x0000000000b86947 */ /* 0x000fea0003800000 */
[----:B012--5:R-:W0:Y:S01]  /*bc10*/  LDS.128 R4, [R144+0xc000] ;  /* 0x00c0000090047984 */ /* 0x027e220000000c00 */
        /* <DEDUP_REMOVED lines=45> */
.L_x_1478:
[----:B------:R-:W-:Y:S05]  /*bef0*/  BSYNC B1 ;  /* 0x0000000000017941 */ /* 0x000fea0003800000 */
.L_x_1477:
[----:B------:R-:W-:Y:S04]  /*bf00*/  BSSY B1, `(.L_x_1485) ;  /* 0x00000cd000017945 */ /* 0x000fe80003800000 */
[----:B------:R-:W-:Y:S05]  /*bf10*/  @P2 BRA `(.L_x_1486) ;  /* 0x0000000c002c2947 */ /* 0x000fea0003800000 */
[----:B0123--:R-:W2:Y:S01]  /*bf20*/  LDL R7, [R1+0x8] ;  /* 0x0000080001077983 */ /* 0x00fea20000100800 */
[----:B------:R-:W0:Y:S03]  /*bf30*/  LDC R5, c[0x0][0x3d4] ;  /* 0x0000f500ff057b82 */ /* 0x000e260000000800 */
        /* <DEDUP_REMOVED lines=9> */
[----:B-----5:R-:W0:Y:S01]  /*bfd0*/  LDS.128 R4, [R72+0x1000] ;  /* 0x0010000048047984 */ /* 0x020e220000000c00 */
        /* <DEDUP_REMOVED lines=45> */
.L_x_1488:
[----:B------:R-:W-:Y:S05]  /*c2b0*/  BSYNC B2 ;  /* 0x0000000000027941 */ /* 0x000fea0003800000 */
.L_x_1487:
[----:B------:R-:W-:Y:S04]  /*c2c0*/  BSSY B2, `(.L_x_1489) ;  /* 0x0000030000027945 */ /* 0x000fe80003800000 */
[----:B------:R-:W-:Y:S05]  /*c2d0*/  @P2 BRA `(.L_x_1490) ;  /* 0x0000000000b82947 */ /* 0x000fea0003800000 */
[----:B0----5:R-:W0:Y:S01]  /*c2e0*/  LDS.128 R4, [R72+0x5000] ;  /* 0x0050000048047984 */ /* 0x021e220000000c00 */
        /* <DEDUP_REMOVED lines=45> */
.L_x_1490:
[----:B------:R-:W-:Y:S05]  /*c5c0*/  BSYNC B2 ;  /* 0x0000000000027941 */ /* 0x000fea0003800000 */
.L_x_1489:
        /* <DEDUP_REMOVED lines=48> */
.L_x_1492:
[----:B------:R-:W-:Y:S05]  /*c8d0*/  BSYNC B2 ;  /* 0x0000000000027941 */ /* 0x000fea0003800000 */
.L_x_1491:
        /* <DEDUP_REMOVED lines=22> */
[C---:B------:R-:W-:Y:S01]  /*ca40*/  FFMA.FTZ R61, R52.reuse, R57, R60 ;  /* 0x00000039343d7223 */ /* 0x040fe2000001003c */
[-C--:B------:R-:W-:Y:S01]  /*ca50*/  FMUL.FTZ R57, R55, R107.reuse ;  /* 0x0000006b37397220 */ /* 0x080fe20000410000 */
[C---:B------:R-:W-:Y:S02]  /*ca60*/  IMAD.U32 R7, R5.reuse, 0x10000, RZ ;  /* 0x0001000005077824 */ /* 0x040fe400078e00ff */
[----:B------:R-:W-:Y:S01]  /*ca70*/  FFMA.FTZ R58, R52, R56, -R59 ;  /* 0x00000038343a7223 */ /* 0x000fe2000001083b */
[----:B------:R-:W-:Y:S01]  /*ca80*/  IMAD.U32 R55, R108, 0x10000, RZ ;  /* 0x000100006c377824 */ /* 0x000fe200078e00ff */
[----:B------:R-:W-:Y:S01]  /*ca90*/  LOP3.LUT R4, R4, 0xffff0000, RZ, 0xc0, !PT ;  /* 0xffff000004047812 */ /* 0x000fe200078ec0ff */
[----:B------:R-:W-:Y:S01]  /*caa0*/  FFMA.FTZ R107, R54, R107, -R53 ;  /* 0x0000006b366b7223 */ /* 0x000fe20000010835 */
[----:B------:R-:W-:Y:S01]  /*cab0*/  LOP3.LUT R5, R5, 0xffff0000, RZ, 0xc0, !PT ;  /* 0xffff000005057812 */ /* 0x000fe200078ec0ff */
[C---:B------:R-:W-:Y:S01]  /*cac0*/  IMAD.U32 R53, R101.reuse, 0x10000, RZ ;  /* 0x0001000065357824 */ /* 0x040fe200078e00ff */
        /* <DEDUP_REMOVED lines=15> */
[----:B------:R4:W-:Y:S02]  /*cbc0*/  STS.128 [R72+0xd000], R4 ;  /* 0x00d0000448007388 */ /* 0x0009e40000000c00 */
.L_x_1486:
[----:B------:R-:W-:Y:S05]  /*cbd0*/  BSYNC B1 ;  /* 0x0000000000017941 */ /* 0x000fea0003800000 */
.L_x_1485:
[----:B------:R-:W-:Y:S04]  /*cbe0*/  BSSY B1, `(.L_x_1493) ;  /* 0x00000cd000017945 */ /* 0x000fe80003800000 */
[----:B------:R-:W-:Y:S05]  /*cbf0*/  @P0 BRA `(.L_x_1494) ;  /* 0x0000000c002c0947 */ /* 0x000fea0003800000 */
[----:B01234-:R-:W2:Y:S01]  /*cc00*/  LDL R7, [R1+0x8] ;  /* 0x0000080001077983 */ /* 0x01fea20000100800 */
        /* <DEDUP_REMOVED lines=56> */
.L_x_1496:
[----:B------:R-:W-:Y:S05]  /*cf90*/  BSYNC B2 ;  /* 0x0000000000027941 */ /* 0x000fea0003800000 */
.L_x_1495:
        /* <DEDUP_REMOVED lines=23> */
[----:B------:R-:W-:Y:S01]  /*d110*/  FFMA.FTZ R53, R44, R49, R52 ;  /* 0x000000312c357223 */ /* 0x000fe20000010034 */
[-C--:B------:R-:W-:Y:S01]  /*d120*/  FMUL.FTZ R49, R47, R99.reuse ;  /* 0x000000632f317220 */ /* 0x080fe20000410000 */
[----:B------:R-:W-:Y:S01]  /*d130*/  FFMA.FTZ R99, R46, R99, -R45 ;  /* 0x000000632e637223 */ /* 0x000fe2000001082d */
[----:B------:R-:W-:Y:S02]  /*d140*/  IMAD.U32 R7, R5, 0x10000, RZ ;  /* 0x0001000005077824 */ /* 0x000fe400078e00ff */
[----:B------:R-:W-:Y:S01]  /*d150*/  FFMA.FTZ R50, R44, R48, -R51 ;  /* 0x000000302c327223 */ /* 0x000fe20000010833 */
[----:B------:R-:W-:Y:S01]  /*d160*/  IMAD.U32 R45, R98, 0x10000, RZ ;  /* 0x00010000622d7824 */ /* 0x000fe200078e00ff */
[----:B------:R-:W-:Y:S01]  /*d170*/  LOP3.LUT R4, R4, 0xffff0000, RZ, 0xc0, !PT ;  /* 0xffff000004047812 */ /* 0x000fe200078ec0ff */
[----:B------:R-:W-:Y:S01]  /*d180*/  IMAD.U32 R47, R105, 0x10000, RZ ;  /* 0x00010000692f7824 */ /* 0x000fe200078e00ff */
[----:B------:R-:W-:Y:S01]  /*d190*/  LOP3.LUT R5, R5, 0xffff0000, RZ, 0xc0, !PT ;  /* 0xffff000005057812 */ /* 0x000fe200078ec0ff */
[----:B------:R-:W-:Y:S01]  /*d1a0*/  FFMA.FTZ R106, R46, R106, R49 ;  /* 0x0000006a2e6a7223 */ /* 0x000fe20000010031 */
[----:B------:R-:W-:Y:S01]  /*d1b0*/  LOP3.LUT R44, R105, 0xffff0000, RZ, 0xc0, !PT ;  /* 0xffff0000692c7812 */ /* 0x000fe200078ec0ff */
[----:B------:R-:W-:Y:S01]  /*d1c0*/  FMUL.FTZ R49, R4, R47 ;  /* 0x0000002f04317220 */ /* 0x000fe20000410000 */
[----:B------:R-:W-:Y:S01]  /*d1d0*/  LOP3.LUT R98, R98, 0xffff0000, RZ, 0xc0, !PT ;  /* 0xffff000062627812 */ /* 0x000fe200078ec0ff */
[----:B------:R-:W-:-:S02]  /*d1e0*/  FMUL.FTZ R46, R4, R45 ;  /* 0x0000002d042e7220 */ /* 0x000fc40000410000 */
[C---:B------:R-:W-:Y:S01]  /*d1f0*/  FMUL.FTZ R48, R5.reuse, R44 ;  /* 0x0000002c05307220 */ /* 0x040fe20000410000 */
[C---:B------:R-:W-:Y:S01]  /*d200*/  FFMA.FTZ R4, R6.reuse, R45, -R49 ;  /* 0x0000002d06047223 */ /* 0x040fe20000010831 */
[-C--:B------:R-:W-:Y:S01]  /*d210*/  FMUL.FTZ R51, R5, R98.reuse ;  /* 0x0000006205337220 */ /* 0x080fe20000410000 */
[----:B------:R-:W-:Y:S01]  /*d220*/  FFMA.FTZ R47, R6, R47, R46 ;  /* 0x0000002f062f7223 */ /* 0x000fe2000001002e */
[----:B------:R-:W-:Y:S01]  /*d230*/  FFMA.FTZ R5, R7, R98, -R48 ;  /* 0x0000006207057223 */ /* 0x000fe20000010830 */
[----:B------:R-:W-:Y:S01]  /*d240*/  F2FP.BF16.F32.PACK_AB R6, R53, R50 ;  /* 0x000000323506723e */ /* 0x000fe200000010ff */
[----:B------:R-:W-:Y:S01]  /*d250*/  FFMA.FTZ R44, R7, R44, R51 ;  /* 0x0000002c072c7223 */ /* 0x000fe20000010033 */
[----:B------:R-:W-:Y:S02]  /*d260*/  F2FP.BF16.F32.PACK_AB R7, R106, R99 ;  /* 0x000000636a07723e */ /* 0x000fe400000010ff */
[----:B------:R-:W-:Y:S02]  /*d270*/  F2FP.BF16.F32.PACK_AB R4, R47, R4 ;  /* 0x000000042f04723e */ /* 0x000fe400000010ff */
[----:B------:R-:W-:-:S05]  /*d280*/  F2FP.BF16.F32.PACK_AB R5, R44, R5 ;  /* 0x000000052c05723e */ /* 0x000fca00000010ff */
[----:B------:R1:W-:Y:S02]  /*d290*/  STS.128 [R56+0x6000], R4 ;  /* 0x0060000438007388 */ /* 0x0003e40000000c00 */
.L_x_1498:
[----:B------:R-:W-:Y:S05]  /*d2a0*/  BSYNC B2 ;  /* 0x0000000000027941 */ /* 0x000fea0003800000 */
.L_x_1497:
[----:B------:R-:W-:Y:S04]  /*d2b0*/  BSSY B2, `(.L_x_1499) ;  /* 0x0000030000027945 */ /* 0x000fe80003800000 */
[----:B------:R-:W-:Y:S05]  /*d2c0*/  @P2 BRA `(.L_x_1500) ;  /* 0x0000000000b82947 */ /* 0x000fea0003800000 */
[----:B01---5:R-:W0:Y:S01]  /*d2d0*/  LDS.128 R4, [R56+0xa000] ;  /* 0x00a0000038047984 */ /* 0x023e220000000c00 */
        /* <DEDUP_REMOVED lines=45> */
.L_x_1500:
[----:B------:R-:W-:Y:S05]  /*d5b0*/  BSYNC B2 ;  /* 0x0000000000027941 */ /* 0x000fea0003800000 */
.L_x_1499:
[----:B------:R-:W-:Y:S05]  /*d5c0*/  @P4 BRA `(.L_x_1494) ;  /* 0x0000000000b84947 */ /* 0x000fea0003800000 */
[----:B012--5:R-:W0:Y:S01]  /*d5d0*/  LDS.128 R4, [R56+0xe000] ;  /* 0x00e0000038047984 */ /* 0x027e220000000c00 */
[----:B------:R-:W-:Y:S02]  /*d5e0*/  SHF.R.U64 R41, R36, 0x10, R37 ;  /* 0x0000001024297819 */ /* 0x000fe40000001225 */
[----:B------:R-:W-:Y:S02]  /*d5f0*/  SHF.R.U32.HI R40, RZ, 0x10, R39 ;  /* 0x00000010ff287819 */ /* 0x000fe40000011627 */
[----:B------:R-:W-:Y:S02]  /*d600*/  SHF.R.U32.HI R36, RZ, 0x10, R37 ;  /* 0x00000010ff247819 */ /* 0x000fe40000011625 */
[----:B------:R-:W-:Y:S02]  /*d610*/  PRMT R40, R23, 0x5410, R40 ;  /* 0x0000541017287816 */ /* 0x000fe40000000028 */
[----:B------:R-:W-:Y:S02]  /*d620*/  PRMT R87, R87, 0x5410, R36 ;  /* 0x0000541057577816 */ /* 0x000fe40000000024 */
[----:B------:R-:W-:Y:S01]  /*d630*/  PRMT R88, R88, 0x5410, R41 ;  /* 0x0000541058587816 */ /* 0x000fe20000000029 */
[----:B------:R-:W-:Y:S01]  /*d640*/  IMAD.U32 R41, R40, 0x10000, RZ ;  /* 0x0001000028297824 */ /* 0x000fe200078e00ff */
[----:B------:R-:W-:Y:S01]  /*d650*/  SHF.R.U64 R37, R38, 0x10, R39 ;  /* 0x0000001026257819 */ /* 0x000fe20000001227 */
[----:B------:R-:W-:Y:S01]  /*d660*/  IMAD.U32 R39, R87, 0x10000, RZ ;  /* 0x0001000057277824 */ /* 0x000fe200078e00ff */
[----:B------:R-:W-:-:S02]  /*d670*/  LOP3.LUT R40, R40, 0xffff0000, RZ, 0xc0, !PT ;  /* 0xffff000028287812 */ /* 0x000fc400078ec0ff */
[----:B------:R-:W-:Y:S02]  /*d680*/  PRMT R86, R86, 0x5410, R37 ;  /* 0x0000541056567816 */ /* 0x000fe40000000025 */
[----:B------:R-:W-:Y:S02]  /*d690*/  LOP3.LUT R87, R87, 0xffff0000, RZ, 0xc0, !PT ;  /* 0xffff000057577812 */ /* 0x000fe400078ec0ff */
[C---:B0-----:R-:W-:Y:S01]  /*d6a0*/  LOP3.LUT R36, R6.reuse, 0xffff0000, RZ, 0xc0, !PT ;  /* 0xffff000006247812 */ /* 0x041fe200078ec0ff */
[----:B------:R-:W-:Y:S01]  /*d6b0*/  IMAD.U32 R23, R6, 0x10000, RZ ;  /* 0x0001000006177824 */ /* 0x000fe200078e00ff */
[C---:B------:R-:W-:Y:S01]  /*d6c0*/  LOP3.LUT R38, R7.reuse, 0xffff0000, RZ, 0xc0, !PT ;  /* 0xffff000007267812 */ /* 0x040fe200078ec0ff */
[----:B------:R-:W-:Y:S02]  /*d6d0*/  IMAD.U32 R37, R7, 0x10000, RZ ;  /* 0x0001000007257824 */ /* 0x000fe400078e00ff */
[C---:B------:R-:W-:Y:S01]  /*d6e0*/  FMUL.FTZ R42, R36.reuse, R41 ;  /* 0x00000029242a7220 */ /* 0x040fe20000410000 */
[----:B------:R-:W-:Y:S01]  /*d6f0*/  FMUL.FTZ R36, R36, R39 ;  /* 0x0000002724247220 */ /* 0x000fe20000410000 */
[----:B------:R-:W-:-:S02]  /*d700*/  IMAD.U32 R6, R4, 0x10000, RZ ;  /* 0x0001000004067824 */ /* 0x000fc400078e00ff */
[-C--:B------:R-:W-:Y:S01]  /*d710*/  FMUL.FTZ R44, R38, R40.reuse ;  /* 0x00000028262c7220 */ /* 0x080fe20000410000 */
[C---:B------:R-:W-:Y:S01]  /*d720*/  FFMA.FTZ R42, R23.reuse, R39, -R42 ;  /* 0x00000027172a7223 */ /* 0x040fe2000001082a */
[----:B------:R-:W-:Y:S01]  /*d730*/  FFMA.FTZ R43, R23, R41, R36 ;  /* 0x00000029172b7223 */ /* 0x000fe20000010024 */
[C---:B------:R-:W-:Y:S01]  /*d740*/  IMAD.U32 R7, R5.reuse, 0x10000, RZ ;  /* 0x0001000005077824 */ /* 0x040fe200078e00ff */
[----:B------:R-:W-:Y:S01]  /*d750*/  LOP3.LUT R4, R4, 0xffff0000, RZ, 0xc0, !PT ;  /* 0xffff000004047812 */ /* 0x000fe200078ec0ff */
[----:B------:R-:W-:Y:S01]  /*d760*/  IMAD.U32 R39, R86, 0x10000, RZ ;  /* 0x0001000056277824 */ /* 0x000fe200078e00ff */
[----:B------:R-:W-:Y:S01]  /*d770*/  LOP3.LUT R5, R5, 0xffff0000, RZ, 0xc0, !PT ;  /* 0xffff000005057812 */ /* 0x000fe200078ec0ff */
[----:B------:R-:W-:Y:S02]  /*d780*/  IMAD.U32 R23, R88, 0x10000, RZ ;  /* 0x0001000058177824 */ /* 0x000fe400078e00ff */
[-C--:B------:R-:W-:Y:S01]  /*d790*/  FMUL.FTZ R38, R38, R87.reuse ;  /* 0x0000005726267220 */ /* 0x080fe20000410000 */
[----:B------:R-:W-:Y:S01]  /*d7a0*/  LOP3.LUT R86, R86, 0xffff0000, RZ, 0xc0, !PT ;  /* 0xffff000056567812 */ /* 0x000fe200078ec0ff */
[C---:B------:R-:W-:Y:S01]  /*d7b0*/  FFMA.FTZ R44, R37.reuse, R87, -R44 ;  /* 0x00000057252c7223 */ /* 0x040fe2000001082c */
        /* <DEDUP_REMOVED lines=15> */
.L_x_1494:
[----:B------:R-:W-:Y:S05]  /*d8b0*/  BSYNC B1 ;  /* 0x0000000000017941 */ /* 0x000fea0003800000 */
.L_x_1493:
        /* <DEDUP_REMOVED lines=31> */
[----:B------:R-:W-:Y:S02]  /*dab0*/  IMAD.U32 R6, R4, 0x10000, RZ ;  /* 0x0001000004067824 */ /* 0x000fe400078e00ff */
[----:B------:R-:W-:Y:S01]  /*dac0*/  FMUL.FTZ R32, R34, R97 ;  /* 0x0000006122207220 */ /* 0x000fe20000410000 */
[C---:B------:R-:W-:Y:S01]  /*dad0*/  FFMA.FTZ R38, R23.reuse, R35, -R38 ;  /* 0x0000002317267223 */ /* 0x040fe20000010826 */
[----:B------:R-:W-:Y:S01]  /*dae0*/  FFMA.FTZ R39, R23, R36, R37 ;  /* 0x0000002417277223 */ /* 0x000fe20000010025 */
[C---:B------:R-:W-:Y:S01]  /*daf0*/  IMAD.U32 R7, R5.reuse, 0x10000, RZ ;  /* 0x0001000005077824 */ /* 0x040fe200078e00ff */
[----:B------:R-:W-:Y:S01]  /*db00*/  LOP3.LUT R4, R4, 0xffff0000, RZ, 0xc0, !PT ;  /* 0xffff000004047812 */ /* 0x000fe200078ec0ff */
[----:B------:R-:W-:Y:S01]  /*db10*/  IMAD.U32 R35, R96, 0x10000, RZ ;  /* 0x0001000060237824 */ /* 0x000fe200078e00ff */
[----:B------:R-:W-:Y:S01]  /*db20*/  LOP3.LUT R5, R5, 0xffff0000, RZ, 0xc0, !PT ;  /* 0xffff000005057812 */ /* 0x000fe200078ec0ff */
[----:B------:R-:W-:-:S02]  /*db30*/  IMAD.U32 R23, R94, 0x10000, RZ ;  /* 0x000100005e177824 */ /* 0x000fc400078e00ff */
        /* <DEDUP_REMOVED lines=18> */
.L_x_1503:
[----:B------:R-:W-:Y:S05]  /*dc60*/  BSYNC B1 ;  /* 0x0000000000017941 */ /* 0x000fea0003800000 */
.L_x_1502:
        /* <DEDUP_REMOVED lines=21> */
[----:B------:R-:W-:Y:S02]  /*ddc0*/  IMAD.U32 R6, R4, 0x10000, RZ ;  /* 0x0001000004067824 */ /* 0x000fe400078e00ff */
[----:B------:R-:W-:Y:S01]  /*ddd0*/  FMUL.FTZ R36, R26, R90 ;  /* 0x0000005a1a247220 */ /* 0x000fe20000410000 */
[C---:B------:R-:W-:Y:S02]  /*dde0*/  IMAD.U32 R7, R5.reuse, 0x10000, RZ ;  /* 0x0001000005077824 */ /* 0x040fe400078e00ff */
[C---:B------:R-:W-:Y:S01]  /*ddf0*/  FFMA.FTZ R35, R8.reuse, R32, R9 ;  /* 0x0000002008237223 */ /* 0x040fe20000010009 */
[----:B------:R-:W-:Y:S01]  /*de00*/  FFMA.FTZ R34, R8, R27, -R33 ;  /* 0x0000001b08227223 */ /* 0x000fe20000010821 */
[----:B------:R-:W-:Y:S01]  /*de10*/  IMAD.U32 R9, R84, 0x10000, RZ ;  /* 0x0001000054097824 */ /* 0x000fe200078e00ff */
        /* <DEDUP_REMOVED lines=21> */
.L_x_1505:
[----:B------:R-:W-:Y:S05]  /*df70*/  BSYNC B1 ;  /* 0x0000000000017941 */ /* 0x000fea0003800000 */
.L_x_1504:
[----:B------:R-:W-:Y:S04]  /*df80*/  BSSY B1, `(.L_x_1506) ;  /* 0x0000030000017945 */ /* 0x000fe80003800000 */
[----:B------:R-:W-:Y:S05]  /*df90*/  @P2 BRA `(.L_x_1507) ;  /* 0x0000000000b82947 */ /* 0x000fea0003800000 */
[----:B01---5:R-:W0:Y:S01]  /*dfa0*/  LDS.128 R4, [R40+0xb000] ;  /* 0x00b0000028047984 */ /* 0x023e220000000c00 */
[----:B------:R-:W-:Y:S02]  /*dfb0*/  SHF.R.U64 R9, R28, 0x10, R29 ;  /* 0x000000101c097819 */ /* 0x000fe4000000121d */
[----:B------:R-:W-:Y:S02]  /*dfc0*/  SHF.R.U32.HI R8, RZ, 0x10, R21 ;  /* 0x00000010ff087819 */ /* 0x000fe40000011615 */
[----:B------:R-:W-:Y:S02]  /*dfd0*/  SHF.R.U32.HI R28, RZ, 0x10, R29 ;  /* 0x00000010ff1c7819 */ /* 0x000fe4000001161d */
[----:B------:R-:W-:Y:S02]  /*dfe0*/  SHF.R.U64 R23, R20, 0x10, R21 ;  /* 0x0000001014177819 */ /* 0x000fe40000001215 */
[----:B------:R-:W-:Y:S02]  /*dff0*/  PRMT R15, R15, 0x5410, R8 ;  /* 0x000054100f0f7816 */ /* 0x000fe40000000008 */
[----:B------:R-:W-:-:S02]  /*e000*/  PRMT R21, R13, 0x5410, R28 ;  /* 0x000054100d157816 */ /* 0x000fc4000000001c */
[----:B------:R-:W-:Y:S01]  /*e010*/  PRMT R20, R12, 0x5410, R9 ;  /* 0x000054100c147816 */ /* 0x000fe20000000009 */
[----:B------:R-:W-:Y:S01]  /*e020*/  IMAD.U32 R26, R15, 0x10000, RZ ;  /* 0x000100000f1a7824 */ /* 0x000fe200078e00ff */
[----:B------:R-:W-:Y:S01]  /*e030*/  PRMT R23, R14, 0x5410, R23 ;  /* 0x000054100e177816 */ /* 0x000fe20000000017 */
[----:B------:R-:W-:Y:S01]  /*e040*/  IMAD.U32 R14, R21, 0x10000, RZ ;  /* 0x00010000150e7824 */ /* 0x000fe200078e00ff */
[----:B------:R-:W-:Y:S02]  /*e050*/  LOP3.LUT R15, R15, 0xffff0000, RZ, 0xc0, !PT ;  /* 0xffff00000f0f7812 */ /* 0x000fe400078ec0ff */
[----:B------:R-:W-:Y:S02]  /*e060*/  LOP3.LUT R21, R21, 0xffff0000, RZ, 0xc0, !PT ;  /* 0xffff000015157812 */ /* 0x000fe400078ec0ff */
[C---:B0-----:R-:W-:Y:S01]  /*e070*/  LOP3.LUT R9, R6.reuse, 0xffff0000, RZ, 0xc0, !PT ;  /* 0xffff000006097812 */ /* 0x041fe200078ec0ff */
[----:B------:R-:W-:Y:S01]  /*e080*/  IMAD.U32 R8, R6, 0x10000, RZ ;  /* 0x0001000006087824 */ /* 0x000fe200078e00ff */
[C---:B------:R-:W-:Y:S01]  /*e090*/  LOP3.LUT R13, R7.reuse, 0xffff0000, RZ, 0xc0, !PT ;  /* 0xffff0000070d7812 */ /* 0x040fe200078ec0ff */
[----:B------:R-:W-:-:S02]  /*e0a0*/  IMAD.U32 R12, R7, 0x10000, RZ ;  /* 0x00010000070c7824 */ /* 0x000fc400078e00ff */
[C---:B------:R-:W-:Y:S01]  /*e0b0*/  FMUL.FTZ R27, R9.reuse, R26 ;  /* 0x0000001a091b7220 */ /* 0x040fe20000410000 */
[----:B------:R-:W-:Y:S01]  /*e0c0*/  FMUL.FTZ R9, R9, R14 ;  /* 0x0000000e09097220 */ /* 0x000fe20000410000 */
[C---:B------:R-:W-:Y:S01]  /*e0d0*/  IMAD.U32 R6, R4.reuse, 0x10000, RZ ;  /* 0x0001000004067824 */ /* 0x040fe200078e00ff */
[----:B------:R-:W-:Y:S01]  /*e0e0*/  LOP3.LUT R4, R4, 0xffff0000, RZ, 0xc0, !PT ;  /* 0xffff000004047812 */ /* 0x000fe200078ec0ff */
[C---:B------:R-:W-:Y:S02]  /*e0f0*/  IMAD.U32 R7, R5.reuse, 0x10000, RZ ;  /* 0x0001000005077824 */ /* 0x040fe400078e00ff */
[C---:B------:R-:W-:Y:S01]  /*e100*/  FFMA.FTZ R26, R8.reuse, R26, R9 ;  /* 0x0000001a081a7223 */ /* 0x040fe20000010009 */
[----:B------:R-:W-:Y:S01]  /*e110*/  FFMA.FTZ R27, R8, R14, -R27 ;  /* 0x0000000e081b7223 */ /* 0x000fe2000001081b */
[C---:B------:R-:W-:Y:S01]  /*e120*/  IMAD.U32 R9, R20.reuse, 0x10000, RZ ;  /* 0x0001000014097824 */ /* 0x040fe200078e00ff */
[----:B------:R-:W-:Y:S01]  /*e130*/  LOP3.LUT R5, R5, 0xffff0000, RZ, 0xc0, !PT ;  /* 0xffff000005057812 */ /* 0x000fe200078ec0ff */
[C---:B------:R-:W-:Y:S01]  /*e140*/  FMUL.FTZ R29, R13.reuse, R15 ;  /* 0x0000000f0d1d7220 */ /* 0x040fe20000410000 */
[-C--:B------:R-:W-:Y:S01]  /*e150*/  FMUL.FTZ R33, R13, R21.reuse ;  /* 0x000000150d217220 */ /* 0x080fe20000410000 */
[C---:B------:R-:W-:Y:S01]  /*e160*/  LOP3.LUT R8, R23.reuse, 0xffff0000, RZ, 0xc0, !PT ;  /* 0xffff000017087812 */ /* 0x040fe200078ec0ff */
[----:B------:R-:W-:Y:S01]  /*e170*/  IMAD.U32 R13, R23, 0x10000, RZ ;  /* 0x00010000170d7824 */ /* 0x000fe200078e00ff */
[----:B------:R-:W-:Y:S01]  /*e180*/  LOP3.LUT R20, R20, 0xffff0000, RZ, 0xc0, !PT ;  /* 0xffff000014147812 */ /* 0x000fe200078ec0ff */
        /* <DEDUP_REMOVED lines=15> */
.L_x_1507:
[----:B------:R-:W-:Y:S05]  /*e280*/  BSYNC B1 ;  /* 0x0000000000017941 */ /* 0x000fea0003800000 */
.L_x_1506:
[----:B------:R-:W-:Y:S05]  /*e290*/  @P3 BRA `(.L_x_1501) ;  /* 0x0000005000383947 */ /* 0x000fea0003800000 */
[----:B012--5:R-:W0:Y:S01]  /*e2a0*/  LDS.128 R4, [R40+0xf000] ;  /* 0x00f0000028047984 */ /* 0x027e220000000c00 */
[----:B------:R-:W-:Y:S02]  /*e2b0*/  SHF.R.U64 R9, R24, 0x10, R25 ;  /* 0x0000001018097819 */ /* 0x000fe40000001219 */
[----:B------:R-:W-:Y:S02]  /*e2c0*/  SHF.R.U64 R13, R30, 0x10, R31 ;  /* 0x000000101e0d7819 */ /* 0x000fe4000000121f */
[----:B------:R-:W-:Y:S02]  /*e2d0*/  SHF.R.U32.HI R24, RZ, 0x10, R25 ;  /* 0x00000010ff187819 */ /* 0x000fe40000011619 */
[----:B------:R-:W-:Y:S02]  /*e2e0*/  SHF.R.U32.HI R30, RZ, 0x10, R31 ;  /* 0x00000010ff1e7819 */ /* 0x000fe4000001161f */
[----:B------:R-:W-:Y:S02]  /*e2f0*/  PRMT R14, R10, 0x5410, R9 ;  /* 0x000054100a0e7816 */ /* 0x000fe40000000009 */
[----:B------:R-:W-:-:S02]  /*e300*/  PRMT R12, R0, 0x5410, R13 ;  /* 0x00005410000c7816 */ /* 0x000fc4000000000d */
[----:B------:R-:W-:Y:S02]  /*e310*/  PRMT R10, R11, 0x5410, R24 ;  /* 0x000054100b0a7816 */ /* 0x000fe40000000018 */
[----:B------:R-:W-:Y:S02]  /*e320*/  PRMT R13, R3, 0x5410, R30 ;  /* 0x00005410030d7816 */ /* 0x000fe4000000001e */
[C---:B------:R-:W-:Y:S01]  /*e330*/  LOP3.LUT R20, R10.reuse, 0xffff0000, RZ, 0xc0, !PT ;  /* 0xffff00000a147812 */ /* 0x040fe200078ec0ff */
[----:B------:R-:W-:Y:S01]  /*e340*/  IMAD.U32 R15, R10, 0x10000, RZ ;  /* 0x000100000a0f7824 */ /* 0x000fe200078e00ff */
[C---:B------:R-:W-:Y:S01]  /*e350*/  LOP3.LUT R10, R13.reuse, 0xffff0000, RZ, 0xc0, !PT ;  /* 0xffff00000d0a7812 */ /* 0x040fe200078ec0ff */
[----:B------:R-:W-:Y:S02]  /*e360*/  IMAD.U32 R11, R13, 0x10000, RZ ;  /* 0x000100000d0b7824 */ /* 0x000fe400078e00ff */
        /* <DEDUP_REMOVED lines=11> */
[----:B------:R-:W-:Y:S01]  /*e420*/  FFMA.FTZ R24, R8, R15, R6 ;  /* 0x0000000f08187223 */ /* 0x000fe20000010006 */
[-C--:B------:R-:W-:Y:S01]  /*e430*/  FMUL.FTZ R8, R7, R10.reuse ;  /* 0x0000000a07087220 */ /* 0x080fe20000410000 */
[----:B------:R-:W-:Y:S01]  /*e440*/  IMAD.U32 R7, R14, 0x10000, RZ ;  /* 0x000100000e077824 */ /* 0x000fe200078e00ff */
[----:B------:R-:W-:Y:S01]  /*e450*/  LOP3.LUT R5, R5, 0xffff0000, RZ, 0xc0, !PT ;  /* 0xffff000005057812 */ /* 0x000fe200078ec0ff */
[----:B------:R-:W-:Y:S01]  /*e460*/  IMAD.U32 R6, R12, 0x10000, RZ ;  /* 0x000100000c067824 */ /* 0x000fe200078e00ff */
[----:B------:R-:W-:Y:S01]  /*e470*/  LOP3.LUT R14, R14, 0xffff0000, RZ, 0xc0, !PT ;  /* 0xffff00000e0e7812 */ /* 0x000fe200078ec0ff */
[C---:B------:R-:W-:Y:S01]  /*e480*/  FFMA.FTZ R26, R9.reuse, R10, -R26 ;  /* 0x0000000a091a7223 */ /* 0x040fe2000001081a */
[----:B------:R-:W-:Y:S01]  /*e490*/  LOP3.LUT R12, R12, 0xffff0000, RZ, 0xc0, !PT ;  /* 0xffff00000c0c7812 */ /* 0x000fe200078ec0ff */
[----:B------:R-:W-:Y:S01]  /*e4a0*/  FFMA.FTZ R11, R9, R20, R8 ;  /* 0x00000014090b7223 */ /* 0x000fe20000010008 */
[CC--:B------:R-:W-:Y:S01]  /*e4b0*/  FMUL.FTZ R9, R3.reuse, R7.reuse ;  /* 0x0000000703097220 */ /* 0x0c0fe20000410000 */
        /* <DEDUP_REMOVED lines=11> */
[----:B------:R0:W-:Y:S01]  /*e570*/  STS.128 [R40+0xf000], R4 ;  /* 0x00f0000428007388 */ /* 0x0001e20000000c00 */
[----:B------:R-:W-:Y:S05]  /*e580*/  BRA `(.L_x_1501) ;  /* 0x0000004c007c7947 */ /* 0x000fea0003800000 */
.L_x_1450:
[----:B------:R-:W2:Y:S01]  /*e590*/  LDL R0, [R1+0x70] ;  /* 0x0000700001007983 */ /* 0x000ea20000100800 */
[-C--:B------:R-:W-:Y:S01]  /*e5a0*/  ISETP.GE.AND P0, PT, R18, R9.reuse, PT ;  /* 0x000000091200720c */ /* 0x080fe20003f06270 */
[----:B------:R-:W-:Y:S01]  /*e5b0*/  BSSY B1, `(.L_x_1508) ;  /* 0x0000031000017945 */ /* 0x000fe20003800000 */
[-C--:B------:R-:W-:Y:S01]  /*e5c0*/  ISETP.GE.AND P1, PT, R234, R9.reuse, PT ;  /* 0x00000009ea00720c */ /* 0x080fe20003f26270 */
[----:B------:R-:W-:Y:S01]  /*e5d0*/  IMAD.MOV.U32 R87, RZ, RZ, R25 ;  /* 0x000000ffff577224 */ /* 0x000fe200078e0019 */
[----:B------:R-:W-:Y:S01]  /*e5e0*/  ISETP.GE.AND P2, PT, R20, R9, PT ;  /* 0x000000091400720c */ /* 0x000fe20003f46270 */
[----:B------:R-:W-:Y:S01]  /*e5f0*/  IMAD.MOV.U32 R8, RZ, RZ, R100 ;  /* 0x000000ffff087224 */ /* 0x000fe200078e0064 */
        /* <DEDUP_REMOVED lines=14> */
[----:B--2---:R-:W-:Y:S01]  /*e6e0*/  ISETP.GE.AND P3, PT, R0, R9, PT ;  /* 0x000000090000720c */ /* 0x004fe20003f66270 */
[----:B------:R-:W-:Y:S01]  /*e6f0*/  IMAD.MOV.U32 R9, RZ, RZ, R27 ;  /* 0x000000ffff097224 */ /* 0x000fe200078e001b */
[----:B------:R-:W-:Y:S01]  /*e700*/  CS2R R26, SRZ ;  /* 0x00000000001a7805 */ /* 0x000fe2000001ff00 */
[----:B------:R-:W-:Y:S10]  /*e710*/  @P0 BRA `(.L_x_1509) ;  /* 0x0000000000680947 */ /* 0x000ff40003800000 */
[----:B------:R-:W-:Y:S01]  /*e720*/  IADD3 R3, P4, R12, R93, RZ ;  /* 0x0000005d0c037210 */ /* 0x000fe20007f9e0ff */
[----:B------:R-:W-:Y:S01]  /*e730*/  ULDC.64 UR4, c[0x0][0x3c8] ;  /* 0x0000f20000047ab9 */ /* 0x000fe20000000a00 */
[----:B------:R-:W-:Y:S01]  /*e740*/  IADD3 R0, P5, R10, R91, RZ ;  /* 0x0000005b0a007210 */ /* 0x000fe20007fbe0ff */
[----:B------:R-:W-:Y:S01]  /*e750*/  ULDC.64 UR6, c[0x0][0x3e0] ;  /* 0x0000f80000067ab9 */ /* 0x000fe20000000a00 */
[----:B------:R-:W-:Y:S01]  /*e760*/  CS2R R28, SRZ ;  /* 0x00000000001c7805 */ /* 0x000fe2000001ff00 */
[----:B------:R-:W-:Y:S01]  /*e770*/  IMAD.X R4, R13, 0x1, R99, P4 ;  /* 0x000000010d047824 */ /* 0x000fe200020e0663 */
[----:B------:R-:W-:Y:S01]  /*e780*/  LEA R50, P4, R3, UR4, 0x1 ;  /* 0x0000000403327c11 */ /* 0x000fe2000f8808ff */
[----:B------:R-:W-:Y:S01]  /*e790*/  ULDC UR4, c[0x0][0x3d4] ;  /* 0x0000f50000047ab9 */ /* 0x000fe20000000800 */
[----:B------:R-:W-:Y:S02]  /*e7a0*/  CS2R R30, SRZ ;  /* 0x00000000001e7805 */ /* 0x000fe4000001ff00 */
[----:B------:R-:W-:-:S02]  /*e7b0*/  ISETP.GE.AND P6, PT, R226, UR4, PT ;  /* 0x00000004e2007c0c */ /* 0x000fc4000bfc6270 */
[----:B------:R-:W-:Y:S02]  /*e7c0*/  CS2R R44, SRZ ;  /* 0x00000000002c7805 */ /* 0x000fe4000001ff00 */
[----:B------:R-:W-:Y:S01]  /*e7d0*/  LEA.HI.X R51, R3, UR5, R4, 0x1, P4 ;  /* 0x0000000503337c11 */ /* 0x000fe2000a0f0c04 */
[----:B------:R-:W-:Y:S01]  /*e7e0*/  IMAD.X R3, R11, 0x1, R103, P5 ;  /* 0x000000010b037824 */ /* 0x000fe200028e0667 */
[----:B------:R-:W-:Y:S02]  /*e7f0*/  ISETP.GE.AND P5, PT, R229, UR4, PT ;  /* 0x00000004e5007c0c */ /* 0x000fe4000bfa6270 */
[----:B------:R-:W-:Y:S02]  /*e800*/  CS2R R46, SRZ ;  /* 0x00000000002e7805 */ /* 0x000fe4000001ff00 */
[----:B------:R-:W-:Y:S02]  /*e810*/  LEA R52, P4, R0, UR6, 0x1 ;  /* 0x0000000600347c11 */ /* 0x000fe4000f8808ff */
[----:B------:R-:W-:-:S02]  /*e820*/  CS2R R26, SRZ ;  /* 0x00000000001a7805 */ /* 0x000fc4000001ff00 */
[----:B------:R-:W-:Y:S02]  /*e830*/  CS2R R24, SRZ ;  /* 0x0000000000187805 */ /* 0x000fe4000001ff00 */
[----:B------:R-:W-:Y:S02]  /*e840*/  CS2R R6, SRZ ;  /* 0x0000000000067805 */ /* 0x000fe4000001ff00 */
[----:B------:R-:W-:Y:S02]  /*e850*/  CS2R R4, SRZ ;  /* 0x0000000000047805 */ /* 0x000fe4000001ff00 */
[----:B------:R-:W-:Y:S01]  /*e860*/  LEA.HI.X R53, R0, UR7, R3, 0x1, P4 ;  /* 0x0000000700357c11 */ /* 0x000fe2000a0f0c03 */
[----:B------:R-:W-:Y:S02]  /*e870*/  ULDC.64 UR8, c[0x0][0x208] ;  /* 0x0000820000087ab9 */ /* 0x000fe40000000a00 */
[----:B------:R0:W5:Y:S04]  /*e880*/  @!P6 LDG.E.128 R44, desc[UR8][R50.64+0x80] ;  /* 0x00008008322ce981 */ /* 0x000168000c1e1d00 */
[----:B------:R0:W5:Y:S04]  /*e890*/  @!P5 LDG.E.128 R28, desc[UR8][R50.64] ;  /* 0x00000008321cd981 */ /* 0x000168000c1e1d00 */
[----:B------:R0:W5:Y:S04]  /*e8a0*/  @!P5 LDG.E.128 R24, desc[UR8][R52.64] ;  /* 0x000000083418d981 */ /* 0x000168000c1e1d00 */
[----:B------:R0:W5:Y:S02]  /*e8b0*/  @!P6 LDG.E.128 R4, desc[UR8][R52.64+0x80] ;  /* 0x000080083404e981 */ /* 0x000164000c1e1d00 */
.L_x_1509:
[----:B------:R-:W-:Y:S05]  /*e8c0*/  BSYNC B1 ;  /* 0x0000000000017941 */ /* 0x000fea0003800000 */
.L_x_1508:
[----:B------:R-:W-:Y:S01]  /*e8d0*/  BSSY B1, `(.L_x_1510) ;  /* 0x000001f000017945 */ /* 0x000fe20003800000 */
[----:B-----5:R-:W-:Y:S01]  /*e8e0*/  IMAD.MOV.U32 R21, RZ, RZ, R6 ;  /* 0x000000ffff157224 */ /* 0x020fe200078e0006 */
[----:B0-----:R-:W-:Y:S01]  /*e8f0*/  CS2R R50, SRZ ;  /* 0x0000000000327805 */ /* 0x001fe2000001ff00 */
        /* <DEDUP_REMOVED lines=8> */
[----:B------:R-:W-:Y:S01]  /*e980*/  LEA R52, P4, R3, UR4, 0x1 ;  /* 0x0000000403347c11 */ /* 0x000fe2000f8808ff */
[----:B------:R-:W-:Y:S01]  /*e990*/  ULDC UR4, c[0x0][0x3d4] ;  /* 0x0000f50000047ab9 */ /* 0x000fe20000000800 */
[----:B------:R-:W-:-:S02]  /*e9a0*/  IADD3 R0, P5, P6, R91, R94, R10 ;  /* 0x0000005e5b007210 */ /* 0x000fc40007ebe00a */
[----:B------:R-:W-:Y:S02]  /*e9b0*/  CS2R R48, SRZ ;  /* 0x0000000000307805 */ /* 0x000fe4000001ff00 */
[----:B------:R-:W-:Y:S02]  /*e9c0*/  LEA.HI.X R53, R3, UR5, R32, 0x1, P4 ;  /* 0x0000000503357c11 */ /* 0x000fe4000a0f0c20 */
[----:B------:R-:W-:Y:S02]  /*e9d0*/  CS2R R50, SRZ ;  /* 0x0000000000327805 */ /* 0x000fe4000001ff00 */
[----:B------:R-:W-:Y:S02]  /*e9e0*/  IADD3.X R3, R103, R92, R11, P5, P6 ;  /* 0x0000005c67037210 */ /* 0x000fe40002fec40b */
[----:B------:R-:W-:Y:S02]  /*e9f0*/  CS2R R32, SRZ ;  /* 0x0000000000207805 */ /* 0x000fe4000001ff00 */
[----:B------:R-:W-:-:S02]  /*ea00*/  ISETP.GE.AND P5, PT, R229, UR4, PT ;  /* 0x00000004e5007c0c */ /* 0x000fc4000bfa6270 */
[----:B------:R-:W-:Y:S02]  /*ea10*/  CS2R R34, SRZ ;  /* 0x0000000000227805 */ /* 0x000fe4000001ff00 */
[----:B------:R-:W-:Y:S02]  /*ea20*/  ISETP.GE.AND P6, PT, R226, UR4, PT ;  /* 0x00000004e2007c0c */ /* 0x000fe4000bfc6270 */
[----:B------:R-:W-:Y:S02]  /*ea30*/  CS2R R36, SRZ ;  /* 0x0000000000247805 */ /* 0x000fe4000001ff00 */
[C---:B------:R-:W-:Y:S02]  /*ea40*/  LEA R54, P4, R0.reuse, UR6, 0x1 ;  /* 0x0000000600367c11 */ /* 0x040fe4000f8808ff */
[----:B------:R-:W-:Y:S01]  /*ea50*/  CS2R R38, SRZ ;  /* 0x0000000000267805 */ /* 0x000fe2000001ff00 */
[----:B------:R-:W-:Y:S01]  /*ea60*/  ULDC.64 UR8, c[0x0][0x208] ;  /* 0x0000820000087ab9 */ /* 0x000fe20000000a00 */
[----:B------:R-:W-:Y:S01]  /*ea70*/  LEA.HI.X R55, R0, UR7, R3, 0x1, P4 ;  /* 0x0000000700377c11 */ /* 0x000fe2000a0f0c03 */
[----:B------:R0:W5:Y:S04]  /*ea80*/  @!P5 LDG.E.128 R40, desc[UR8][R52.64] ;  /* 0x000000083428d981 */ /* 0x000168000c1e1d00 */
[----:B------:R0:W5:Y:S04]  /*ea90*/  @!P6 LDG.E.128 R48, desc[UR8][R52.64+0x80] ;  /* 0x000080083430e981 */ /* 0x000168000c1e1d00 */
[----:B------:R0:W5:Y:S04]  /*eaa0*/  @!P5 LDG.E.128 R32, desc[UR8][R54.64] ;  /* 0x000000083620d981 */ /* 0x000168000c1e1d00 */
[----:B------:R0:W5:Y:S02]  /*eab0*/  @!P6 LDG.E.128 R36, desc[UR8][R54.64+0x80] ;  /* 0x000080083624e981 */ /* 0x000164000c1e1d00 */
.L_x_1511:
[----:B------:R-:W-:Y:S05]  /*eac0*/  BSYNC B1 ;  /* 0x0000000000017941 */ /* 0x000fea0003800000 */
.L_x_1510:
[----:B------:R-:W-:Y:S01]  /*ead0*/  IMAD.MOV.U32 R0, RZ, RZ, R4 ;  /* 0x000000ffff007224 */ /* 0x000fe200078e0004 */
[----:B------:R-:W-:Y:S01]  /*eae0*/  PRMT R125, R23, 0x7610, R125 ;  /* 0x00007610177d7816 */ /* 0x000fe2000000007d */
[----:B------:R-:W-:Y:S01]  /*eaf0*/  IMAD.MOV.U32 R3, RZ, RZ, R5 ;  /* 0x000000ffff037224 */ /* 0x000fe200078e0005 */
[----:B------:R-:W1:Y:S01]  /*eb00*/  LDC R96, c[0x0][0x428] ;  /* 0x00010a00ff607b82 */ /* 0x000e620000000800 */
[----:B0-----:R-:W-:Y:S01]  /*eb10*/  IMAD.MOV.U32 R52, RZ, RZ, R29 ;  /* 0x000000ffff347224 */ /* 0x001fe200078e001d */
        /* <DEDUP_REMOVED lines=22> */
[----:B------:R-:W-:Y:S01]  /*ec80*/  BSSY B1, `(.L_x_1512) ;  /* 0x0000038000017945 */ /* 0x000fe20003800000 */
[----:B------:R-:W-:-:S02]  /*ec90*/  PRMT R115, R52, 0x7610, R115 ;  /* 0x0000761034737816 */ /* 0x000fc40000000073 */
[----:B------:R-:W-:Y:S02]  /*eca0*/  CS2R R64, SRZ ;  /* 0x0000000000407805 */ /* 0x000fe4000001ff00 */
[----:B------:R-:W-:Y:S01]  /*ecb0*/  PRMT R128, R0, 0x7610, R128 ;  /* 0x0000761000807816 */ /* 0x000fe20000000080 */
[----:B------:R-:W-:Y:S01]  /*ecc0*/  IMAD.MOV.U32 R0, RZ, RZ, R47 ;  /* 0x000000ffff007224 */ /* 0x000fe200078e002f */
[----:B------:R-:W-:Y:S01]  /*ecd0*/  PRMT R130, R3, 0x7610, R130 ;  /* 0x0000761003827816 */ /* 0x000fe20000000082 */
[----:B------:R-:W-:Y:S01]  /*ece0*/  IMAD.MOV.U32 R3, RZ, RZ, R32 ;  /* 0x000000ffff037224 */ /* 0x000fe200078e0020 */
[----:B------:R-:W-:Y:S02]  /*ecf0*/  PRMT R21, R21, 0x5410, R21 ;  /* 0x0000541015157816 */ /* 0x000fe40000000015 */
[----:B------:R-:W-:Y:S02]  /*ed00*/  CS2R R52, SRZ ;  /* 0x0000000000347805 */ /* 0x000fe4000001ff00 */
[----:B------:R-:W-:-:S02]  /*ed10*/  PRMT R131, R0, 0x7610, R131 ;  /* 0x0000761000837816 */ /* 0x000fc40000000083 */
[----:B------:R-:W-:Y:S02]  /*ed20*/  CS2R R54, SRZ ;  /* 0x0000000000367805 */ /* 0x000fe4000001ff00 */
[----:B------:R-:W-:Y:S02]  /*ed30*/  PRMT R114, R3, 0x7610, R114 ;  /* 0x0000761003727816 */ /* 0x000fe40000000072 */
        /* <DEDUP_REMOVED lines=13> */
[----:B-1----:R-:W-:Y:S06]  /*ee10*/  @P2 BRA `(.L_x_1513) ;  /* 0x0000000000782947 */ /* 0x002fec0003800000 */
[----:B------:R-:W-:Y:S01]  /*ee20*/  LEA R0, P4, R84, R12, 0x6 ;  /* 0x0000000c54007211 */ /* 0x000fe200078830ff */
[----:B------:R-:W-:Y:S01]  /*ee30*/  ULDC.64 UR4, c[0x0][0x3c8] ;  /* 0x0000f20000047ab9 */ /* 0x000fe20000000a00 */
[----:B------:R-:W-:Y:S01]  /*ee40*/  ULDC.64 UR6, c[0x0][0x3e0] ;  /* 0x0000f80000067ab9 */ /* 0x000fe20000000a00 */
[----:B------:R-:W-:Y:S02]  /*ee50*/  CS2R R60, SRZ ;  /* 0x00000000003c7805 */ /* 0x000fe4000001ff00 */
[----:B------:R-:W-:Y:S02]  /*ee60*/  IADD3 R3, P5, R0, R93, RZ ;  /* 0x0000005d00037210 */ /* 0x000fe40007fbe0ff */
[----:B------:R-:W-:Y:S02]  /*ee70*/  CS2R R62, SRZ ;  /* 0x00000000003e7805 */ /* 0x000fe4000001ff00 */
[----:B------:R-:W-:Y:S02]  /*ee80*/  LEA.HI.X R52, R84, R13, R85, 0x6, P4 ;  /* 0x0000000d54347211 */ /* 0x000fe400020f3455 */
[----:B------:R-:W-:-:S02]  /*ee90*/  CS2R R80, SRZ ;  /* 0x0000000000507805 */ /* 0x000fc4000001ff00 */
[----:B------:R-:W-:Y:S02]  /*eea0*/  LEA R0, P4, R14, R10, 0x6 ;  /* 0x0000000a0e007211 */ /* 0x000fe400078830ff */
[----:B------:R-:W-:Y:S02]  /*eeb0*/  CS2R R82, SRZ ;  /* 0x0000000000527805 */ /* 0x000fe4000001ff00 */
[----:B------:R-:W-:Y:S01]  /*eec0*/  CS2R R56, SRZ ;  /* 0x0000000000387805 */ /* 0x000fe2000001ff00 */
[----:B------:R-:W-:Y:S01]  /*eed0*/  IMAD.X R52, R52, 0x1, R99, P5 ;  /* 0x0000000134347824 */ /* 0x000fe200028e0663 */
[----:B------:R-:W-:Y:S01]  /*eee0*/  LEA R88, P5, R3, UR4, 0x1 ;  /* 0x0000000403587c11 */ /* 0x000fe2000f8a08ff */
[----:B------:R-:W-:Y:S01]  /*eef0*/  ULDC UR4, c[0x0][0x3d4] ;  /* 0x0000f50000047ab9 */ /* 0x000fe20000000800 */
[----:B------:R-:W-:Y:S02]  /*ef00*/  IADD3 R0, P6, R0, R91, RZ ;  /* 0x0000005b00007210 */ /* 0x000fe40007fde0ff */
[----:B------:R-:W-:-:S02]  /*ef10*/  CS2R R58, SRZ ;  /* 0x00000000003a7805 */ /* 0x000fc4000001ff00 */
[----:B------:R-:W-:Y:S01]  /*ef20*/  LEA.HI.X R54, R14, R11, R15, 0x6, P4 ;  /* 0x0000000b0e367211 */ /* 0x000fe200020f340f */
[----:B------:R-:W-:Y:S01]  /*ef30*/  ULDC.64 UR8, c[0x0][0x208] ;  /* 0x0000820000087ab9 */ /* 0x000fe20000000a00 */
[----:B------:R-:W-:Y:S02]  /*ef40*/  LEA.HI.X R89, R3, UR5, R52, 0x1, P5 ;  /* 0x0000000503597c11 */ /* 0x000fe4000a8f0c34 */
[----:B------:R-:W-:Y:S02]  /*ef50*/  CS2R R52, SRZ ;  /* 0x0000000000347805 */ /* 0x000fe4000001ff00 */
[----:B------:R-:W-:Y:S01]  /*ef60*/  ISETP.GE.AND P5, PT, R229, UR4, PT ;  /* 0x00000004e5007c0c */ /* 0x000fe2000bfa6270 */
[----:B------:R-:W-:Y:S01]  /*ef70*/  IMAD.X R3, R54, 0x1, R103, P6 ;  /* 0x0000000136037824 */ /* 0x000fe200030e0667 */
[----:B------:R-:W-:Y:S02]  /*ef80*/  ISETP.GE.AND P6, PT, R226, UR4, PT ;  /* 0x00000004e2007c0c */ /* 0x000fe4000bfc6270 */
[----:B------:R-:W-:-:S02]  /*ef90*/  CS2R R54, SRZ ;  /* 0x0000000000367805 */ /* 0x000fc4000001ff00 */
[----:B------:R-:W-:-:S04]  /*efa0*/  LEA R94, P4, R0, UR6, 0x1 ;  /* 0x00000006005e7c11 */ /* 0x000fc8000f8808ff */
[----:B------:R-:W-:-:S03]  /*efb0*/  LEA.HI.X R95, R0, UR7, R3, 0x1, P4 ;  /* 0x00000007005f7c11 */ /* 0x000fc6000a0f0c03 */
[----:B------:R0:W5:Y:S04]  /*efc0*/  @!P5 LDG.E.128 R60, desc[UR8][R88.64] ;  /* 0x00000008583cd981 */ /* 0x000168000c1e1d00 */
[----:B------:R0:W5:Y:S04]  /*efd0*/  @!P6 LDG.E.128 R80, desc[UR8][R88.64+0x80] ;  /* 0x000080085850e981 */ /* 0x000168000c1e1d00 */
[----:B------:R0:W5:Y:S04]  /*efe0*/  @!P5 LDG.E.128 R52, desc[UR8][R94.64] ;  /* 0x000000085e34d981 */ /* 0x000168000c1e1d00 */
[----:B------:R0:W5:Y:S02]  /*eff0*/  @!P6 LDG.E.128 R56, desc[UR8][R94.64+0x80] ;  /* 0x000080085e38e981 */ /* 0x000164000c1e1d00 */
.L_x_1513:
[----:B------:R-:W-:Y:S05]  /*f000*/  BSYNC B1 ;  /* 0x0000000000017941 */ /* 0x000fea0003800000 */
.L_x_1512:
[----:B------:R-:W-:Y:S04]  /*f010*/  BSSY B1, `(.L_x_1514) ;  /* 0x0000020000017945 */ /* 0x000fe80003800000 */
[----:B------:R-:W-:Y:S05]  /*f020*/  @P3 BRA `(.L_x_1515) ;  /* 0x0000000000783947 */ /* 0x000fea0003800000 */
[----:B------:R-:W-:Y:S01]  /*f030*/  IMAD.WIDE.U32 R12, R84, 0x60, R12 ;  /* 0x00000060540c7825 */ /* 0x000fe200078e000c */
[----:B------:R-:W-:Y:S01]  /*f040*/  ULDC.64 UR4, c[0x0][0x3c8] ;  /* 0x0000f20000047ab9 */ /* 0x000fe20000000a00 */
[----:B------:R-:W-:Y:S01]  /*f050*/  ULDC.64 UR6, c[0x0][0x3e0] ;  /* 0x0000f80000067ab9 */ /* 0x000fe20000000a00 */
[----:B------:R-:W-:Y:S01]  /*f060*/  CS2R R72, SRZ ;  /* 0x0000000000487805 */ /* 0x000fe2000001ff00 */
[----:B------:R-:W-:Y:S01]  /*f070*/  IMAD.WIDE.U32 R10, R14, 0x60, R10 ;  /* 0x000000600e0a7825 */ /* 0x000fe200078e000a */
[----:B------:R-:W-:Y:S02]  /*f080*/  IADD3 R93, P4, R93, R12, RZ ;  /* 0x0000000c5d5d7210 */ /* 0x000fe40007f9e0ff */
[----:B------:R-:W-:Y:S02]  /*f090*/  CS2R R74, SRZ ;  /* 0x00000000004a7805 */ /* 0x000fe4000001ff00 */
[----:B------:R-:W-:Y:S01]  /*f0a0*/  CS2R R76, SRZ ;  /* 0x00000000004c7805 */ /* 0x000fe2000001ff00 */
[----:B------:R-:W-:Y:S01]  /*f0b0*/  IMAD R0, R85, 0x60, RZ ;  /* 0x0000006055007824 */ /* 0x000fe200078e02ff */
[----:B------:R-:W-:Y:S01]  /*f0c0*/  IADD3 R91, P5, R91, R10, RZ ;  /* 0x0000000a5b5b7210 */ /* 0x000fe20007fbe0ff */
[----:B------:R-:W-:Y:S01]  /*f0d0*/  IMAD R3, R15, 0x60, RZ ;  /* 0x000000600f037824 */ /* 0x000fe200078e02ff */
[----:B------:R-:W-:-:S02]  /*f0e0*/  CS2R R78, SRZ ;  /* 0x00000000004e7805 */ /* 0x000fc4000001ff00 */
[----:B------:R-:W-:Y:S02]  /*f0f0*/  CS2R R64, SRZ ;  /* 0x0000000000407805 */ /* 0x000fe4000001ff00 */
[----:B------:R-:W-:Y:S02]  /*f100*/  IADD3.X R12, R99, R13, R0, P4, !PT ;  /* 0x0000000d630c7210 */ /* 0x000fe400027fe400 */
[----:B------:R-:W-:Y:S02]  /*f110*/  CS2R R66, SRZ ;  /* 0x0000000000427805 */ /* 0x000fe4000001ff00 */
[----:B------:R-:W-:Y:S01]  /*f120*/  LEA R10, P4, R93, UR4, 0x1 ;  /* 0x000000045d0a7c11 */ /* 0x000fe2000f8808ff */
[----:B------:R-:W-:Y:S01]  /*f130*/  ULDC UR4, c[0x0][0x3d4] ;  /* 0x0000f50000047ab9 */ /* 0x000fe20000000800 */
[----:B------:R-:W-:Y:S02]  /*f140*/  IADD3.X R0, R103, R11, R3, P5, !PT ;  /* 0x0000000b67007210 */ /* 0x000fe40002ffe403 */
[----:B------:R-:W-:-:S02]  /*f150*/  CS2R R68, SRZ ;  /* 0x0000000000447805 */ /* 0x000fc4000001ff00 */
[----:B------:R-:W-:Y:S02]  /*f160*/  ISETP.GE.AND P5, PT, R229, UR4, PT ;  /* 0x00000004e5007c0c */ /* 0x000fe4000bfa6270 */
[----:B------:R-:W-:Y:S02]  /*f170*/  CS2R R70, SRZ ;  /* 0x0000000000467805 */ /* 0x000fe4000001ff00 */
[----:B------:R-:W-:Y:S01]  /*f180*/  ISETP.GE.AND P6, PT, R226, UR4, PT ;  /* 0x00000004e2007c0c */ /* 0x000fe2000bfc6270 */
[----:B------:R-:W-:Y:S01]  /*f190*/  ULDC.64 UR8, c[0x0][0x208] ;  /* 0x0000820000087ab9 */ /* 0x000fe20000000a00 */
[----:B------:R-:W-:Y:S02]  /*f1a0*/  LEA.HI.X R11, R93, UR5, R12, 0x1, P4 ;  /* 0x000000055d0b7c11 */ /* 0x000fe4000a0f0c0c */
[----:B------:R-:W-:-:S04]  /*f1b0*/  LEA R12, P4, R91, UR6, 0x1 ;  /* 0x000000065b0c7c11 */ /* 0x000fc8000f8808ff */
[----:B------:R-:W-:Y:S01]  /*f1c0*/  LEA.HI.X R13, R91, UR7, R0, 0x1, P4 ;  /* 0x000000075b0d7c11 */ /* 0x000fe2000a0f0c00 */
[----:B------:R1:W5:Y:S04]  /*f1d0*/  @!P5 LDG.E.128 R72, desc[UR8][R10.64] ;  /* 0x000000080a48d981 */ /* 0x000368000c1e1d00 */
[----:B------:R1:W5:Y:S04]  /*f1e0*/  @!P6 LDG.E.128 R76, desc[UR8][R10.64+0x80] ;  /* 0x000080080a4ce981 */ /* 0x000368000c1e1d00 */
[----:B------:R1:W5:Y:S04]  /*f1f0*/  @!P5 LDG.E.128 R64, desc[UR8][R12.64] ;  /* 0x000000080c40d981 */ /* 0x000368000c1e1d00 */
[----:B------:R1:W5:Y:S02]  /*f200*/  @!P6 LDG.E.128 R68, desc[UR8][R12.64+0x80] ;  /* 0x000080080c44e981 */ /* 0x000364000c1e1d00 */
.L_x_1515:
[----:B------:R-:W-:Y:S05]  /*f210*/  BSYNC B1 ;  /* 0x0000000000017941 */ /* 0x000fea0003800000 */
.L_x_1514:
[----:B------:R-:W2:Y:S04]  /*f220*/  LDL R93, [R1+0x14] ;  /* 0x00001400015d7983 */ /* 0x000ea80000100800 */
[----:B0-----:R-:W3:Y:S01]  /*f230*/  LDL R88, [R1+0x28] ;  /* 0x0000280001587983 */ /* 0x001ee20000100800 */
[----:B------:R-:W-:Y:S01]  /*f240*/  IMAD.MOV.U32 R3, RZ, RZ, R35 ;  /* 0x000000ffff037224 */ /* 0x000fe200078e0023 */
[----:B------:R-:W-:Y:S01]  /*f250*/  ISETP.NE.AND P4, PT, R96, 0x1, PT ;  /* 0x000000016000780c */ /* 0x000fe20003f85270 */
[----:B-1----:R-:W-:Y:S01]  /*f260*/  IMAD.MOV.U32 R11, RZ, RZ, R37 ;  /* 0x000000ffff0b7224 */ /* 0x002fe200078e0025 */
[----:B------:R-:W-:Y:S01]  /*f270*/  ULDC.64 UR4, c[0x0][0x3c8] ;  /* 0x0000f20000047ab9 */ /* 0x000fe20000000a00 */
        /* <DEDUP_REMOVED lines=15> */
[----:B------:R-:W-:Y:S01]  /*f370*/  PRMT R116, R10, 0x7610, R116 ;  /* 0x000076100a747816 */ /* 0x000fe20000000074 */
[----:B------:R-:W-:Y:S01]  /*f380*/  IMAD.MOV.U32 R10, RZ, RZ, R40 ;  /* 0x000000ffff0a7224 */ /* 0x000fe200078e0028 */
[----:B------:R-:W-:Y:S01]  /*f390*/  PRMT R120, R11, 0x7610, R120 ;  /* 0x000076100b787816 */ /* 0x000fe20000000078 */
[----:B-----5:R-:W-:Y:S01]  /*f3a0*/  IMAD.MOV.U32 R13, RZ, RZ, R52 ;  /* 0x000000ffff0d7224 */ /* 0x020fe200078e0034 */
[----:B------:R-:W-:Y:S01]  /*f3b0*/  ULDC.64 UR6, c[0x0][0x3e0] ;  /* 0x0000f80000067ab9 */ /* 0x000fe20000000a00 */
[----:B------:R-:W-:Y:S01]  /*f3c0*/  IMAD.MOV.U32 R12, RZ, RZ, R49 ;  /* 0x000000ffff0c7224 */ /* 0x000fe200078e0031 */
[----:B------:R-:W-:Y:S01]  /*f3d0*/  PRMT R134, R10, 0x7610, R134 ;  /* 0x000076100a867816 */ /* 0x000fe20000000086 */
[----:B------:R-:W1:Y:S01]  /*f3e0*/  @P4 LDC R11, c[0x0][0x430] ;  /* 0x00010c00ff0b4b82 */ /* 0x000e620000000800 */
[----:B------:R-:W-:Y:S01]  /*f3f0*/  IMAD.MOV.U32 R10, RZ, RZ, R43 ;  /* 0x000000ffff0a7224 */ /* 0x000fe200078e002b */
[----:B------:R-:W-:-:S02]  /*f400*/  PRMT R105, R13, 0x7610, R105 ;  /* 0x000076100d697816 */ /* 0x000fc40000000069 */
[----:B------:R-:W-:Y:S02]  /*f410*/  PRMT R121, R12, 0x7610, R121 ;  /* 0x000076100c797816 */ /* 0x000fe40000000079 */
[----:B------:R-:W-:Y:S01]  /*f420*/  PRMT R137, R10, 0x7610, R137 ;  /* 0x000076100a897816 */ /* 0x000fe20000000089 */
[----:B------:R-:W-:Y:S02]  /*f430*/  IMAD.MOV.U32 R10, RZ, RZ, R50 ;  /* 0x000000ffff0a7224 */ /* 0x000fe400078e0032 */
[----:B--2---:R-:W-:-:S03]  /*f440*/  IMAD R3, R93, 0x80, R18 ;  /* 0x000000805d037824 */ /* 0x004fc600078e0212 */
[----:B------:R-:W-:Y:S01]  /*f450*/  PRMT R122, R10, 0x7610, R122 ;  /* 0x000076100a7a7816 */ /* 0x000fe2000000007a */
[----:B------:R-:W2:Y:S01]  /*f460*/  LDL R93, [R1+0x68] ;  /* 0x00006800015d7983 */ /* 0x000ea20000100800 */
[----:B------:R-:W-:Y:S02]  /*f470*/  IMAD.MOV.U32 R10, RZ, RZ, R53 ;  /* 0x000000ffff0a7224 */ /* 0x000fe400078e0035 */
[----:B---3--:R-:W-:Y:S02]  /*f480*/  IMAD R3, R88, 0x20, R3 ;  /* 0x0000002058037824 */ /* 0x008fe400078e0203 */
[----:B------:R-:W-:Y:S01]  /*f490*/  IMAD.MOV.U32 R13, RZ, RZ, R55 ;  /* 0x000000ffff0d7224 */ /* 0x000fe200078e0037 */
[----:B------:R-:W-:Y:S01]  /*f4a0*/  PRMT R106, R10, 0x7610, R106 ;  /* 0x000076100a6a7816 */ /* 0x000fe2000000006a */
[----:B------:R-:W-:Y:S02]  /*f4b0*/  IMAD.MOV.U32 R12, RZ, RZ, R51 ;  /* 0x000000ffff0c7224 */ /* 0x000fe400078e0033 */
[----:B0-----:R-:W-:Y:S01]  /*f4c0*/  @P4 IMAD.HI.U32 R0, R3, R0, RZ ;  /* 0x0000000003004227 */ /* 0x001fe200078e00ff */
[----:B------:R-:W-:-:S02]  /*f4d0*/  PRMT R108, R13, 0x7610, R108 ;  /* 0x000076100d6c7816 */ /* 0x000fc4000000006c */
[----:B------:R-:W-:Y:S01]  /*f4e0*/  PRMT R123, R12, 0x7610, R123 ;  /* 0x000076100c7b7816 */ /* 0x000fe2000000007b */
[----:B------:R-:W-:Y:S02]  /*f4f0*/  IMAD.MOV.U32 R10, RZ, RZ, R57 ;  /* 0x000000ffff0a7224 */ /* 0x000fe400078e0039 */
[----:B------:R-:W-:Y:S01]  /*f500*/  IMAD.MOV.U32 R13, RZ, RZ, R59 ;  /* 0x000000ffff0d7224 */ /* 0x000fe200078e003b */
[----:B-1----:R-:W-:Y:S01]  /*f510*/  @P4 SHF.R.U32.HI R3, RZ, R11, R0 ;  /* 0x0000000bff034219 */ /* 0x002fe20000011600 */
[----:B------:R-:W-:Y:S01]  /*f520*/  IMAD.MOV.U32 R12, RZ, RZ, R54 ;  /* 0x000000ffff0c7224 */ /* 0x000fe200078e0036 */
[----:B------:R-:W-:Y:S01]  /*f530*/  PRMT R90, R10, 0x7610, R90 ;  /* 0x000076100a5a7816 */ /* 0x000fe2000000005a */
[----:B------:R-:W-:Y:S01]  /*f540*/  IMAD.MOV.U32 R10, RZ, RZ, R62 ;  /* 0x000000ffff0a7224 */ /* 0x000fe200078e003e */
[----:B------:R-:W-:Y:S01]  /*f550*/  PRMT R92, R13, 0x7610, R92 ;  /* 0x000076100d5c7816 */ /* 0x000fe2000000005c */
[----:B------:R-:W-:Y:S01]  /*f560*/  IMAD.MOV.U32 R11, RZ, RZ, R63 ;  /* 0x000000ffff0b7224 */ /* 0x000fe200078e003f */
[----:B------:R-:W-:Y:S01]  /*f570*/  SHF.R.S32.HI R13, RZ, 0x1f, R3 ;  /* 0x0000001fff0d7819 */ /* 0x000fe20000011403 */
[----:B------:R-:W-:Y:S01]  /*f580*/  IMAD.MOV.U32 R0, RZ, RZ, R61 ;  /* 0x000000ffff007224 */ /* 0x000fe200078e003d */
[----:B------:R-:W-:Y:S01]  /*f590*/  PRMT R107, R12, 0x7610, R107 ;  /* 0x000076100c6b7816 */ /* 0x000fe2000000006b */
[----:B------:R-:W-:Y:S01]  /*f5a0*/  IMAD.MOV.U32 R12, RZ, RZ, R58 ;  /* 0x000000ffff0c7224 */ /* 0x000fe200078e003a */
[----:B------:R-:W-:-:S02]  /*f5b0*/  PRMT R111, R10, 0x7610, R111 ;  /* 0x000076100a6f7816 */ /* 0x000fc4000000006f */
        /* <DEDUP_REMOVED lines=8> */
[----:B------:R-:W-:Y:S02]  /*f640*/  IMAD R3, R3, R15, R0 ;  /* 0x0000000f03037224 */ /* 0x000fe400078e0200 */
[----:B------:R-:W-:Y:S01]  /*f650*/  IMAD.MOV.U32 R88, RZ, RZ, R56 ;  /* 0x000000ffff587224 */ /* 0x000fe200078e0038 */
[----:B------:R-:W-:Y:S01]  /*f660*/  LEA R8, P4, R10, UR4, 0x1 ;  /* 0x000000040a087c11 */ /* 0x000fe2000f8808ff */
[----:B------:R-:W-:Y:S01]  /*f670*/  IMAD.IADD R9, R11, 0x1, R9 ;  /* 0x000000010b097824 */ /* 0x000fe200078e0209 */
[----:B------:R-:W-:Y:S01]  /*f680*/  LEA R0, P5, R12, UR6, 0x1 ;  /* 0x000000060c007c11 */ /* 0x000fe2000f8a08ff */
[----:B------:R-:W-:Y:S01]  /*f690*/  IMAD.IADD R3, R13, 0x1, R3 ;  /* 0x000000010d037824 */ /* 0x000fe200078e0203 */
[----:B------:R-:W-:Y:S01]  /*f6a0*/  PRMT R89, R88, 0x7610, R89 ;  /* 0x0000761058597816 */ /* 0x000fe20000000059 */
[----:B------:R-:W-:Y:S01]  /*f6b0*/  IMAD.MOV.U32 R88, RZ, RZ, R60 ;  /* 0x000000ffff587224 */ /* 0x000fe200078e003c */
[----:B------:R-:W-:Y:S01]  /*f6c0*/  UMOV UR4, 0xffffffff ;  /* 0xffffffff00047882 */ /* 0x000fe20000000000 */
[----:B------:R-:W-:-:S02]  /*f6d0*/  IMAD.MOV.U32 R86, RZ, RZ, R80 ;  /* 0x000000ffff567224 */ /* 0x000fc400078e0050 */
[----:B------:R-:W-:Y:S02]  /*f6e0*/  IMAD.MOV.U32 R14, RZ, RZ, R81 ;  /* 0x000000ffff0e7224 */ /* 0x000fe400078e0051 */
[----:B------:R-:W-:Y:S01]  /*f6f0*/  IMAD.MOV.U32 R15, RZ, RZ, R82 ;  /* 0x000000ffff0f7224 */ /* 0x000fe200078e0052 */
[----:B------:R-:W-:Y:S02]  /*f700*/  LEA.HI.X R9, R10, UR5, R9, 0x1, P4 ;  /* 0x000000050a097c11 */ /* 0x000fe4000a0f0c09 */
[----:B------:R-:W-:Y:S02]  /*f710*/  LEA.HI.X R3, R12, UR7, R3, 0x1, P5 ;  /* 0x000000070c037c11 */ /* 0x000fe4000a8f0c03 */
[----:B------:R-:W-:Y:S02]  /*f720*/  PRMT R109, R88, 0x7610, R109 ;  /* 0x00007610586d7816 */ /* 0x000fe4000000006d */
[----:B------:R-:W-:Y:S02]  /*f730*/  PRMT R103, R86, 0x7610, R103 ;  /* 0x0000761056677816 */ /* 0x000fe40000000067 */
[----:B------:R-:W-:-:S02]  /*f740*/  PRMT R102, R14, 0x7610, R102 ;  /* 0x000076100e667816 */ /* 0x000fc40000000066 */
[----:B------:R-:W-:Y:S02]  /*f750*/  PRMT R101, R15, 0x7610, R101 ;  /* 0x000076100f657816 */ /* 0x000fe40000000065 */
[----:B--2---:R-:W-:Y:S01]  /*f760*/  LEA.HI R10, R93, R93, RZ, 0x1 ;  /* 0x0000005d5d0a7211 */ /* 0x004fe200078f08ff */
[----:B------:R-:W-:Y:S06]  /*f770*/  BRA.DIV UR4, `(.L_x_1516) ;  /* 0x0000019604ec7947 */ /* 0x000fec000b800000 */
.L_x_1825:
[----:B------:R-:W-:-:S03]  /*f780*/  UMOV UR4, 0xffffffff ;  /* 0xffffffff00047882 */ /* 0x000fc60000000000 */
[----:B------:R-:W-:Y:S05]  /*f790*/  BRA.DIV UR4, `(.L_x_1517) ;  /* 0x0000019a040c7947 */ /* 0x000fea000b800000 */
.L_x_1828:
[----:B------:R-:W-:-:S03]  /*f7a0*/  UMOV UR4, 0xffffffff ;  /* 0xffffffff00047882 */ /* 0x000fc60000000000 */
[----:B------:R-:W-:Y:S05]  /*f7b0*/  BRA.DIV UR4, `(.L_x_1518) ;  /* 0x0000019a042c7947 */ /* 0x000fea000b800000 */
.L_x_1831:
[----:B------:R-:W-:-:S03]  /*f7c0*/  UMOV UR4, 0xffffffff ;  /* 0xffffffff00047882 */ /* 0x000fc60000000000 */
[----:B------:R-:W-:Y:S05]  /*f7d0*/  BRA.DIV UR4, `(.L_x_1519) ;  /* 0x0000019a044c7947 */ /* 0x000fea000b800000 */
.L_x_1834:
[----:B------:R-:W-:-:S03]  /*f7e0*/  UMOV UR4, 0xffffffff ;  /* 0xffffffff00047882 */ /* 0x000fc60000000000 */
[----:B------:R-:W-:Y:S05]  /*f7f0*/  BRA.DIV UR4, `(.L_x_1520) ;  /* 0x0000019a046c7947 */ /* 0x000fea000b800000 */
.L_x_1837:
[----:B------:R-:W-:-:S03]  /*f800*/  UMOV UR4, 0xffffffff ;  /* 0xffffffff00047882 */ /* 0x000fc60000000000 */
[----:B------:R-:W-:Y:S05]  /*f810*/  BRA.DIV UR4, `(.L_x_1521) ;  /* 0x0000019a048c7947 */ /* 0x000fea000b800000 */
.L_x_1840:
[----:B------:R-:W-:-:S03]  /*f820*/  UMOV UR4, 0xffffffff ;  /* 0xffffffff00047882 */ /* 0x000fc60000000000 */
[----:B------:R-:W-:Y:S05]  /*f830*/  BRA.DIV UR4, `(.L_x_1522) ;  /* 0x0000019a04ac7947 */ /* 0x000fea000b800000 */
.L_x_1843:
[----:B------:R-:W-:-:S03]  /*f840*/  UMOV UR4, 0xffffffff ;  /* 0xffffffff00047882 */ /* 0x000fc60000000000 */
[----:B------:R-:W-:Y:S05]  /*f850*/  BRA.DIV UR4, `(.L_x_1523) ;  /* 0x0000019a04cc7947 */ /* 0x000fea000b800000 */
.L_x_1846:
[----:B------:R-:W-:-:S03]  /*f860*/  UMOV UR4, 0xffffffff ;  /* 0xffffffff00047882 */ /* 0x000fc60000000000 */
[----:B------:R-:W-:Y:S05]  /*f870*/  BRA.DIV UR4, `(.L_x_1524) ;  /* 0x0000019a04ec7947 */ /* 0x000fea000b800000 */
.L_x_1849:
[----:B------:R-:W-:-:S03]  /*f880*/  UMOV UR4, 0xffffffff ;  /* 0xffffffff00047882 */ /* 0x000fc60000000000 */
[----:B------:R-:W-:Y:S05]  /*f890*/  BRA.DIV UR4, `(.L_x_1525) ;  /* 0x0000019e040c7947 */ /* 0x000fea000b800000 */
.L_x_1852:
[----:B------:R-:W-:-:S03]  /*f8a0*/  UMOV UR4, 0xffffffff ;  /* 0xffffffff00047882 */ /* 0x000fc60000000000 */
[----:B------:R-:W-:Y:S05]  /*f8b0*/  BRA.DIV UR4, `(.L_x_1526) ;  /* 0x0000019e042c7947 */ /* 0x000fea000b800000 */
.L_x_1855:
[----:B------:R-:W-:-:S03]  /*f8c0*/  UMOV UR4, 0xffffffff ;  /* 0xffffffff00047882 */ /* 0x000fc60000000000 */
[----:B------:R-:W-:Y:S05]  /*f8d0*/  BRA.DIV UR4, `(.L_x_1527) ;  /* 0x0000019e044c7947 */ /* 0x000fea000b800000 */
.L_x_1858:
[----:B------:R-:W-:-:S03]  /*f8e0*/  UMOV UR4, 0xffffffff ;  /* 0xffffffff00047882 */ /* 0x000fc60000000000 */
[----:B------:R-:W-:Y:S05]  /*f8f0*/  BRA.DIV UR4, `(.L_x_1528) ;  /* 0x0000019e046c7947 */ /* 0x000fea000b800000 */
.L_x_1861:
[----:B------:R-:W-:Y:S01]  /*f900*/  UMOV UR4, 0xffffffff ;  /* 0xffffffff00047882 */ /* 0x000fe20000000000 */
[----:B------:R-:W-:Y:S02]  /*f910*/  LOP3.LUT R10, R10, 0xfffffffe, RZ, 0xc0, !PT ;  /* 0xfffffffe0a0a7812 */ /* 0x000fe400078ec0ff */
[----:B------:R-:W-:Y:S05]  /*f920*/  BRA.DIV UR4, `(.L_x_1529) ;  /* 0x0000019e04887947 */ /* 0x000fea000b800000 */
.L_x_1864:
[----:B------:R-:W-:Y:S01]  /*f930*/  UMOV UR4, 0xffffffff ;  /* 0xffffffff00047882 */ /* 0x000fe20000000000 */
[----:B------:R-:W-:Y:S02]  /*f940*/  IMAD.IADD R9, R93, 0x1, -R10 ;  /* 0x000000015d097824 */ /* 0x000fe400078e0a0a */
[----:B------:R-:W-:Y:S05]  /*f950*/  BRA.DIV UR4, `(.L_x_1530) ;  /* 0x0000019e04a47947 */ /* 0x000fea000b800000 */
.L_x_1867:
[----:B------:R-:W-:Y:S01]  /*f960*/  UMOV UR4, 0xffffffff ;  /* 0xffffffff00047882 */ /* 0x000fe20000000000 */
[----:B------:R-:W-:Y:S01]  /*f970*/  SHF.L.U32 R9, R9, 0x1f, RZ ;  /* 0x0000001f09097819 */ /* 0x000fe200000006ff */
[----:B------:R-:W-:Y:S01]  /*f980*/  IMAD.MOV.U32 R3, RZ, RZ, R83 ;  /* 0x000000ffff037224 */ /* 0x000fe200078e0053 */
[----:B------:R-:W-:Y:S06]  /*f990*/  BRA.DIV UR4, `(.L_x_1531) ;  /* 0x0000019e04bc7947 */ /* 0x000fec000b800000 */
.L_x_1870:
[----:B------:R-:W0:Y:S01]  /*f9a0*/  SYNCS.PHASECHK.TRANS64.TRYWAIT P4, [R16+URZ+0x30800], R9 ;  /* 0x03080009100075a7 */ /* 0x000e22000808017f */
[----:B------:R-:W-:Y:S01]  /*f9b0*/  IMAD.MOV.U32 R0, RZ, RZ, R64 ;  /* 0x000000ffff007224 */ /* 0x000fe200078e0040 */
[----:B------:R-:W-:Y:S01]  /*f9c0*/  PRMT R113, R3, 0x7610, R113 ;  /* 0x0000761003717816 */ /* 0x000fe20000000071 */
[----:B------:R-:W-:Y:S01]  /*f9d0*/  IMAD.MOV.U32 R8, RZ, RZ, R66 ;  /* 0x000000ffff087224 */ /* 0x000fe200078e0042 */
[----:B------:R-:W-:Y:S01]  /*f9e0*/  BSSY B1, `(.L_x_1532) ;  /* 0x0000021000017945 */ /* 0x000fe20003800000 */
        /* <DEDUP_REMOVED lines=25> */
[----:B------:R-:W-:-:S02]  /*fb80*/  SHF.R.S32.HI R11, RZ, 0x1f, R226 ;  /* 0x0000001fff0b7819 */ /* 0x000fc400000114e2 */
[----:B------:R-:W-:Y:S02]  /*fb90*/  PRMT R85, R0, 0x7610, R85 ;  /* 0x0000761000557816 */ /* 0x000fe40000000055 */
[----:B------:R-:W-:Y:S01]  /*fba0*/  PRMT R86, R8, 0x7610, R86 ;  /* 0x0000761008567816 */ /* 0x000fe20000000056 */
[----:B------:R-:W-:Y:S01]  /*fbb0*/  IMAD.MOV.U32 R8, RZ, RZ, R79 ;  /* 0x000000ffff087224 */ /* 0x000fe200078e004f */
[----:B------:R-:W-:Y:S02]  /*fbc0*/  PRMT R87, R10, 0x7610, R87 ;  /* 0x000076100a577816 */ /* 0x000fe40000000057 */
[----:B------:R-:W-:Y:S01]  /*fbd0*/  LEA.HI R0, R11, R226, RZ, 0x3 ;  /* 0x000000e20b007211 */ /* 0x000fe200078f18ff */
[----:B0-----:R-:W-:Y:S06]  /*fbe0*/  @!P4 BRA `(.L_x_1533) ;  /* 0x0000019c0050c947 */ /* 0x001fec0003800000 */
.L_x_1871:
[----:B------:R-:W-:Y:S05]  /*fbf0*/  BSYNC B1 ;  /* 0x0000000000017941 */ /* 0x000fea0003800000 */
.L_x_1532:
[----:B------:R-:W-:Y:S01]  /*fc00*/  BSSY B1, `(.L_x_1534) ;  /* 0x00000df000017945 */ /* 0x000fe20003800000 */
[----:B------:R-:W-:Y:S02]  /*fc10*/  PRMT R88, R8, 0x7610, R88 ;  /* 0x0000761008587816 */ /* 0x000fe40000000058 */
[----:B------:R-:W-:Y:S01]  /*fc20*/  SHF.R.S32.HI R0, RZ, 0x3, R0 ;  /* 0x00000003ff007819 */ /* 0x000fe20000011400 */
[----:B------:R-:W-:Y:S06]  /*fc30*/  @P0 BRA `(.L_x_1535) ;  /* 0x0000000c006c0947 */ /* 0x000fec0003800000 */
[----:B------:R1:W5:Y:S01]  /*fc40*/  LDL R156, [R1+0x38] ;  /* 0x00003800019c7983 */ /* 0x0003620000100800 */
[----:B------:R-:W2:Y:S03]  /*fc50*/  LDC R139, c[0x0][0x3d4] ;  /* 0x0000f500ff8b7b82 */ /* 0x000ea60000000800 */
[----:B------:R1:W5:Y:S04]  /*fc60*/  LDL R154, [R1+0x44] ;  /* 0x00004400019a7983 */ /* 0x0003680000100800 */
[----:B------:R1:W5:Y:S01]  /*fc70*/  LDL R152, [R1+0x48] ;  /* 0x0000480001987983 */ /* 0x0003620000100800 */
[----:B------:R-:W-:Y:S01]  /*fc80*/  BSSY B2, `(.L_x_1536) ;  /* 0x000006d000027945 */ /* 0x000fe20003800000 */
[----:B--2---:R-:W-:-:S02]  /*fc90*/  ISETP.GE.AND P0, PT, R229, R139, PT ;  /* 0x0000008be500720c */ /* 0x004fc40003f06270 */
[----:B------:R-:W-:-:S11]  /*fca0*/  ISETP.GE.AND P4, PT, R226, R139, PT ;  /* 0x0000008be200720c */ /* 0x000fd60003f86270 */
[----:B-1----:R-:W-:Y:S05]  /*fcb0*/  @P0 BRA `(.L_x_1537) ;  /* 0x0000000400a40947 */ /* 0x002fea0003800000 */
[----:B------:R-:W2:Y:S04]  /*fcc0*/  LDL R10, [R1+0x28] ;  /* 0x00002800010a7983 */ /* 0x000ea80000100800 */
[----:B------:R-:W3:Y:S01]  /*fcd0*/  LDL R157, [R1+0x4c] ;  /* 0x00004c00019d7983 */ /* 0x000ee20000100800 */
[----:B------:R-:W-:Y:S02]  /*fce0*/  SHF.R.U32.HI R149, RZ, 0x10, R29 ;  /* 0x00000010ff957819 */ /* 0x000fe4000001161d */
[----:B------:R-:W-:Y:S02]  /*fcf0*/  SHF.R.U64 R145, R30, 0x10, R31 ;  /* 0x000000101e917819 */ /* 0x000fe4000000121f */
[----:B------:R-:W-:Y:S02]  /*fd00*/  SHF.R.U64 R30, R24, 0x10, R25 ;  /* 0x00000010181e7819 */ /* 0x000fe40000001219 */
[----:B------:R-:W-:-:S02]  /*fd10*/  SHF.R.U64 R144, R28, 0x10, R29 ;  /* 0x000000101c907819 */ /* 0x000fc4000000121d */
[----:B------:R-:W-:Y:S02]  /*fd20*/  PRMT R148, R142, 0x5410, R149 ;  /* 0x000054108e947816 */ /* 0x000fe40000000095 */
[----:B------:R-:W-:Y:S02]  /*fd30*/  SHF.R.U32.HI R29, RZ, 0x10, R25 ;  /* 0x00000010ff1d7819 */ /* 0x000fe40000011619 */
[----:B------:R-:W-:Y:S02]  /*fd40*/  PRMT R149, R141, 0x5410, R30 ;  /* 0x000054108d957816 */ /* 0x000fe4000000001e */
[----:B------:R-:W-:Y:S02]  /*fd50*/  PRMT R147, R143, 0x5410, R144 ;  /* 0x000054108f937816 */ /* 0x000fe40000000090 */
[----:B------:R-:W-:Y:S02]  /*fd60*/  SHF.R.U32.HI R31, RZ, 0x10, R31 ;  /* 0x00000010ff1f7819 */ /* 0x000fe4000001161f */
[----:B------:R-:W-:-:S02]  /*fd70*/  SHF.R.U64 R28, R26, 0x10, R27 ;  /* 0x000000101a1c7819 */ /* 0x000fc4000000121b */
[----:B------:R-:W-:Y:S02]  /*fd80*/  PRMT R150, R140, 0x5410, R29 ;  /* 0x000054108c967816 */ /* 0x000fe4000000001d */
[----:B------:R-:W-:Y:S02]  /*fd90*/  SHF.R.U32.HI R26, RZ, 0x10, R27 ;  /* 0x00000010ff1a7819 */ /* 0x000fe4000001161b */
[----:B------:R-:W-:Y:S01]  /*fda0*/  PRMT R24, R90, 0x5432, R31 ;  /* 0x000054325a187816 */ /* 0x000fe2000000001f */
[----:B------:R-:W-:Y:S01]  /*fdb0*/  IMAD.U32 R151, R150, 0x10000, RZ ;  /* 0x0001000096977824 */ /* 0x000fe200078e00ff */
[----:B------:R-:W-:Y:S02]  /*fdc0*/  PRMT R27, R23, 0x5432, R28 ;  /* 0x00005432171b7816 */ /* 0x000fe4000000001c */
[----:B------:R-:W-:Y:S02]  /*fdd0*/  PRMT R26, R21, 0x5432, R26 ;  /* 0x00005432151a7816 */ /* 0x000fe4000000001a */
[----:B------:R-:W-:-:S02]  /*fde0*/  PRMT R25, R92, 0x5432, R145 ;  /* 0x000054325c197816 */ /* 0x000fc40000000091 */
[----:B------:R-:W-:Y:S02]  /*fdf0*/  LOP3.LUT R150, R150, 0xffff0000, RZ, 0xc0, !PT ;  /* 0xffff000096967812 */ /* 0x000fe400078ec0ff */
[----:B--2---:R-:W-:-:S04]  /*fe00*/  LEA.HI R8, R139, R10, RZ, 0x1d ;  /* 0x0000000a8b087211 */ /* 0x004fc800078fe8ff */
[----:B------:R-:W-:Y:S01]  /*fe10*/  SHF.R.S32.HI R11, RZ, 0x1f, R8 ;  /* 0x0000001fff0b7819 */ /* 0x000fe20000011408 */
[----:B0-----:R-:W-:-:S03]  /*fe20*/  IMAD.SHL.U32 R9, R8, 0x8, RZ ;  /* 0x0000000808097824 */ /* 0x001fc600078e00ff */
[----:B------:R-:W-:Y:S02]  /*fe30*/  LEA.HI R11, R11, R8, RZ, 0x3 ;  /* 0x000000080b0b7211 */ /* 0x000fe400078f18ff */
[----:B------:R-:W-:-:S03]  /*fe40*/  LOP3.LUT R9, R9, 0x38, RZ, 0xc0, !PT ;  /* 0x0000003809097812 */ /* 0x000fc600078ec0ff */
[----:B------:R-:W-:Y:S01]  /*fe50*/  IMAD.SHL.U32 R11, R11, 0x400, RZ ;  /* 0x000004000b0b7824 */ /* 0x000fe200078e00ff */
[----:B-----5:R-:W-:-:S04]  /*fe60*/  LOP3.LUT R9, R9, 0x1c0, R156, 0xf8, !PT ;  /* 0x000001c009097812 */ /* 0x020fc800078ef89c */
[----:B------:R-:W-:Y:S02]  /*fe70*/  LOP3.LUT R8, R9, R154, RZ, 0x3c, !PT ;  /* 0x0000009a09087212 */ /* 0x000fe400078e3cff */
[----:B------:R-:W-:-:S04]  /*fe80*/  LOP3.LUT R11, R11, 0x7fffe000, RZ, 0xc0, !PT ;  /* 0x7fffe0000b0b7812 */ /* 0x000fc800078ec0ff */
[----:B------:R-:W-:Y:S02]  /*fe90*/  IADD3 R13, R8, R11, R152 ;  /* 0x0000000b080d7210 */ /* 0x000fe40007ffe098 */
[----:B---3--:R-:W0:Y:S03]  /*fea0*/  LDS.128 R8, [R157] ;  /* 0x000000009d087984 */ /* 0x008e260000000c00 */
        /* <DEDUP_REMOVED lines=14> */
[----:B------:R-:W-:Y:S01]  /*ff90*/  IMAD.U32 R13, R149, 0x10000, RZ ;  /* 0x00010000950d7824 */ /* 0x000fe200078e00ff */
[C---:B------:R-:W-:Y:S01]  /*ffa0*/  LOP3.LUT R11, R14.reuse, 0xffff0000, RZ, 0xc0, !PT ;  /* 0xffff00000e0b7812 */ /* 0x040fe200078ec0ff */
[----:B------:R-:W-:Y:S01]  /*ffb0*/  IMAD.U32 R12, R147, 0x10000, RZ ;  /* 0x00010000930c7824 */ /* 0x000fe200078e00ff */
[----:B------:R-:W-:Y:S01]  /*ffc0*/  LOP3.LUT R149, R149, 0xffff0000, RZ, 0xc0, !PT ;  /* 0xffff000095957812 */ /* 0x000fe200078ec0ff */
[----:B------:R-:W-:Y:S01]  /*ffd0*/  FMUL.FTZ R153, R141, R13 ;  /* 0x0000000d8d997220 */ /* 0x000fe20000410000 */
[----:B------:R-:W-:-:S02]  /*ffe0*/  IMAD.U32 R145, R14, 0x10000, RZ ;  /* 0x000100000e917824 */ /* 0x000fc400078e00ff */
[-C--:B------:R-:W-:Y:S01]  /*fff0*/  FMUL.FTZ R141, R141, R12.reuse ;  /* 0x0000000c8d8d7220 */ /* 0x080fe20000410000 */
[C---:B------:R-:W-:Y:S01]  /*10000*/  IMAD.U32 R146, R15.reuse, 0x10000, RZ ;  /* 0x000100000f927824 */ /* 0x040fe200078e00ff */
[----:B------:R-:W-:Y:S01]  /*10010*/  LOP3.LUT R14, R15, 0xffff0000, RZ, 0xc0, !PT ;  /* 0xffff00000f0e7812 */ /* 0x000fe200078ec0ff */
[----:B------:R-:W-:Y:S01]  /*10020*/  FFMA.FTZ R12, R28, R12, -R153 ;  /* 0x0000000c1c0c7223 */ /* 0x000fe20000010899 */
[----:B------:R-:W-:Y:S02]  /*10030*/  IMAD.U32 R15, R148, 0x10000, RZ ;  /* 0x00010000940f7824 */ /* 0x000fe400078e00ff */
[----:B------:R-:W-:Y:S01]  /*10040*/  FMUL.FTZ R155, R143, R151 ;  /* 0x000000978f9b7220 */ /* 0x000fe20000410000 */
[----:B------:R-:W-:Y:S02]  /*10050*/  IMAD.U32 R153, R26, 0x10000, RZ ;  /* 0x000100001a997824 */ /* 0x000fe400078e00ff */
[----:B------:R-:W-:Y:S01]  /*10060*/  FFMA.FTZ R13, R28, R13, R141 ;  /* 0x0000000d1c0d7223 */ /* 0x000fe2000001008d */
[----:B------:R-:W-:Y:S01]  /*10070*/  LOP3.LUT R147, R147, 0xffff0000, RZ, 0xc0, !PT ;  /* 0xffff000093937812 */ /* 0x000fe200078ec0ff */
[----:B------:R-:W-:-:S02]  /*10080*/  IMAD.U32 R141, R24, 0x10000, RZ ;  /* 0x00010000188d7824 */ /* 0x000fc400078e00ff */
[-C--:B------:R-:W-:Y:S01]  /*10090*/  FMUL.FTZ R143, R143, R15.reuse ;  /* 0x0000000f8f8f7220 */ /* 0x080fe20000410000 */
[----:B------:R-:W-:Y:S01]  /*100a0*/  FFMA.FTZ R155, R30, R15, -R155 ;  /* 0x0000000f1e9b7223 */ /* 0x000fe2000001089b */
[----:B------:R-:W-:Y:S01]  /*100b0*/  FMUL.FTZ R28, R142, R149 ;  /* 0x000000958e1c7220 */ /* 0x000fe20000410000 */
[----:B------:R-:W-:Y:S01]  /*100c0*/  FMUL.FTZ R15, R146, R153 ;  /* 0x00000099920f7220 */ /* 0x000fe20000410000 */
[----:B------:R-:W-:Y:S01]  /*100d0*/  LOP3.LUT R148, R148, 0xffff0000, RZ, 0xc0, !PT ;  /* 0xffff000094947812 */ /* 0x000fe200078ec0ff */
[----:B------:R-:W-:Y:S01]  /*100e0*/  FMUL.FTZ R146, R146, R141 ;  /* 0x0000008d92927220 */ /* 0x000fe20000410000 */
[----:B------:R-:W-:Y:S01]  /*100f0*/  FMUL.FTZ R142, R142, R147 ;  /* 0x000000938e8e7220 */ /* 0x000fe20000410000 */
[----:B------:R-:W-:Y:S01]  /*10100*/  FFMA.FTZ R143, R30, R151, R143 ;  /* 0x000000971e8f7223 */ /* 0x000fe2000001008f */
[----:B------:R-:W-:Y:S01]  /*10110*/  FFMA.FTZ R147, R29, R147, -R28 ;  /* 0x000000931d937223 */ /* 0x000fe2000001081c */
[----:B------:R-:W-:Y:S01]  /*10120*/  FFMA.FTZ R141, R140, R141, -R15 ;  /* 0x0000008d8c8d7223 */ /* 0x000fe2000001080f */
[----:B------:R-:W-:-:S02]  /*10130*/  IMAD.U32 R30, R27, 0x10000, RZ ;  /* 0x000100001b1e7824 */ /* 0x000fc400078e00ff */
[----:B------:R-:W-:Y:S01]  /*10140*/  FMUL.FTZ R15, R144, R148 ;  /* 0x00000094900f7220 */ /* 0x000fe20000410000 */
[----:B------:R-:W-:Y:S02]  /*10150*/  IMAD.U32 R28, R25, 0x10000, RZ ;  /* 0x00010000191c7824 */ /* 0x000fe400078e00ff */
[----:B------:R-:W-:Y:S01]  /*10160*/  FFMA.FTZ R153, R140, R153, R146 ;  /* 0x000000998c997223 */ /* 0x000fe20000010092 */
[----:B------:R-:W-:Y:S01]  /*10170*/  FMUL.FTZ R140, R144, R150 ;  /* 0x00000096908c7220 */ /* 0x000fe20000410000 */
[----:B------:R-:W-:Y:S01]  /*10180*/  FFMA.FTZ R142, R29, R149, R142 ;  /* 0x000000951d8e7223 */ /* 0x000fe2000001008e */
[C---:B------:R-:W-:Y:S01]  /*10190*/  FMUL.FTZ R144, R145.reuse, R30 ;  /* 0x0000001e91907220 */ /* 0x040fe20000410000 */
[----:B------:R-:W-:Y:S01]  /*101a0*/  FMUL.FTZ R146, R145, R28 ;  /* 0x0000001c91927220 */ /* 0x000fe20000410000 */
[----:B------:R-:W-:Y:S01]  /*101b0*/  LOP3.LUT R27, R27, 0xffff0000, RZ, 0xc0, !PT ;  /* 0xffff00001b1b7812 */ /* 0x000fe200078ec0ff */
[----:B------:R-:W-:Y:S01]  /*101c0*/  FFMA.FTZ R150, R31, R150, R15 ;  /* 0x000000961f967223 */ /* 0x000fe2000001000f */
[----:B------:R-:W-:Y:S01]  /*101d0*/  LOP3.LUT R25, R25, 0xffff0000, RZ, 0xc0, !PT ;  /* 0xffff000019197812 */ /* 0x000fe200078ec0ff */
[C---:B------:R-:W-:Y:S01]  /*101e0*/  FFMA.FTZ R144, R9.reuse, R28, -R144 ;  /* 0x0000001c09907223 */ /* 0x040fe20000010890 */
[----:B------:R-:W-:Y:S01]  /*101f0*/  LOP3.LUT R29, R26, 0xffff0000, RZ, 0xc0, !PT ;  /* 0xffff00001a1d7812 */ /* 0x000fe200078ec0ff */
[----:B------:R-:W-:Y:S01]  /*10200*/  FFMA.FTZ R146, R9, R30, R146 ;  /* 0x0000001e09927223 */ /* 0x000fe20000010092 */
[----:B------:R-:W-:Y:S01]  /*10210*/  LOP3.LUT R15, R24, 0xffff0000, RZ, 0xc0, !PT ;  /* 0xffff0000180f7812 */ /* 0x000fe200078ec0ff */
[C---:B------:R-:W-:Y:S01]  /*10220*/  FMUL.FTZ R9, R11.reuse, R27 ;  /* 0x0000001b0b097220 */ /* 0x040fe20000410000 */
[----:B------:R-:W-:Y:S01]  /*10230*/  FMUL.FTZ R24, R11, R25 ;  /* 0x000000190b187220 */ /* 0x000fe20000410000 */
[C---:B------:R-:W-:Y:S01]  /*10240*/  FMUL.FTZ R11, R14.reuse, R29 ;  /* 0x0000001d0e0b7220 */ /* 0x040fe20000410000 */
[----:B------:R-:W-:Y:S01]  /*10250*/  FFMA.FTZ R140, R31, R148, -R140 ;  /* 0x000000941f8c7223 */ /* 0x000fe2000001088c */
[----:B------:R-:W-:Y:S01]  /*10260*/  FMUL.FTZ R14, R14, R15 ;  /* 0x0000000f0e0e7220 */ /* 0x000fe20000410000 */
[C---:B------:R-:W-:Y:S01]  /*10270*/  FFMA.FTZ R27, R8.reuse, R27, R24 ;  /* 0x0000001b081b7223 */ /* 0x040fe20000010018 */
[----:B------:R-:W-:Y:S01]  /*10280*/  FFMA.FTZ R25, R8, R25, -R9 ;  /* 0x0000001908197223 */ /* 0x000fe20000010809 */
[C---:B------:R-:W-:Y:S01]  /*10290*/  FFMA.FTZ R24, R10.reuse, R15, -R11 ;  /* 0x0000000f0a187223 */ /* 0x040fe2000001080b */
        /* <DEDUP_REMOVED lines=11> */
.L_x_1537:
[----:B------:R-:W-:Y:S05]  /*10350*/  BSYNC B2 ;  /* 0x0000000000027941 */ /* 0x000fea0003800000 */
.L_x_1536:
[----:B------:R-:W-:Y:S05]  /*10360*/  @P4 BRA `(.L_x_1535) ;  /* 0x0000000400a04947 */ /* 0x000fea0003800000 */
[----:B-1----:R-:W2:Y:S01]  /*10370*/  LDL R138, [R1+0x94] ;  /* 0x00009400018a7983 */ /* 0x002ea20000100800 */
[----:B------:R-:W-:Y:S02]  /*10380*/  LEA.HI R139, R139, R0, RZ, 0x1d ;  /* 0x000000008b8b7211 */ /* 0x000fe400078fe8ff */
[----:B------:R-:W-:Y:S02]  /*10390*/  SHF.R.U64 R25, R4, 0x10, R5 ;  /* 0x0000001004197819 */ /* 0x000fe40000001205 */
[----:B------:R-:W-:Y:S01]  /*103a0*/  SHF.R.S32.HI R10, RZ, 0x1f, R139 ;  /* 0x0000001fff0a7819 */ /* 0x000fe2000001148b */
[----:B------:R-:W-:Y:S01]  /*103b0*/  IMAD.SHL.U32 R8, R139, 0x8, RZ ;  /* 0x000000088b087824 */ /* 0x000fe200078e00ff */
[----:B------:R-:W-:Y:S02]  /*103c0*/  SHF.R.U32.HI R4, RZ, 0x10, R5 ;  /* 0x00000010ff047819 */ /* 0x000fe40000011605 */
[----:B------:R-:W-:Y:S02]  /*103d0*/  LEA.HI R10, R10, R139, RZ, 0x3 ;  /* 0x0000008b0a0a7211 */ /* 0x000fe400078f18ff */
[----:B------:R-:W-:-:S02]  /*103e0*/  LOP3.LUT R8, R8, 0x38, RZ, 0xc0, !PT ;  /* 0x0000003808087812 */ /* 0x000fc400078ec0ff */
[--C-:B------:R-:W-:Y:S01]  /*103f0*/  SHF.R.U64 R5, R6, 0x10, R7.reuse ;  /* 0x0000001006057819 */ /* 0x100fe20000001207 */
[----:B------:R-:W-:Y:S01]  /*10400*/  IMAD.SHL.U32 R10, R10, 0x400, RZ ;  /* 0x000004000a0a7824 */ /* 0x000fe200078e00ff */
[----:B-----5:R-:W-:Y:S02]  /*10410*/  LOP3.LUT R8, R8, 0x1c0, R156, 0xf8, !PT ;  /* 0x000001c008087812 */ /* 0x020fe400078ef89c */
[----:B------:R-:W-:Y:S02]  /*10420*/  SHF.R.U32.HI R6, RZ, 0x10, R7 ;  /* 0x00000010ff067819 */ /* 0x000fe40000011607 */
[----:B0-----:R-:W-:Y:S02]  /*10430*/  LOP3.LUT R9, R8, R154, RZ, 0x3c, !PT ;  /* 0x0000009a08097212 */ /* 0x001fe400078e3cff */
[----:B------:R-:W-:Y:S02]  /*10440*/  LOP3.LUT R10, R10, 0x7fffe000, RZ, 0xc0, !PT ;  /* 0x7fffe0000a0a7812 */ /* 0x000fe400078ec0ff */
[----:B------:R-:W-:-:S02]  /*10450*/  SHF.R.U64 R29, R44, 0x10, R45 ;  /* 0x000000102c1d7819 */ /* 0x000fc4000000122d */
[----:B------:R-:W-:Y:S02]  /*10460*/  IADD3 R13, R9, R10, R152 ;  /* 0x0000000a090d7210 */ /* 0x000fe40007ffe098 */
[----:B------:R-:W-:Y:S02]  /*10470*/  PRMT R126, R126, 0x5410, R25 ;  /* 0x000054107e7e7816 */ /* 0x000fe40000000019 */
[----:B------:R-:W-:Y:S01]  /*10480*/  PRMT R127, R127, 0x5410, R4 ;  /* 0x000054107f7f7816 */ /* 0x000fe20000000004 */
[----:B------:R-:W-:Y:S01]  /*10490*/  IMAD R24, R13, 0x2, R16 ;  /* 0x000000020d187824 */ /* 0x000fe200078e0210 */
[----:B------:R-:W-:Y:S01]  /*104a0*/  PRMT R124, R124, 0x5410, R5 ;  /* 0x000054107c7c7816 */ /* 0x000fe20000000005 */
[----:B------:R-:W-:Y:S01]  /*104b0*/  IMAD.U32 R30, R126, 0x10000, RZ ;  /* 0x000100007e1e7824 */ /* 0x000fe200078e00ff */
[----:B------:R-:W-:Y:S01]  /*104c0*/  PRMT R125, R125, 0x5410, R6 ;  /* 0x000054107d7d7816 */ /* 0x000fe20000000006 */
[----:B------:R-:W-:Y:S01]  /*104d0*/  IMAD.U32 R31, R127, 0x10000, RZ ;  /* 0x000100007f1f7824 */ /* 0x000fe200078e00ff */
[----:B------:R-:W0:Y:S01]  /*104e0*/  LDS.128 R12, [R24+0x10400] ;  /* 0x01040000180c7984 */ /* 0x000e220000000c00 */
[----:B------:R-:W-:-:S02]  /*104f0*/  PRMT R128, R128, 0x5410, R29 ;  /* 0x0000541080807816 */ /* 0x000fc4000000001d */
[----:B------:R-:W-:Y:S02]  /*10500*/  SHF.R.U32.HI R44, RZ, 0x10, R45 ;  /* 0x00000010ff2c7819 */ /* 0x000fe4000001162d */
[--C-:B------:R-:W-:Y:S01]  /*10510*/  SHF.R.U64 R27, R46, 0x10, R47.reuse ;  /* 0x000000102e1b7819 */ /* 0x100fe2000000122f */
[----:B------:R-:W-:Y:S01]  /*10520*/  IMAD.U32 R29, R128, 0x10000, RZ ;  /* 0x00010000801d7824 */ /* 0x000fe200078e00ff */
[----:B------:R-:W-:Y:S02]  /*10530*/  PRMT R129, R129, 0x5410, R44 ;  /* 0x0000541081817816 */ /* 0x000fe4000000002c */
[----:B------:R-:W-:Y:S02]  /*10540*/  SHF.R.U32.HI R46, RZ, 0x10, R47 ;  /* 0x00000010ff2e7819 */ /* 0x000fe4000001162f */
[----:B------:R-:W-:Y:S02]  /*10550*/  LOP3.LUT R126, R126, 0xffff0000, RZ, 0xc0, !PT ;  /* 0xffff00007e7e7812 */ /* 0x000fe400078ec0ff */
[----:B------:R-:W-:-:S02]  /*10560*/  PRMT R131, R131, 0x5410, R46 ;  /* 0x0000541083837816 */ /* 0x000fc4000000002e */
[----:B------:R-:W-:Y:S02]  /*10570*/  LOP3.LUT R128, R128, 0xffff0000, RZ, 0xc0, !PT ;  /* 0xffff000080807812 */ /* 0x000fe400078ec0ff */
[----:B------:R-:W-:Y:S02]  /*10580*/  LOP3.LUT R127, R127, 0xffff0000, RZ, 0xc0, !PT ;  /* 0xffff00007f7f7812 */ /* 0x000fe400078ec0ff */
[----:B------:R-:W-:Y:S01]  /*10590*/  PRMT R130, R130, 0x5410, R27 ;  /* 0x0000541082827816 */ /* 0x000fe2000000001b */
[C---:B0-----:R-:W-:Y:S01]  /*105a0*/  IMAD.U32 R26, R13.reuse, 0x10000, RZ ;  /* 0x000100000d1a7824 */ /* 0x041fe200078e00ff */
[----:B------:R-:W-:Y:S01]  /*105b0*/  LOP3.LUT R13, R13, 0xffff0000, RZ, 0xc0, !PT ;  /* 0xffff00000d0d7812 */ /* 0x000fe200078ec0ff */
[C---:B------:R-:W-:Y:S01]  /*105c0*/  IMAD.U32 R28, R15.reuse, 0x10000, RZ ;  /* 0x000100000f1c7824 */ /* 0x040fe200078e00ff */
[----:B------:R-:W-:Y:S01]  /*105d0*/  LOP3.LUT R15, R15, 0xffff0000, RZ, 0xc0, !PT ;  /* 0xffff00000f0f7812 */ /* 0x000fe200078ec0ff */
[----:B------:R-:W-:Y:S01]  /*105e0*/  FMUL.FTZ R139, R26, R31 ;  /* 0x0000001f1a8b7220 */ /* 0x000fe20000410000 */
[C---:B------:R-:W-:Y:S01]  /*105f0*/  IMAD.U32 R27, R14.reuse, 0x10000, RZ ;  /* 0x000100000e1b7824 */ /* 0x040fe200078e00ff */
[----:B------:R-:W-:Y:S01]  /*10600*/  LOP3.LUT R14, R14, 0xffff0000, RZ, 0xc0, !PT ;  /* 0xffff00000e0e7812 */ /* 0x000fe200078ec0ff */
[----:B--2---:R-:W0:Y:S02]  /*10610*/  LDS.128 R8, [R138] ;  /* 0x000000008a087984 */ /* 0x004e240000000c00 */
        /* <DEDUP_REMOVED lines=8> */
[C---:B------:R-:W-:Y:S01]  /*106a0*/  IMAD.U32 R11, R12.reuse, 0x10000, RZ ;  /* 0x000100000c0b7824 */ /* 0x040fe200078e00ff */
[----:B------:R-:W-:-:S03]  /*106b0*/  LOP3.LUT R12, R12, 0xffff0000, RZ, 0xc0, !PT ;  /* 0xffff00000c0c7812 */ /* 0x000fc600078ec0ff */
[CC--:B------:R-:W-:Y:S01]  /*106c0*/  FMUL.FTZ R45, R11.reuse, R30.reuse ;  /* 0x0000001e0b2d7220 */ /* 0x0c0fe20000410000 */
[-C--:B------:R-:W-:Y:S01]  /*106d0*/  FMUL.FTZ R47, R11, R29.reuse ;  /* 0x0000001d0b2f7220 */ /* 0x080fe20000410000 */
[C---:B------:R-:W-:Y:S01]  /*106e0*/  IMAD.U32 R11, R129.reuse, 0x10000, RZ ;  /* 0x00010000810b7824 */ /* 0x040fe200078e00ff */
[----:B------:R-:W-:Y:S01]  /*106f0*/  LOP3.LUT R129, R129, 0xffff0000, RZ, 0xc0, !PT ;  /* 0xffff000081817812 */ /* 0x000fe200078ec0ff */
[C---:B------:R-:W-:Y:S01]  /*10700*/  FFMA.FTZ R45, R4.reuse, R29, -R45 ;  /* 0x0000001d042d7223 */ /* 0x040fe2000001082d */
[----:B------:R-:W-:Y:S02]  /*10710*/  IMAD.U32 R29, R125, 0x10000, RZ ;  /* 0x000100007d1d7824 */ /* 0x000fe400078e00ff */
[----:B------:R-:W-:Y:S01]  /*10720*/  FFMA.FTZ R47, R4, R30, R47 ;  /* 0x0000001e042f7223 */ /* 0x000fe2000001002f */
[----:B------:R-:W-:Y:S01]  /*10730*/  FMUL.FTZ R141, R26, R11 ;  /* 0x0000000b1a8d7220 */ /* 0x000fe20000410000 */
[----:B------:R-:W-:Y:S02]  /*10740*/  IMAD.U32 R4, R131, 0x10000, RZ ;  /* 0x0001000083047824 */ /* 0x000fe400078e00ff */
[----:B------:R-:W-:Y:S01]  /*10750*/  FMUL.FTZ R26, R28, R29 ;  /* 0x0000001d1c1a7220 */ /* 0x000fe20000410000 */
[C---:B------:R-:W-:Y:S01]  /*10760*/  FFMA.FTZ R139, R6.reuse, R11, -R139 ;  /* 0x0000000b068b7223 */ /* 0x040fe2000001088b */
[----:B------:R-:W-:Y:S01]  /*10770*/  FFMA.FTZ R141, R6, R31, R141 ;  /* 0x0000001f068d7223 */ /* 0x000fe2000001008d */
[-C--:B------:R-:W-:Y:S01]  /*10780*/  FMUL.FTZ R28, R28, R4.reuse ;  /* 0x000000041c1c7220 */ /* 0x080fe20000410000 */
[C---:B------:R-:W-:Y:S01]  /*10790*/  FFMA.FTZ R31, R25.reuse, R4, -R26 ;  /* 0x00000004191f7223 */ /* 0x040fe2000001081a */
[C---:B------:R-:W-:Y:S01]  /*107a0*/  FMUL.FTZ R4, R12.reuse, R126 ;  /* 0x0000007e0c047220 */ /* 0x040fe20000410000 */
[----:B------:R-:W-:Y:S01]  /*107b0*/  FMUL.FTZ R12, R12, R128 ;  /* 0x000000800c0c7220 */ /* 0x000fe20000410000 */
[----:B------:R-:W-:Y:S01]  /*107c0*/  FFMA.FTZ R25, R25, R29, R28 ;  /* 0x0000001d19197223 */ /* 0x000fe2000001001c */
[----:B------:R-:W-:-:S02]  /*107d0*/  IMAD.U32 R6, R124, 0x10000, RZ ;  /* 0x000100007c067824 */ /* 0x000fc400078e00ff */
[----:B------:R-:W-:Y:S01]  /*107e0*/  FFMA.FTZ R128, R5, R128, -R4 ;  /* 0x0000008005807223 */ /* 0x000fe20000010804 */
[C---:B------:R-:W-:Y:S01]  /*107f0*/  FMUL.FTZ R11, R13.reuse, R127 ;  /* 0x0000007f0d0b7220 */ /* 0x040fe20000410000 */
[-C--:B------:R-:W-:Y:S01]  /*10800*/  FMUL.FTZ R28, R13, R129.reuse ;  /* 0x000000810d1c7220 */ /* 0x080fe20000410000 */
[C---:B------:R-:W-:Y:S01]  /*10810*/  IMAD.U32 R4, R130.reuse, 0x10000, RZ ;  /* 0x0001000082047824 */ /* 0x040fe200078e00ff */
[----:B------:R-:W-:Y:S01]  /*10820*/  LOP3.LUT R130, R130, 0xffff0000, RZ, 0xc0, !PT ;  /* 0xffff000082827812 */ /* 0x000fe200078ec0ff */
[C---:B------:R-:W-:Y:S01]  /*10830*/  FMUL.FTZ R30, R27.reuse, R6 ;  /* 0x000000061b1e7220 */ /* 0x040fe20000410000 */
[C---:B------:R-:W-:Y:S01]  /*10840*/  FFMA.FTZ R26, R8.reuse, R129, -R11 ;  /* 0x00000081081a7223 */ /* 0x040fe2000001080b */
[----:B------:R-:W-:Y:S01]  /*10850*/  FFMA.FTZ R28, R8, R127, R28 ;  /* 0x0000007f081c7223 */ /* 0x000fe2000001001c */
[----:B------:R-:W-:Y:S01]  /*10860*/  LOP3.LUT R124, R124, 0xffff0000, RZ, 0xc0, !PT ;  /* 0xffff00007c7c7812 */ /* 0x000fe200078ec0ff */
[----:B------:R-:W-:Y:S01]  /*10870*/  FMUL.FTZ R8, R27, R4 ;  /* 0x000000041b087220 */ /* 0x000fe20000410000 */
[----:B------:R-:W-:Y:S01]  /*10880*/  LOP3.LUT R125, R125, 0xffff0000, RZ, 0xc0, !PT ;  /* 0xffff00007d7d7812 */ /* 0x000fe200078ec0ff */
[----:B------:R-:W-:Y:S01]  /*10890*/  FFMA.FTZ R12, R5, R126, R12 ;  /* 0x0000007e050c7223 */ /* 0x000fe2000001000c */
[----:B------:R-:W-:Y:S01]  /*108a0*/  LOP3.LUT R131, R131, 0xffff0000, RZ, 0xc0, !PT ;  /* 0xffff000083837812 */ /* 0x000fe200078ec0ff */
[C---:B------:R-:W-:Y:S01]  /*108b0*/  FFMA.FTZ R30, R7.reuse, R4, -R30 ;  /* 0x00000004071e7223 */ /* 0x040fe2000001081e */
[C---:B------:R-:W-:Y:S01]  /*108c0*/  FMUL.FTZ R5, R14.reuse, R130 ;  /* 0x000000820e057220 */ /* 0x040fe20000410000 */
[----:B------:R-:W-:Y:S01]  /*108d0*/  FFMA.FTZ R7, R7, R6, R8 ;  /* 0x0000000607077223 */ /* 0x000fe20000010008 */
[-C--:B------:R-:W-:Y:S01]  /*108e0*/  FMUL.FTZ R4, R14, R124.reuse ;  /* 0x0000007c0e047220 */ /* 0x080fe20000410000 */
[C---:B------:R-:W-:Y:S01]  /*108f0*/  FMUL.FTZ R13, R15.reuse, R125 ;  /* 0x0000007d0f0d7220 */ /* 0x040fe20000410000 */
[-C--:B------:R-:W-:Y:S01]  /*10900*/  FMUL.FTZ R6, R15, R131.reuse ;  /* 0x000000830f067220 */ /* 0x080fe20000410000 */
        /* <DEDUP_REMOVED lines=14> */
.L_x_1535:
[----:B------:R-:W-:Y:S05]  /*109f0*/  BSYNC B1 ;  /* 0x0000000000017941 */ /* 0x000fea0003800000 */
.L_x_1534:
[----:B------:R-:W-:Y:S04]  /*10a00*/  BSSY B1, `(.L_x_1538) ;  /* 0x00000db000017945 */ /* 0x000fe80003800000 */
[----:B------:R-:W-:Y:S05]  /*10a10*/  @P1 BRA `(.L_x_1539) ;  /* 0x0000000c00641947 */ /* 0x000fea0003800000 */
[----:B------:R3:W5:Y:S01]  /*10a20*/  LDL R46, [R1+0x34] ;  /* 0x00003400012e7983 */ /* 0x0007620000100800 */
[----:B-1----:R-:W1:Y:S03]  /*10a30*/  LDC R13, c[0x0][0x3d4] ;  /* 0x0000f500ff0d7b82 */ /* 0x002e660000000800 */
[----:B------:R3:W5:Y:S04]  /*10a40*/  LDL R45, [R1+0x3c] ;  /* 0x00003c00012d7983 */ /* 0x0007680000100800 */
[----:B------:R3:W5:Y:S01]  /*10a50*/  LDL R44, [R1+0x40] ;  /* 0x00004000012c7983 */ /* 0x0007620000100800 */
[----:B------:R-:W-:Y:S01]  /*10a60*/  BSSY B2, `(.L_x_1540) ;  /* 0x000006c000027945 */ /* 0x000fe20003800000 */
[----:B-1----:R-:W-:-:S02]  /*10a70*/  ISETP.GE.AND P0, PT, R229, R13, PT ;  /* 0x0000000de500720c */ /* 0x002fc40003f06270 */
[----:B------:R-:W-:-:S11]  /*10a80*/  ISETP.GE.AND P1, PT, R226, R13, PT ;  /* 0x0000000de200720c */ /* 0x000fd60003f26270 */
[----:B---3--:R-:W-:Y:S05]  /*10a90*/  @P0 BRA `(.L_x_1541) ;  /* 0x0000000400a00947 */ /* 0x008fea0003800000 */
[----:B--2---:R-:W2:Y:S04]  /*10aa0*/  LDL R4, [R1+0x28] ;  /* 0x0000280001047983 */ /* 0x004ea80000100800 */
[----:B------:R-:W3:Y:S01]  /*10ab0*/  LDL R47, [R1+0x90] ;  /* 0x00009000012f7983 */ /* 0x000ee20000100800 */
[----:B------:R-:W-:Y:S02]  /*10ac0*/  SHF.R.U64 R29, R40, 0x10, R41 ;  /* 0x00000010281d7819 */ /* 0x000fe40000001229 */
[--C-:B------:R-:W-:Y:S02]  /*10ad0*/  SHF.R.U64 R25, R32, 0x10, R33.reuse ;  /* 0x0000001020197819 */ /* 0x100fe40000001221 */
[----:B------:R-:W-:Y:S02]  /*10ae0*/  SHF.R.U32.HI R32, RZ, 0x10, R33 ;  /* 0x00000010ff207819 */ /* 0x000fe40000011621 */
[----:B------:R-:W-:-:S02]  /*10af0*/  PRMT R134, R134, 0x5410, R29 ;  /* 0x0000541086867816 */ /* 0x000fc4000000001d */
[----:B------:R-:W-:Y:S02]  /*10b00*/  PRMT R114, R114, 0x5410, R25 ;  /* 0x0000541072727816 */ /* 0x000fe40000000019 */
[----:B------:R-:W-:Y:S01]  /*10b10*/  SHF.R.U32.HI R40, RZ, 0x10, R41 ;  /* 0x00000010ff287819 */ /* 0x000fe20000011629 */
[----:B------:R-:W-:Y:S01]  /*10b20*/  IMAD.U32 R31, R134, 0x10000, RZ ;  /* 0x00010000861f7824 */ /* 0x000fe200078e00ff */
[----:B------:R-:W-:Y:S01]  /*10b30*/  SHF.R.U64 R27, R42, 0x10, R43 ;  /* 0x000000102a1b7819 */ /* 0x000fe2000000122b */
[----:B------:R-:W-:Y:S01]  /*10b40*/  IMAD.U32 R33, R114, 0x10000, RZ ;  /* 0x0001000072217824 */ /* 0x000fe200078e00ff */
[--C-:B------:R-:W-:Y:S02]  /*10b50*/  SHF.R.U64 R15, R34, 0x10, R35.reuse ;  /* 0x00000010220f7819 */ /* 0x100fe40000001223 */
[----:B------:R-:W-:Y:S02]  /*10b60*/  PRMT R115, R115, 0x5410, R32 ;  /* 0x0000541073737816 */ /* 0x000fe40000000020 */
[----:B------:R-:W-:-:S02]  /*10b70*/  SHF.R.U32.HI R34, RZ, 0x10, R35 ;  /* 0x00000010ff227819 */ /* 0x000fc40000011623 */
[----:B------:R-:W-:Y:S01]  /*10b80*/  SHF.R.U32.HI R42, RZ, 0x10, R43 ;  /* 0x00000010ff2a7819 */ /* 0x000fe2000001162b */
[----:B------:R-:W-:Y:S01]  /*10b90*/  IMAD.U32 R30, R115, 0x10000, RZ ;  /* 0x00010000731e7824 */ /* 0x000fe200078e00ff */
[----:B------:R-:W-:Y:S02]  /*10ba0*/  PRMT R135, R135, 0x5410, R40 ;  /* 0x0000541087877816 */ /* 0x000fe40000000028 */
[----:B------:R-:W-:Y:S02]  /*10bb0*/  PRMT R136, R136, 0x5410, R27 ;  /* 0x0000541088887816 */ /* 0x000fe4000000001b */
[----:B------:R-:W-:Y:S02]  /*10bc0*/  PRMT R133, R133, 0x5410, R34 ;  /* 0x0000541085857816 */ /* 0x000fe40000000022 */
[----:B------:R-:W-:Y:S02]  /*10bd0*/  PRMT R137, R137, 0x5410, R42 ;  /* 0x0000541089897816 */ /* 0x000fe4000000002a */
[----:B------:R-:W-:Y:S01]  /*10be0*/  PRMT R132, R132, 0x5410, R15 ;  /* 0x0000541084847816 */ /* 0x000fe2000000000f */
[----:B------:R-:W-:Y:S01]  /*10bf0*/  IMAD.U32 R32, R133, 0x10000, RZ ;  /* 0x0001000085207824 */ /* 0x000fe200078e00ff */
[----:B--2---:R-:W-:-:S04]  /*10c00*/  LEA.HI R4, R13, R4, RZ, 0x1d ;  /* 0x000000040d047211 */ /* 0x004fc800078fe8ff */
[----:B------:R-:W-:Y:S01]  /*10c10*/  SHF.R.S32.HI R7, RZ, 0x1f, R4 ;  /* 0x0000001fff077819 */ /* 0x000fe20000011404 */
[----:B------:R-:W-:-:S03]  /*10c20*/  IMAD.SHL.U32 R5, R4, 0x8, RZ ;  /* 0x0000000804057824 */ /* 0x000fc600078e00ff */
[----:B------:R-:W-:Y:S02]  /*10c30*/  LEA.HI R7, R7, R4, RZ, 0x3 ;  /* 0x0000000407077211 */ /* 0x000fe400078f18ff */
[----:B-----5:R-:W-:-:S03]  /*10c40*/  LOP3.LUT R4, R46, 0x38, R5, 0xf8, !PT ;  /* 0x000000382e047812 */ /* 0x020fc600078ef805 */
[----:B------:R-:W-:Y:S01]  /*10c50*/  IMAD.SHL.U32 R7, R7, 0x400, RZ ;  /* 0x0000040007077824 */ /* 0x000fe200078e00ff */
[----:B------:R-:W-:-:S04]  /*10c60*/  LOP3.LUT R4, R4, R45, RZ, 0x3c, !PT ;  /* 0x0000002d04047212 */ /* 0x000fc800078e3cff */
[----:B------:R-:W-:-:S04]  /*10c70*/  LOP3.LUT R7, R7, 0x7fffe000, RZ, 0xc0, !PT ;  /* 0x7fffe00007077812 */ /* 0x000fc800078ec0ff */
[----:B0-----:R-:W-:Y:S02]  /*10c80*/  IADD3 R9, R4, R7, R44 ;  /* 0x0000000704097210 */ /* 0x001fe40007ffe02c */
        /* <DEDUP_REMOVED lines=17> */
[----:B------:R-:W-:-:S02]  /*10da0*/  IMAD.U32 R26, R135, 0x10000, RZ ;  /* 0x00010000871a7824 */ /* 0x000fc400078e00ff */
[----:B------:R-:W-:Y:S01]  /*10db0*/  FMUL.FTZ R34, R27, R30 ;  /* 0x0000001e1b227220 */ /* 0x000fe20000410000 */
[----:B------:R-:W-:Y:S02]  /*10dc0*/  IMAD.U32 R29, R11, 0x10000, RZ ;  /* 0x000100000b1d7824 */ /* 0x000fe400078e00ff */
[C---:B------:R-:W-:Y:S01]  /*10dd0*/  FFMA.FTZ R35, R14.reuse, R31, -R35 ;  /* 0x0000001f0e237223 */ /* 0x040fe20000010823 */
[----:B------:R-:W-:Y:S01]  /*10de0*/  FFMA.FTZ R41, R14, R33, R41 ;  /* 0x000000210e297223 */ /* 0x000fe20000010029 */
[----:B------:R-:W-:Y:S02]  /*10df0*/  IMAD.U32 R14, R137, 0x10000, RZ ;  /* 0x00010000890e7824 */ /* 0x000fe400078e00ff */
[-C--:B------:R-:W-:Y:S01]  /*10e00*/  FMUL.FTZ R40, R27, R26.reuse ;  /* 0x0000001a1b287220 */ /* 0x080fe20000410000 */
[----:B------:R-:W-:Y:S01]  /*10e10*/  FFMA.FTZ R34, R15, R26, -R34 ;  /* 0x0000001a0f227223 */ /* 0x000fe20000010822 */
[C---:B------:R-:W-:Y:S01]  /*10e20*/  FMUL.FTZ R26, R29.reuse, R32 ;  /* 0x000000201d1a7220 */ /* 0x040fe20000410000 */
[----:B------:R-:W-:Y:S01]  /*10e30*/  LOP3.LUT R27, R114, 0xffff0000, RZ, 0xc0, !PT ;  /* 0xffff0000721b7812 */ /* 0x000fe200078ec0ff */
[----:B------:R-:W-:Y:S01]  /*10e40*/  FMUL.FTZ R29, R29, R14 ;  /* 0x0000000e1d1d7220 */ /* 0x000fe20000410000 */
[----:B------:R-:W-:Y:S01]  /*10e50*/  FFMA.FTZ R40, R15, R30, R40 ;  /* 0x0000001e0f287223 */ /* 0x000fe20000010028 */
[C---:B------:R-:W-:Y:S01]  /*10e60*/  FFMA.FTZ R42, R25.reuse, R14, -R26 ;  /* 0x0000000e192a7223 */ /* 0x040fe2000001081a */
[----:B------:R-:W-:Y:S01]  /*10e70*/  LOP3.LUT R15, R134, 0xffff0000, RZ, 0xc0, !PT ;  /* 0xffff0000860f7812 */ /* 0x000fe200078ec0ff */
[----:B------:R-:W-:Y:S01]  /*10e80*/  FFMA.FTZ R43, R25, R32, R29 ;  /* 0x00000020192b7223 */ /* 0x000fe2000001001d */
[----:B------:R-:W-:Y:S01]  /*10e90*/  LOP3.LUT R26, R115, 0xffff0000, RZ, 0xc0, !PT ;  /* 0xffff0000731a7812 */ /* 0x000fe200078ec0ff */
[C---:B------:R-:W-:Y:S01]  /*10ea0*/  FMUL.FTZ R25, R8.reuse, R27 ;  /* 0x0000001b08197220 */ /* 0x040fe20000410000 */
[----:B------:R-:W-:Y:S01]  /*10eb0*/  LOP3.LUT R14, R135, 0xffff0000, RZ, 0xc0, !PT ;  /* 0xffff0000870e7812 */ /* 0x000fe200078ec0ff */
[----:B------:R-:W-:Y:S01]  /*10ec0*/  FMUL.FTZ R29, R8, R15 ;  /* 0x0000000f081d7220 */ /* 0x000fe20000410000 */
[----:B------:R-:W-:-:S02]  /*10ed0*/  IMAD.U32 R28, R10, 0x10000, RZ ;  /* 0x000100000a1c7824 */ /* 0x000fc400078e00ff */
[C---:B------:R-:W-:Y:S01]  /*10ee0*/  FMUL.FTZ R8, R9.reuse, R26 ;  /* 0x0000001a09087220 */ /* 0x040fe20000410000 */
[----:B------:R-:W-:Y:S01]  /*10ef0*/  FFMA.FTZ R30, R4, R15, -R25 ;  /* 0x0000000f041e7223 */ /* 0x000fe20000010819 */
[-C--:B------:R-:W-:Y:S01]  /*10f00*/  FMUL.FTZ R9, R9, R14.reuse ;  /* 0x0000000e09097220 */ /* 0x080fe20000410000 */
[----:B------:R-:W-:Y:S02]  /*10f10*/  IMAD.U32 R25, R132, 0x10000, RZ ;  /* 0x0001000084197824 */ /* 0x000fe400078e00ff */
[----:B------:R-:W-:Y:S01]  /*10f20*/  FFMA.FTZ R32, R4, R27, R29 ;  /* 0x0000001b04207223 */ /* 0x000fe2000001001d */
[----:B------:R-:W-:Y:S02]  /*10f30*/  IMAD.U32 R15, R136, 0x10000, RZ ;  /* 0x00010000880f7824 */ /* 0x000fe400078e00ff */
[C---:B------:R-:W-:Y:S01]  /*10f40*/  FFMA.FTZ R27, R5.reuse, R14, -R8 ;  /* 0x0000000e051b7223 */ /* 0x040fe20000010808 */
[----:B------:R-:W-:Y:S01]  /*10f50*/  FFMA.FTZ R29, R5, R26, R9 ;  /* 0x0000001a051d7223 */ /* 0x000fe20000010009 */
[----:B------:R-:W-:Y:S01]  /*10f60*/  LOP3.LUT R10, R10, 0xffff0000, RZ, 0xc0, !PT ;  /* 0xffff00000a0a7812 */ /* 0x000fe200078ec0ff */
[C---:B------:R-:W-:Y:S01]  /*10f70*/  FMUL.FTZ R31, R28.reuse, R25 ;  /* 0x000000191c1f7220 */ /* 0x040fe20000410000 */
[----:B------:R-:W-:Y:S01]  /*10f80*/  LOP3.LUT R11, R11, 0xffff0000, RZ, 0xc0, !PT ;  /* 0xffff00000b0b7812 */ /* 0x000fe200078ec0ff */
[-C--:B------:R-:W-:Y:S01]  /*10f90*/  FMUL.FTZ R33, R28, R15.reuse ;  /* 0x0000000f1c217220 */ /* 0x080fe20000410000 */
[----:B------:R-:W-:Y:S01]  /*10fa0*/  LOP3.LUT R9, R132, 0xffff0000, RZ, 0xc0, !PT ;  /* 0xffff000084097812 */ /* 0x000fe200078ec0ff */
[C---:B------:R-:W-:Y:S01]  /*10fb0*/  FFMA.FTZ R31, R24.reuse, R15, -R31 ;  /* 0x0000000f181f7223 */ /* 0x040fe2000001081f */
[----:B------:R-:W-:Y:S01]  /*10fc0*/  LOP3.LUT R8, R133, 0xffff0000, RZ, 0xc0, !PT ;  /* 0xffff000085087812 */ /* 0x000fe200078ec0ff */
[----:B------:R-:W-:Y:S01]  /*10fd0*/  FFMA.FTZ R33, R24, R25, R33 ;  /* 0x0000001918217223 */ /* 0x000fe20000010021 */
[----:B------:R-:W-:Y:S01]  /*10fe0*/  LOP3.LUT R5, R136, 0xffff0000, RZ, 0xc0, !PT ;  /* 0xffff000088057812 */ /* 0x000fe200078ec0ff */
[----:B------:R-:W-:Y:S01]  /*10ff0*/  FMUL.FTZ R15, R10, R9 ;  /* 0x000000090a0f7220 */ /* 0x000fe20000410000 */
[----:B------:R-:W-:Y:S01]  /*11000*/  LOP3.LUT R4, R137, 0xffff0000, RZ, 0xc0, !PT ;  /* 0xffff000089047812 */ /* 0x000fe200078ec0ff */
[----:B------:R-:W-:-:S02]  /*11010*/  FMUL.FTZ R24, R11, R8 ;  /* 0x000000080b187220 */ /* 0x000fc40000410000 */
[-C--:B------:R-:W-:Y:S01]  /*11020*/  FMUL.FTZ R14, R10, R5.reuse ;  /* 0x000000050a0e7220 */ /* 0x080fe20000410000 */
[C---:B------:R-:W-:Y:S01]  /*11030*/  FFMA.FTZ R10, R6.reuse, R5, -R15 ;  /* 0x00000005060a7223 */ /* 0x040fe2000001080f */
[-C--:B------:R-:W-:Y:S01]  /*11040*/  FMUL.FTZ R25, R11, R4.reuse ;  /* 0x000000040b197220 */ /* 0x080fe20000410000 */
[C---:B------:R-:W-:Y:S01]  /*11050*/  FFMA.FTZ R11, R7.reuse, R4, -R24 ;  /* 0x00000004070b7223 */ /* 0x040fe20000010818 */
[----:B------:R-:W-:Y:S01]  /*11060*/  FFMA.FTZ R14, R6, R9, R14 ;  /* 0x00000009060e7223 */ /* 0x000fe2000001000e */
[----:B------:R-:W-:Y:S01]  /*11070*/  F2FP.BF16.F32.PACK_AB R4, R30, R35 ;  /* 0x000000231e04723e */ /* 0x000fe200000010ff */
[----:B------:R-:W-:Y:S01]  /*11080*/  FFMA.FTZ R24, R7, R8, R25 ;  /* 0x0000000807187223 */ /* 0x000fe20000010019 */
[----:B------:R-:W-:Y:S02]  /*11090*/  F2FP.BF16.F32.PACK_AB R5, R27, R34 ;  /* 0x000000221b05723e */ /* 0x000fe400000010ff */
[----:B------:R-:W-:Y:S02]  /*110a0*/  F2FP.BF16.F32.PACK_AB R6, R10, R31 ;  /* 0x0000001f0a06723e */ /* 0x000fe400000010ff */
[----:B------:R-:W-:-:S02]  /*110b0*/  F2FP.BF16.F32.PACK_AB R7, R11, R42 ;  /* 0x0000002a0b07723e */ /* 0x000fc400000010ff */
[----:B------:R-:W-:Y:S02]  /*110c0*/  F2FP.BF16.F32.PACK_AB R8, R32, R41 ;  /* 0x000000292008723e */ /* 0x000fe400000010ff */
[----:B------:R-:W-:Y:S01]  /*110d0*/  F2FP.BF16.F32.PACK_AB R9, R29, R40 ;  /* 0x000000281d09723e */ /* 0x000fe200000010ff */
[----:B------:R1:W-:Y:S01]  /*110e0*/  STS.128 [R47], R4 ;  /* 0x000000042f007388 */ /* 0x0003e20000000c00 */
[----:B------:R-:W-:Y:S02]  /*110f0*/  F2FP.BF16.F32.PACK_AB R10, R14, R33 ;  /* 0x000000210e0a723e */ /* 0x000fe400000010ff */
[----:B------:R-:W-:-:S05]  /*11100*/  F2FP.BF16.F32.PACK_AB R11, R24, R43 ;  /* 0x0000002b180b723e */ /* 0x000fca00000010ff */
[----:B------:R1:W-:Y:S02]  /*11110*/  STS.128 [R12+0x10400], R8 ;  /* 0x010400080c007388 */ /* 0x0003e40000000c00 */
.L_x_1541:
[----:B------:R-:W-:Y:S05]  /*11120*/  BSYNC B2 ;  /* 0x0000000000027941 */ /* 0x000fea0003800000 */
.L_x_1540:
[----:B------:R-:W-:Y:S05]  /*11130*/  @P1 BRA `(.L_x_1539) ;  /* 0x00000004009c1947 */ /* 0x000fea0003800000 */
[----:B------:R-:W3:Y:S01]  /*11140*/  LDL R40, [R1+0x8c] ;  /* 0x00008c0001287983 */ /* 0x000ee20000100800 */
[----:B------:R-:W-:Y:S02]  /*11150*/  LEA.HI R13, R13, R0, RZ, 0x1d ;  /* 0x000000000d0d7211 */ /* 0x000fe400078fe8ff */
[----:B------:R-:W-:Y:S02]  /*11160*/  SHF.R.U64 R27, R48, 0x10, R49 ;  /* 0x00000010301b7819 */ /* 0x000fe40000001231 */
[----:B-12---:R-:W-:Y:S01]  /*11170*/  SHF.R.S32.HI R6, RZ, 0x1f, R13 ;  /* 0x0000001fff067819 */ /* 0x006fe2000001140d */
[----:B------:R-:W-:Y:S01]  /*11180*/  IMAD.SHL.U32 R4, R13, 0x8, RZ ;  /* 0x000000080d047824 */ /* 0x000fe200078e00ff */
[----:B------:R-:W-:Y:S02]  /*11190*/  SHF.R.U64 R15, R36, 0x10, R37 ;  /* 0x00000010240f7819 */ /* 0x000fe40000001225 */
[----:B------:R-:W-:Y:S02]  /*111a0*/  LEA.HI R6, R6, R13, RZ, 0x3 ;  /* 0x0000000d06067211 */ /* 0x000fe400078f18ff */
[----:B-----5:R-:W-:-:S02]  /*111b0*/  LOP3.LUT R4, R46, 0x38, R4, 0xf8, !PT ;  /* 0x000000382e047812 */ /* 0x020fc400078ef804 */
[----:B------:R-:W-:Y:S01]  /*111c0*/  SHF.R.U64 R25, R50, 0x10, R51 ;  /* 0x0000001032197819 */ /* 0x000fe20000001233 */
[----:B------:R-:W-:Y:S01]  /*111d0*/  IMAD.SHL.U32 R6, R6, 0x400, RZ ;  /* 0x0000040006067824 */ /* 0x000fe200078e00ff */
[----:B------:R-:W-:Y:S02]  /*111e0*/  LOP3.LUT R4, R4, R45, RZ, 0x3c, !PT ;  /* 0x0000002d04047212 */ /* 0x000fe400078e3cff */
[----:B------:R-:W-:Y:S02]  /*111f0*/  PRMT R120, R120, 0x5410, R27 ;  /* 0x0000541078787816 */ /* 0x000fe4000000001b */
[----:B0-----:R-:W-:Y:S02]  /*11200*/  LOP3.LUT R9, R6, 0x7fffe000, RZ, 0xc0, !PT ;  /* 0x7fffe00006097812 */ /* 0x001fe400078ec0ff */
[----:B------:R-:W-:Y:S01]  /*11210*/  PRMT R116, R116, 0x5410, R15 ;  /* 0x0000541074747816 */ /* 0x000fe2000000000f */
[----:B------:R-:W-:Y:S01]  /*11220*/  IMAD.U32 R30, R120, 0x10000, RZ ;  /* 0x00010000781e7824 */ /* 0x000fe200078e00ff */
[----:B------:R-:W-:-:S02]  /*11230*/  IADD3 R9, R4, R9, R44 ;  /* 0x0000000904097210 */ /* 0x000fc40007ffe02c */
[----:B------:R-:W-:Y:S01]  /*11240*/  SHF.R.U64 R13, R38, 0x10, R39 ;  /* 0x00000010260d7819 */ /* 0x000fe20000001227 */
[----:B------:R-:W-:Y:S01]  /*11250*/  IMAD.U32 R32, R116, 0x10000, RZ ;  /* 0x0001000074207824 */ /* 0x000fe200078e00ff */
[----:B------:R-:W-:Y:S01]  /*11260*/  SHF.R.U32.HI R36, RZ, 0x10, R37 ;  /* 0x00000010ff247819 */ /* 0x000fe20000011625 */
[----:B------:R-:W-:Y:S01]  /*11270*/  IMAD R12, R9, 0x2, R16 ;  /* 0x00000002090c7824 */ /* 0x000fe200078e0210 */
[----:B------:R-:W-:Y:S02]  /*11280*/  SHF.R.U32.HI R38, RZ, 0x10, R39 ;  /* 0x00000010ff267819 */ /* 0x000fe40000011627 */
[----:B------:R-:W-:Y:S02]  /*11290*/  PRMT R122, R122, 0x5410, R25 ;  /* 0x000054107a7a7816 */ /* 0x000fe40000000019 */
[----:B------:R-:W0:Y:S01]  /*112a0*/  LDS.128 R8, [R12+0x10400] ;  /* 0x010400000c087984 */ /* 0x000e220000000c00 */
[----:B------:R-:W-:Y:S02]  /*112b0*/  SHF.R.U32.HI R50, RZ, 0x10, R51 ;  /* 0x00000010ff327819 */ /* 0x000fe40000011633 */
[----:B------:R-:W-:-:S02]  /*112c0*/  SHF.R.U32.HI R48, RZ, 0x10, R49 ;  /* 0x00000010ff307819 */ /* 0x000fc40000011631 */
[----:B------:R-:W-:Y:S02]  /*112d0*/  PRMT R117, R117, 0x5410, R36 ;  /* 0x0000541075757816 */ /* 0x000fe40000000024 */
[----:B------:R-:W-:Y:S02]  /*112e0*/  PRMT R119, R119, 0x5410, R38 ;  /* 0x0000541077777816 */ /* 0x000fe40000000026 */
[----:B------:R-:W-:Y:S01]  /*112f0*/  PRMT R118, R118, 0x5410, R13 ;  /* 0x0000541076767816 */ /* 0x000fe2000000000d */
[----:B------:R-:W-:Y:S01]  /*11300*/  IMAD.U32 R29, R117, 0x10000, RZ ;  /* 0x00010000751d7824 */ /* 0x000fe200078e00ff */
[----:B------:R-:W-:Y:S01]  /*11310*/  PRMT R123, R123, 0x5410, R50 ;  /* 0x000054107b7b7816 */ /* 0x000fe20000000032 */
[----:B------:R-:W-:Y:S01]  /*11320*/  IMAD.U32 R31, R119, 0x10000, RZ ;  /* 0x00010000771f7824 */ /* 0x000fe200078e00ff */
[----:B------:R-:W-:Y:S01]  /*11330*/  PRMT R121, R121, 0x5410, R48 ;  /* 0x0000541079797816 */ /* 0x000fe20000000030 */
[C---:B0-----:R-:W-:Y:S01]  /*11340*/  IMAD.U32 R25, R8.reuse, 0x10000, RZ ;  /* 0x0001000008197824 */ /* 0x041fe200078e00ff */
[----:B------:R-:W-:Y:S01]  /*11350*/  LOP3.LUT R8, R8, 0xffff0000, RZ, 0xc0, !PT ;  /* 0xffff000008087812 */ /* 0x000fe200078ec0ff */
[C---:B------:R-:W-:Y:S01]  /*11360*/  IMAD.U32 R26, R9.reuse, 0x10000, RZ ;  /* 0x00010000091a7824 */ /* 0x040fe200078e00ff */
[----:B------:R-:W-:Y:S01]  /*11370*/  LOP3.LUT R9, R9, 0xffff0000, RZ, 0xc0, !PT ;  /* 0xffff000009097812 */ /* 0x000fe200078ec0ff */
[C---:B------:R-:W-:Y:S01]  /*11380*/  FMUL.FTZ R34, R25.reuse, R32 ;  /* 0x0000002019227220 */ /* 0x040fe20000410000 */
[----:B------:R-:W-:Y:S01]  /*11390*/  FMUL.FTZ R36, R25, R30 ;  /* 0x0000001e19247220 */ /* 0x000fe20000410000 */
[----:B------:R-:W-:-:S02]  /*113a0*/  IMAD.U32 R28, R11, 0x10000, RZ ;  /* 0x000100000b1c7824 */ /* 0x000fc400078e00ff */
[----:B------:R-:W-:Y:S01]  /*113b0*/  FMUL.FTZ R33, R26, R29 ;  /* 0x0000001d1a217220 */ /* 0x000fe20000410000 */
[----:B------:R-:W-:Y:S01]  /*113c0*/  IMAD.U32 R25, R121, 0x10000, RZ ;  /* 0x0001000079197824 */ /* 0x000fe200078e00ff */
[----:B------:R-:W-:Y:S01]  /*113d0*/  LOP3.LUT R11, R11, 0xffff0000, RZ, 0xc0, !PT ;  /* 0xffff00000b0b7812 */ /* 0x000fe200078ec0ff */
[----:B------:R-:W-:Y:S01]  /*113e0*/  FMUL.FTZ R37, R28, R31 ;  /* 0x0000001f1c257220 */ /* 0x000fe20000410000 */
[----:B------:R-:W-:Y:S02]  /*113f0*/  IMAD.U32 R27, R10, 0x10000, RZ ;  /* 0x000100000a1b7824 */ /* 0x000fe400078e00ff */
[----:B------:R-:W-:Y:S01]  /*11400*/  FMUL.FTZ R35, R26, R25 ;  /* 0x000000191a237220 */ /* 0x000fe20000410000 */
[----:B------:R-:W-:Y:S01]  /*11410*/  IMAD.U32 R26, R118, 0x10000, RZ ;  /* 0x00010000761a7824 */ /* 0x000fe200078e00ff */
[----:B------:R-:W-:Y:S01]  /*11420*/  LOP3.LUT R10, R10, 0xffff0000, RZ, 0xc0, !PT ;  /* 0xffff00000a0a7812 */ /* 0x000fe200078ec0ff */
[----:B---3--:R-:W0:Y:S02]  /*11430*/  LDS.128 R4, [R40] ;  /* 0x0000000028047984 */ /* 0x008e240000000c00 */
[C---:B0-----:R-:W-:Y:S01]  /*11440*/  IMAD.U32 R13, R4.reuse, 0x10000, RZ ;  /* 0x00010000040d7824 */ /* 0x041fe200078e00ff */
[----:B------:R-:W-:Y:S01]  /*11450*/  LOP3.LUT R4, R4, 0xffff0000, RZ, 0xc0, !PT ;  /* 0xffff000004047812 */ /* 0x000fe200078ec0ff */
[C---:B------:R-:W-:Y:S01]  /*11460*/  IMAD.U32 R14, R5.reuse, 0x10000, RZ ;  /* 0x00010000050e7824 */ /* 0x040fe200078e00ff */
[----:B------:R-:W-:Y:S01]  /*11470*/  LOP3.LUT R5, R5, 0xffff0000, RZ, 0xc0, !PT ;  /* 0xffff000005057812 */ /* 0x000fe200078ec0ff */
[C---:B------:R-:W-:Y:S01]  /*11480*/  FFMA.FTZ R34, R13.reuse, R30, -R34 ;  /* 0x0000001e0d227223 */ /* 0x040fe20000010822 */
[----:B------:R-:W-:Y:S01]  /*11490*/  FFMA.FTZ R36, R13, R32, R36 ;  /* 0x000000200d247223 */ /* 0x000fe20000010024 */
[----:B------:R-:W-:-:S02]  /*114a0*/  IMAD.U32 R13, R123, 0x10000, RZ ;  /* 0x000100007b0d7824 */ /* 0x000fc400078e00ff */
[----:B------:R-:W-:Y:S01]  /*114b0*/  FFMA.FTZ R33, R14, R25, -R33 ;  /* 0x000000190e217223 */ /* 0x000fe20000010821 */
[----:B------:R-:W-:Y:S01]  /*114c0*/  IMAD.U32 R24, R7, 0x10000, RZ ;  /* 0x0001000007187824 */ /* 0x000fe200078e00ff */
[----:B------:R-:W-:Y:S01]  /*114d0*/  LOP3.LUT R25, R116, 0xffff0000, RZ, 0xc0, !PT ;  /* 0xffff000074197812 */ /* 0x000fe200078ec0ff */
[----:B------:R-:W-:Y:S01]  /*114e0*/  FMUL.FTZ R28, R28, R13 ;  /* 0x0000000d1c1c7220 */ /* 0x000fe20000410000 */
[----:B------:R-:W-:Y:S01]  /*114f0*/  FFMA.FTZ R35, R14, R29, R35 ;  /* 0x0000001d0e237223 */ /* 0x000fe20000010023 */
[----:B------:R-:W-:Y:S01]  /*11500*/  FFMA.FTZ R37, R24, R13, -R37 ;  /* 0x0000000d18257223 */ /* 0x000fe20000010825 */
        /* <DEDUP_REMOVED lines=8> */
[C---:B------:R-:W-:Y:S01]  /*11590*/  FFMA.FTZ R29, R4.reuse, R13, -R29 ;  /* 0x0000000d041d7223 */ /* 0x040fe2000001081d */
[----:B------:R-:W-:Y:S01]  /*115a0*/  FMUL.FTZ R9, R9, R14 ;  /* 0x0000000e09097220 */ /* 0x000fe20000410000 */
[----:B------:R-:W-:Y:S01]  /*115b0*/  FFMA.FTZ R31, R4, R25, R31 ;  /* 0x00000019041f7223 */ /* 0x000fe2000001001f */
[----:B------:R-:W-:Y:S02]  /*115c0*/  IMAD.U32 R8, R122, 0x10000, RZ ;  /* 0x000100007a087824 */ /* 0x000fe400078e00ff */
[----:B------:R-:W-:Y:S01]  /*115d0*/  FMUL.FTZ R4, R27, R26 ;  /* 0x0000001a1b047220 */ /* 0x000fe20000410000 */
[C---:B------:R-:W-:Y:S01]  /*115e0*/  FFMA.FTZ R28, R5.reuse, R14, -R28 ;  /* 0x0000000e051c7223 */ /* 0x040fe2000001081c */
[----:B------:R-:W-:Y:S01]  /*115f0*/  FFMA.FTZ R24, R5, R24, R9 ;  /* 0x0000001805187223 */ /* 0x000fe20000010009 */
[-C--:B------:R-:W-:Y:S01]  /*11600*/  FMUL.FTZ R14, R27, R8.reuse ;  /* 0x000000081b0e7220 */ /* 0x080fe20000410000 */
[----:B------:R-:W-:Y:S01]  /*11610*/  FFMA.FTZ R13, R15, R8, -R4 ;  /* 0x000000080f0d7223 */ /* 0x000fe20000010804 */
[----:B------:R-:W-:-:S02]  /*11620*/  LOP3.LUT R9, R118, 0xffff0000, RZ, 0xc0, !PT ;  /* 0xffff000076097812 */ /* 0x000fc400078ec0ff */
[----:B------:R-:W-:Y:S01]  /*11630*/  LOP3.LUT R5, R122, 0xffff0000, RZ, 0xc0, !PT ;  /* 0xffff00007a057812 */ /* 0x000fe200078ec0ff */
[----:B------:R-:W-:Y:S01]  /*11640*/  FFMA.FTZ R14, R15, R26, R14 ;  /* 0x0000001a0f0e7223 */ /* 0x000fe2000001000e */
[----:B------:R-:W-:Y:S01]  /*11650*/  LOP3.LUT R8, R119, 0xffff0000, RZ, 0xc0, !PT ;  /* 0xffff000077087812 */ /* 0x000fe200078ec0ff */
[C---:B------:R-:W-:Y:S01]  /*11660*/  FMUL.FTZ R15, R10.reuse, R9 ;  /* 0x000000090a0f7220 */ /* 0x040fe20000410000 */
[----:B------:R-:W-:Y:S01]  /*11670*/  LOP3.LUT R4, R123, 0xffff0000, RZ, 0xc0, !PT ;  /* 0xffff00007b047812 */ /* 0x000fe200078ec0ff */
[-C--:B------:R-:W-:Y:S01]  /*11680*/  FMUL.FTZ R26, R10, R5.reuse ;  /* 0x000000050a1a7220 */ /* 0x080fe20000410000 */
[----:B------:R-:W-:Y:S01]  /*11690*/  LOP3.LUT R6, R6, 0xffff0000, RZ, 0xc0, !PT ;  /* 0xffff000006067812 */ /* 0x000fe200078ec0ff */
[----:B------:R-:W-:Y:S01]  /*116a0*/  FMUL.FTZ R32, R11, R8 ;  /* 0x000000080b207220 */ /* 0x000fe20000410000 */
[----:B------:R-:W-:Y:S01]  /*116b0*/  LOP3.LUT R7, R7, 0xffff0000, RZ, 0xc0, !PT ;  /* 0xffff000007077812 */ /* 0x000fe200078ec0ff */
[-C--:B------:R-:W-:Y:S02]  /*116c0*/  FMUL.FTZ R25, R11, R4.reuse ;  /* 0x000000040b197220 */ /* 0x080fe40000410000 */
[C---:B------:R-:W-:Y:S01]  /*116d0*/  FFMA.FTZ R10, R6.reuse, R5, -R15 ;  /* 0x00000005060a7223 */ /* 0x040fe2000001080f */
[----:B------:R-:W-:Y:S01]  /*116e0*/  FFMA.FTZ R11, R6, R9, R26 ;  /* 0x00000009060b7223 */ /* 0x000fe2000001001a */
        /* <DEDUP_REMOVED lines=12> */
.L_x_1539:
[----:B------:R-:W-:Y:S05]  /*117b0*/  BSYNC B1 ;  /* 0x0000000000017941 */ /* 0x000fea0003800000 */
.L_x_1538:
[----:B------:R-:W-:Y:S04]  /*117c0*/  BSSY B1, `(.L_x_1542) ;  /* 0x00000df000017945 */ /* 0x000fe80003800000 */
[----:B------:R-:W-:Y:S05]  /*117d0*/  @P2 BRA `(.L_x_1543) ;  /* 0x0000000c00742947 */ /* 0x000fea0003800000 */
[----:B------:R-:W4:Y:S01]  /*117e0*/  LDC R37, c[0x0][0x3d4] ;  /* 0x0000f500ff257b82 */ /* 0x000f220000000800 */
[----:B-123--:R-:W-:Y:S01]  /*117f0*/  SHF.R.S32.HI R5, RZ, 0x1f, R20 ;  /* 0x0000001fff057819 */ /* 0x00efe20000011414 */
[----:B------:R-:W-:Y:S01]  /*11800*/  IMAD.SHL.U32 R4, R20, 0x40, RZ ;  /* 0x0000004014047824 */ /* 0x000fe200078e00ff */
[----:B------:R-:W-:Y:S02]  /*11810*/  BSSY B2, `(.L_x_1544) ;  /* 0x0000071000027945 */ /* 0x000fe40003800000 */
[----:B------:R-:W-:Y:S02]  /*11820*/  LEA.HI R5, R5, R20, RZ, 0x3 ;  /* 0x0000001405057211 */ /* 0x000fe400078f18ff */
[----:B------:R-:W-:-:S03]  /*11830*/  LOP3.LUT R36, R4, 0x1c0, RZ, 0xc0, !PT ;  /* 0x000001c004247812 */ /* 0x000fc600078ec0ff */
[----:B------:R-:W-:Y:S01]  /*11840*/  IMAD.SHL.U32 R5, R5, 0x40, RZ ;  /* 0x0000004005057824 */ /* 0x000fe200078e00ff */
[----:B------:R-:W-:-:S04]  /*11850*/  SHF.R.U32.HI R39, RZ, 0x3, R36 ;  /* 0x00000003ff277819 */ /* 0x000fc80000011624 */
[----:B------:R-:W-:Y:S02]  /*11860*/  LOP3.LUT R12, R5, 0xfffffe00, RZ, 0xc0, !PT ;  /* 0xfffffe00050c7812 */ /* 0x000fe400078ec0ff */
[-C--:B----4-:R-:W-:Y:S02]  /*11870*/  ISETP.GE.AND P0, PT, R229, R37.reuse, PT ;  /* 0x00000025e500720c */ /* 0x090fe40003f06270 */
[----:B------:R-:W-:-:S11]  /*11880*/  ISETP.GE.AND P1, PT, R226, R37, PT ;  /* 0x00000025e200720c */ /* 0x000fd60003f26270 */
[----:B------:R-:W-:Y:S05]  /*11890*/  @P0 BRA `(.L_x_1545) ;  /* 0x0000000400a00947 */ /* 0x000fea0003800000 */
[----:B------:R-:W2:Y:S04]  /*118a0*/  LDL R6, [R1+0x28] ;  /* 0x0000280001067983 */ /* 0x000ea80000100800 */
[----:B------:R-:W3:Y:S01]  /*118b0*/  LDL R38, [R1+0x88] ;  /* 0x0000880001267983 */ /* 0x000ee20000100800 */
[----:B------:R-:W-:Y:S02]  /*118c0*/  SHF.R.U64 R20, R52, 0x10, R53 ;  /* 0x0000001034147819 */ /* 0x000fe40000001235 */
[----:B------:R-:W-:Y:S02]  /*118d0*/  SHF.R.U64 R26, R60, 0x10, R61 ;  /* 0x000000103c1a7819 */ /* 0x000fe4000000123d */
[----:B------:R-:W-:Y:S02]  /*118e0*/  SHF.R.U32.HI R53, RZ, 0x10, R53 ;  /* 0x00000010ff357819 */ /* 0x000fe40000011635 */
[----:B------:R-:W-:-:S02]  /*118f0*/  PRMT R105, R105, 0x5410, R20 ;  /* 0x0000541069697816 */ /* 0x000fc40000000014 */
[----:B------:R-:W-:Y:S02]  /*11900*/  PRMT R109, R109, 0x5410, R26 ;  /* 0x000054106d6d7816 */ /* 0x000fe4000000001a */
[----:B------:R-:W-:Y:S01]  /*11910*/  SHF.R.U32.HI R61, RZ, 0x10, R61 ;  /* 0x00000010ff3d7819 */ /* 0x000fe2000001163d */
[----:B------:R-:W-:Y:S01]  /*11920*/  IMAD.U32 R30, R105, 0x10000, RZ ;  /* 0x00010000691e7824 */ /* 0x000fe200078e00ff */
[----:B------:R-:W-:Y:S01]  /*11930*/  SHF.R.U64 R14, R54, 0x10, R55 ;  /* 0x00000010360e7819 */ /* 0x000fe20000001237 */
[----:B------:R-:W-:Y:S01]  /*11940*/  IMAD.U32 R29, R109, 0x10000, RZ ;  /* 0x000100006d1d7824 */ /* 0x000fe200078e00ff */
[----:B------:R-:W-:Y:S02]  /*11950*/  PRMT R106, R106, 0x5410, R53 ;  /* 0x000054106a6a7816 */ /* 0x000fe40000000035 */
[----:B------:R-:W-:Y:S02]  /*11960*/  SHF.R.U32.HI R55, RZ, 0x10, R55 ;  /* 0x00000010ff377819 */ /* 0x000fe40000011637 */
[----:B------:R-:W-:Y:S01]  /*11970*/  SHF.R.U64 R24, R62, 0x10, R63 ;  /* 0x000000103e187819 */ /* 0x000fe2000000123f */
[----:B------:R-:W-:Y:S01]  /*11980*/  IMAD.U32 R31, R106, 0x10000, RZ ;  /* 0x000100006a1f7824 */ /* 0x000fe200078e00ff */
[----:B------:R-:W-:-:S02]  /*11990*/  PRMT R110, R110, 0x5410, R61 ;  /* 0x000054106e6e7816 */ /* 0x000fc4000000003d */
[----:B------:R-:W-:Y:S02]  /*119a0*/  PRMT R107, R107, 0x5410, R14 ;  /* 0x000054106b6b7816 */ /* 0x000fe4000000000e */
[----:B------:R-:W-:Y:S02]  /*119b0*/  SHF.R.U32.HI R63, RZ, 0x10, R63 ;  /* 0x00000010ff3f7819 */ /* 0x000fe4000001163f */
[----:B------:R-:W-:Y:S02]  /*119c0*/  PRMT R108, R108, 0x5410, R55 ;  /* 0x000054106c6c7816 */ /* 0x000fe40000000037 */
[----:B------:R-:W-:Y:S02]  /*119d0*/  PRMT R112, R112, 0x5410, R63 ;  /* 0x0000541070707816 */ /* 0x000fe4000000003f */
[----:B------:R-:W-:Y:S02]  /*119e0*/  PRMT R111, R111, 0x5410, R24 ;  /* 0x000054106f6f7816 */ /* 0x000fe40000000018 */
[----:B------:R-:W-:-:S02]  /*119f0*/  LOP3.LUT R109, R109, 0xffff0000, RZ, 0xc0, !PT ;  /* 0xffff00006d6d7812 */ /* 0x000fc400078ec0ff */
[----:B------:R-:W-:Y:S02]  /*11a00*/  LOP3.LUT R105, R105, 0xffff0000, RZ, 0xc0, !PT ;  /* 0xffff000069697812 */ /* 0x000fe400078ec0ff */
[----:B------:R-:W-:Y:S02]  /*11a10*/  LOP3.LUT R106, R106, 0xffff0000, RZ, 0xc0, !PT ;  /* 0xffff00006a6a7812 */ /* 0x000fe400078ec0ff */
[----:B--2---:R-:W-:-:S04]  /*11a20*/  LEA.HI R4, R37, R6, RZ, 0x1d ;  /* 0x0000000625047211 */ /* 0x004fc800078fe8ff */
[----:B------:R-:W-:Y:S01]  /*11a30*/  SHF.R.S32.HI R7, RZ, 0x1f, R4 ;  /* 0x0000001fff077819 */ /* 0x000fe20000011404 */
[----:B------:R-:W-:-:S03]  /*11a40*/  IMAD.SHL.U32 R5, R4, 0x8, RZ ;  /* 0x0000000804057824 */ /* 0x000fc600078e00ff */
[----:B------:R-:W-:Y:S02]  /*11a50*/  LEA.HI R7, R7, R4, RZ, 0x3 ;  /* 0x0000000407077211 */ /* 0x000fe400078f18ff */
[----:B------:R-:W-:-:S03]  /*11a60*/  LOP3.LUT R4, R36, 0x38, R5, 0xf8, !PT ;  /* 0x0000003824047812 */ /* 0x000fc600078ef805 */
        /* <DEDUP_REMOVED lines=23> */
[----:B------:R-:W-:Y:S01]  /*11be0*/  FFMA.FTZ R32, R14, R29, -R33 ;  /* 0x0000001d0e207223 */ /* 0x000fe20000010821 */
[----:B------:R-:W-:Y:S02]  /*11bf0*/  IMAD.U32 R28, R11, 0x10000, RZ ;  /* 0x000100000b1c7824 */ /* 0x000fe400078e00ff */
[-C--:B------:R-:W-:Y:S01]  /*11c00*/  FMUL.FTZ R26, R26, R25.reuse ;  /* 0x000000191a1a7220 */ /* 0x080fe20000410000 */
[----:B------:R-:W-:Y:S02]  /*11c10*/  IMAD.U32 R33, R108, 0x10000, RZ ;  /* 0x000100006c217824 */ /* 0x000fe400078e00ff */
[----:B------:R-:W-:Y:S01]  /*11c20*/  FFMA.FTZ R34, R15, R25, -R34 ;  /* 0x000000190f227223 */ /* 0x000fe20000010822 */
[----:B------:R-:W-:Y:S02]  /*11c30*/  IMAD.U32 R29, R112, 0x10000, RZ ;  /* 0x00010000701d7824 */ /* 0x000fe400078e00ff */
[----:B------:R-:W-:Y:S01]  /*11c40*/  FFMA.FTZ R35, R14, R30, R35 ;  /* 0x0000001e0e237223 */ /* 0x000fe20000010023 */
[----:B------:R-:W-:Y:S01]  /*11c50*/  FMUL.FTZ R25, R28, R33 ;  /* 0x000000211c197220 */ /* 0x000fe20000410000 */
[----:B------:R-:W-:Y:S01]  /*11c60*/  LOP3.LUT R110, R110, 0xffff0000, RZ, 0xc0, !PT ;  /* 0xffff00006e6e7812 */ /* 0x000fe200078ec0ff */
[----:B------:R-:W-:Y:S01]  /*11c70*/  FMUL.FTZ R28, R28, R29 ;  /* 0x0000001d1c1c7220 */ /* 0x000fe20000410000 */
[----:B------:R-:W-:-:S02]  /*11c80*/  IMAD.U32 R27, R10, 0x10000, RZ ;  /* 0x000100000a1b7824 */ /* 0x000fc400078e00ff */
[----:B------:R-:W-:Y:S01]  /*11c90*/  FFMA.FTZ R30, R24, R29, -R25 ;  /* 0x0000001d181e7223 */ /* 0x000fe20000010819 */
[----:B------:R-:W-:Y:S01]  /*11ca0*/  FMUL.FTZ R25, R8, R109 ;  /* 0x0000006d08197220 */ /* 0x000fe20000410000 */
[----:B------:R-:W-:Y:S02]  /*11cb0*/  IMAD.U32 R14, R107, 0x10000, RZ ;  /* 0x000100006b0e7824 */ /* 0x000fe400078e00ff */
[----:B------:R-:W-:Y:S01]  /*11cc0*/  FFMA.FTZ R26, R15, R31, R26 ;  /* 0x0000001f0f1a7223 */ /* 0x000fe2000001001a */
[----:B------:R-:W-:Y:S01]  /*11cd0*/  FFMA.FTZ R33, R24, R33, R28 ;  /* 0x0000002118217223 */ /* 0x000fe2000001001c */
[-C--:B------:R-:W-:Y:S01]  /*11ce0*/  FMUL.FTZ R15, R8, R105.reuse ;  /* 0x00000069080f7220 */ /* 0x080fe20000410000 */
[----:B------:R-:W-:Y:S01]  /*11cf0*/  FFMA.FTZ R24, R4, R105, R25 ;  /* 0x0000006904187223 */ /* 0x000fe20000010019 */
[----:B------:R-:W-:Y:S01]  /*11d00*/  LOP3.LUT R10, R10, 0xffff0000, RZ, 0xc0, !PT ;  /* 0xffff00000a0a7812 */ /* 0x000fe200078ec0ff */
[----:B------:R-:W-:Y:S01]  /*11d10*/  IMAD.U32 R8, R111, 0x10000, RZ ;  /* 0x000100006f087824 */ /* 0x000fe200078e00ff */
[----:B------:R-:W-:Y:S01]  /*11d20*/  LOP3.LUT R11, R11, 0xffff0000, RZ, 0xc0, !PT ;  /* 0xffff00000b0b7812 */ /* 0x000fe200078ec0ff */
[C---:B------:R-:W-:Y:S01]  /*11d30*/  FMUL.FTZ R28, R9.reuse, R106 ;  /* 0x0000006a091c7220 */ /* 0x040fe20000410000 */
[----:B------:R-:W-:Y:S01]  /*11d40*/  FMUL.FTZ R29, R9, R110 ;  /* 0x0000006e091d7220 */ /* 0x000fe20000410000 */
[----:B------:R-:W-:Y:S01]  /*11d50*/  FMUL.FTZ R25, R27, R14 ;  /* 0x0000000e1b197220 */ /* 0x000fe20000410000 */
[----:B------:R-:W-:Y:S01]  /*11d60*/  LOP3.LUT R107, R107, 0xffff0000, RZ, 0xc0, !PT ;  /* 0xffff00006b6b7812 */ /* 0x000fe200078ec0ff */
[C---:B------:R-:W-:Y:S01]  /*11d70*/  FFMA.FTZ R9, R5.reuse, R110, -R28 ;  /* 0x0000006e05097223 */ /* 0x040fe2000001081c */
[----:B------:R-:W-:Y:S01]  /*11d80*/  LOP3.LUT R108, R108, 0xffff0000, RZ, 0xc0, !PT ;  /* 0xffff00006c6c7812 */ /* 0x000fe200078ec0ff */
[----:B------:R-:W-:Y:S01]  /*11d90*/  FFMA.FTZ R29, R5, R106, R29 ;  /* 0x0000006a051d7223 */ /* 0x000fe2000001001d */
[----:B------:R-:W-:Y:S01]  /*11da0*/  LOP3.LUT R111, R111, 0xffff0000, RZ, 0xc0, !PT ;  /* 0xffff00006f6f7812 */ /* 0x000fe200078ec0ff */
[-C--:B------:R-:W-:Y:S01]  /*11db0*/  FMUL.FTZ R27, R27, R8.reuse ;  /* 0x000000081b1b7220 */ /* 0x080fe20000410000 */
[----:B------:R-:W-:Y:S01]  /*11dc0*/  LOP3.LUT R112, R112, 0xffff0000, RZ, 0xc0, !PT ;  /* 0xffff000070707812 */ /* 0x000fe200078ec0ff */
[----:B------:R-:W-:Y:S01]  /*11dd0*/  FFMA.FTZ R25, R20, R8, -R25 ;  /* 0x0000000814197223 */ /* 0x000fe20000010819 */
[----:B------:R-:W-:Y:S01]  /*11de0*/  FFMA.FTZ R15, R4, R109, -R15 ;  /* 0x0000006d040f7223 */ /* 0x000fe2000001080f */
[C---:B------:R-:W-:Y:S01]  /*11df0*/  FMUL.FTZ R5, R10.reuse, R107 ;  /* 0x0000006b0a057220 */ /* 0x040fe20000410000 */
[C---:B------:R-:W-:Y:S01]  /*11e00*/  FMUL.FTZ R8, R11.reuse, R108 ;  /* 0x0000006c0b087220 */ /* 0x040fe20000410000 */
[-C--:B------:R-:W-:Y:S01]  /*11e10*/  FMUL.FTZ R4, R10, R111.reuse ;  /* 0x0000006f0a047220 */ /* 0x080fe20000410000 */
[----:B------:R-:W-:Y:S01]  /*11e20*/  FMUL.FTZ R31, R11, R112 ;  /* 0x000000700b1f7220 */ /* 0x000fe20000410000 */
[----:B------:R-:W-:Y:S01]  /*11e30*/  FFMA.FTZ R27, R20, R14, R27 ;  /* 0x0000000e141b7223 */ /* 0x000fe2000001001b */
[C---:B------:R-:W-:Y:S01]  /*11e40*/  FFMA.FTZ R10, R6.reuse, R111, -R5 ;  /* 0x0000006f060a7223 */ /* 0x040fe20000010805 */
[C---:B------:R-:W-:Y:S01]  /*11e50*/  FFMA.FTZ R11, R7.reuse, R112, -R8 ;  /* 0x00000070070b7223 */ /* 0x040fe20000010808 */
        /* <DEDUP_REMOVED lines=12> */
.L_x_1545:
[----:B------:R-:W-:Y:S05]  /*11f20*/  BSYNC B2 ;  /* 0x0000000000027941 */ /* 0x000fea0003800000 */
.L_x_1544:
[----:B------:R-:W-:Y:S05]  /*11f30*/  @P1 BRA `(.L_x_1543) ;  /* 0x00000004009c1947 */ /* 0x000fea0003800000 */
[----:B------:R-:W2:Y:S01]  /*11f40*/  LDL R33, [R1+0x84] ;  /* 0x0000840001217983 */ /* 0x000ea20000100800 */
[----:B------:R-:W-:Y:S02]  /*11f50*/  LEA.HI R37, R37, R0, RZ, 0x1d ;  /* 0x0000000025257211 */ /* 0x000fe400078fe8ff */
[----:B------:R-:W-:Y:S02]  /*11f60*/  SHF.R.U64 R20, R56, 0x10, R57 ;  /* 0x0000001038147819 */ /* 0x000fe40000001239 */
[----:B-1----:R-:W-:Y:S01]  /*11f70*/  SHF.R.S32.HI R6, RZ, 0x1f, R37 ;  /* 0x0000001fff067819 */ /* 0x002fe20000011425 */
[----:B------:R-:W-:Y:S01]  /*11f80*/  IMAD.SHL.U32 R4, R37, 0x8, RZ ;  /* 0x0000000825047824 */ /* 0x000fe200078e00ff */
[----:B------:R-:W-:Y:S02]  /*11f90*/  SHF.R.U64 R26, R80, 0x10, R81 ;  /* 0x00000010501a7819 */ /* 0x000fe40000001251 */
[----:B------:R-:W-:Y:S02]  /*11fa0*/  LEA.HI R6, R6, R37, RZ, 0x3 ;  /* 0x0000002506067211 */ /* 0x000fe400078f18ff */
[----:B------:R-:W-:-:S02]  /*11fb0*/  LOP3.LUT R4, R36, 0x38, R4, 0xf8, !PT ;  /* 0x0000003824047812 */ /* 0x000fc400078ef804 */
[----:B------:R-:W-:Y:S01]  /*11fc0*/  SHF.R.U64 R24, R82, 0x10, R83 ;  /* 0x0000001052187819 */ /* 0x000fe20000001253 */
[----:B------:R-:W-:Y:S01]  /*11fd0*/  IMAD.SHL.U32 R6, R6, 0x400, RZ ;  /* 0x0000040006067824 */ /* 0x000fe200078e00ff */
[----:B------:R-:W-:Y:S02]  /*11fe0*/  LOP3.LUT R5, R4, R39, RZ, 0x3c, !PT ;  /* 0x0000002704057212 */ /* 0x000fe400078e3cff */
[----:B------:R-:W-:Y:S02]  /*11ff0*/  PRMT R89, R89, 0x5410, R20 ;  /* 0x0000541059597816 */ /* 0x000fe40000000014 */
[----:B------:R-:W-:Y:S02]  /*12000*/  LOP3.LUT R6, R6, 0x7fffe000, RZ, 0xc0, !PT ;  /* 0x7fffe00006067812 */ /* 0x000fe400078ec0ff */
[----:B------:R-:W-:Y:S01]  /*12010*/  SHF.R.U64 R14, R58, 0x10, R59 ;  /* 0x000000103a0e7819 */ /* 0x000fe2000000123b */
[----:B------:R-:W-:Y:S01]  /*12020*/  IMAD.U32 R29, R89, 0x10000, RZ ;  /* 0x00010000591d7824 */ /* 0x000fe200078e00ff */
[----:B0-----:R-:W-:-:S02]  /*12030*/  IADD3 R9, R5, R6, R12 ;  /* 0x0000000605097210 */ /* 0x001fc40007ffe00c */
[----:B------:R-:W-:Y:S02]  /*12040*/  PRMT R103, R103, 0x5410, R26 ;  /* 0x0000541067677816 */ /* 0x000fe4000000001a */
[----:B------:R-:W-:Y:S01]  /*12050*/  PRMT R101, R101, 0x5410, R24 ;  /* 0x0000541065657816 */ /* 0x000fe20000000018 */
[----:B------:R-:W-:Y:S01]  /*12060*/  IMAD R12, R9, 0x2, R16 ;  /* 0x00000002090c7824 */ /* 0x000fe200078e0210 */
[----:B------:R-:W-:Y:S01]  /*12070*/  SHF.R.U32.HI R59, RZ, 0x10, R59 ;  /* 0x00000010ff3b7819 */ /* 0x000fe2000001163b */
[----:B------:R-:W-:Y:S01]  /*12080*/  IMAD.U32 R28, R103, 0x10000, RZ ;  /* 0x00010000671c7824 */ /* 0x000fe200078e00ff */
[----:B------:R-:W-:Y:S02]  /*12090*/  SHF.R.U32.HI R57, RZ, 0x10, R57 ;  /* 0x00000010ff397819 */ /* 0x000fe40000011639 */
[----:B------:R-:W0:Y:S01]  /*120a0*/  LDS.128 R8, [R12+0x10400] ;  /* 0x010400000c087984 */ /* 0x000e220000000c00 */
[----:B------:R-:W-:Y:S02]  /*120b0*/  SHF.R.U32.HI R81, RZ, 0x10, R81 ;  /* 0x00000010ff517819 */ /* 0x000fe40000011651 */
[----:B------:R-:W-:-:S02]  /*120c0*/  SHF.R.U32.HI R82, RZ, 0x10, R83 ;  /* 0x00000010ff527819 */ /* 0x000fc40000011653 */
[----:B------:R-:W-:Y:S02]  /*120d0*/  PRMT R92, R92, 0x5410, R59 ;  /* 0x000054105c5c7816 */ /* 0x000fe4000000003b */
[----:B------:R-:W-:Y:S02]  /*120e0*/  PRMT R90, R90, 0x5410, R57 ;  /* 0x000054105a5a7816 */ /* 0x000fe40000000039 */
[----:B------:R-:W-:Y:S02]  /*120f0*/  PRMT R102, R102, 0x5410, R81 ;  /* 0x0000541066667816 */ /* 0x000fe40000000051 */
[----:B------:R-:W-:Y:S01]  /*12100*/  PRMT R113, R113, 0x5410, R82 ;  /* 0x0000541071717816 */ /* 0x000fe20000000052 */
[----:B------:R-:W-:Y:S01]  /*12110*/  IMAD.U32 R30, R90, 0x10000, RZ ;  /* 0x000100005a1e7824 */ /* 0x000fe200078e00ff */
[----:B------:R-:W-:Y:S02]  /*12120*/  LOP3.LUT R89, R89, 0xffff0000, RZ, 0xc0, !PT ;  /* 0xffff000059597812 */ /* 0x000fe400078ec0ff */
[----:B------:R-:W-:-:S02]  /*12130*/  PRMT R91, R91, 0x5410, R14 ;  /* 0x000054105b5b7816 */ /* 0x000fc4000000000e */
[----:B------:R-:W-:Y:S02]  /*12140*/  LOP3.LUT R103, R103, 0xffff0000, RZ, 0xc0, !PT ;  /* 0xffff000067677812 */ /* 0x000fe400078ec0ff */
[----:B------:R-:W-:Y:S01]  /*12150*/  LOP3.LUT R90, R90, 0xffff0000, RZ, 0xc0, !PT ;  /* 0xffff00005a5a7812 */ /* 0x000fe200078ec0ff */
[C---:B0-----:R-:W-:Y:S01]  /*12160*/  IMAD.U32 R24, R8.reuse, 0x10000, RZ ;  /* 0x0001000008187824 */ /* 0x041fe200078e00ff */
[----:B------:R-:W-:Y:S01]  /*12170*/  LOP3.LUT R8, R8, 0xffff0000, RZ, 0xc0, !PT ;  /* 0xffff000008087812 */ /* 0x000fe200078ec0ff */
[C---:B------:R-:W-:Y:S01]  /*12180*/  IMAD.U32 R27, R11.reuse, 0x10000, RZ ;  /* 0x000100000b1b7824 */ /* 0x040fe200078e00ff */
[----:B------:R-:W-:Y:S01]  /*12190*/  LOP3.LUT R11, R11, 0xffff0000, RZ, 0xc0, !PT ;  /* 0xffff00000b0b7812 */ /* 0x000fe200078ec0ff */
[C---:B------:R-:W-:Y:S01]  /*121a0*/  FMUL.FTZ R32, R24.reuse, R29 ;  /* 0x0000001d18207220 */ /* 0x040fe20000410000 */
[----:B------:R-:W-:Y:S01]  /*121b0*/  FMUL.FTZ R34, R24, R28 ;  /* 0x0000001c18227220 */ /* 0x000fe20000410000 */
[C---:B------:R-:W-:Y:S01]  /*121c0*/  IMAD.U32 R25, R9.reuse, 0x10000, RZ ;  /* 0x0001000009197824 */ /* 0x040fe200078e00ff */
[----:B------:R-:W-:Y:S01]  /*121d0*/  LOP3.LUT R9, R9, 0xffff0000, RZ, 0xc0, !PT ;  /* 0xffff000009097812 */ /* 0x000fe200078ec0ff */
[C---:B------:R-:W-:Y:S01]  /*121e0*/  IMAD.U32 R24, R102.reuse, 0x10000, RZ ;  /* 0x0001000066187824 */ /* 0x040fe200078e00ff */
[----:B------:R-:W-:Y:S01]  /*121f0*/  LOP3.LUT R102, R102, 0xffff0000, RZ, 0xc0, !PT ;  /* 0xffff000066667812 */ /* 0x000fe200078ec0ff */
[----:B------:R-:W-:Y:S01]  /*12200*/  FMUL.FTZ R31, R25, R30 ;  /* 0x0000001e191f7220 */ /* 0x000fe20000410000 */
[----:B------:R-:W-:-:S02]  /*12210*/  IMAD.U32 R26, R10, 0x10000, RZ ;  /* 0x000100000a1a7824 */ /* 0x000fc400078e00ff */
[----:B------:R-:W-:Y:S01]  /*12220*/  FMUL.FTZ R25, R25, R24 ;  /* 0x0000001819197220 */ /* 0x000fe20000410000 */
[----:B------:R-:W-:Y:S01]  /*12230*/  LOP3.LUT R10, R10, 0xffff0000, RZ, 0xc0, !PT ;  /* 0xffff00000a0a7812 */ /* 0x000fe200078ec0ff */
[----:B--2---:R-:W0:Y:S02]  /*12240*/  LDS.128 R4, [R33] ;  /* 0x0000000021047984 */ /* 0x004e240000000c00 */
[C---:B0-----:R-:W-:Y:S01]  /*12250*/  IMAD.U32 R13, R4.reuse, 0x10000, RZ ;  /* 0x00010000040d7824 */ /* 0x041fe200078e00ff */
[----:B------:R-:W-:Y:S01]  /*12260*/  LOP3.LUT R4, R4, 0xffff0000, RZ, 0xc0, !PT ;  /* 0xffff000004047812 */ /* 0x000fe200078ec0ff */
[C---:B------:R-:W-:Y:S01]  /*12270*/  IMAD.U32 R20, R7.reuse, 0x10000, RZ ;  /* 0x0001000007147824 */ /* 0x040fe200078e00ff */
[----:B------:R-:W-:Y:S01]  /*12280*/  LOP3.LUT R7, R7, 0xffff0000, RZ, 0xc0, !PT ;  /* 0xffff000007077812 */ /* 0x000fe200078ec0ff */
[C---:B------:R-:W-:Y:S01]  /*12290*/  FFMA.FTZ R32, R13.reuse, R28, -R32 ;  /* 0x0000001c0d207223 */ /* 0x040fe20000010820 */
[C---:B------:R-:W-:Y:S02]  /*122a0*/  IMAD.U32 R28, R92.reuse, 0x10000, RZ ;  /* 0x000100005c1c7824 */ /* 0x040fe400078e00ff */
[----:B------:R-:W-:Y:S01]  /*122b0*/  FFMA.FTZ R34, R13, R29, R34 ;  /* 0x0000001d0d227223 */ /* 0x000fe20000010022 */
[----:B------:R-:W-:Y:S01]  /*122c0*/  IMAD.U32 R13, R113, 0x10000, RZ ;  /* 0x00010000710d7824 */ /* 0x000fe200078e00ff */
[----:B------:R-:W-:Y:S01]  /*122d0*/  LOP3.LUT R92, R92, 0xffff0000, RZ, 0xc0, !PT ;  /* 0xffff00005c5c7812 */ /* 0x000fe200078ec0ff */
[----:B------:R-:W-:Y:S01]  /*122e0*/  FMUL.FTZ R29, R27, R28 ;  /* 0x0000001c1b1d7220 */ /* 0x000fe20000410000 */
[----:B------:R-:W-:-:S02]  /*122f0*/  IMAD.U32 R14, R5, 0x10000, RZ ;  /* 0x00010000050e7824 */ /* 0x000fc400078e00ff */
[-C--:B------:R-:W-:Y:S01]  /*12300*/  FMUL.FTZ R27, R27, R13.reuse ;  /* 0x0000000d1b1b7220 */ /* 0x080fe20000410000 */
[----:B------:R-:W-:Y:S02]  /*12310*/  IMAD.U32 R15, R6, 0x10000, RZ ;  /* 0x00010000060f7824 */ /* 0x000fe400078e00ff */
[----:B------:R-:W-:Y:S01]  /*12320*/  FFMA.FTZ R29, R20, R13, -R29 ;  /* 0x0000000d141d7223 */ /* 0x000fe2000001081d */
[----:B------:R-:W-:Y:S01]  /*12330*/  FMUL.FTZ R13, R8, R89 ;  /* 0x00000059080d7220 */ /* 0x000fe20000410000 */
[C---:B------:R-:W-:Y:S01]  /*12340*/  FFMA.FTZ R31, R14.reuse, R24, -R31 ;  /* 0x000000180e1f7223 */ /* 0x040fe2000001081f */
[----:B------:R-:W-:Y:S01]  /*12350*/  FFMA.FTZ R14, R14, R30, R25 ;  /* 0x0000001e0e0e7223 */ /* 0x000fe20000010019 */
[-C--:B------:R-:W-:Y:S01]  /*12360*/  FMUL.FTZ R25, R8, R103.reuse ;  /* 0x0000006708197220 */ /* 0x080fe20000410000 */
[----:B------:R-:W-:Y:S01]  /*12370*/  FFMA.FTZ R103, R4, R103, -R13 ;  /* 0x0000006704677223 */ /* 0x000fe2000001080d */
[----:B------:R-:W-:Y:S02]  /*12380*/  IMAD.U32 R13, R91, 0x10000, RZ ;  /* 0x000100005b0d7824 */ /* 0x000fe400078e00ff */
[----:B------:R-:W-:Y:S01]  /*12390*/  FFMA.FTZ R27, R20, R28, R27 ;  /* 0x0000001c141b7223 */ /* 0x000fe2000001001b */
[----:B------:R-:W-:Y:S01]  /*123a0*/  FFMA.FTZ R25, R4, R89, R25 ;  /* 0x0000005904197223 */ /* 0x000fe20000010019 */
[----:B------:R-:W-:-:S02]  /*123b0*/  IMAD.U32 R8, R101, 0x10000, RZ ;  /* 0x0001000065087824 */ /* 0x000fc400078e00ff */
[C---:B------:R-:W-:Y:S01]  /*123c0*/  FMUL.FTZ R4, R26.reuse, R13 ;  /* 0x0000000d1a047220 */ /* 0x040fe20000410000 */
[----:B------:R-:W-:Y:S01]  /*123d0*/  LOP3.LUT R5, R5, 0xffff0000, RZ, 0xc0, !PT ;  /* 0xffff000005057812 */ /* 0x000fe200078ec0ff */
[C---:B------:R-:W-:Y:S01]  /*123e0*/  FMUL.FTZ R20, R9.reuse, R90 ;  /* 0x0000005a09147220 */ /* 0x040fe20000410000 */
[----:B------:R-:W-:Y:S01]  /*123f0*/  FMUL.FTZ R9, R9, R102 ;  /* 0x0000006609097220 */ /* 0x000fe20000410000 */
[----:B------:R-:W-:Y:S01]  /*12400*/  FFMA.FTZ R24, R15, R8, -R4 ;  /* 0x000000080f187223 */ /* 0x000fe20000010804 */
[----:B------:R-:W-:Y:S01]  /*12410*/  LOP3.LUT R91, R91, 0xffff0000, RZ, 0xc0, !PT ;  /* 0xffff00005b5b7812 */ /* 0x000fe200078ec0ff */
[----:B------:R-:W-:Y:S01]  /*12420*/  FFMA.FTZ R20, R5, R102, -R20 ;  /* 0x0000006605147223 */ /* 0x000fe20000010814 */
[----:B------:R-:W-:Y:S01]  /*12430*/  LOP3.LUT R101, R101, 0xffff0000, RZ, 0xc0, !PT ;  /* 0xffff000065657812 */ /* 0x000fe200078ec0ff */
[----:B------:R-:W-:Y:S01]  /*12440*/  FFMA.FTZ R9, R5, R90, R9 ;  /* 0x0000005a05097223 */ /* 0x000fe20000010009 */
[----:B------:R-:W-:Y:S01]  /*12450*/  LOP3.LUT R4, R113, 0xffff0000, RZ, 0xc0, !PT ;  /* 0xffff000071047812 */ /* 0x000fe200078ec0ff */
[----:B------:R-:W-:Y:S01]  /*12460*/  FMUL.FTZ R26, R26, R8 ;  /* 0x000000081a1a7220 */ /* 0x000fe20000410000 */
[----:B------:R-:W-:Y:S01]  /*12470*/  LOP3.LUT R6, R6, 0xffff0000, RZ, 0xc0, !PT ;  /* 0xffff000006067812 */ /* 0x000fe200078ec0ff */
[C---:B------:R-:W-:Y:S01]  /*12480*/  FMUL.FTZ R5, R10.reuse, R91 ;  /* 0x0000005b0a057220 */ /* 0x040fe20000410000 */
[C---:B------:R-:W-:Y:S01]  /*12490*/  FMUL.FTZ R8, R11.reuse, R92 ;  /* 0x0000005c0b087220 */ /* 0x040fe20000410000 */
[-C--:B------:R-:W-:Y:S01]  /*124a0*/  FMUL.FTZ R10, R10, R101.reuse ;  /* 0x000000650a0a7220 */ /* 0x080fe20000410000 */
[-C--:B------:R-:W-:Y:S01]  /*124b0*/  FMUL.FTZ R11, R11, R4.reuse ;  /* 0x000000040b0b7220 */ /* 0x080fe20000410000 */
[C---:B------:R-:W-:Y:S01]  /*124c0*/  FFMA.FTZ R101, R6.reuse, R101, -R5 ;  /* 0x0000006506657223 */ /* 0x040fe20000010805 */
[----:B------:R-:W-:Y:S01]  /*124d0*/  FFMA.FTZ R28, R7, R4, -R8 ;  /* 0x00000004071c7223 */ /* 0x000fe20000010808 */
[----:B------:R-:W-:Y:S01]  /*124e0*/  FFMA.FTZ R26, R15, R13, R26 ;  /* 0x0000000d0f1a7223 */ /* 0x000fe2000001001a */
        /* <DEDUP_REMOVED lines=12> */
.L_x_1543:
[----:B------:R-:W-:Y:S05]  /*125b0*/  BSYNC B1 ;  /* 0x0000000000017941 */ /* 0x000fea0003800000 */
.L_x_1542:
[----:B------:R-:W-:Y:S05]  /*125c0*/  @P3 BRA `(.L_x_1501) ;  /* 0x0000000c006c3947 */ /* 0x000fea0003800000 */
[----:B-1234-:R-:W2:Y:S01]  /*125d0*/  LDL R4, [R1+0x70] ;  /* 0x0000700001047983 */ /* 0x01eea20000100800 */
[----:B------:R-:W1:Y:S03]  /*125e0*/  LDC R33, c[0x0][0x3d4] ;  /* 0x0000f500ff217b82 */ /* 0x000e660000000800 */
[----:B------:R3:W5:Y:S01]  /*125f0*/  LDL R36, [R1+0x74] ;  /* 0x0000740001247983 */ /* 0x0007620000100800 */
[----:B------:R-:W-:Y:S01]  /*12600*/  BSSY B1, `(.L_x_1546) ;  /* 0x000006f000017945 */ /* 0x000fe20003800000 */
[-C--:B-1----:R-:W-:Y:S02]  /*12610*/  ISETP.GE.AND P0, PT, R229, R33.reuse, PT ;  /* 0x00000021e500720c */ /* 0x082fe40003f06270 */
[----:B------:R-:W-:Y:S01]  /*12620*/  ISETP.GE.AND P1, PT, R226, R33, PT ;  /* 0x00000021e200720c */ /* 0x000fe20003f26270 */
[----:B--2---:R-:W-:-:S05]  /*12630*/  IMAD.SHL.U32 R4, R4, 0x40, RZ ;  /* 0x0000004004047824 */ /* 0x004fca00078e00ff */
[----:B------:R-:W-:-:S04]  /*12640*/  LOP3.LUT R35, R4, 0x1c0, RZ, 0xc0, !PT ;  /* 0x000001c004237812 */ /* 0x000fc800078ec0ff */
[----:B------:R-:W-:Y:S01]  /*12650*/  SHF.R.U32.HI R37, RZ, 0x3, R35 ;  /* 0x00000003ff257819 */ /* 0x000fe20000011623 */
[----:B---3--:R-:W-:Y:S06]  /*12660*/  @P0 BRA `(.L_x_1547) ;  /* 0x0000000400a00947 */ /* 0x008fec0003800000 */
[----:B------:R-:W2:Y:S04]  /*12670*/  LDL R5, [R1+0x28] ;  /* 0x0000280001057983 */ /* 0x000ea80000100800 */
[----:B------:R-:W3:Y:S01]  /*12680*/  LDL R38, [R1+0x80] ;  /* 0x0000800001267983 */ /* 0x000ee20000100800 */
[----:B------:R-:W-:Y:S02]  /*12690*/  SHF.R.U64 R20, R64, 0x10, R65 ;  /* 0x0000001040147819 */ /* 0x000fe40000001241 */
[----:B------:R-:W-:Y:S02]  /*126a0*/  SHF.R.U64 R26, R72, 0x10, R73 ;  /* 0x00000010481a7819 */ /* 0x000fe40000001249 */
[----:B------:R-:W-:Y:S02]  /*126b0*/  SHF.R.U64 R24, R74, 0x10, R75 ;  /* 0x000000104a187819 */ /* 0x000fe4000000124b */
[----:B------:R-:W-:-:S02]  /*126c0*/  PRMT R93, R93, 0x5410, R20 ;  /* 0x000054105d5d7816 */ /* 0x000fc40000000014 */
[--C-:B------:R-:W-:Y:S02]  /*126d0*/  SHF.R.U64 R14, R66, 0x10, R67.reuse ;  /* 0x00000010420e7819 */ /* 0x100fe40000001243 */
[----:B------:R-:W-:Y:S01]  /*126e0*/  PRMT R97, R97, 0x5410, R26 ;  /* 0x0000541061617816 */ /* 0x000fe2000000001a */
[----:B------:R-:W-:Y:S01]  /*126f0*/  IMAD.U32 R29, R93, 0x10000, RZ ;  /* 0x000100005d1d7824 */ /* 0x000fe200078e00ff */
[----:B------:R-:W-:Y:S02]  /*12700*/  PRMT R99, R99, 0x5410, R24 ;  /* 0x0000541063637816 */ /* 0x000fe40000000018 */
[----:B------:R-:W-:Y:S01]  /*12710*/  SHF.R.U32.HI R67, RZ, 0x10, R67 ;  /* 0x00000010ff437819 */ /* 0x000fe20000011643 */
[----:B------:R-:W-:Y:S01]  /*12720*/  IMAD.U32 R28, R97, 0x10000, RZ ;  /* 0x00010000611c7824 */ /* 0x000fe200078e00ff */
[----:B------:R-:W-:Y:S02]  /*12730*/  SHF.R.U32.HI R65, RZ, 0x10, R65 ;  /* 0x00000010ff417819 */ /* 0x000fe40000011641 */
[----:B------:R-:W-:-:S02]  /*12740*/  SHF.R.U32.HI R73, RZ, 0x10, R73 ;  /* 0x00000010ff497819 */ /* 0x000fc40000011649 */
[----:B------:R-:W-:Y:S02]  /*12750*/  SHF.R.U32.HI R75, RZ, 0x10, R75 ;  /* 0x00000010ff4b7819 */ /* 0x000fe4000001164b */
[----:B------:R-:W-:Y:S02]  /*12760*/  PRMT R96, R96, 0x5410, R67 ;  /* 0x0000541060607816 */ /* 0x000fe40000000043 */
[----:B------:R-:W-:Y:S02]  /*12770*/  PRMT R94, R94, 0x5410, R65 ;  /* 0x000054105e5e7816 */ /* 0x000fe40000000041 */
[----:B------:R-:W-:Y:S02]  /*12780*/  PRMT R98, R98, 0x5410, R73 ;  /* 0x0000541062627816 */ /* 0x000fe40000000049 */
[----:B------:R-:W-:Y:S01]  /*12790*/  PRMT R100, R100, 0x5410, R75 ;  /* 0x0000541064647816 */ /* 0x000fe2000000004b */
[----:B------:R-:W-:Y:S01]  /*127a0*/  IMAD.U32 R30, R94, 0x10000, RZ ;  /* 0x000100005e1e7824 */ /* 0x000fe200078e00ff */
[----:B------:R-:W-:-:S02]  /*127b0*/  LOP3.LUT R93, R93, 0xffff0000, RZ, 0xc0, !PT ;  /* 0xffff00005d5d7812 */ /* 0x000fc400078ec0ff */
[----:B------:R-:W-:Y:S02]  /*127c0*/  PRMT R95, R95, 0x5410, R14 ;  /* 0x000054105f5f7816 */ /* 0x000fe4000000000e */
        /* <DEDUP_REMOVED lines=10> */
[----:B0----5:R-:W-:Y:S02]  /*12870*/  IADD3 R9, R4, R7, R36 ;  /* 0x0000000704097210 */ /* 0x021fe40007ffe024 */
        /* <DEDUP_REMOVED lines=16> */
[-C--:B------:R-:W-:Y:S01]  /*12980*/  FMUL.FTZ R34, R24, R28.reuse ;  /* 0x0000001c18227220 */ /* 0x080fe20000410000 */
[C---:B------:R-:W-:Y:S01]  /*12990*/  IMAD.U32 R25, R9.reuse, 0x10000, RZ ;  /* 0x0001000009197824 */ /* 0x040fe200078e00ff */
[----:B------:R-:W-:Y:S01]  /*129a0*/  LOP3.LUT R9, R9, 0xffff0000, RZ, 0xc0, !PT ;  /* 0xffff000009097812 */ /* 0x000fe200078ec0ff */
[----:B------:R-:W-:Y:S01]  /*129b0*/  FFMA.FTZ R32, R13, R28, -R32 ;  /* 0x0000001c0d207223 */ /* 0x000fe20000010820 */
[----:B------:R-:W-:-:S02]  /*129c0*/  IMAD.U32 R28, R96, 0x10000, RZ ;  /* 0x00010000601c7824 */ /* 0x000fc400078e00ff */
[----:B------:R-:W-:Y:S01]  /*129d0*/  FFMA.FTZ R34, R13, R29, R34 ;  /* 0x0000001d0d227223 */ /* 0x000fe20000010022 */
[----:B------:R-:W-:Y:S02]  /*129e0*/  IMAD.U32 R24, R98, 0x10000, RZ ;  /* 0x0001000062187824 */ /* 0x000fe400078e00ff */
[----:B------:R-:W-:Y:S01]  /*129f0*/  FMUL.FTZ R31, R25, R30 ;  /* 0x0000001e191f7220 */ /* 0x000fe20000410000 */
[----:B------:R-:W-:Y:S02]  /*12a00*/  IMAD.U32 R13, R100, 0x10000, RZ ;  /* 0x00010000640d7824 */ /* 0x000fe400078e00ff */
[----:B------:R-:W-:Y:S01]  /*12a10*/  FMUL.FTZ R29, R27, R28 ;  /* 0x0000001c1b1d7220 */ /* 0x000fe20000410000 */
[-C--:B------:R-:W-:Y:S01]  /*12a20*/  FMUL.FTZ R25, R25, R24.reuse ;  /* 0x0000001819197220 */ /* 0x080fe20000410000 */
[----:B------:R-:W-:Y:S01]  /*12a30*/  FFMA.FTZ R31, R14, R24, -R31 ;  /* 0x000000180e1f7223 */ /* 0x000fe2000001081f */
[-C--:B------:R-:W-:Y:S01]  /*12a40*/  FMUL.FTZ R27, R27, R13.reuse ;  /* 0x0000000d1b1b7220 */ /* 0x080fe20000410000 */
[----:B------:R-:W-:Y:S01]  /*12a50*/  FFMA.FTZ R29, R20, R13, -R29 ;  /* 0x0000000d141d7223 */ /* 0x000fe2000001081d */
[----:B------:R-:W-:Y:S01]  /*12a60*/  FMUL.FTZ R13, R8, R93 ;  /* 0x0000005d080d7220 */ /* 0x000fe20000410000 */
[----:B------:R-:W-:Y:S01]  /*12a70*/  FFMA.FTZ R14, R14, R30, R25 ;  /* 0x0000001e0e0e7223 */ /* 0x000fe20000010019 */
[-C--:B------:R-:W-:Y:S01]  /*12a80*/  FMUL.FTZ R25, R8, R97.reuse ;  /* 0x0000006108197220 */ /* 0x080fe20000410000 */
[----:B------:R-:W-:Y:S01]  /*12a90*/  LOP3.LUT R98, R98, 0xffff0000, RZ, 0xc0, !PT ;  /* 0xffff000062627812 */ /* 0x000fe200078ec0ff */
[----:B------:R-:W-:Y:S01]  /*12aa0*/  FFMA.FTZ R97, R4, R97, -R13 ;  /* 0x0000006104617223 */ /* 0x000fe2000001080d */
[----:B------:R-:W-:-:S02]  /*12ab0*/  IMAD.U32 R26, R10, 0x10000, RZ ;  /* 0x000100000a1a7824 */ /* 0x000fc400078e00ff */
[----:B------:R-:W-:Y:S01]  /*12ac0*/  FFMA.FTZ R27, R20, R28, R27 ;  /* 0x0000001c141b7223 */ /* 0x000fe2000001001b */
[----:B------:R-:W-:Y:S02]  /*12ad0*/  IMAD.U32 R13, R95, 0x10000, RZ ;  /* 0x000100005f0d7824 */ /* 0x000fe400078e00ff */
[----:B------:R-:W-:Y:S01]  /*12ae0*/  FMUL.FTZ R20, R9, R94 ;  /* 0x0000005e09147220 */ /* 0x000fe20000410000 */
[----:B------:R-:W-:Y:S01]  /*12af0*/  FFMA.FTZ R25, R4, R93, R25 ;  /* 0x0000005d04197223 */ /* 0x000fe20000010019 */
[----:B------:R-:W-:Y:S01]  /*12b00*/  LOP3.LUT R10, R10, 0xffff0000, RZ, 0xc0, !PT ;  /* 0xffff00000a0a7812 */ /* 0x000fe200078ec0ff */
[----:B------:R-:W-:Y:S02]  /*12b10*/  IMAD.U32 R8, R99, 0x10000, RZ ;  /* 0x0001000063087824 */ /* 0x000fe400078e00ff */
[-C--:B------:R-:W-:Y:S01]  /*12b20*/  FMUL.FTZ R9, R9, R98.reuse ;  /* 0x0000006209097220 */ /* 0x080fe20000410000 */
[----:B------:R-:W-:Y:S01]  /*12b30*/  FMUL.FTZ R4, R26, R13 ;  /* 0x0000000d1a047220 */ /* 0x000fe20000410000 */
[----:B------:R-:W-:Y:S01]  /*12b40*/  LOP3.LUT R95, R95, 0xffff0000, RZ, 0xc0, !PT ;  /* 0xffff00005f5f7812 */ /* 0x000fe200078ec0ff */
[C---:B------:R-:W-:Y:S01]  /*12b50*/  FFMA.FTZ R20, R5.reuse, R98, -R20 ;  /* 0x0000006205147223 */ /* 0x040fe20000010814 */
[----:B------:R-:W-:Y:S01]  /*12b60*/  LOP3.LUT R96, R96, 0xffff0000, RZ, 0xc0, !PT ;  /* 0xffff000060607812 */ /* 0x000fe200078ec0ff */
[----:B------:R-:W-:Y:S01]  /*12b70*/  FFMA.FTZ R9, R5, R94, R9 ;  /* 0x0000005e05097223 */ /* 0x000fe20000010009 */
[----:B------:R-:W-:Y:S01]  /*12b80*/  LOP3.LUT R99, R99, 0xffff0000, RZ, 0xc0, !PT ;  /* 0xffff000063637812 */ /* 0x000fe200078ec0ff */
[----:B------:R-:W-:Y:S01]  /*12b90*/  FFMA.FTZ R24, R15, R8, -R4 ;  /* 0x000000080f187223 */ /* 0x000fe20000010804 */
[----:B------:R-:W-:Y:S01]  /*12ba0*/  LOP3.LUT R100, R100, 0xffff0000, RZ, 0xc0, !PT ;  /* 0xffff000064647812 */ /* 0x000fe200078ec0ff */
[----:B------:R-:W-:Y:S01]  /*12bb0*/  FMUL.FTZ R5, R10, R95 ;  /* 0x0000005f0a057220 */ /* 0x000fe20000410000 */
[C---:B------:R-:W-:Y:S01]  /*12bc0*/  FMUL.FTZ R4, R11.reuse, R96 ;  /* 0x000000600b047220 */ /* 0x040fe20000410000 */
[----:B------:R-:W-:Y:S01]  /*12bd0*/  FMUL.FTZ R26, R26, R8 ;  /* 0x000000081a1a7220 */ /* 0x000fe20000410000 */
        /* <DEDUP_REMOVED lines=17> */
.L_x_1547:
[----:B------:R-:W-:Y:S05]  /*12cf0*/  BSYNC B1 ;  /* 0x0000000000017941 */ /* 0x000fea0003800000 */
.L_x_1546:
[----:B------:R-:W-:Y:S05]  /*12d00*/  @P1 BRA `(.L_x_1501) ;  /* 0x00000004009c1947 */ /* 0x000fea0003800000 */
[----:B------:R-:W2:Y:S01]  /*12d10*/  LDL R34, [R1+0x7c] ;  /* 0x00007c0001227983 */ /* 0x000ea20000100800 */
[----:B------:R-:W-:Y:S02]  /*12d20*/  LEA.HI R0, R33, R0, RZ, 0x1d ;  /* 0x0000000021007211 */ /* 0x000fe400078fe8ff */
[----:B-1----:R-:W-:Y:S02]  /*12d30*/  SHF.R.U64 R12, R68, 0x10, R69 ;  /* 0x00000010440c7819 */ /* 0x002fe40000001245 */
[----:B------:R-:W-:Y:S01]  /*12d40*/  SHF.R.S32.HI R5, RZ, 0x1f, R0 ;  /* 0x0000001fff057819 */ /* 0x000fe20000011400 */
[----:B------:R-:W-:Y:S01]  /*12d50*/  IMAD.SHL.U32 R4, R0, 0x8, RZ ;  /* 0x0000000800047824 */ /* 0x000fe200078e00ff */
[----:B------:R-:W-:Y:S02]  /*12d60*/  SHF.R.U64 R20, R76, 0x10, R77 ;  /* 0x000000104c147819 */ /* 0x000fe4000000124d */
[----:B------:R-:W-:Y:S02]  /*12d70*/  LEA.HI R5, R5, R0, RZ, 0x3 ;  /* 0x0000000005057211 */ /* 0x000fe400078f18ff */
[----:B------:R-:W-:-:S02]  /*12d80*/  LOP3.LUT R0, R35, 0x38, R4, 0xf8, !PT ;  /* 0x0000003823007812 */ /* 0x000fc400078ef804 */
[----:B------:R-:W-:Y:S01]  /*12d90*/  SHF.R.U32.HI R68, RZ, 0x10, R69 ;  /* 0x00000010ff447819 */ /* 0x000fe20000011645 */
[----:B------:R-:W-:Y:S01]  /*12da0*/  IMAD.SHL.U32 R5, R5, 0x400, RZ ;  /* 0x0000040005057824 */ /* 0x000fe200078e00ff */
[----:B------:R-:W-:Y:S02]  /*12db0*/  LOP3.LUT R0, R0, R37, RZ, 0x3c, !PT ;  /* 0x0000002500007212 */ /* 0x000fe400078e3cff */
[----:B------:R-:W-:Y:S02]  /*12dc0*/  PRMT R25, R3, 0x5410, R12 ;  /* 0x0000541003197816 */ /* 0x000fe4000000000c */
[----:B------:R-:W-:Y:S02]  /*12dd0*/  LOP3.LUT R5, R5, 0x7fffe000, RZ, 0xc0, !PT ;  /* 0x7fffe00005057812 */ /* 0x000fe400078ec0ff */
[----:B------:R-:W-:Y:S01]  /*12de0*/  PRMT R85, R85, 0x5410, R20 ;  /* 0x0000541055557816 */ /* 0x000fe20000000014 */
[----:B------:R-:W-:Y:S01]  /*12df0*/  IMAD.U32 R26, R25, 0x10000, RZ ;  /* 0x00010000191a7824 */ /* 0x000fe200078e00ff */
[----:B0----5:R-:W-:-:S02]  /*12e00*/  IADD3 R9, R0, R5, R36 ;  /* 0x0000000500097210 */ /* 0x021fc40007ffe024 */
[----:B------:R-:W-:Y:S01]  /*12e10*/  SHF.R.U32.HI R77, RZ, 0x10, R77 ;  /* 0x00000010ff4d7819 */ /* 0x000fe2000001164d */
[----:B------:R-:W-:Y:S01]  /*12e20*/  IMAD.U32 R24, R85, 0x10000, RZ ;  /* 0x0001000055187824 */ /* 0x000fe200078e00ff */
[----:B------:R-:W-:Y:S01]  /*12e30*/  SHF.R.U64 R28, R70, 0x10, R71 ;  /* 0x00000010461c7819 */ /* 0x000fe20000001247 */
[----:B------:R-:W-:Y:S01]  /*12e40*/  IMAD R0, R9, 0x2, R16 ;  /* 0x0000000209007824 */ /* 0x000fe200078e0210 */
[----:B------:R-:W-:Y:S02]  /*12e50*/  PRMT R27, R21, 0x5410, R68 ;  /* 0x00005410151b7816 */ /* 0x000fe40000000044 */
[----:B------:R-:W-:Y:S02]  /*12e60*/  SHF.R.U64 R14, R78, 0x10, R79 ;  /* 0x000000104e0e7819 */ /* 0x000fe4000000124f */
[----:B------:R-:W0:Y:S01]  /*12e70*/  LDS.128 R8, [R0+0x10400] ;  /* 0x0104000000087984 */ /* 0x000e220000000c00 */
[----:B------:R-:W-:Y:S01]  /*12e80*/  SHF.R.U32.HI R71, RZ, 0x10, R71 ;  /* 0x00000010ff477819 */ /* 0x000fe20000011647 */
[----:B------:R-:W-:Y:S01]  /*12e90*/  IMAD.U32 R29, R27, 0x10000, RZ ;  /* 0x000100001b1d7824 */ /* 0x000fe200078e00ff */
[----:B------:R-:W-:-:S02]  /*12ea0*/  SHF.R.U32.HI R79, RZ, 0x10, R79 ;  /* 0x00000010ff4f7819 */ /* 0x000fc4000001164f */
[----:B------:R-:W-:Y:S02]  /*12eb0*/  PRMT R86, R86, 0x5410, R77 ;  /* 0x0000541056567816 */ /* 0x000fe4000000004d */
[----:B------:R-:W-:Y:S02]  /*12ec0*/  PRMT R84, R84, 0x5410, R71 ;  /* 0x0000541054547816 */ /* 0x000fe40000000047 */
[----:B------:R-:W-:Y:S02]  /*12ed0*/  PRMT R88, R88, 0x5410, R79 ;  /* 0x0000541058587816 */ /* 0x000fe4000000004f */
[----:B------:R-:W-:Y:S02]  /*12ee0*/  PRMT R28, R23, 0x5410, R28 ;  /* 0x00005410171c7816 */ /* 0x000fe4000000001c */
[----:B------:R-:W-:Y:S02]  /*12ef0*/  PRMT R87, R87, 0x5410, R14 ;  /* 0x0000541057577816 */ /* 0x000fe4000000000e */
[----:B------:R-:W-:-:S02]  /*12f00*/  LOP3.LUT R25, R25, 0xffff0000, RZ, 0xc0, !PT ;  /* 0xffff000019197812 */ /* 0x000fc400078ec0ff */
[----:B------:R-:W-:Y:S01]  /*12f10*/  LOP3.LUT R85, R85, 0xffff0000, RZ, 0xc0, !PT ;  /* 0xffff000055557812 */ /* 0x000fe200078ec0ff */
[C---:B0-----:R-:W-:Y:S01]  /*12f20*/  IMAD.U32 R15, R8.reuse, 0x10000, RZ ;  /* 0x00010000080f7824 */ /* 0x041fe200078e00ff */
[----:B------:R-:W-:Y:S01]  /*12f30*/  LOP3.LUT R8, R8, 0xffff0000, RZ, 0xc0, !PT ;  /* 0xffff000008087812 */ /* 0x000fe200078ec0ff */
[C---:B------:R-:W-:Y:S01]  /*12f40*/  IMAD.U32 R20, R9.reuse, 0x10000, RZ ;  /* 0x0001000009147824 */ /* 0x040fe200078e00ff */
[----:B------:R-:W-:Y:S01]  /*12f50*/  LOP3.LUT R9, R9, 0xffff0000, RZ, 0xc0, !PT ;  /* 0xffff000009097812 */ /* 0x000fe200078ec0ff */
[C---:B------:R-:W-:Y:S01]  /*12f60*/  FMUL.FTZ R30, R15.reuse, R26 ;  /* 0x0000001a0f1e7220 */ /* 0x040fe20000410000 */
[----:B------:R-:W-:Y:S01]  /*12f70*/  FMUL.FTZ R32, R15, R24 ;  /* 0x000000180f207220 */ /* 0x000fe20000410000 */
[----:B------:R-:W-:Y:S02]  /*12f80*/  IMAD.U32 R15, R86, 0x10000, RZ ;  /* 0x00010000560f7824 */ /* 0x000fe400078e00ff */
[----:B------:R-:W-:Y:S01]  /*12f90*/  FMUL.FTZ R31, R20, R29 ;  /* 0x0000001d141f7220 */ /* 0x000fe20000410000 */
[----:B------:R-:W-:Y:S01]  /*12fa0*/  IMAD.U32 R23, R11, 0x10000, RZ ;  /* 0x000100000b177824 */ /* 0x000fe200078e00ff */
[----:B------:R-:W-:Y:S01]  /*12fb0*/  LOP3.LUT R86, R86, 0xffff0000, RZ, 0xc0, !PT ;  /* 0xffff000056567812 */ /* 0x000fe200078ec0ff */
[----:B------:R-:W-:Y:S01]  /*12fc0*/  FMUL.FTZ R33, R20, R15 ;  /* 0x0000000f14217220 */ /* 0x000fe20000410000 */
[C---:B------:R-:W-:Y:S01]  /*12fd0*/  IMAD.U32 R21, R10.reuse, 0x10000, RZ ;  /* 0x000100000a157824 */ /* 0x040fe200078e00ff */
[----:B------:R-:W-:-:S02]  /*12fe0*/  LOP3.LUT R10, R10, 0xffff0000, RZ, 0xc0, !PT ;  /* 0xffff00000a0a7812 */ /* 0x000fc400078ec0ff */
[----:B------:R-:W-:Y:S01]  /*12ff0*/  LOP3.LUT R11, R11, 0xffff0000, RZ, 0xc0, !PT ;  /* 0xffff00000b0b7812 */ /* 0x000fe200078ec0ff */
[----:B--2---:R-:W0:Y:S02]  /*13000*/  LDS.128 R4, [R34] ;  /* 0x0000000022047984 */ /* 0x004e240000000c00 */
[C---:B0-----:R-:W-:Y:S01]  /*13010*/  IMAD.U32 R3, R4.reuse, 0x10000, RZ ;  /* 0x0001000004037824 */ /* 0x041fe200078e00ff */
[----:B------:R-:W-:Y:S01]  /*13020*/  LOP3.LUT R4, R4, 0xffff0000, RZ, 0xc0, !PT ;  /* 0xffff000004047812 */ /* 0x000fe200078ec0ff */
[C---:B------:R-:W-:Y:S01]  /*13030*/  IMAD.U32 R12, R5.reuse, 0x10000, RZ ;  /* 0x00010000050c7824 */ /* 0x040fe200078e00ff */
[----:B------:R-:W-:Y:S01]  /*13040*/  LOP3.LUT R5, R5, 0xffff0000, RZ, 0xc0, !PT ;  /* 0xffff000005057812 */ /* 0x000fe200078ec0ff */
[C---:B------:R-:W-:Y:S01]  /*13050*/  FFMA.FTZ R30, R3.reuse, R24, -R30 ;  /* 0x00000018031e7223 */ /* 0x040fe2000001081e */
[----:B------:R-:W-:Y:S02]  /*13060*/  IMAD.U32 R24, R84, 0x10000, RZ ;  /* 0x0001000054187824 */ /* 0x000fe400078e00ff */
[----:B------:R-:W-:Y:S01]  /*13070*/  FFMA.FTZ R32, R3, R26, R32 ;  /* 0x0000001a03207223 */ /* 0x000fe20000010020 */
[----:B------:R-:W-:-:S02]  /*13080*/  IMAD.U32 R3, R88, 0x10000, RZ ;  /* 0x0001000058037824 */ /* 0x000fc400078e00ff */
[C---:B------:R-:W-:Y:S01]  /*13090*/  FFMA.FTZ R31, R12.reuse, R15, -R31 ;  /* 0x0000000f0c1f7223 */ /* 0x040fe2000001081f */
[----:B------:R-:W-:Y:S02]  /*130a0*/  IMAD.U32 R14, R7, 0x10000, RZ ;  /* 0x00010000070e7824 */ /* 0x000fe400078e00ff */
[CC--:B------:R-:W-:Y:S01]  /*130b0*/  FMUL.FTZ R15, R23.reuse, R24.reuse ;  /* 0x00000018170f7220 */ /* 0x0c0fe20000410000 */
[----:B------:R-:W-:Y:S01]  /*130c0*/  FMUL.FTZ R35, R23, R3 ;  /* 0x0000000317237220 */ /* 0x000fe20000410000 */
[----:B------:R-:W-:Y:S01]  /*130d0*/  FFMA.FTZ R33, R12, R29, R33 ;  /* 0x0000001d0c217223 */ /* 0x000fe20000010021 */
[----:B------:R-:W-:Y:S01]  /*130e0*/  LOP3.LUT R12, R27, 0xffff0000, RZ, 0xc0, !PT ;  /* 0xffff00001b0c7812 */ /* 0x000fe200078ec0ff */
[C---:B------:R-:W-:Y:S01]  /*130f0*/  FFMA.FTZ R23, R14.reuse, R3, -R15 ;  /* 0x000000030e177223 */ /* 0x040fe2000001080f */
[----:B------:R-:W-:Y:S01]  /*13100*/  FFMA.FTZ R35, R14, R24, R35 ;  /* 0x000000180e237223 */ /* 0x000fe20000010023 */
[C---:B------:R-:W-:Y:S01]  /*13110*/  FMUL.FTZ R3, R8.reuse, R25 ;  /* 0x0000001908037220 */ /* 0x040fe20000410000 */
[----:B------:R-:W-:Y:S01]  /*13120*/  FMUL.FTZ R15, R8, R85 ;  /* 0x00000055080f7220 */ /* 0x000fe20000410000 */
[----:B------:R-:W-:-:S02]  /*13130*/  IMAD.U32 R14, R28, 0x10000, RZ ;  /* 0x000100001c0e7824 */ /* 0x000fc400078e00ff */
[----:B------:R-:W-:Y:S01]  /*13140*/  FMUL.FTZ R20, R9, R12 ;  /* 0x0000000c09147220 */ /* 0x000fe20000410000 */
[C---:B------:R-:W-:Y:S01]  /*13150*/  FFMA.FTZ R85, R4.reuse, R85, -R3 ;  /* 0x0000005504557223 */ /* 0x040fe20000010803 */
[----:B------:R-:W-:Y:S02]  /*13160*/  IMAD.U32 R8, R87, 0x10000, RZ ;  /* 0x0001000057087824 */ /* 0x000fe400078e00ff */
[----:B------:R-:W-:Y:S01]  /*13170*/  FFMA.FTZ R15, R4, R25, R15 ;  /* 0x00000019040f7223 */ /* 0x000fe2000001000f */
[----:B------:R-:W-:Y:S02]  /*13180*/  IMAD.U32 R13, R6, 0x10000, RZ ;  /* 0x00010000060d7824 */ /* 0x000fe400078e00ff */
[----:B------:R-:W-:Y:S01]  /*13190*/  FMUL.FTZ R9, R9, R86 ;  /* 0x0000005609097220 */ /* 0x000fe20000410000 */
[C---:B------:R-:W-:Y:S01]  /*131a0*/  FMUL.FTZ R4, R21.reuse, R14 ;  /* 0x0000000e15047220 */ /* 0x040fe20000410000 */
[----:B------:R-:W-:Y:S01]  /*131b0*/  LOP3.LUT R3, R28, 0xffff0000, RZ, 0xc0, !PT ;  /* 0xffff00001c037812 */ /* 0x000fe200078ec0ff */
[----:B------:R-:W-:Y:S01]  /*131c0*/  FMUL.FTZ R24, R21, R8 ;  /* 0x0000000815187220 */ /* 0x000fe20000410000 */
[----:B------:R-:W-:Y:S01]  /*131d0*/  LOP3.LUT R84, R84, 0xffff0000, RZ, 0xc0, !PT ;  /* 0xffff000054547812 */ /* 0x000fe200078ec0ff */
[----:B------:R-:W-:Y:S01]  /*131e0*/  FFMA.FTZ R20, R5, R86, -R20 ;  /* 0x0000005605147223 */ /* 0x000fe20000010814 */
[----:B------:R-:W-:Y:S01]  /*131f0*/  LOP3.LUT R87, R87, 0xffff0000, RZ, 0xc0, !PT ;  /* 0xffff000057577812 */ /* 0x000fe200078ec0ff */
[----:B------:R-:W-:Y:S01]  /*13200*/  FFMA.FTZ R12, R5, R12, R9 ;  /* 0x0000000c050c7223 */ /* 0x000fe20000010009 */
[----:B------:R-:W-:Y:S01]  /*13210*/  LOP3.LUT R88, R88, 0xffff0000, RZ, 0xc0, !PT ;  /* 0xffff000058587812 */ /* 0x000fe200078ec0ff */
[----:B------:R-:W-:Y:S01]  /*13220*/  FFMA.FTZ R21, R13, R8, -R4 ;  /* 0x000000080d157223 */ /* 0x000fe20000010804 */
[----:B------:R-:W-:Y:S01]  /*13230*/  LOP3.LUT R6, R6, 0xffff0000, RZ, 0xc0, !PT ;  /* 0xffff000006067812 */ /* 0x000fe200078ec0ff */
[C---:B------:R-:W-:Y:S01]  /*13240*/  FMUL.FTZ R5, R10.reuse, R3 ;  /* 0x000000030a057220 */ /* 0x040fe20000410000 */
[----:B------:R-:W-:Y:S01]  /*13250*/  LOP3.LUT R7, R7, 0xffff0000, RZ, 0xc0, !PT ;  /* 0xffff000007077812 */ /* 0x000fe200078ec0ff */
        /* <DEDUP_REMOVED lines=18> */
.L_x_1501:
[----:B------:R-:W-:Y:S05]  /*13380*/  BSYNC B0 ;  /* 0x0000000000007941 */ /* 0x000fea0003800000 */
.L_x_1449:
[----:B------:R-:W-:Y:S01]  /*13390*/  @!PT LDS RZ, [RZ] ;  /* 0x00000000fffff984 */ /* 0x000fe20000000800 */
[----:B------:R-:W-:Y:S01]  /*133a0*/  @!PT LDS RZ, [RZ] ;  /* 0x00000000fffff984 */ /* 0x000fe20000000800 */
[----:B------:R-:W-:Y:S01]  /*133b0*/  @!PT LDS RZ, [RZ] ;  /* 0x00000000fffff984 */ /* 0x000fe20000000800 */
[----:B------:R-:W-:Y:S01]  /*133c0*/  @!PT LDS RZ, [RZ] ;  /* 0x00000000fffff984 */ /* 0x000fe20000000800 */
[----:B------:R1:W-:Y:S06]  /*133d0*/  MEMBAR.ALL.CTA ;  /* 0x0000000000007992 */ /* 0x0003ec0000008000 */
[----:B-1----:R-:W1:Y:S01]  /*133e0*/  FENCE.VIEW.ASYNC.S ;  /* 0x00000000000073c6 */ /* 0x002e620000000000 */
[----:B------:R-:W-:Y:S05]  /*133f0*/  WARPSYNC.ALL ;  /* 0x0000000000007948 */ /* 0x000fea0003800000 */
[----:B-1----:R-:W-:Y:S06]  /*13400*/  BAR.SYNC.DEFER_BLOCKING 0xd, 0x100 ;  /* 0x0344000000007b1d */ /* 0x002fec0000010000 */
.L_x_1446:
[----:B------:R-:W-:-:S13]  /*13410*/  ISETP.NE.AND P0, PT, R236, 0x3, PT ;  /* 0x00000003ec00780c */ /* 0x000fda0003f05270 */
[----:B------:R-:W-:Y:S05]  /*13420*/  @!P0 BRA `(.L_x_1548) ;  /* 0x0000000000048947 */ /* 0x000fea0003800000 */
[----:B------:R-:W-:Y:S01]  /*13430*/  BPT.TRAP 0x1 ;  /* 0x000000040000795c */ /* 0x000fe20000300000 */
.L_x_1548:
[----:B0-234-:R-:W-:Y:S01]  /*13440*/  IMAD R5, R22, 0x8, R16 ;  /* 0x0000000816057824 */ /* 0x01dfe200078e0210 */
[----:B------:R-:W-:-:S04]  /*13450*/  SHF.L.U32 R0, R205, 0x1f, RZ ;  /* 0x0000001fcd007819 */ /* 0x000fc800000006ff */
[----:B------:R0:W2:Y:S01]  /*13460*/  SYNCS.PHASECHK.TRANS64.TRYWAIT P2, [R5+URZ+0x30830], R0 ;  /* 0x03083000050075a7 */ /* 0x0000a2000804017f */
[----:B------:R-:W-:Y:S05]  /*13470*/  @!P0 BRA `(.L_x_1549) ;  /* 0x0000000000048947 */ /* 0x000fea0003800000 */
[----:B------:R-:W-:Y:S01]  /*13480*/  BPT.TRAP 0x1 ;  /* 0x000000040000795c */ /* 0x000fe20000300000 */
.L_x_1549:
[----:B-1----:R-:W1:Y:S02]  /*13490*/  S2R R3, SR_TID.X ;  /* 0x0000000000037919 */ /* 0x002e640000002100 */
[----:B-1----:R-:W-:-:S04]  /*134a0*/  LOP3.LUT R3, R3, 0x7f, RZ, 0xc0, !PT ;  /* 0x0000007f03037812 */ /* 0x002fc800078ec0ff */
[----:B------:R-:W-:Y:S01]  /*134b0*/  ISETP.NE.AND P1, PT, R3, RZ, PT ;  /* 0x000000ff0300720c */ /* 0x000fe20003f25270 */
[----:B--2---:R-:W-:-:S12]  /*134c0*/  @P2 BRA `(.L_x_1550) ;  /* 0x0000000000082947 */ /* 0x004fd80003800000 */
[----:B------:R-:W1:Y:S02]  /*134d0*/  SYNCS.PHASECHK.TRANS64.TRYWAIT P2, [R5+URZ+0x30830], R0 ;  /* 0x03083000050075a7 */ /* 0x000e64000804017f */
[----:B-1----:R-:W-:Y:S05]  /*134e0*/  @!P2 BRA `(.L_x_1551) ;  /* 0x000001640024a947 */ /* 0x002fea0003800000 */
.L_x_1550:
[----:B------:R-:W-:Y:S05]  /*134f0*/  WARPSYNC.ALL ;  /* 0x0000000000007948 */ /* 0x000fea0003800000 */
[----:B01----:R-:W-:Y:S01]  /*13500*/  VIADD R0, R16, 0x20400 ;  /* 0x0002040010007836 */ /* 0x003fe20000000000 */
[----:B------:R-:W-:Y:S01]  /*13510*/  LOP3.LUT R6, R2, 0x10000, RZ, 0xfc, !PT ;  /* 0x0001000002067812 */ /* 0x000fe200078efcff */
[----:B------:R-:W-:Y:S02]  /*13520*/  IMAD.MOV.U32 R7, RZ, RZ, 0x40000040 ;  /* 0x40000040ff077424 */ /* 0x000fe400078e00ff */
[----:B------:R-:W-:Y:S01]  /*13530*/  IMAD.MOV.U32 R3, RZ, RZ, 0x40000040 ;  /* 0x40000040ff037424 */ /* 0x000fe200078e00ff */
[----:B------:R-:W-:Y:S01]  /*13540*/  SHF.R.U32.HI R0, RZ, 0x4, R0 ;  /* 0x00000004ff007819 */ /* 0x000fe20000011600 */
[----:B-----5:R-:W-:Y:S01]  /*13550*/  WARPGROUP.ARRIVE ;  /* 0x00000000000079c5 */ /* 0x020fe20000000000 */
[----:B------:R-:W-:Y:S01]  /*13560*/  IMAD.MOV.U32 R223, RZ, RZ, 0x40000040 ;  /* 0x40000040ffdf7424 */ /* 0x000fe200078e00ff */
[----:B------:R-:W0:Y:S01]  /*13570*/  LDC.64 R56, c[0x0][0x9e0] ;  /* 0x00027800ff387b82 */ /* 0x000e220000000a00 */
[----:B------:R-:W-:-:S04]  /*13580*/  LOP3.LUT R0, R0, 0x3fff, RZ, 0xc0, !PT ;  /* 0x00003fff00007812 */ /* 0x000fc800078ec0ff */
[----:B------:R-:W-:-:S05]  /*13590*/  LOP3.LUT R4, R0, 0x10000, RZ, 0xfc, !PT ;  /* 0x0001000000047812 */ /* 0x000fca00078efcff */
[----:B------:R-:W-:Y:S01]  /*135a0*/  IMAD R2, R22, 0x800, R4 ;  /* 0x0000080016027824 */ /* 0x000fe200078e0204 */
[C---:B------:R-:W-:Y:S01]  /*135b0*/  R2UR UR4, R6.reuse ;  /* 0x00000000060472ca */ /* 0x040fe200000e0000 */
[----:B------:R-:W-:Y:S01]  /*135c0*/  VIADD R222, R6, 0x2 ;  /* 0x0000000206de7836 */ /* 0x000fe20000000000 */
[----:B------:R-:W-:Y:S01]  /*135d0*/  R2UR UR5, R7 ;  /* 0x00000000070572ca */ /* 0x000fe200000e0000 */
[----:B------:R-:W-:Y:S01]  /*135e0*/  IMAD.MOV.U32 R9, RZ, RZ, 0x40000040 ;  /* 0x40000040ff097424 */ /* 0x000fe200078e00ff */
[----:B------:R-:W-:Y:S02]  /*135f0*/  R2UR UR6, R2 ;  /* 0x00000000020672ca */ /* 0x000fe400000e0000 */
[----:B------:R-:W-:Y:S01]  /*13600*/  R2UR UR7, R3 ;  /* 0x00000000030772ca */ /* 0x000fe200000e0000 */
[----:B------:R-:W-:Y:S01]  /*13610*/  VIADD R220, R6, 0x4 ;  /* 0x0000000406dc7836 */ /* 0x000fe20000000000 */
[----:B------:R1:W-:Y:S01]  /*13620*/  STL [R1+0x18], R4 ;  /* 0x0000180401007387 */ /* 0x0003e20000100800 */
[----:B------:R-:W-:-:S02]  /*13630*/  VIADD R8, R2, 0x2 ;  /* 0x0000000202087836 */ /* 0x000fc40000000000 */
[----:B------:R-:W-:Y:S01]  /*13640*/  IMAD.MOV.U32 R221, RZ, RZ, 0x40000040 ;  /* 0x40000040ffdd7424 */ /* 0x000fe200078e00ff */
[----:B------:R-:W2:Y:S01]  /*13650*/  LDL R73, [R1+0x14] ;  /* 0x0000140001497983 */ /* 0x000ea20000100800 */
[C---:B------:R-:W-:Y:S02]  /*13660*/  VIADD R218, R6.reuse, 0x6 ;  /* 0x0000000606da7836 */ /* 0x040fe40000000000 */
[----:B------:R-:W-:Y:S02]  /*13670*/  IMAD.MOV.U32 R219, RZ, RZ, 0x40000040 ;  /* 0x40000040ffdb7424 */ /* 0x000fe400078e00ff */
[----:B------:R-:W-:Y:S01]  /*13680*/  VIADD R216, R6, 0x400 ;  /* 0x0000040006d87836 */ /* 0x000fe20000000000 */
[----:B-1----:R-:W2:Y:S01]  /*13690*/  LDL R4, [R1+0x54] ;  /* 0x0000540001047983 */ /* 0x002ea20000100800 */
[----:B------:R-:W-:Y:S01]  /*136a0*/  HGMMA.64x64x16.F32.BF16 R24, gdesc[UR4], RZ, !UPT, gsb0 ;  /* 0x00e00000041879f0 */ /* 0x000fe2000c0018ff */
[----:B------:R-:W-:Y:S02]  /*136b0*/  R2UR UR4, R222 ;  /* 0x00000000de0472ca */ /* 0x000fe400000e0000 */
[----:B------:R-:W-:-:S02]  /*136c0*/  R2UR UR5, R223 ;  /* 0x00000000df0572ca */ /* 0x000fc400000e0000 */
[----:B------:R-:W-:Y:S02]  /*136d0*/  R2UR UR6, R8 ;  /* 0x00000000080672ca */ /* 0x000fe400000e0000 */
[----:B------:R-:W-:Y:S01]  /*136e0*/  R2UR UR7, R9 ;  /* 0x00000000090772ca */ /* 0x000fe200000e0000 */
[----:B------:R-:W-:Y:S02]  /*136f0*/  WARPGROUP.DEPBAR.LE gsb0, 0x0 ;  /* 0x00008000000079c5 */ /* 0x000fe40000010000 */
[----:B------:R-:W-:-:S10]  /*13700*/  WARPGROUP.ARRIVE ;  /* 0x00000000000079c5 */ /* 0x000fd40000000000 */
[----:B------:R-:W-:Y:S01]  /*13710*/  HGMMA.64x64x16.F32.BF16 R24, gdesc[UR4], R24, gsb0 ;  /* 0x00e00000041879f0 */ /* 0x000fe20008001818 */
[----:B------:R-:W-:Y:S02]  /*13720*/  VIADD R8, R2, 0x4 ;  /* 0x0000000402087836 */ /* 0x000fe40000000000 */
[----:B------:R-:W-:Y:S01]  /*13730*/  IMAD.MOV.U32 R9, RZ, RZ, 0x40000040 ;  /* 0x40000040ff097424 */ /* 0x000fe200078e00ff */
[----:B------:R-:W-:Y:S02]  /*13740*/  R2UR UR4, R220 ;  /* 0x00000000dc0472ca */ /* 0x000fe400000e0000 */
[----:B------:R-:W-:Y:S02]  /*13750*/  R2UR UR5, R221 ;  /* 0x00000000dd0572ca */ /* 0x000fe400000e0000 */
[----:B------:R-:W-:Y:S02]  /*13760*/  R2UR UR6, R8 ;  /* 0x00000000080672ca */ /* 0x000fe400000e0000 */
[----:B------:R-:W-:Y:S01]  /*13770*/  R2UR UR7, R9 ;  /* 0x00000000090772ca */ /* 0x000fe200000e0000 */
[----:B------:R-:W-:-:S02]  /*13780*/  WARPGROUP.DEPBAR.LE gsb0, 0x0 ;  /* 0x00008000000079c5 */ /* 0x000fc40000010000 */
        /* <DEDUP_REMOVED lines=12> */
[----:B------:R-:W-:Y:S02]  /*13850*/  IMAD.MOV.U32 R217, RZ, RZ, 0x40000040 ;  /* 0x40000040ffd97424 */ /* 0x000fe400078e00ff */
[----:B------:R-:W-:Y:S01]  /*13860*/  IMAD.MOV.U32 R9, RZ, RZ, 0x40000040 ;  /* 0x40000040ff097424 */ /* 0x000fe200078e00ff */
[----:B------:R-:W-:Y:S02]  /*13870*/  R2UR UR4, R216 ;  /* 0x00000000d80472ca */ /* 0x000fe400000e0000 */
[----:B------:R-:W-:Y:S02]  /*13880*/  R2UR UR5, R217 ;  /* 0x00000000d90572ca */ /* 0x000fe400000e0000 */
[----:B------:R-:W-:-:S02]  /*13890*/  R2UR UR6, R8 ;  /* 0x00000000080672ca */ /* 0x000fc400000e0000 */
[----:B------:R-:W-:Y:S01]  /*138a0*/  R2UR UR7, R9 ;  /* 0x00000000090772ca */ /* 0x000fe200000e0000 */
[----:B------:R-:W-:Y:S02]  /*138b0*/  WARPGROUP.DEPBAR.LE gsb0, 0x0 ;  /* 0x00008000000079c5 */ /* 0x000fe40000010000 */
[----:B------:R-:W-:-:S10]  /*138c0*/  WARPGROUP.ARRIVE ;  /* 0x00000000000079c5 */ /* 0x000fd40000000000 */
[----:B------:R-:W-:Y:S01]  /*138d0*/  HGMMA.64x64x16.F32.BF16 R24, gdesc[UR4], R24, gsb0 ;  /* 0x00e00000041879f0 */ /* 0x000fe20008001818 */
[----:B------:R-:W-:Y:S02]  /*138e0*/  VIADD R214, R6, 0x402 ;  /* 0x0000040206d67836 */ /* 0x000fe40000000000 */
[----:B------:R-:W-:Y:S02]  /*138f0*/  VIADD R8, R2, 0x202 ;  /* 0x0000020202087836 */ /* 0x000fe40000000000 */
[----:B------:R-:W-:Y:S02]  /*13900*/  IMAD.MOV.U32 R215, RZ, RZ, 0x40000040 ;  /* 0x40000040ffd77424 */ /* 0x000fe400078e00ff */
[----:B------:R-:W-:Y:S01]  /*13910*/  IMAD.MOV.U32 R9, RZ, RZ, 0x40000040 ;  /* 0x40000040ff097424 */ /* 0x000fe200078e00ff */
        /* <DEDUP_REMOVED lines=117> */
[----:B------:R-:W-:Y:S01]  /*14070*/  IMAD.MOV.U32 R3, RZ, RZ, -0x40 ;  /* 0xffffffc0ff037424 */ /* 0x000fe200078e00ff */
[----:B------:R-:W-:Y:S01]  /*14080*/  ULDC UR4, c[0x0][0x9dc] ;  /* 0x0002770000047ab9 */ /* 0x000fe20000000800 */
[----:B------:R-:W-:Y:S02]  /*14090*/  @!P1 VIADD R0, R5, 0x30840 ;  /* 0x0003084005009836 */ /* 0x000fe40000000000 */
[----:B------:R-:W-:-:S03]  /*140a0*/  IMAD R59, R104, R3, 0x40 ;  /* 0x00000040683b7424 */ /* 0x000fc600078e0203 */
[----:B------:R-:W-:Y:S01]  /*140b0*/  @!P1 PRMT R0, RZ, 0x654, R0 ;  /* 0x00000654ff009816 */ /* 0x000fe20000000000 */
[----:B------:R-:W-:Y:S01]  /*140c0*/  IMAD.IADD R2, R224, 0x1, R59 ;  /* 0x00000001e0027824 */ /* 0x000fe200078e023b */
[----:B0-----:R-:W-:Y:S01]  /*140d0*/  ISETP.GE.AND P2, PT, R57, 0x1, PT ;  /* 0x000000013900780c */ /* 0x001fe20003f46270 */
[----:B------:R-:W-:Y:S02]  /*140e0*/  IMAD.U32 R232, RZ, RZ, UR4 ;  /* 0x00000004ffe87e24 */ /* 0x000fe4000f8e00ff */
[----:B--2---:R-:W-:Y:S02]  /*140f0*/  IMAD R23, R73, 0x80, R4 ;  /* 0x0000008049177824 */ /* 0x004fe400078e0204 */
[--C-:B------:R-:W-:Y:S01]  /*14100*/  IMAD R60, R235, -0x2, R2.reuse ;  /* 0xfffffffeeb3c7824 */ /* 0x100fe200078e0202 */
[----:B------:R-:W-:Y:S01]  /*14110*/  LEA R58, R104, 0xffffffc0, 0x6 ;  /* 0xffffffc0683a7811 */ /* 0x000fe200078e30ff */
[----:B------:R-:W-:Y:S02]  /*14120*/  WARPGROUP.DEPBAR.LE gsb0, 0x0 ;  /* 0x00008000000079c5 */ /* 0x000fe40000010000 */
[----:B------:R0:W-:Y:S02]  /*14130*/  @!P1 SYNCS.ARRIVE.TRANS64.RED.A1T0 RZ, [R0+URZ], RZ ;  /* 0x000000ff00ff99a7 */ /* 0x0001e4000810043f */
[----:B0-----:R-:W-:-:S05]  /*14140*/  IADD3 R0, -R225, 0x1, R2 ;  /* 0x00000001e1007810 */ /* 0x001fca0007ffe102 */
[----:B------:R-:W-:Y:S01]  /*14150*/  IMAD R3, R235, -0x2, R0 ;  /* 0xfffffffeeb037824 */ /* 0x000fe200078e0200 */
[----:B------:R-:W-:-:S03]  /*14160*/  LOP3.LUT R0, RZ, R232, RZ, 0x33, !PT ;  /* 0x000000e8ff007212 */ /* 0x000fc600078e33ff */
[C---:B------:R-:W-:Y:S02]  /*14170*/  IMAD.IADD R61, R3.reuse, 0x1, R56 ;  /* 0x00000001033d7824 */ /* 0x040fe400078e0238 */
[----:B------:R-:W-:-:S03]  /*14180*/  IMAD.IADD R62, R3, 0x1, R0 ;  /* 0x00000001033e7824 */ /* 0x000fc600078e0200 */
[----:B------:R-:W-:Y:S01]  /*14190*/  VIADDMNMX R0, R23, R61, R60, PT ;  /* 0x0000003d17007246 */ /* 0x000fe2000380013c */
[----:B------:R-:W-:Y:S01]  /*141a0*/  IMAD.IADD R3, R62, 0x1, R23 ;  /* 0x000000013e037824 */ /* 0x000fe200078e0217 */
[----:B------:R-:W-:Y:S06]  /*141b0*/  @!P2 BRA `(.L_x_1552) ;  /* 0x000000000050a947 */ /* 0x000fec0003800000 */
[----:B------:R-:W-:Y:S01]  /*141c0*/  IADD3 R2, -R225, R224, R23 ;  /* 0x000000e0e1027210 */ /* 0x000fe20007ffe117 */
[----:B------:R-:W-:Y:S03]  /*141d0*/  BSSY B0, `(.L_x_1553) ;  /* 0x000000e000007945 */ /* 0x000fe60003800000 */
        /* <DEDUP_REMOVED lines=9> */
.L_x_1554:
[----:B------:R-:W-:-:S13]  /*14270*/  ISETP.NE.AND P3, PT, R57, 0x1, PT ;  /* 0x000000013900780c */ /* 0x000fda0003f65270 */
[----:B------:R-:W0:Y:S02]  /*14280*/  @P3 LDC.64 R4, c[0x0][0x9e8] ;  /* 0x00027a00ff043b82 */ /* 0x000e240000000a00 */
[----:B0-----:R-:W-:-:S05]  /*14290*/  @P3 IMAD.HI.U32 R4, R2, R4, RZ ;  /* 0x0000000402043227 */ /* 0x001fca00078e00ff */
[----:B------:R-:W-:-:S07]  /*142a0*/  @P3 SHF.R.U32.HI R2, RZ, R5, R4 ;  /* 0x00000005ff023219 */ /* 0x000fce0000011604 */
.L_x_1555:
[----:B------:R-:W-:Y:S05]  /*142b0*/  BSYNC B0 ;  /* 0x0000000000007941 */ /* 0x000fea0003800000 */
.L_x_1553:
[----:B------:R-:W-:-:S04]  /*142c0*/  IMAD R2, R2, R57, -R58 ;  /* 0x0000003902027224 */ /* 0x000fc800078e0a3a */
[----:B------:R-:W-:-:S05]  /*142d0*/  IMAD R2, R235, -0x2, R2 ;  /* 0xfffffffeeb027824 */ /* 0x000fca00078e0202 */
[----:B------:R-:W-:Y:S02]  /*142e0*/  VIMNMX R3, R3, R2, !PT ;  /* 0x0000000203037248 */ /* 0x000fe40007fe0100 */
[----:B------:R-:W-:-:S07]  /*142f0*/  VIADDMNMX R0, R2, R57, R0, PT ;  /* 0x0000003902007246 */ /* 0x000fce0003800100 */
.L_x_1552:
[C---:B------:R-:W-:Y:S02]  /*14300*/  ISETP.GE.AND P3, PT, R59.reuse, 0x2, PT ;  /* 0x000000023b00780c */ /* 0x040fe40003f66270 */
[----:B------:R-:W-:Y:S02]  /*14310*/  ISETP.GE.AND P4, PT, R59, 0x9, PT ;  /* 0x000000093b00780c */ /* 0x000fe40003f86270 */
[C---:B------:R-:W-:Y:S02]  /*14320*/  ISETP.GT.AND P6, PT, R3.reuse, 0x1, !P3 ;  /* 0x000000010300780c */ /* 0x040fe40005fc4270 */
[----:B------:R-:W-:Y:S02]  /*14330*/  ISETP.GT.AND P5, PT, R3, 0x8, !P4 ;  /* 0x000000080300780c */ /* 0x000fe400067a4270 */
[C---:B------:R-:W-:Y:S02]  /*14340*/  ISETP.LT.OR P6, PT, R0.reuse, 0x2, P6 ;  /* 0x000000020000780c */ /* 0x040fe400037c1670 */
[----:B------:R-:W-:-:S02]  /*14350*/  ISETP.LT.OR P5, PT, R0, 0x9, P5 ;  /* 0x000000090000780c */ /* 0x000fc40002fa1670 */
[----:B------:R-:W-:Y:S02]  /*14360*/  FSEL R66, R25, -INF , !P6 ;  /* 0xff80000019427808 */ /* 0x000fe40007000000 */
        /* <DEDUP_REMOVED lines=55> */
[----:B------:R-:W-:Y:S02]  /*146e0*/  IADD3 R25, R62, 0x8, R23 ;  /* 0x000000083e197810 */ /* 0x000fe40007ffe017 */
        /* <DEDUP_REMOVED lines=12> */
[----:B------:R-:W-:Y:S01]  /*147b0*/  ISETP.GT.AND P6, PT, R3, 0x39, !P6 ;  /* 0x000000390300780c */ /* 0x000fe200077c4270 */
[----:B------:R-:W-:-:S03]  /*147c0*/  VIADD R3, R23, 0x8 ;  /* 0x0000000817037836 */ /* 0x000fc60000000000 */
[----:B------:R-:W-:Y:S02]  /*147d0*/  ISETP.LT.OR P6, PT, R0, 0x3a, P6 ;  /* 0x0000003a0000780c */ /* 0x000fe400037c1670 */
[----:B------:R-:W-:Y:S02]  /*147e0*/  VIADDMNMX R24, R3, R61, R60, PT ;  /* 0x0000003d03187246 */ /* 0x000fe4000380013c */
[----:B------:R-:W-:Y:S01]  /*147f0*/  FSEL R0, R53, -INF , !P6 ;  /* 0xff80000035007808 */ /* 0x000fe20007000000 */
[----:B------:R-:W-:Y:S08]  /*14800*/  @!P2 BRA `(.L_x_1556) ;  /* 0x000000000054a947 */ /* 0x000ff00003800000 */
[----:B------:R-:W-:Y:S01]  /*14810*/  IADD3 R28, R224, 0x8, R23 ;  /* 0x00000008e01c7810 */ /* 0x000fe20007ffe017 */
[----:B------:R-:W-:Y:S04]  /*14820*/  BSSY B0, `(.L_x_1557) ;  /* 0x000000f000007945 */ /* 0x000fe80003800000 */
[----:B------:R-:W-:-:S05]  /*14830*/  IMAD.IADD R28, R28, 0x1, -R225 ;  /* 0x000000011c1c7824 */ /* 0x000fca00078e0ae1 */
        /* <DEDUP_REMOVED lines=9> */
.L_x_1558:
[----:B------:R-:W-:-:S13]  /*148d0*/  ISETP.NE.AND P6, PT, R57, 0x1, PT ;  /* 0x000000013900780c */ /* 0x000fda0003fc5270 */
[----:B------:R-:W0:Y:S02]  /*148e0*/  @P6 LDC.64 R32, c[0x0][0x9e8] ;  /* 0x00027a00ff206b82 */ /* 0x000e240000000a00 */
[----:B0-----:R-:W-:-:S05]  /*148f0*/  @P6 IMAD.HI.U32 R32, R28, R32, RZ ;  /* 0x000000201c206227 */ /* 0x001fca00078e00ff */
[----:B------:R-:W-:-:S07]  /*14900*/  @P6 SHF.R.U32.HI R28, RZ, R33, R32 ;  /* 0x00000021ff1c6219 */ /* 0x000fce0000011620 */
.L_x_1559:
[----:B------:R-:W-:Y:S05]  /*14910*/  BSYNC B0 ;  /* 0x0000000000007941 */ /* 0x000fea0003800000 */
.L_x_1557:
[----:B------:R-:W-:-:S04]  /*14920*/  IMAD R28, R28, R57, -R58 ;  /* 0x000000391c1c7224 */ /* 0x000fc800078e0a3a */
[----:B------:R-:W-:-:S05]  /*14930*/  IMAD R28, R235, -0x2, R28 ;  /* 0xfffffffeeb1c7824 */ /* 0x000fca00078e021c */
[----:B------:R-:W-:Y:S02]  /*14940*/  VIMNMX R25, R25, R28, !PT ;  /* 0x0000001c19197248 */ /* 0x000fe40007fe0100 */
[----:B------:R-:W-:-:S07]  /*14950*/  VIADDMNMX R24, R28, R57, R24, PT ;  /* 0x000000391c187246 */ /* 0x000fce0003800118 */
.L_x_1556:
[----:B------:R-:W-:Y:S01]  /*14960*/  ISETP.GT.AND P3, PT, R25, 0x1, !P3 ;  /* 0x000000011900780c */ /* 0x000fe20005f64270 */
[----:B------:R-:W-:Y:S01]  /*14970*/  ULDC UR4, c[0x0][0x988] ;  /* 0x0002620000047ab9 */ /* 0x000fe20000000800 */
[----:B------:R-:W-:Y:S01]  /*14980*/  FMNMX.FTZ R3, R64, R66, !PT ;  /* 0x0000004240037209 */ /* 0x000fe20007810000 */
[----:B------:R-:W-:Y:S01]  /*14990*/  IMAD.IADD R152, R224, 0x1, -R225 ;  /* 0x00000001e0987824 */ /* 0x000fe200078e0ae1 */
[----:B------:R-:W-:Y:S01]  /*149a0*/  ISETP.LT.OR P3, PT, R24, 0x2, P3 ;  /* 0x000000021800780c */ /* 0x000fe20001f61670 */
[----:B------:R-:W-:Y:S01]  /*149b0*/  VIADD R204, R104, 0xfffffffe ;  /* 0xfffffffe68cc7836 */ /* 0x000fe20000000000 */
[----:B------:R-:W-:Y:S02]  /*149c0*/  FMNMX.FTZ R3, R68, R3, !PT ;  /* 0x0000000344037209 */ /* 0x000fe40007810000 */
[----:B------:R-:W-:Y:S01]  /*149d0*/  FSEL R27, R27, -INF , !P3 ;  /* 0xff8000001b1b7808 */ /* 0x000fe20005800000 */
[----:B------:R-:W-:Y:S01]  /*149e0*/  STL [R1+0x1c], R152 ;  /* 0x00001c9801007387 */ /* 0x000fe20000100800 */
        /* <DEDUP_REMOVED lines=29> */
[----:B------:R-:W-:Y:S01]  /*14bc0*/  FMNMX.FTZ R31, R0, R3, !PT ;  /* 0x00000003001f7209 */ /* 0x000fe20007810000 */
[----:B------:R-:W-:Y:S01]  /*14bd0*/  IMAD.U32 R3, RZ, RZ, UR4 ;  /* 0x00000004ff037e24 */ /* 0x000fe2000f8e00ff */
[----:B------:R-:W-:-:S02]  /*14be0*/  ISETP.GT.AND P3, PT, R25, 0x19, !P3 ;  /* 0x000000191900780c */ /* 0x000fc40005f64270 */
[----:B------:R-:W-:Y:S01]  /*14bf0*/  ISETP.NE.AND P6, PT, R5, RZ, PT ;  /* 0x000000ff0500720c */ /* 0x000fe20003fc5270 */
[----:B------:R-:W0:Y:S01]  /*14c00*/  SHFL.BFLY PT, R60, R31, 0x2, 0x1f ;  /* 0x0c401f001f3c7f89 */ /* 0x000e2200000e0000 */
[C---:B------:R-:W-:Y:S02]  /*14c10*/  ISETP.LT.OR P3, PT, R24.reuse, 0x1a, P3 ;  /* 0x0000001a1800780c */ /* 0x040fe40001f61670 */
[----:B------:R-:W-:Y:S02]  /*14c20*/  ISETP.GT.AND P4, PT, R25, 0x8, !P4 ;  /* 0x000000081900780c */ /* 0x000fe40006784270 */
[----:B------:R-:W-:Y:S02]  /*14c30*/  FSEL R36, R39, -INF , !P3 ;  /* 0xff80000027247808 */ /* 0x000fe40005800000 */
[----:B------:R-:W-:Y:S02]  /*14c40*/  ISETP.NE.AND P3, PT, R37, RZ, PT ;  /* 0x000000ff2500720c */ /* 0x000fe40003f65270 */
[----:B------:R-:W-:-:S02]  /*14c50*/  ISETP.LT.OR P4, PT, R24, 0x9, P4 ;  /* 0x000000091800780c */ /* 0x000fc40002781670 */
[----:B------:R-:W-:Y:S02]  /*14c60*/  ISETP.GT.AND P3, PT, R25, 0x20, !P3 ;  /* 0x000000201900780c */ /* 0x000fe40005f64270 */
[----:B------:R-:W-:Y:S02]  /*14c70*/  FSEL R30, R30, -INF , !P4 ;  /* 0xff8000001e1e7808 */ /* 0x000fe40006000000 */
[----:B------:R-:W-:Y:S02]  /*14c80*/  ISETP.LT.OR P3, PT, R24, 0x21, P3 ;  /* 0x000000211800780c */ /* 0x000fe40001f61670 */
[----:B------:R-:W-:Y:S02]  /*14c90*/  ISETP.NE.AND P4, PT, R69, RZ, PT ;  /* 0x000000ff4500720c */ /* 0x000fe40003f85270 */
[----:B------:R-:W-:Y:S02]  /*14ca0*/  FSEL R42, R42, -INF , !P3 ;  /* 0xff8000002a2a7808 */ /* 0x000fe40005800000 */
[----:B------:R-:W-:-:S02]  /*14cb0*/  ISETP.NE.AND P3, PT, R40, RZ, PT ;  /* 0x000000ff2800720c */ /* 0x000fc40003f65270 */
[C---:B------:R-:W-:Y:S02]  /*14cc0*/  ISETP.GT.AND P5, PT, R25.reuse, 0x38, !P5 ;  /* 0x000000381900780c */ /* 0x040fe40006fa4270 */
[----:B------:R-:W-:Y:S02]  /*14cd0*/  ISETP.GT.AND P3, PT, R25, 0x21, !P3 ;  /* 0x000000211900780c */ /* 0x000fe40005f64270 */
[----:B0-----:R-:W-:Y:S02]  /*14ce0*/  FMNMX.FTZ R60, R31, R60, !PT ;  /* 0x0000003c1f3c7209 */ /* 0x001fe40007810000 */
[C---:B------:R-:W-:Y:S02]  /*14cf0*/  ISETP.LT.OR P3, PT, R24.reuse, 0x22, P3 ;  /* 0x000000221800780c */ /* 0x040fe40001f61670 */
[----:B------:R-:W-:Y:S01]  /*14d00*/  ISETP.LT.OR P5, PT, R24, 0x39, P5 ;  /* 0x000000391800780c */ /* 0x000fe20002fa1670 */
[----:B------:R-:W0:Y:S01]  /*14d10*/  SHFL.BFLY PT, R5, R60, 0x1, 0x1f ;  /* 0x0c201f003c057f89 */ /* 0x000e2200000e0000 */
[----:B------:R-:W-:-:S02]  /*14d20*/  FSEL R40, R43, -INF , !P3 ;  /* 0xff8000002b287808 */ /* 0x000fc40005800000 */
[----:B------:R-:W-:Y:S02]  /*14d30*/  ISETP.NE.AND P3, PT, R41, RZ, PT ;  /* 0x000000ff2900720c */ /* 0x000fe40003f65270 */
[----:B------:R-:W-:Y:S02]  /*14d40*/  FSEL R54, R54, -INF , !P5 ;  /* 0xff80000036367808 */ /* 0x000fe40006800000 */
[----:B------:R-:W-:-:S04]  /*14d50*/  ISETP.GT.AND P3, PT, R25, 0x28, !P3 ;  /* 0x000000281900780c */ /* 0x000fc80005f64270 */
[----:B------:R-:W-:-:S04]  /*14d60*/  ISETP.LT.OR P3, PT, R24, 0x29, P3 ;  /* 0x000000291800780c */ /* 0x000fc80001f61670 */
[----:B------:R-:W-:Y:S02]  /*14d70*/  FSEL R46, R46, -INF , !P3 ;  /* 0xff8000002e2e7808 */ /* 0x000fe40005800000 */
[----:B------:R-:W-:Y:S02]  /*14d80*/  ISETP.GT.AND P3, PT, R25, 0x29, !P4 ;  /* 0x000000291900780c */ /* 0x000fe40006764270 */
[----:B------:R-:W-:Y:S02]  /*14d90*/  ISETP.NE.AND P4, PT, R71, RZ, PT ;  /* 0x000000ff4700720c */ /* 0x000fe40003f85270 */
[----:B------:R-:W-:Y:S02]  /*14da0*/  ISETP.LT.OR P3, PT, R24, 0x2a, P3 ;  /* 0x0000002a1800780c */ /* 0x000fe40001f61670 */
[----:B------:R-:W-:Y:S02]  /*14db0*/  ISETP.GT.AND P4, PT, R25, 0x31, !P4 ;  /* 0x000000311900780c */ /* 0x000fe40006784270 */
[----:B------:R-:W-:-:S02]  /*14dc0*/  FSEL R58, R47, -INF , !P3 ;  /* 0xff8000002f3a7808 */ /* 0x000fc40005800000 */
[----:B------:R-:W-:Y:S02]  /*14dd0*/  ISETP.GT.AND P3, PT, R25, RZ, !P6 ;  /* 0x000000ff1900720c */ /* 0x000fe40007764270 */
[----:B0-----:R-:W-:Y:S02]  /*14de0*/  FMNMX.FTZ R5, R60, R5, !PT ;  /* 0x000000053c057209 */ /* 0x001fe40007810000 */
[----:B------:R-:W-:Y:S02]  /*14df0*/  ISETP.LT.OR P3, PT, R24, 0x1, P3 ;  /* 0x000000011800780c */ /* 0x000fe40001f61670 */
[----:B------:R-:W-:Y:S01]  /*14e00*/  ISETP.NE.AND P6, PT, R49, RZ, PT ;  /* 0x000000ff3100720c */ /* 0x000fe20003fc5270 */
[C---:B------:R-:W-:Y:S01]  /*14e10*/  FMUL.FTZ R29, R5.reuse, R3 ;  /* 0x00000003051d7220 */ /* 0x040fe20000410000 */
[----:B------:R-:W-:Y:S02]  /*14e20*/  FSEL R26, R26, -INF , !P3 ;  /* 0xff8000001a1a7808 */ /* 0x000fe40005800000 */
[----:B------:R-:W-:-:S02]  /*14e30*/  FSETP.NEU.FTZ.AND P3, PT, R5, -INF , PT ;  /* 0xff8000000500780b */ /* 0x000fc40003f7d000 */
[----:B------:R-:W-:Y:S02]  /*14e40*/  ISETP.LT.OR P4, PT, R24, 0x32, P4 ;  /* 0x000000321800780c */ /* 0x000fe40002781670 */
[----:B------:R-:W-:Y:S02]  /*14e50*/  FSEL R33, R29, RZ, P3 ;  /* 0x000000ff1d217208 */ /* 0x000fe40001800000 */
[----:B------:R-:W-:Y:S02]  /*14e60*/  FMNMX.FTZ R29, R26, R27, !PT ;  /* 0x0000001b1a1d7209 */ /* 0x000fe40007810000 */
[----:B------:R-:W-:Y:S01]  /*14e70*/  ISETP.NE.AND P3, PT, R45, RZ, PT ;  /* 0x000000ff2d00720c */ /* 0x000fe20003f65270 */
[--C-:B------:R-:W-:Y:S01]  /*14e80*/  FFMA.FTZ R39, R74, R3, -R33.reuse ;  /* 0x000000034a277223 */ /* 0x100fe20000010821 */
[----:B------:R-:W-:Y:S01]  /*14e90*/  FMNMX.FTZ R29, R30, R29, !PT ;  /* 0x0000001d1e1d7209 */ /* 0x000fe20007810000 */
[--C-:B------:R-:W-:Y:S01]  /*14ea0*/  FFMA.FTZ R31, R66, R3, -R33.reuse ;  /* 0x00000003421f7223 */ /* 0x100fe20000010821 */
[C---:B------:R-:W-:Y:S01]  /*14eb0*/  ISETP.GT.AND P3, PT, R25.reuse, 0x30, !P3 ;  /* 0x000000301900780c */ /* 0x040fe20005f64270 */
[----:B------:R0:W-:Y:S01]  /*14ec0*/  MUFU.EX2 R192, R39 ;  /* 0x0000002700c07308 */ /* 0x0001e20000000800 */
[----:B------:R-:W-:Y:S01]  /*14ed0*/  FMNMX.FTZ R29, R28, R29, !PT ;  /* 0x0000001d1c1d7209 */ /* 0x000fe20007810000 */
[-CC-:B------:R-:W-:Y:S01]  /*14ee0*/  FFMA.FTZ R35, R70, R3.reuse, -R33.reuse ;  /* 0x0000000346237223 */ /* 0x180fe20000010821 */
[----:B------:R-:W-:Y:S01]  /*14ef0*/  ISETP.LT.OR P3, PT, R24, 0x31, P3 ;  /* 0x000000311800780c */ /* 0x000fe20001f61670 */
[--C-:B------:R-:W-:Y:S01]  /*14f00*/  FFMA.FTZ R37, R72, R3, -R33.reuse ;  /* 0x0000000348257223 */ /* 0x100fe20000010821 */
[----:B------:R-:W-:Y:S01]  /*14f10*/  FMNMX.FTZ R29, R34, R29, !PT ;  /* 0x0000001d221d7209 */ /* 0x000fe20007810000 */
[--C-:B------:R-:W-:Y:S01]  /*14f20*/  FFMA.FTZ R41, R76, R3, -R33.reuse ;  /* 0x000000034c297223 */ /* 0x100fe20000010821 */
[----:B------:R-:W-:Y:S01]  /*14f30*/  FSEL R50, R50, -INF , !P3 ;  /* 0xff80000032327808 */ /* 0x000fe20005800000 */
[----:B------:R-:W-:Y:S01]  /*14f40*/  MUFU.EX2 R31, R31 ;  /* 0x0000001f001f7308 */ /* 0x000fe20000000800 */
[----:B------:R-:W-:Y:S01]  /*14f50*/  FMNMX.FTZ R29, R32, R29, !PT ;  /* 0x0000001d201d7209 */ /* 0x000fe20007810000 */
[-CC-:B0-----:R-:W-:Y:S01]  /*14f60*/  FFMA.FTZ R39, R4, R3.reuse, -R33.reuse ;  /* 0x0000000304277223 */ /* 0x181fe20000010821 */
[----:B------:R-:W-:Y:S01]  /*14f70*/  ISETP.GT.AND P6, PT, R25, 0x39, !P6 ;  /* 0x000000391900780c */ /* 0x000fe200077c4270 */
[--C-:B------:R-:W-:Y:S01]  /*14f80*/  FFMA.FTZ R25, R64, R3, -R33.reuse ;  /* 0x0000000340197223 */ /* 0x100fe20000010821 */
[----:B------:R-:W-:Y:S01]  /*14f90*/  FMNMX.FTZ R29, R38, R29, !PT ;  /* 0x0000001d261d7209 */ /* 0x000fe20007810000 */
[--C-:B------:R-:W-:Y:S01]  /*14fa0*/  FFMA.FTZ R43, R78, R3, -R33.reuse ;  /* 0x000000034e2b7223 */ /* 0x100fe20000010821 */
[----:B------:R-:W-:Y:S01]  /*14fb0*/  FSEL R60, R51, -INF , !P4 ;  /* 0xff800000333c7808 */ /* 0x000fe20006000000 */
[----:B------:R0:W1:Y:S01]  /*14fc0*/  MUFU.EX2 R196, R25 ;  /* 0x0000001900c47308 */ /* 0x0000620000000800 */
        /* <DEDUP_REMOVED lines=10> */
[-CC-:B------:R-:W-:Y:S01]  /*15070*/  FFMA.FTZ R2, R2, R3.reuse, -R33.reuse ;  /* 0x0000000302027223 */ /* 0x180fe20000010821 */
[--C-:B------:R-:W-:Y:S01]  /*15080*/  FFMA.FTZ R52, R52, R3, -R33.reuse ;  /* 0x0000000334347223 */ /* 0x100fe20000010821 */
[----:B------:R-:W-:Y:S01]  /*15090*/  FMNMX.FTZ R29, R46, R29, !PT ;  /* 0x0000001d2e1d7209 */ /* 0x000fe20007810000 */
[----:B------:R-:W-:-:S02]  /*150a0*/  FFMA.FTZ R0, R0, R3, -R33 ;  /* 0x0000000300007223 */ /* 0x000fc40000010821 */
[----:B------:R0:W-:Y:S01]  /*150b0*/  MUFU.EX2 R198, R25 ;  /* 0x0000001900c67308 */ /* 0x0001e20000000800 */
[----:B------:R-:W-:-:S04]  /*150c0*/  FMNMX.FTZ R29, R58, R29, !PT ;  /* 0x0000001d3a1d7209 */ /* 0x000fc80007810000 */
[----:B------:R-:W-:-:S03]  /*150d0*/  FMNMX.FTZ R29, R50, R29, !PT ;  /* 0x0000001d321d7209 */ /* 0x000fc60007810000 */
[----:B------:R-:W-:Y:S01]  /*150e0*/  MUFU.EX2 R37, R37 ;  /* 0x0000002500257308 */ /* 0x000fe20000000800 */
[----:B------:R-:W-:-:S04]  /*150f0*/  FMNMX.FTZ R29, R60, R29, !PT ;  /* 0x0000001d3c1d7209 */ /* 0x000fc80007810000 */
[----:B------:R-:W-:-:S03]  /*15100*/  FMNMX.FTZ R29, R54, R29, !PT ;  /* 0x0000001d361d7209 */ /* 0x000fc60007810000 */
[----:B------:R-:W-:Y:S01]  /*15110*/  MUFU.EX2 R41, R41 ;  /* 0x0000002900297308 */ /* 0x000fe20000000800 */
[----:B------:R-:W-:-:S05]  /*15120*/  FMNMX.FTZ R29, R24, R29, !PT ;  /* 0x0000001d181d7209 */ /* 0x000fca0007810000 */
[----:B------:R-:W2:Y:S02]  /*15130*/  SHFL.BFLY PT, R62, R29, 0x2, 0x1f ;  /* 0x0c401f001d3e7f89 */ /* 0x000ea400000e0000 */
[----:B------:R-:W-:Y:S08]  /*15140*/  MUFU.EX2 R194, R43 ;  /* 0x0000002b00c27308 */ /* 0x000ff00000000800 */
[----:B------:R-:W-:Y:S08]  /*15150*/  MUFU.EX2 R45, R45 ;  /* 0x0000002d002d7308 */ /* 0x000ff00000000800 */
[----:B------:R-:W-:Y:S01]  /*15160*/  MUFU.EX2 R43, R2 ;  /* 0x00000002002b7308 */ /* 0x000fe20000000800 */
[----:B--2---:R-:W-:Y:S01]  /*15170*/  FMNMX.FTZ R62, R29, R62, !PT ;  /* 0x0000003e1d3e7209 */ /* 0x004fe20007810000 */
[----:B------:R-:W-:Y:S01]  /*15180*/  FFMA.FTZ R29, R82, R3, -R33 ;  /* 0x00000003521d7223 */ /* 0x000fe20000010821 */
[----:B-1----:R-:W-:-:S05]  /*15190*/  FADD.FTZ R33, R196, R31 ;  /* 0x0000001fc4217221 */ /* 0x002fca0000010000 */
[----:B------:R-:W-:Y:S01]  /*151a0*/  MUFU.EX2 R44, R44 ;  /* 0x0000002c002c7308 */ /* 0x000fe20000000800 */
[----:B------:R-:W-:Y:S01]  /*151b0*/  F2FP.BF16.F32.PACK_AB R196, R31, R196 ;  /* 0x000000c41fc4723e */ /* 0x000fe200000010ff */
[----:B0-----:R-:W0:Y:S06]  /*151c0*/  SHFL.BFLY PT, R25, R62, 0x1, 0x1f ;  /* 0x0c201f003e197f89 */ /* 0x001e2c00000e0000 */
[----:B------:R-:W-:Y:S08]  /*151d0*/  MUFU.EX2 R188, R29 ;  /* 0x0000001d00bc7308 */ /* 0x000ff00000000800 */
[----:B------:R-:W1:Y:S08]  /*151e0*/  MUFU.EX2 R39, R39 ;  /* 0x0000002700277308 */ /* 0x000e700000000800 */
[----:B------:R-:W-:Y:S01]  /*151f0*/  MUFU.EX2 R48, R48 ;  /* 0x0000003000307308 */ /* 0x000fe20000000800 */
[----:B0-----:R-:W-:-:S04]  /*15200*/  FMNMX.FTZ R4, R62, R25, !PT ;  /* 0x000000193e047209 */ /* 0x001fc80007810000 */
[C---:B------:R-:W-:Y:S01]  /*15210*/  FSETP.NEU.FTZ.AND P3, PT, R4.reuse, -INF , PT ;  /* 0xff8000000400780b */ /* 0x040fe20003f7d000 */
[----:B------:R-:W-:Y:S02]  /*15220*/  FMUL.FTZ R25, R4, R3 ;  /* 0x0000000304197220 */ /* 0x000fe40000410000 */
[----:B------:R-:W-:Y:S01]  /*15230*/  MUFU.EX2 R52, R52 ;  /* 0x0000003400347308 */ /* 0x000fe20000000800 */
[----:B-1----:R-:W-:Y:S02]  /*15240*/  F2FP.BF16.F32.PACK_AB R190, R39, R44 ;  /* 0x0000002c27be723e */ /* 0x002fe400000010ff */
[----:B------:R-:W-:-:S05]  /*15250*/  FSEL R29, R25, RZ, P3 ;  /* 0x000000ff191d7208 */ /* 0x000fca0001800000 */
[----:B------:R0:W1:Y:S01]  /*15260*/  MUFU.EX2 R25, R0 ;  /* 0x0000000000197308 */ /* 0x0000620000000800 */
[-CC-:B------:R-:W-:Y:S01]  /*15270*/  FFMA.FTZ R26, R26, R3.reuse, -R29.reuse ;  /* 0x000000031a1a7223 */ /* 0x180fe2000001081d */
[-CC-:B------:R-:W-:Y:S01]  /*15280*/  FFMA.FTZ R27, R27, R3.reuse, -R29.reuse ;  /* 0x000000031b1b7223 */ /* 0x180fe2000001081d */
[-CC-:B------:R-:W-:Y:S01]  /*15290*/  FFMA.FTZ R30, R30, R3.reuse, -R29.reuse ;  /* 0x000000031e1e7223 */ /* 0x180fe2000001081d */
[-CC-:B------:R-:W-:Y:S01]  /*152a0*/  FFMA.FTZ R28, R28, R3.reuse, -R29.reuse ;  /* 0x000000031c1c7223 */ /* 0x180fe2000001081d */
[-CC-:B------:R-:W-:Y:S01]  /*152b0*/  FFMA.FTZ R34, R34, R3.reuse, -R29.reuse ;  /* 0x0000000322227223 */ /* 0x180fe2000001081d */
[-CC-:B------:R-:W-:Y:S01]  /*152c0*/  FFMA.FTZ R32, R32, R3.reuse, -R29.reuse ;  /* 0x0000000320207223 */ /* 0x180fe2000001081d */
[-C--:B------:R-:W-:Y:S01]  /*152d0*/  FFMA.FTZ R38, R38, R3.reuse, -R29 ;  /* 0x0000000326267223 */ /* 0x080fe2000001081d */
[----:B------:R-:W-:Y:S01]  /*152e0*/  MUFU.EX2 R26, R26 ;  /* 0x0000001a001a7308 */ /* 0x000fe20000000800 */
[----:B0-----:R-:W-:Y:S01]  /*152f0*/  FADD.FTZ R0, R198, R33 ;  /* 0x00000021c6007221 */ /* 0x001fe20000010000 */
[-CC-:B------:R-:W-:Y:S01]  /*15300*/  FFMA.FTZ R36, R36, R3.reuse, -R29.reuse ;  /* 0x0000000324247223 */ /* 0x180fe2000001081d */
[-CC-:B------:R-:W-:Y:S01]  /*15310*/  FFMA.FTZ R42, R42, R3.reuse, -R29.reuse ;  /* 0x000000032a2a7223 */ /* 0x180fe2000001081d */
[-CC-:B------:R-:W-:Y:S01]  /*15320*/  FFMA.FTZ R40, R40, R3.reuse, -R29.reuse ;  /* 0x0000000328287223 */ /* 0x180fe2000001081d */
[----:B------:R-:W-:Y:S01]  /*15330*/  FADD.FTZ R0, R35, R0 ;  /* 0x0000000023007221 */ /* 0x000fe20000010000 */
[-CC-:B------:R-:W-:Y:S01]  /*15340*/  FFMA.FTZ R46, R46, R3.reuse, -R29.reuse ;  /* 0x000000032e2e7223 */ /* 0x180fe2000001081d */
[-CC-:B------:R-:W-:Y:S01]  /*15350*/  FFMA.FTZ R58, R58, R3.reuse, -R29.reuse ;  /* 0x000000033a3a7223 */ /* 0x180fe2000001081d */
[----:B------:R-:W0:Y:S01]  /*15360*/  MUFU.EX2 R27, R27 ;  /* 0x0000001b001b7308 */ /* 0x000e220000000800 */
[----:B------:R-:W-:Y:S01]  /*15370*/  FADD.FTZ R47, R37, R0 ;  /* 0x00000000252f7221 */ /* 0x000fe20000010000 */
[-CC-:B------:R-:W-:Y:S01]  /*15380*/  FFMA.FTZ R50, R50, R3.reuse, -R29.reuse ;  /* 0x0000000332327223 */ /* 0x180fe2000001081d */
[-CC-:B------:R-:W-:Y:S01]  /*15390*/  FFMA.FTZ R60, R60, R3.reuse, -R29.reuse ;  /* 0x000000033c3c7223 */ /* 0x180fe2000001081d */
[-C--:B------:R-:W-:Y:S01]  /*153a0*/  FFMA.FTZ R54, R54, R3.reuse, -R29 ;  /* 0x0000000336367223 */ /* 0x080fe2000001081d */
[----:B------:R-:W-:Y:S01]  /*153b0*/  FADD.FTZ R2, R192, R47 ;  /* 0x0000002fc0027221 */ /* 0x000fe20000010000 */
[----:B------:R-:W-:Y:S01]  /*153c0*/  FFMA.FTZ R24, R24, R3, -R29 ;  /* 0x0000000318187223 */ /* 0x000fe2000001081d */
[----:B-1----:R-:W-:Y:S01]  /*153d0*/  F2FP.BF16.F32.PACK_AB R186, R25, R52 ;  /* 0x0000003419ba723e */ /* 0x002fe200000010ff */
[----:B------:R-:W1:Y:S01]  /*153e0*/  MUFU.EX2 R30, R30 ;  /* 0x0000001e001e7308 */ /* 0x000e620000000800 */
[----:B------:R-:W-:Y:S01]  /*153f0*/  FADD.FTZ R47, R41, R2 ;  /* 0x00000002292f7221 */ /* 0x000fe20000010000 */
[----:B------:R-:W-:-:S02]  /*15400*/  F2FP.BF16.F32.PACK_AB R198, R35, R198 ;  /* 0x000000c623c6723e */ /* 0x000fc400000010ff */
[----:B------:R-:W-:Y:S01]  /*15410*/  F2FP.BF16.F32.PACK_AB R192, R192, R37 ;  /* 0x00000025c0c0723e */ /* 0x000fe200000010ff */
[C---:B------:R-:W-:Y:S01]  /*15420*/  FADD.FTZ R2, R194.reuse, R47 ;  /* 0x0000002fc2027221 */ /* 0x040fe20000010000 */
[----:B------:R-:W-:Y:S02]  /*15430*/  F2FP.BF16.F32.PACK_AB R194, R194, R41 ;  /* 0x00000029c2c2723e */ /* 0x000fe400000010ff */
[----:B------:R-:W2:Y:S01]  /*15440*/  MUFU.EX2 R199, R28 ;  /* 0x0000001c00c77308 */ /* 0x000ea20000000800 */
[----:B0-----:R-:W-:Y:S01]  /*15450*/  FADD.FTZ R33, R26, R27 ;  /* 0x0000001b1a217221 */ /* 0x001fe20000010000 */
[----:B------:R-:W-:Y:S01]  /*15460*/  FADD.FTZ R47, R45, R2 ;  /* 0x000000022d2f7221 */ /* 0x000fe20000010000 */
[----:B------:R-:W-:Y:S02]  /*15470*/  F2FP.BF16.F32.PACK_AB R184, R43, R48 ;  /* 0x000000302bb8723e */ /* 0x000fe400000010ff */
[----:B------:R-:W-:Y:S01]  /*15480*/  F2FP.BF16.F32.PACK_AB R197, R27, R26 ;  /* 0x0000001a1bc5723e */ /* 0x000fe200000010ff */
[C---:B------:R-:W-:Y:S01]  /*15490*/  FADD.FTZ R47, R188.reuse, R47 ;  /* 0x0000002fbc2f7221 */ /* 0x040fe20000010000 */
[----:B------:R-:W-:Y:S01]  /*154a0*/  F2FP.BF16.F32.PACK_AB R188, R188, R45 ;  /* 0x0000002dbcbc723e */ /* 0x000fe200000010ff */
[----:B------:R-:W0:Y:S01]  /*154b0*/  MUFU.EX2 R34, R34 ;  /* 0x0000002200227308 */ /* 0x000e220000000800 */
[----:B-1----:R-:W-:Y:S01]  /*154c0*/  FADD.FTZ R0, R30, R33 ;  /* 0x000000211e007221 */ /* 0x002fe20000010000 */
[----:B------:R-:W-:-:S04]  /*154d0*/  FADD.FTZ R2, R44, R47 ;  /* 0x0000002f2c027221 */ /* 0x000fc80000010000 */
[----:B------:R-:W-:Y:S02]  /*154e0*/  FADD.FTZ R31, R39, R2 ;  /* 0x00000002271f7221 */ /* 0x000fe40000010000 */
[----:B------:R-:W1:Y:S01]  /*154f0*/  MUFU.EX2 R193, R32 ;  /* 0x0000002000c17308 */ /* 0x000e620000000800 */
[C---:B--2---:R-:W-:Y:S01]  /*15500*/  FADD.FTZ R33, R199.reuse, R0 ;  /* 0x00000000c7217221 */ /* 0x044fe20000010000 */
[----:B------:R-:W-:Y:S01]  /*15510*/  FADD.FTZ R2, R48, R31 ;  /* 0x0000001f30027221 */ /* 0x000fe20000010000 */
[----:B------:R-:W-:-:S03]  /*15520*/  F2FP.BF16.F32.PACK_AB R199, R199, R30 ;  /* 0x0000001ec7c7723e */ /* 0x000fc600000010ff */
[----:B------:R-:W-:Y:S02]  /*15530*/  FADD.FTZ R31, R43, R2 ;  /* 0x000000022b1f7221 */ /* 0x000fe40000010000 */
[----:B------:R-:W2:Y:S01]  /*15540*/  MUFU.EX2 R38, R38 ;  /* 0x0000002600267308 */ /* 0x000ea20000000800 */
[----:B0-----:R-:W-:Y:S01]  /*15550*/  FADD.FTZ R0, R34, R33 ;  /* 0x0000002122007221 */ /* 0x001fe20000010000 */
[----:B------:R-:W-:-:S04]  /*15560*/  FADD.FTZ R228, R52, R31 ;  /* 0x0000001f34e47221 */ /* 0x000fc80000010000 */
[----:B------:R-:W-:Y:S02]  /*15570*/  FADD.FTZ R228, R25, R228 ;  /* 0x000000e419e47221 */ /* 0x000fe40000010000 */
        /* <DEDUP_REMOVED lines=22> */
[----:B------:R-:W-:-:S03]  /*156e0*/  F2FP.BF16.F32.PACK_AB R185, R185, R50 ;  /* 0x00000032b9b9723e */ /* 0x000fc600000010ff */
[----:B-1----:R-:W-:Y:S01]  /*156f0*/  FADD.FTZ R0, R54, R25 ;  /* 0x0000001936007221 */ /* 0x002fe20000010000 */
[----:B------:R-:W-:-:S04]  /*15700*/  IMAD R25, R73, 0x80, R152 ;  /* 0x0000008049197824 */ /* 0x000fc800078e0298 */
[----:B------:R-:W-:Y:S02]  /*15710*/  IMAD.IADD R56, R25, 0x1, R56 ;  /* 0x0000000119387824 */ /* 0x000fe400078e0238 */
[C---:B--2---:R-:W-:Y:S01]  /*15720*/  FADD.FTZ R227, R187.reuse, R0 ;  /* 0x00000000bbe37221 */ /* 0x044fe20000010000 */
[----:B------:R-:W-:Y:S01]  /*15730*/  F2FP.BF16.F32.PACK_AB R187, R187, R54 ;  /* 0x00000036bbbb723e */ /* 0x000fe200000010ff */
[----:B------:R-:W-:Y:S06]  /*15740*/  @!P2 BRA `(.L_x_1560) ;  /* 0x000000000048a947 */ /* 0x000fec0003800000 */
        /* <DEDUP_REMOVED lines=11> */
.L_x_1562:
[----:B------:R-:W-:-:S13]  /*15800*/  ISETP.NE.AND P3, PT, R57, 0x1, PT ;  /* 0x000000013900780c */ /* 0x000fda0003f65270 */
[----:B------:R-:W0:Y:S02]  /*15810*/  @P3 LDC.64 R24, c[0x0][0x9e8] ;  /* 0x00027a00ff183b82 */ /* 0x000e240000000a00 */
[----:B0-----:R-:W-:-:S05]  /*15820*/  @P3 IMAD.HI.U32 R2, R0, R24, RZ ;  /* 0x0000001800023227 */ /* 0x001fca00078e00ff */
[----:B------:R-:W-:-:S07]  /*15830*/  @P3 SHF.R.U32.HI R0, RZ, R25, R2 ;  /* 0x00000019ff003219 */ /* 0x000fce0000011602 */
.L_x_1563:
[----:B------:R-:W-:Y:S05]  /*15840*/  BSYNC B0 ;  /* 0x0000000000007941 */ /* 0x000fea0003800000 */
.L_x_1561:
[----:B------:R-:W-:-:S05]  /*15850*/  IMAD R57, R0, R57, R57 ;  /* 0x0000003900397224 */ /* 0x000fca00078e0239 */
[----:B------:R-:W-:-:S07]  /*15860*/  VIMNMX R56, R56, R57, PT ;  /* 0x0000003938387248 */ /* 0x000fce0003fe0100 */
.L_x_1560:
[----:B------:R-:W2:Y:S01]  /*15870*/  LDL R24, [R1+0x50] ;  /* 0x0000500001187983 */ /* 0x000ea20000100800 */
[----:B------:R-:W-:Y:S01]  /*15880*/  SHF.R.S32.HI R25, RZ, 0x1f, R56 ;  /* 0x0000001fff197819 */ /* 0x000fe20000011438 */
[----:B------:R-:W-:Y:S01]  /*15890*/  BSSY B1, `(.L_x_1564) ;  /* 0x00002fe000017945 */ /* 0x000fe20003800000 */
[----:B------:R-:W-:Y:S01]  /*158a0*/  IMAD.MOV.U32 R2, RZ, RZ, 0x3f800000 ;  /* 0x3f800000ff027424 */ /* 0x000fe200078e00ff */
[----:B------:R-:W-:Y:S02]  /*158b0*/  CS2R R150, SRZ ;  /* 0x0000000000967805 */ /* 0x000fe4000001ff00 */
[----:B------:R-:W-:Y:S01]  /*158c0*/  LEA.HI R25, R25, R56, RZ, 0x6 ;  /* 0x0000003819197211 */ /* 0x000fe200078f30ff */
[----:B------:R-:W-:Y:S01]  /*158d0*/  IMAD.MOV.U32 R0, RZ, RZ, 0x3f800000 ;  /* 0x3f800000ff007424 */ /* 0x000fe200078e00ff */
[----:B------:R-:W-:Y:S02]  /*158e0*/  CS2R R148, SRZ ;  /* 0x0000000000947805 */ /* 0x000fe4000001ff00 */
[----:B------:R-:W-:-:S02]  /*158f0*/  CS2R R146, SRZ ;  /* 0x0000000000927805 */ /* 0x000fc4000001ff00 */
[----:B------:R-:W-:Y:S02]  /*15900*/  SHF.R.S32.HI R25, RZ, 0x6, R25 ;  /* 0x00000006ff197819 */ /* 0x000fe40000011419 */
        /* <DEDUP_REMOVED lines=60> */
[----:B--2---:R-:W-:-:S04]  /*15cd0*/  VIMNMX R24, R24, R25, !PT ;  /* 0x0000001918187248 */ /* 0x004fc80007fe0100 */
[----:B------:R-:W-:Y:S01]  /*15ce0*/  ISETP.GE.AND P3, PT, R204, R24, PT ;  /* 0x00000018cc00720c */ /* 0x000fe20003f66270 */
[----:B------:R0:W-:Y:S02]  /*15cf0*/  STL [R1+0x30], R24 ;  /* 0x0000301801007387 */ /* 0x0001e40000100800 */
[----:B0-----:R-:W-:-:S10]  /*15d00*/  CS2R R24, SRZ ;  /* 0x0000000000187805 */ /* 0x001fd4000001ff00 */
[----:B------:R-:W-:Y:S05]  /*15d10*/  @!P3 BRA `(.L_x_1565) ;  /* 0x0000002800d4b947 */ /* 0x000fea0003800000 */
[----:B------:R-:W-:Y:S01]  /*15d20*/  IMAD.IADD R3, R23, 0x1, R152 ;  /* 0x0000000117037824 */ /* 0x000fe200078e0298 */
[----:B------:R-:W-:Y:S01]  /*15d30*/  BSSY B0, `(.L_x_1566) ;  /* 0x00002af000007945 */ /* 0x000fe20003800000 */
[----:B------:R-:W-:Y:S02]  /*15d40*/  IMAD.MOV.U32 R2, RZ, RZ, 0x3f800000 ;  /* 0x3f800000ff027424 */ /* 0x000fe400078e00ff */
[----:B------:R-:W-:Y:S01]  /*15d50*/  IMAD.MOV.U32 R151, RZ, RZ, RZ ;  /* 0x000000ffff977224 */ /* 0x000fe200078e00ff */
[----:B------:R0:W-:Y:S01]  /*15d60*/  STL [R1+0x2c], R3 ;  /* 0x00002c0301007387 */ /* 0x0001e20000100800 */
[----:B------:R-:W-:-:S07]  /*15d70*/  VIADD R231, R3, 0x8 ;  /* 0x0000000803e77836 */ /* 0x000fce0000000000 */
.L_x_1585:
[----:B------:R-:W-:-:S05]  /*15d80*/  VIADD R230, R22, 0x1 ;  /* 0x0000000116e67836 */ /* 0x000fca0000000000 */
[----:B------:R-:W-:-:S04]  /*15d90*/  ISETP.NE.AND P3, PT, R230, 0x2, PT ;  /* 0x00000002e600780c */ /* 0x000fc80003f65270 */
[----:B------:R-:W-:Y:S02]  /*15da0*/  SEL R233, RZ, 0x1, P3 ;  /* 0x00000001ffe97807 */ /* 0x000fe40001800000 */
[----:B------:R-:W-:Y:S02]  /*15db0*/  SEL R230, R230, RZ, P3 ;  /* 0x000000ffe6e67207 */ /* 0x000fe40001800000 */
[----:B------:R-:W-:Y:S01]  /*15dc0*/  LOP3.LUT R233, R205, R233, RZ, 0x3c, !PT ;  /* 0x000000e9cde97212 */ /* 0x000fe200078e3cff */
[----:B------:R-:W-:Y:S06]  /*15dd0*/  @!P0 BRA `(.L_x_1567) ;  /* 0x0000000000048947 */ /* 0x000fec0003800000 */
[----:B------:R-:W-:Y:S01]  /*15de0*/  BPT.TRAP 0x1 ;  /* 0x000000040000795c */ /* 0x000fe20000300000 */
.L_x_1567:
[----:B------:R-:W-:Y:S01]  /*15df0*/  IMAD R232, R230, 0x8, R16 ;  /* 0x00000008e6e87824 */ /* 0x000fe200078e0210 */
[----:B------:R-:W-:-:S04]  /*15e00*/  SHF.L.U32 R152, R233, 0x1f, RZ ;  /* 0x0000001fe9987819 */ /* 0x000fc800000006ff */
[----:B------:R1:W2:Y:S01]  /*15e10*/  SYNCS.PHASECHK.TRANS64.TRYWAIT P3, [R232+URZ+0x30830], R152 ;  /* 0x03083098e80075a7 */ /* 0x0002a2000806017f */
[----:B------:R-:W-:Y:S05]  /*15e20*/  @!P0 BRA `(.L_x_1568) ;  /* 0x0000000000048947 */ /* 0x000fea0003800000 */
[----:B------:R-:W-:Y:S01]  /*15e30*/  BPT.TRAP 0x1 ;  /* 0x000000040000795c */ /* 0x000fe20000300000 */
.L_x_1568:
[----:B0-----:R-:W3:Y:S01]  /*15e40*/  LDL R3, [R1+0x18] ;  /* 0x0000180001037983 */ /* 0x001ee20000100800 */
[----:B------:R-:W-:Y:S01]  /*15e50*/  BSSY B2, `(.L_x_1569) ;  /* 0x0000007000027945 */ /* 0x000fe20003800000 */
[----:B---3--:R-:W-:-:S04]  /*15e60*/  IMAD R3, R230, 0x800, R3 ;  /* 0x00000800e6037824 */ /* 0x008fc800078e0203 */
[C---:B------:R-:W-:Y:S02]  /*15e70*/  VIADD R156, R3.reuse, 0x2 ;  /* 0x00000002039c7836 */ /* 0x040fe40000000000 */
[----:B------:R-:W-:Y:S01]  /*15e80*/  VIADD R155, R3, 0x4 ;  /* 0x00000004039b7836 */ /* 0x000fe20000000000 */
[----:B--2---:R-:W-:Y:S06]  /*15e90*/  @P3 BRA `(.L_x_1570) ;  /* 0x0000000000083947 */ /* 0x004fec0003800000 */
[----:B------:R-:W0:Y:S02]  /*15ea0*/  SYNCS.PHASECHK.TRANS64.TRYWAIT P3, [R232+URZ+0x30830], R152 ;  /* 0x03083098e80075a7 */ /* 0x000e24000806017f */
[----:B0-----:R-:W-:Y:S05]  /*15eb0*/  @!P3 BRA `(.L_x_1571) ;  /* 0x0000013800c4b947 */ /* 0x001fea0003800000 */
.L_x_1570:
[----:B------:R-:W-:Y:S05]  /*15ec0*/  BSYNC B2 ;  /* 0x0000000000027941 */ /* 0x000fea0003800000 */
.L_x_1569:
[----:B01----:R-:W-:Y:S01]  /*15ed0*/  IMAD.MOV.U32 R152, RZ, RZ, R3 ;  /* 0x000000ffff987224 */ /* 0x003fe200078e0003 */
[----:B------:R-:W-:Y:S01]  /*15ee0*/  R2UR UR12, R216 ;  /* 0x00000000d80c72ca */ /* 0x000fe200000e0000 */
[----:B------:R-:W-:Y:S01]  /*15ef0*/  VIADD R154, R3, 0x6 ;  /* 0x00000006039a7836 */ /* 0x000fe20000000000 */
[----:B------:R-:W-:Y:S01]  /*15f00*/  R2UR UR13, R217 ;  /* 0x00000000d90d72ca */ /* 0x000fe200000e0000 */
[----:B------:R-:W-:Y:S01]  /*15f10*/  IMAD.MOV.U32 R153, RZ, RZ, 0x40000040 ;  /* 0x40000040ff997424 */ /* 0x000fe200078e00ff */
[----:B------:R-:W-:Y:S01]  /*15f20*/  R2UR UR6, R152 ;  /* 0x00000000980672ca */ /* 0x000fe200000e0000 */
[----:B------:R-:W-:Y:S01]  /*15f30*/  IMAD.MOV.U32 R152, RZ, RZ, R156 ;  /* 0x000000ffff987224 */ /* 0x000fe200078e009c */
[----:B------:R-:W-:Y:S01]  /*15f40*/  R2UR UR10, R154 ;  /* 0x000000009a0a72ca */ /* 0x000fe200000e0000 */
[----:B------:R-:W-:Y:S01]  /*15f50*/  VIADD R156, R3, 0x204 ;  /* 0x00000204039c7836 */ /* 0x000fe20000000000 */
[----:B------:R-:W-:Y:S01]  /*15f60*/  R2UR UR5, R153 ;  /* 0x00000000990572ca */ /* 0x000fe200000e0000 */
[C---:B------:R-:W-:Y:S01]  /*15f70*/  VIADD R154, R3.reuse, 0x202 ;  /* 0x00000202039a7836 */ /* 0x040fe20000000000 */
[----:B------:R-:W-:Y:S01]  /*15f80*/  R2UR UR4, R152 ;  /* 0x00000000980472ca */ /* 0x000fe200000e0000 */
[----:B------:R-:W-:Y:S01]  /*15f90*/  IMAD.MOV.U32 R152, RZ, RZ, R155 ;  /* 0x000000ffff987224 */ /* 0x000fe200078e009b */
[----:B------:R-:W-:Y:S01]  /*15fa0*/  R2UR UR22, R156 ;  /* 0x000000009c1672ca */ /* 0x000fe200000e0000 */
[----:B------:R-:W-:Y:S01]  /*15fb0*/  IMAD.MOV.U32 R155, RZ, RZ, 0x40000040 ;  /* 0x40000040ff9b7424 */ /* 0x000fe200078e00ff */
[----:B------:R-:W-:Y:S01]  /*15fc0*/  R2UR UR18, R154 ;  /* 0x000000009a1272ca */ /* 0x000fe200000e0000 */
[C---:B------:R-:W-:Y:S01]  /*15fd0*/  VIADD R156, R3.reuse, 0x400 ;  /* 0x00000400039c7836 */ /* 0x040fe20000000000 */
[----:B------:R-:W-:Y:S01]  /*15fe0*/  R2UR UR8, R152 ;  /* 0x00000000980872ca */ /* 0x000fe200000e0000 */
[----:B------:R-:W-:Y:S01]  /*15ff0*/  VIADD R152, R3, 0x200 ;  /* 0x0000020003987836 */ /* 0x000fe20000000000 */
[----:B------:R-:W-:Y:S01]  /*16000*/  R2UR UR11, R155 ;  /* 0x000000009b0b72ca */ /* 0x000fe200000e0000 */
[C---:B------:R-:W-:Y:S01]  /*16010*/  VIADD R154, R3.reuse, 0x402 ;  /* 0x00000402039a7836 */ /* 0x040fe20000000000 */
[----:B------:R-:W-:Y:S01]  /*16020*/  R2UR UR30, R156 ;  /* 0x000000009c1e72ca */ /* 0x000fe200000e0000 */
[C---:B------:R-:W-:Y:S01]  /*16030*/  VIADD R156, R3.reuse, 0x406 ;  /* 0x00000406039c7836 */ /* 0x040fe20000000000 */
[----:B------:R-:W-:Y:S01]  /*16040*/  R2UR UR14, R152 ;  /* 0x00000000980e72ca */ /* 0x000fe200000e0000 */
[----:B------:R-:W-:Y:S01]  /*16050*/  VIADD R152, R3, 0x206 ;  /* 0x0000020603987836 */ /* 0x000fe20000000000 */
[----:B------:R-:W-:Y:S01]  /*16060*/  MOV R237, UR10 ;  /* 0x0000000a00ed7c02 */ /* 0x000fe20008000f00 */
[----:B------:R-:W-:Y:S01]  /*16070*/  UMOV UR10, UR4 ;  /* 0x00000004000a7c82 */ /* 0x000fe20008000000 */
[----:B------:R-:W-:Y:S01]  /*16080*/  R2UR UR7, R153 ;  /* 0x00000000990772ca */ /* 0x000fe200000e0000 */
[----:B------:R-:W-:Y:S01]  /*16090*/  IMAD.MOV.U32 R157, RZ, RZ, 0x40000040 ;  /* 0x40000040ff9d7424 */ /* 0x000fe200078e00ff */
[----:B------:R-:W-:Y:S01]  /*160a0*/  R2UR UR26, R152 ;  /* 0x00000000981a72ca */ /* 0x000fe200000e0000 */
[C---:B------:R-:W-:Y:S01]  /*160b0*/  VIADD R152, R3.reuse, 0x404 ;  /* 0x0000040403987836 */ /* 0x040fe20000000000 */
[----:B------:R-:W-:Y:S01]  /*160c0*/  R2UR UR34, R154 ;  /* 0x000000009a2272ca */ /* 0x000fe200000e0000 */
[C---:B------:R-:W-:Y:S01]  /*160d0*/  VIADD R154, R3.reuse, 0x604 ;  /* 0x00000604039a7836 */ /* 0x040fe20000000000 */
[----:B------:R-:W-:Y:S01]  /*160e0*/  MOV R158, UR11 ;  /* 0x0000000b009e7c02 */ /* 0x000fe20008000f00 */
[----:B------:R-:W-:Y:S01]  /*160f0*/  UMOV UR11, UR5 ;  /* 0x00000005000b7c82 */ /* 0x000fe20008000000 */
[----:B------:R-:W-:Y:S01]  /*16100*/  R2UR UR38, R152 ;  /* 0x00000000982672ca */ /* 0x000fe200000e0000 */
[C---:B------:R-:W-:Y:S01]  /*16110*/  VIADD R152, R3.reuse, 0x600 ;  /* 0x0000060003987836 */ /* 0x040fe20000000000 */
[----:B------:R-:W-:Y:S01]  /*16120*/  R2UR UR42, R156 ;  /* 0x000000009c2a72ca */ /* 0x000fe200000e0000 */
[C---:B------:R-:W-:Y:S01]  /*16130*/  VIADD R156, R3.reuse, 0x602 ;  /* 0x00000602039c7836 */ /* 0x040fe20000000000 */
[----:B------:R-:W-:Y:S01]  /*16140*/  R2UR UR4, R6 ;  /* 0x00000000060472ca */ /* 0x000fe200000e0000 */
[-C--:B------:R-:W-:Y:S01]  /*16150*/  FMUL.FTZ R24, R24, R0.reuse ;  /* 0x0000000018187220 */ /* 0x080fe20000410000 */
[----:B------:R-:W-:Y:S01]  /*16160*/  R2UR UR46, R152 ;  /* 0x00000000982e72ca */ /* 0x000fe200000e0000 */
[----:B------:R-:W-:Y:S01]  /*16170*/  VIADD R152, R3, 0x606 ;  /* 0x0000060603987836 */ /* 0x000fe20000000000 */
[----:B------:R-:W-:Y:S01]  /*16180*/  R2UR UR5, R7 ;  /* 0x00000000070572ca */ /* 0x000fe200000e0000 */
[----:B------:R-:W-:Y:S01]  /*16190*/  IMAD.MOV.U32 R3, RZ, RZ, R158 ;  /* 0x000000ffff037224 */ /* 0x000fe200078e009e */
[----:B------:R-:W-:Y:S01]  /*161a0*/  R2UR UR9, R153 ;  /* 0x00000000990972ca */ /* 0x000fe200000e0000 */
[-C--:B------:R-:W-:Y:S01]  /*161b0*/  FMUL.FTZ R25, R25, R0.reuse ;  /* 0x0000000019197220 */ /* 0x080fe20000410000 */
        /* <DEDUP_REMOVED lines=30> */
[----:B------:R-:W-:Y:S01]  /*163a0*/  WARPGROUP.ARRIVE ;  /* 0x00000000000079c5 */ /* 0x000fe20000000000 */
[----:B------:R-:W-:Y:S01]  /*163b0*/  R2UR UR16, R214 ;  /* 0x00000000d61072ca */ /* 0x000fe200000e0000 */
[-C--:B------:R-:W-:Y:S01]  /*163c0*/  FMUL.FTZ R57, R57, R0.reuse ;  /* 0x0000000039397220 */ /* 0x080fe20000410000 */
[----:B------:R-:W-:Y:S01]  /*163d0*/  R2UR UR17, R215 ;  /* 0x00000000d71172ca */ /* 0x000fe200000e0000 */
[-C--:B------:R-:W-:Y:S01]  /*163e0*/  FMUL.FTZ R60, R60, R0.reuse ;  /* 0x000000003c3c7220 */ /* 0x080fe20000410000 */
[----:B------:R-:W-:Y:S01]  /*163f0*/  R2UR UR20, R212 ;  /* 0x00000000d41472ca */ /* 0x000fe200000e0000 */
[----:B------:R-:W-:Y:S01]  /*16400*/  HGMMA.64x64x16.F32.BF16 R152, gdesc[UR4], RZ, !UPT, gsb0 ;  /* 0x00e00000049879f0 */ /* 0x000fe2000c0018ff */
[----:B------:R-:W-:Y:S01]  /*16410*/  UMOV UR6, UR8 ;  /* 0x0000000800067c82 */ /* 0x000fe20008000000 */
[----:B------:R-:W-:Y:S01]  /*16420*/  UMOV UR7, UR9 ;  /* 0x0000000900077c82 */ /* 0x000fe20008000000 */
        /* <DEDUP_REMOVED lines=80> */
[----:B------:R-:W-:Y:S01]  /*16930*/  HGMMA.64x64x16.F32.BF16 R152, gdesc[UR8], R152, gsb0 ;  /* 0x00e00000089879f0 */ /* 0x000fe20008001898 */
        /* <DEDUP_REMOVED lines=103> */
.L_x_1572:
[----:B------:R-:W-:Y:S01]  /*16fb0*/  SHF.L.U32 R2, R205, 0x1f, RZ ;  /* 0x0000001fcd027819 */ /* 0x000fe200000006ff */
[----:B------:R-:W-:-:S04]  /*16fc0*/  IMAD R0, R22, 0x8, R16 ;  /* 0x0000000816007824 */ /* 0x000fc800078e0210 */
[----:B------:R0:W1:Y:S01]  /*16fd0*/  SYNCS.PHASECHK.TRANS64.TRYWAIT P3, [R0+URZ+0x30850], R2 ;  /* 0x03085002000075a7 */ /* 0x000062000806017f */
[----:B------:R-:W-:Y:S05]  /*16fe0*/  @!P0 BRA `(.L_x_1573) ;  /* 0x0000000000048947 */ /* 0x000fea0003800000 */
[----:B------:R-:W-:Y:S01]  /*16ff0*/  BPT.TRAP 0x1 ;  /* 0x000000040000795c */ /* 0x000fe20000300000 */
.L_x_1573:
[----:B------:R-:W-:Y:S04]  /*17000*/  BSSY B2, `(.L_x_1574) ;  /* 0x0000004000027945 */ /* 0x000fe80003800000 */
[----:B-1----:R-:W-:Y:S05]  /*17010*/  @P3 BRA `(.L_x_1575) ;  /* 0x0000000000083947 */ /* 0x002fea0003800000 */
[----:B------:R-:W1:Y:S02]  /*17020*/  SYNCS.PHASECHK.TRANS64.TRYWAIT P3, [R0+URZ+0x30850], R2 ;  /* 0x03085002000075a7 */ /* 0x000e64000806017f */
[----:B-1----:R-:W-:Y:S05]  /*17030*/  @!P3 BRA `(.L_x_1576) ;  /* 0x000001280078b947 */ /* 0x002fea0003800000 */
.L_x_1575:
[----:B------:R-:W-:Y:S05]  /*17040*/  BSYNC B2 ;  /* 0x0000000000027941 */ /* 0x000fea0003800000 */
.L_x_1574:
[----:B01----:R-:W-:Y:S01]  /*17050*/  VIADD R2, R16, 0x400 ;  /* 0x0000040010027836 */ /* 0x003fe20000000000 */
[----:B------:R-:W-:Y:S01]  /*17060*/  WARPGROUP.ARRIVE ;  /* 0x00000000000079c5 */ /* 0x000fe20000000000 */
[----:B------:R-:W-:Y:S01]  /*17070*/  IMAD.MOV.U32 R3, RZ, RZ, 0x40000040 ;  /* 0x40000040ff037424 */ /* 0x000fe200078e00ff */
[----:B------:R-:W-:Y:S01]  /*17080*/  ULDC UR4, c[0x0][0x9dc] ;  /* 0x0002770000047ab9 */ /* 0x000fe20000000800 */
[----:B------:R-:W-:Y:S01]  /*17090*/  @!P1 VIADD R232, R232, 0x30840 ;  /* 0x00030840e8e89836 */ /* 0x000fe20000000000 */
[----:B------:R-:W-:Y:S02]  /*170a0*/  SHF.R.U32.HI R2, RZ, 0x4, R2 ;  /* 0x00000004ff027819 */ /* 0x000fe40000011602 */
[----:B------:R-:W-:Y:S01]  /*170b0*/  R2UR UR7, R3 ;  /* 0x00000000030772ca */ /* 0x000fe200000e0000 */
[----:B------:R-:W-:Y:S01]  /*170c0*/  IMAD.MOV.U32 R3, RZ, RZ, 0x40000040 ;  /* 0x40000040ff037424 */ /* 0x000fe200078e00ff */
[----:B------:R-:W-:Y:S02]  /*170d0*/  LOP3.LUT R2, R2, 0x3fff, RZ, 0xc0, !PT ;  /* 0x00003fff02027812 */ /* 0x000fe400078ec0ff */
[----:B------:R-:W-:-:S02]  /*170e0*/  @!P1 PRMT R232, RZ, 0x654, R232 ;  /* 0x00000654ffe89816 */ /* 0x000fc400000000e8 */
[----:B------:R-:W-:-:S05]  /*170f0*/  LOP3.LUT R2, R2, 0x2000000, RZ, 0xfc, !PT ;  /* 0x0200000002027812 */ /* 0x000fca00078efcff */
[----:B------:R-:W-:Y:S02]  /*17100*/  IMAD R2, R22, 0x800, R2 ;  /* 0x0000080016027824 */ /* 0x000fe400078e0202 */
[----:B------:R-:W-:-:S03]  /*17110*/  IMAD.SHL.U32 R22, R204, 0x40, RZ ;  /* 0x00000040cc167824 */ /* 0x000fc600078e00ff */
[----:B------:R-:W-:-:S13]  /*17120*/  R2UR UR6, R2 ;  /* 0x00000000020672ca */ /* 0x000fda00000e0000 */
[----:B------:R-:W-:Y:S03]  /*17130*/  HGMMA.64x256x16.F32.BF16 R24, R196, gdesc[UR4].tnspB, R24, gsb0 ;  /* 0x43e00004c4187df0 */ /* 0x000fe60008001818 */
[----:B------:R-:W-:Y:S02]  /*17140*/  WARPGROUP.DEPBAR.LE gsb0, 0x0 ;  /* 0x00008000000079c5 */ /* 0x000fe40000010000 */
[----:B------:R-:W-:Y:S01]  /*17150*/  VIADD R196, R2, 0x80 ;  /* 0x0000008002c47836 */ /* 0x000fe20000000000 */
[----:B------:R-:W-:Y:S01]  /*17160*/  WARPGROUP.ARRIVE ;  /* 0x00000000000079c5 */ /* 0x000fe20000000000 */
[----:B------:R-:W-:-:S03]  /*17170*/  IMAD.MOV.U32 R197, RZ, RZ, 0x40000040 ;  /* 0x40000040ffc57424 */ /* 0x000fc600078e00ff */
[----:B------:R-:W-:Y:S02]  /*17180*/  R2UR UR6, R196 ;  /* 0x00000000c40672ca */ /* 0x000fe400000e0000 */
[----:B------:R-:W-:-:S15]  /*17190*/  R2UR UR7, R197 ;  /* 0x00000000c50772ca */ /* 0x000fde00000e0000 */
[----:B------:R-:W-:-:S01]  /*171a0*/  NOP ;  /* 0x0000000000007918 */ /* 0x000fc20000000000 */
[----:B------:R-:W-:Y:S03]  /*171b0*/  HGMMA.64x256x16.F32.BF16 R24, R192, gdesc[UR4].tnspB, R24, gsb0 ;  /* 0x43e00004c0187df0 */ /* 0x000fe60008001818 */
[----:B------:R-:W-:Y:S02]  /*171c0*/  WARPGROUP.DEPBAR.LE gsb0, 0x0 ;  /* 0x00008000000079c5 */ /* 0x000fe40000010000 */
[C---:B------:R-:W-:Y:S01]  /*171d0*/  VIADD R192, R2.reuse, 0x100 ;  /* 0x0000010002c07836 */ /* 0x040fe20000000000 */
[----:B------:R-:W-:Y:S01]  /*171e0*/  WARPGROUP.ARRIVE ;  /* 0x00000000000079c5 */ /* 0x000fe20000000000 */
[----:B------:R-:W-:Y:S02]  /*171f0*/  IMAD.MOV.U32 R193, RZ, RZ, 0x40000040 ;  /* 0x40000040ffc17424 */ /* 0x000fe400078e00ff */
[----:B------:R-:W-:Y:S01]  /*17200*/  VIADD R2, R2, 0x180 ;  /* 0x0000018002027836 */ /* 0x000fe20000000000 */
[----:B------:R-:W-:-:S02]  /*17210*/  R2UR UR6, R192 ;  /* 0x00000000c00672ca */ /* 0x000fc400000e0000 */
[----:B------:R-:W-:-:S15]  /*17220*/  R2UR UR7, R193 ;  /* 0x00000000c10772ca */ /* 0x000fde00000e0000 */
[----:B------:R-:W-:-:S01]  /*17230*/  NOP ;  /* 0x0000000000007918 */ /* 0x000fc20000000000 */
[----:B------:R-:W-:Y:S01]  /*17240*/  HGMMA.64x256x16.F32.BF16 R24, R188, gdesc[UR4].tnspB, R24, gsb0 ;  /* 0x43e00004bc187df0 */ /* 0x000fe20008001818 */
[----:B------:R-:W-:Y:S02]  /*17250*/  R2UR UR6, R2 ;  /* 0x00000000020672ca */ /* 0x000fe400000e0000 */
[----:B------:R-:W-:Y:S01]  /*17260*/  R2UR UR7, R3 ;  /* 0x00000000030772ca */ /* 0x000fe200000e0000 */
[----:B------:R-:W-:Y:S02]  /*17270*/  WARPGROUP.DEPBAR.LE gsb0, 0x0 ;  /* 0x00008000000079c5 */ /* 0x000fe40000010000 */
[----:B------:R-:W-:-:S15]  /*17280*/  WARPGROUP.ARRIVE ;  /* 0x00000000000079c5 */ /* 0x000fde0000000000 */
[----:B------:R-:W-:-:S07]  /*17290*/  NOP ;  /* 0x0000000000007918 */ /* 0x000fce0000000000 */
[----:B------:R-:W-:Y:S03]  /*172a0*/  HGMMA.64x256x16.F32.BF16 R24, R184, gdesc[UR4].tnspB, R24, gsb0 ;  /* 0x43e00004b8187df0 */ /* 0x000fe60008001818 */
[----:B------:R-:W-:Y:S02]  /*172b0*/  WARPGROUP.DEPBAR.LE gsb0, 0x0 ;  /* 0x00008000000079c5 */ /* 0x000fe40000010000 */
[----:B------:R-:W-:Y:S01]  /*172c0*/  IADD3 R186, R224, 0x1, -R22 ;  /* 0x00000001e0ba7810 */ /* 0x000fe20007ffe816 */
[----:B------:R0:W-:Y:S04]  /*172d0*/  @!P1 SYNCS.ARRIVE.TRANS64.RED.A1T0 RZ, [R232+URZ], RZ ;  /* 0x000000ffe8ff99a7 */ /* 0x0001e8000810043f */
[----:B------:R-:W-:-:S02]  /*172e0*/  IMAD.IADD R186, R186, 0x1, -R225 ;  /* 0x00000001baba7824 */ /* 0x000fc400078e0ae1 */
[----:B0-----:R-:W-:Y:S01]  /*172f0*/  IMAD.U32 R232, RZ, RZ, UR4 ;  /* 0x00000004ffe87e24 */ /* 0x001fe2000f8e00ff */
[----:B------:R-:W-:Y:S01]  /*17300*/  ULDC UR4, c[0x0][0x9e0] ;  /* 0x0002780000047ab9 */ /* 0x000fe20000000800 */
[----:B------:R-:W-:-:S03]  /*17310*/  IMAD R186, R235, -0x2, R186 ;  /* 0xfffffffeebba7824 */ /* 0x000fc600078e02ba */
[----:B------:R-:W-:-:S05]  /*17320*/  LOP3.LUT R187, RZ, R232, RZ, 0x33, !PT ;  /* 0x000000e8ffbb7212 */ /* 0x000fca00078e33ff */
[----:B------:R-:W-:Y:S02]  /*17330*/  IMAD.IADD R187, R187, 0x1, R186 ;  /* 0x00000001bbbb7824 */ /* 0x000fe400078e02ba */
[----:B------:R-:W-:Y:S02]  /*17340*/  VIADD R186, R186, UR4 ;  /* 0x00000004baba7c36 */ /* 0x000fe40008000000 */
[C---:B------:R-:W-:Y:S02]  /*17350*/  IMAD.IADD R184, R23.reuse, 0x1, R187 ;  /* 0x0000000117b87824 */ /* 0x040fe400078e02bb */
[----:B------:R-:W-:Y:S01]  /*17360*/  IMAD.IADD R185, R23, 0x1, R186 ;  /* 0x0000000117b97824 */ /* 0x000fe200078e02ba */
[----:B------:R-:W-:Y:S06]  /*17370*/  @!P2 BRA `(.L_x_1577) ;  /* 0x000000000064a947 */ /* 0x000fec0003800000 */
[----:B------:R-:W2:Y:S01]  /*17380*/  LDL R205, [R1+0x1c] ;  /* 0x00001c0001cd7983 */ /* 0x000ea20000100800 */
[----:B------:R-:W-:Y:S01]  /*17390*/  BSSY B2, `(.L_x_1578) ;  /* 0x0000013000027945 */ /* 0x000fe20003800000 */
[----:B--2---:R-:W-:-:S05]  /*173a0*/  IMAD.IADD R188, R23, 0x1, R205 ;  /* 0x0000000117bc7824 */ /* 0x004fca00078e02cd */
[----:B------:R-:W-:-:S13]  /*173b0*/  ISETP.GT.AND P3, PT, R188, -0x1, PT ;  /* 0xffffffffbc00780c */ /* 0x000fda0003f64270 */
[----:B------:R-:W-:Y:S05]  /*173c0*/  @P3 BRA `(.L_x_1579) ;  /* 0x0000000000243947 */ /* 0x000fea0003800000 */
[----:B------:R-:W-:Y:S01]  /*173d0*/  ULDC UR4, c[0x0][0x9e4] ;  /* 0x0002790000047ab9 */ /* 0x000fe20000000800 */
[----:B------:R-:W-:Y:S01]  /*173e0*/  LOP3.LUT R188, RZ, R188, RZ, 0x33, !PT ;  /* 0x000000bcffbc7212 */ /* 0x000fe200078e33ff */
[----:B------:R-:W-:-:S05]  /*173f0*/  IMAD.U32 R189, RZ, RZ, UR4 ;  /* 0x00000004ffbd7e24 */ /* 0x000fca000f8e00ff */
[----:B------:R-:W-:-:S13]  /*17400*/  ISETP.NE.AND P3, PT, R189, 0x1, PT ;  /* 0x00000001bd00780c */ /* 0x000fda0003f65270 */
[----:B------:R-:W0:Y:S02]  /*17410*/  @P3 LDC.64 R2, c[0x0][0x9e8] ;  /* 0x00027a00ff023b82 */ /* 0x000e240000000a00 */
[----:B0-----:R-:W-:-:S05]  /*17420*/  @P3 IMAD.HI.U32 R2, R188, R2, RZ ;  /* 0x00000002bc023227 */ /* 0x001fca00078e00ff */
[----:B------:R-:W-:-:S04]  /*17430*/  @P3 SHF.R.U32.HI R188, RZ, R3, R2 ;  /* 0x00000003ffbc3219 */ /* 0x000fc80000011602 */
[----:B------:R-:W-:Y:S01]  /*17440*/  LOP3.LUT R188, RZ, R188, RZ, 0x33, !PT ;  /* 0x000000bcffbc7212 */ /* 0x000fe200078e33ff */
[----:B------:R-:W-:Y:S06]  /*17450*/  BRA `(.L_x_1580) ;  /* 0x0000000000187947 */ /* 0x000fec0003800000 */
.L_x_1579:
[----:B------:R-:W-:Y:S02]  /*17460*/  ULDC UR4, c[0x0][0x9e4] ;  /* 0x0002790000047ab9 */ /* 0x000fe40000000800 */
[----:B------:R-:W-:-:S05]  /*17470*/  IMAD.U32 R189, RZ, RZ, UR4 ;  /* 0x00000004ffbd7e24 */ /* 0x000fca000f8e00ff */
[----:B------:R-:W-:-:S13]  /*17480*/  ISETP.NE.AND P3, PT, R189, 0x1, PT ;  /* 0x00000001bd00780c */ /* 0x000fda0003f65270 */
[----:B------:R-:W0:Y:S02]  /*17490*/  @P3 LDC.64 R2, c[0x0][0x9e8] ;  /* 0x00027a00ff023b82 */ /* 0x000e240000000a00 */
[----:B0-----:R-:W-:-:S05]  /*174a0*/  @P3 IMAD.HI.U32 R2, R188, R2, RZ ;  /* 0x00000002bc023227 */ /* 0x001fca00078e00ff */
[----:B------:R-:W-:-:S07]  /*174b0*/  @P3 SHF.R.U32.HI R188, RZ, R3, R2 ;  /* 0x00000003ffbc3219 */ /* 0x000fce0000011602 */
.L_x_1580:
[----:B------:R-:W-:Y:S05]  /*174c0*/  BSYNC B2 ;  /* 0x0000000000027941 */ /* 0x000fea0003800000 */
.L_x_1578:
[----:B------:R-:W-:-:S04]  /*174d0*/  IMAD R188, R188, R189, -R22 ;  /* 0x000000bdbcbc7224 */ /* 0x000fc800078e0a16 */
[----:B------:R-:W-:-:S05]  /*174e0*/  IMAD R188, R235, -0x2, R188 ;  /* 0xfffffffeebbc7824 */ /* 0x000fca00078e02bc */
[----:B------:R-:W-:Y:S02]  /*174f0*/  VIMNMX R184, R184, R188, !PT ;  /* 0x000000bcb8b87248 */ /* 0x000fe40007fe0100 */
[----:B------:R-:W-:-:S07]  /*17500*/  VIADDMNMX R185, R188, R189, R185, PT ;  /* 0x000000bdbcb97246 */ /* 0x000fce00038001b9 */
.L_x_1577:
[----:B------:R-:W-:Y:S02]  /*17510*/  ISETP.GT.AND P3, PT, R204, -0x1, PT ;  /* 0xffffffffcc00780c */ /* 0x000fe40003f64270 */
[----:B------:R-:W-:Y:S02]  /*17520*/  IADD3 R186, R186, 0x8, R23 ;  /* 0x00000008baba7810 */ /* 0x000fe40007ffe017 */
[C---:B------:R-:W-:Y:S02]  /*17530*/  ISETP.GT.AND P4, PT, R184.reuse, RZ, P3 ;  /* 0x000000ffb800720c */ /* 0x040fe40001f84270 */
[C---:B------:R-:W-:Y:S02]  /*17540*/  ISETP.GT.AND P6, PT, R184.reuse, 0x1, P3 ;  /* 0x00000001b800780c */ /* 0x040fe40001fc4270 */
        /* <DEDUP_REMOVED lines=51> */
[----:B------:R-:W2:Y:S01]  /*17880*/  LDL R189, [R1+0x2c] ;  /* 0x00002c0001bd7983 */ /* 0x000ea20000100800 */
[----:B------:R-:W-:Y:S02]  /*17890*/  ULDC UR4, c[0x0][0x9e4] ;  /* 0x0002790000047ab9 */ /* 0x000fe40000000800 */
[----:B------:R-:W-:-:S05]  /*178a0*/  IMAD.U32 R164, RZ, RZ, UR4 ;  /* 0x00000004ffa47e24 */ /* 0x000fca000f8e00ff */
[----:B------:R-:W-:-:S13]  /*178b0*/  ISETP.NE.AND P4, PT, R164, 0x1, PT ;  /* 0x00000001a400780c */ /* 0x000fda0003f85270 */
[----:B------:R-:W0:Y:S01]  /*178c0*/  @P4 LDC.64 R2, c[0x0][0x9e8] ;  /* 0x00027a00ff024b82 */ /* 0x000e220000000a00 */
[----:B--2---:R-:W-:-:S05]  /*178d0*/  VIADD R184, R189, 0x8 ;  /* 0x00000008bdb87836 */ /* 0x004fca0000000000 */
[----:B------:R-:W-:-:S05]  /*178e0*/  LOP3.LUT R184, RZ, R184, RZ, 0x33, !PT ;  /* 0x000000b8ffb87212 */ /* 0x000fca00078e33ff */
[----:B0-----:R-:W-:-:S05]  /*178f0*/  @P4 IMAD.HI.U32 R2, R184, R2, RZ ;  /* 0x00000002b8024227 */ /* 0x001fca00078e00ff */
[----:B------:R-:W-:-:S04]  /*17900*/  @P4 SHF.R.U32.HI R184, RZ, R3, R2 ;  /* 0x00000003ffb84219 */ /* 0x000fc80000011602 */
[----:B------:R-:W-:Y:S01]  /*17910*/  LOP3.LUT R184, RZ, R184, RZ, 0x33, !PT ;  /* 0x000000b8ffb87212 */ /* 0x000fe200078e33ff */
[----:B------:R-:W-:Y:S06]  /*17920*/  BRA `(.L_x_1584) ;  /* 0x00000000001c7947 */ /* 0x000fec0003800000 */
.L_x_1583:
[----:B------:R-:W-:Y:S01]  /*17930*/  ULDC UR4, c[0x0][0x9e4] ;  /* 0x0002790000047ab9 */ /* 0x000fe20000000800 */
[----:B------:R-:W-:Y:S02]  /*17940*/  IMAD.MOV.U32 R184, RZ, RZ, R231 ;  /* 0x000000ffffb87224 */ /* 0x000fe400078e00e7 */
[----:B------:R-:W-:-:S05]  /*17950*/  IMAD.U32 R164, RZ, RZ, UR4 ;  /* 0x00000004ffa47e24 */ /* 0x000fca000f8e00ff */
[----:B------:R-:W-:-:S13]  /*17960*/  ISETP.NE.AND P4, PT, R164, 0x1, PT ;  /* 0x00000001a400780c */ /* 0x000fda0003f85270 */
[----:B------:R-:W0:Y:S02]  /*17970*/  @P4 LDC.64 R2, c[0x0][0x9e8] ;  /* 0x00027a00ff024b82 */ /* 0x000e240000000a00 */
[----:B0-----:R-:W-:-:S05]  /*17980*/  @P4 IMAD.HI.U32 R2, R231, R2, RZ ;  /* 0x00000002e7024227 */ /* 0x001fca00078e00ff */
[----:B------:R-:W-:-:S07]  /*17990*/  @P4 SHF.R.U32.HI R184, RZ, R3, R2 ;  /* 0x00000003ffb84219 */ /* 0x000fce0000011602 */
.L_x_1584:
[----:B------:R-:W-:Y:S05]  /*179a0*/  BSYNC B2 ;  /* 0x0000000000027941 */ /* 0x000fea0003800000 */
.L_x_1582:
[----:B------:R-:W-:-:S04]  /*179b0*/  IMAD R22, R184, R164, -R22 ;  /* 0x000000a4b8167224 */ /* 0x000fc800078e0a16 */
[----:B------:R-:W-:-:S05]  /*179c0*/  IMAD R22, R235, -0x2, R22 ;  /* 0xfffffffeeb167824 */ /* 0x000fca00078e0216 */
[----:B------:R-:W-:Y:S02]  /*179d0*/  VIMNMX R187, R187, R22, !PT ;  /* 0x00000016bbbb7248 */ /* 0x000fe40007fe0100 */
[----:B------:R-:W-:-:S07]  /*179e0*/  VIADDMNMX R186, R22, R164, R186, PT ;  /* 0x000000a416ba7246 */ /* 0x000fce00038001ba */
.L_x_1581:
[----:B------:R-:W-:Y:S01]  /*179f0*/  @!P1 VIADD R0, R0, 0x30860 ;  /* 0x0003086000009836 */ /* 0x000fe20000000000 */
[----:B------:R-:W2:Y:S01]  /*17a00*/  LDL R205, [R1+0x30] ;  /* 0x0000300001cd7983 */ /* 0x000ea20000100800 */
[C---:B------:R-:W-:Y:S01]  /*17a10*/  ISETP.GT.AND P6, PT, R187.reuse, 0x9, P3 ;  /* 0x00000009bb00780c */ /* 0x040fe20001fc4270 */
[----:B------:R-:W-:Y:S01]  /*17a20*/  ULDC UR4, c[0x0][0x988] ;  /* 0x0002620000047ab9 */ /* 0x000fe20000000800 */
[----:B------:R-:W-:Y:S01]  /*17a30*/  ISETP.GT.AND P5, PT, R187, 0x1, P3 ;  /* 0x00000001bb00780c */ /* 0x000fe20001fa4270 */
[----:B------:R-:W-:Y:S01]  /*17a40*/  IMAD.U32 R3, RZ, RZ, UR4 ;  /* 0x00000004ff037e24 */ /* 0x000fe2000f8e00ff */
[----:B------:R-:W-:Y:S02]  /*17a50*/  @!P1 PRMT R0, RZ, 0x654, R0 ;  /* 0x00000654ff009816 */ /* 0x000fe40000000000 */
[C---:B------:R-:W-:Y:S02]  /*17a60*/  ISETP.LT.OR P6, PT, R186.reuse, 0xa, P6 ;  /* 0x0000000aba00780c */ /* 0x040fe400037c1670 */
[----:B------:R0:W-:Y:S01]  /*17a70*/  @!P1 SYNCS.ARRIVE.TRANS64.RED.A1T0 RZ, [R0+URZ], RZ ;  /* 0x000000ff00ff99a7 */ /* 0x0001e2000810043f */
[----:B------:R-:W-:-:S02]  /*17a80*/  ISETP.LT.OR P5, PT, R186, 0x2, P5 ;  /* 0x00000002ba00780c */ /* 0x000fc40002fa1670 */
[----:B------:R-:W-:Y:S02]  /*17a90*/  FSEL R159, R159, -INF , !P6 ;  /* 0xff8000009f9f7808 */ /* 0x000fe40007000000 */
[----:B------:R-:W-:Y:S02]  /*17aa0*/  ISETP.GT.AND P6, PT, R187, 0x18, P3 ;  /* 0x00000018bb00780c */ /* 0x000fe40001fc4270 */
[----:B------:R-:W-:Y:S02]  /*17ab0*/  FSEL R155, R155, -INF , !P5 ;  /* 0xff8000009b9b7808 */ /* 0x000fe40006800000 */
[----:B0-----:R-:W-:Y:S02]  /*17ac0*/  FMNMX.FTZ R0, R152, R5, !PT ;  /* 0x0000000598007209 */ /* 0x001fe40007810000 */
[----:B------:R-:W-:Y:S02]  /*17ad0*/  ISETP.LT.OR P6, PT, R186, 0x19, P6 ;  /* 0x00000019ba00780c */ /* 0x000fe400037c1670 */
[----:B------:R-:W-:-:S02]  /*17ae0*/  FMNMX.FTZ R0, R153, R0, !PT ;  /* 0x0000000099007209 */ /* 0x000fc40007810000 */
[----:B------:R-:W-:Y:S02]  /*17af0*/  FSEL R166, R166, -INF , !P6 ;  /* 0xff800000a6a67808 */ /* 0x000fe40007000000 */
[----:B------:R-:W-:Y:S02]  /*17b00*/  FMNMX.FTZ R0, R156, R0, !PT ;  /* 0x000000009c007209 */ /* 0x000fe40007810000 */
[----:B------:R-:W-:Y:S02]  /*17b10*/  ISETP.GT.AND P6, PT, R187, 0x21, P3 ;  /* 0x00000021bb00780c */ /* 0x000fe40001fc4270 */
[----:B------:R-:W-:Y:S02]  /*17b20*/  FMNMX.FTZ R0, R157, R0, !PT ;  /* 0x000000009d007209 */ /* 0x000fe40007810000 */
[----:B------:R-:W-:Y:S02]  /*17b30*/  ISETP.LT.OR P6, PT, R186, 0x22, P6 ;  /* 0x00000022ba00780c */ /* 0x000fe400037c1670 */
[----:B------:R-:W-:-:S02]  /*17b40*/  FMNMX.FTZ R0, R160, R0, !PT ;  /* 0x00000000a0007209 */ /* 0x000fc40007810000 */
[----:B------:R-:W-:Y:S02]  /*17b50*/  FSEL R171, R171, -INF , !P6 ;  /* 0xff800000abab7808 */ /* 0x000fe40007000000 */
[----:B------:R-:W-:Y:S02]  /*17b60*/  FMNMX.FTZ R0, R161, R0, !PT ;  /* 0x00000000a1007209 */ /* 0x000fe40007810000 */
[----:B------:R-:W-:Y:S02]  /*17b70*/  ISETP.GT.AND P6, PT, R187, RZ, P3 ;  /* 0x000000ffbb00720c */ /* 0x000fe40001fc4270 */
[----:B------:R-:W-:Y:S02]  /*17b80*/  FMNMX.FTZ R0, R188, R0, !PT ;  /* 0x00000000bc007209 */ /* 0x000fe40007810000 */
        /* <DEDUP_REMOVED lines=19> */
[----:B------:R-:W-:Y:S01]  /*17cc0*/  ISETP.GT.AND P6, PT, R187, 0x38, P3 ;  /* 0x00000038bb00780c */ /* 0x000fe20001fc4270 */
[----:B------:R-:W0:Y:S01]  /*17cd0*/  SHFL.BFLY PT, R2, R0, 0x2, 0x1f ;  /* 0x0c401f0000027f89 */ /* 0x000e2200000e0000 */
[----:B------:R-:W-:-:S02]  /*17ce0*/  FSEL R174, R174, -INF , !P5 ;  /* 0xff800000aeae7808 */ /* 0x000fc40006800000 */
[----:B------:R-:W-:Y:S02]  /*17cf0*/  ISETP.GT.AND P5, PT, R187, 0x30, P3 ;  /* 0x00000030bb00780c */ /* 0x000fe40001fa4270 */
[C---:B------:R-:W-:Y:S02]  /*17d00*/  ISETP.LT.OR P6, PT, R186.reuse, 0x39, P6 ;  /* 0x00000039ba00780c */ /* 0x040fe400037c1670 */
[----:B------:R-:W-:Y:S02]  /*17d10*/  ISETP.LT.OR P5, PT, R186, 0x31, P5 ;  /* 0x00000031ba00780c */ /* 0x000fe40002fa1670 */
[----:B------:R-:W-:Y:S02]  /*17d20*/  FSEL R182, R182, -INF , !P6 ;  /* 0xff800000b6b67808 */ /* 0x000fe40007000000 */
[----:B------:R-:W-:Y:S02]  /*17d30*/  FSEL R178, R178, -INF , !P5 ;  /* 0xff800000b2b27808 */ /* 0x000fe40006800000 */
[----:B0-----:R-:W-:-:S05]  /*17d40*/  FMNMX.FTZ R2, R0, R2, !PT ;  /* 0x0000000200027209 */ /* 0x001fca0007810000 */
[----:B------:R-:W0:Y:S02]  /*17d50*/  SHFL.BFLY PT, R164, R2, 0x1, 0x1f ;  /* 0x0c201f0002a47f89 */ /* 0x000e2400000e0000 */
[----:B0-----:R-:W-:-:S04]  /*17d60*/  FMNMX.FTZ R164, R2, R164, !PT ;  /* 0x000000a402a47209 */ /* 0x001fc80007810000 */
[C---:B------:R-:W-:Y:S01]  /*17d70*/  FSETP.NEU.FTZ.AND P4, PT, R164.reuse, -INF , PT ;  /* 0xff800000a400780b */ /* 0x040fe20003f9d000 */
[----:B------:R-:W-:-:S03]  /*17d80*/  FMUL.FTZ R0, R164, R3 ;  /* 0x00000003a4007220 */ /* 0x000fc60000410000 */
[----:B------:R-:W-:Y:S02]  /*17d90*/  FSEL R2, R164, RZ, P4 ;  /* 0x000000ffa4027208 */ /* 0x000fe40002000000 */
[----:B------:R-:W-:Y:S02]  /*17da0*/  FSEL R0, R0, RZ, P4 ;  /* 0x000000ff00007208 */ /* 0x000fe40002000000 */
[----:B------:R-:W-:Y:S01]  /*17db0*/  ISETP.GT.AND P4, PT, R187, 0x8, P3 ;  /* 0x00000008bb00780c */ /* 0x000fe20001f84270 */
[----:B------:R-:W-:Y:S01]  /*17dc0*/  FADD.FTZ R2, -R2, R5 ;  /* 0x0000000502027221 */ /* 0x000fe20000010100 */
[----:B------:R-:W-:Y:S01]  /*17dd0*/  FMNMX.FTZ R5, R154, R4, !PT ;  /* 0x000000049a057209 */ /* 0x000fe20007810000 */
[-CC-:B------:R-:W-:Y:S01]  /*17de0*/  FFMA.FTZ R152, R152, R3.reuse, -R0.reuse ;  /* 0x0000000398987223 */ /* 0x180fe20000010800 */
[----:B------:R-:W-:Y:S01]  /*17df0*/  ISETP.LT.OR P4, PT, R186, 0x9, P4 ;  /* 0x00000009ba00780c */ /* 0x000fe20002781670 */
[--C-:B------:R-:W-:Y:S01]  /*17e00*/  FFMA.FTZ R153, R153, R3, -R0.reuse ;  /* 0x0000000399997223 */ /* 0x100fe20000010800 */
[----:B------:R-:W-:Y:S01]  /*17e10*/  FMNMX.FTZ R5, R155, R5, !PT ;  /* 0x000000059b057209 */ /* 0x000fe20007810000 */
[-C--:B------:R-:W-:Y:S01]  /*17e20*/  FMUL.FTZ R2, R2, R3.reuse ;  /* 0x0000000302027220 */ /* 0x080fe20000410000 */
[----:B------:R-:W-:Y:S01]  /*17e30*/  FSEL R158, R158, -INF , !P4 ;  /* 0xff8000009e9e7808 */ /* 0x000fe20006000000 */
[-CC-:B------:R-:W-:Y:S01]  /*17e40*/  FFMA.FTZ R156, R156, R3.reuse, -R0.reuse ;  /* 0x000000039c9c7223 */ /* 0x180fe20000010800 */
[----:B------:R-:W-:Y:S01]  /*17e50*/  ISETP.GT.AND P4, PT, R187, 0x11, P3 ;  /* 0x00000011bb00780c */ /* 0x000fe20001f84270 */
[--C-:B------:R-:W-:Y:S01]  /*17e60*/  FFMA.FTZ R157, R157, R3, -R0.reuse ;  /* 0x000000039d9d7223 */ /* 0x100fe20000010800 */
[----:B------:R-:W-:Y:S01]  /*17e70*/  FMNMX.FTZ R5, R158, R5, !PT ;  /* 0x000000059e057209 */ /* 0x000fe20007810000 */
[-CC-:B------:R-:W-:Y:S01]  /*17e80*/  FFMA.FTZ R160, R160, R3.reuse, -R0.reuse ;  /* 0x00000003a0a07223 */ /* 0x180fe20000010800 */
[----:B------:R-:W-:Y:S01]  /*17e90*/  ISETP.LT.OR P4, PT, R186, 0x12, P4 ;  /* 0x00000012ba00780c */ /* 0x000fe20002781670 */
[--C-:B------:R-:W-:Y:S01]  /*17ea0*/  FFMA.FTZ R161, R161, R3, -R0.reuse ;  /* 0x00000003a1a17223 */ /* 0x100fe20000010800 */
[----:B------:R-:W-:Y:S01]  /*17eb0*/  FMNMX.FTZ R5, R159, R5, !PT ;  /* 0x000000059f057209 */ /* 0x000fe20007810000 */
[-CC-:B------:R-:W-:Y:S01]  /*17ec0*/  FFMA.FTZ R188, R188, R3.reuse, -R0.reuse ;  /* 0x00000003bcbc7223 */ /* 0x180fe20000010800 */
[----:B------:R-:W-:Y:S01]  /*17ed0*/  FSEL R163, R163, -INF , !P4 ;  /* 0xff800000a3a37808 */ /* 0x000fe20006000000 */
[--C-:B------:R-:W-:Y:S01]  /*17ee0*/  FFMA.FTZ R165, R165, R3, -R0.reuse ;  /* 0x00000003a5a57223 */ /* 0x100fe20000010800 */
[----:B------:R-:W-:Y:S01]  /*17ef0*/  FMNMX.FTZ R5, R162, R5, !PT ;  /* 0x00000005a2057209 */ /* 0x000fe20007810000 */
        /* <DEDUP_REMOVED lines=14> */
[----:B------:R-:W-:Y:S01]  /*17fe0*/  FFMA.FTZ R181, R181, R3, -R0 ;  /* 0x00000003b5b57223 */ /* 0x000fe20000010800 */
[----:B------:R-:W-:Y:S01]  /*17ff0*/  FMNMX.FTZ R5, R170, R5, !PT ;  /* 0x00000005aa057209 */ /* 0x000fe20007810000 */
[----:B------:R-:W-:Y:S01]  /*18000*/  MUFU.EX2 R152, R152 ;  /* 0x0000009800987308 */ /* 0x000fe20000000800 */
[----:B------:R-:W-:-:S02]  /*18010*/  ISETP.LT.OR P4, PT, R186, 0x2a, P4 ;  /* 0x0000002aba00780c */ /* 0x000fc40002781670 */
[----:B------:R-:W-:Y:S02]  /*18020*/  FMNMX.FTZ R5, R171, R5, !PT ;  /* 0x00000005ab057209 */ /* 0x000fe40007810000 */
[----:B------:R-:W-:Y:S02]  /*18030*/  FSEL R175, R175, -INF , !P4 ;  /* 0xff800000afaf7808 */ /* 0x000fe40006000000 */
[----:B------:R-:W-:Y:S01]  /*18040*/  ISETP.GT.AND P4, PT, R187, 0x31, P3 ;  /* 0x00000031bb00780c */ /* 0x000fe20001f84270 */
[----:B------:R-:W0:Y:S01]  /*18050*/  MUFU.EX2 R0, R2 ;  /* 0x0000000200007308 */ /* 0x000e220000000800 */
[----:B------:R-:W-:Y:S02]  /*18060*/  FMNMX.FTZ R5, R174, R5, !PT ;  /* 0x00000005ae057209 */ /* 0x000fe40007810000 */
[----:B------:R-:W-:Y:S02]  /*18070*/  ISETP.LT.OR P4, PT, R186, 0x32, P4 ;  /* 0x00000032ba00780c */ /* 0x000fe40002781670 */
[----:B------:R-:W-:-:S02]  /*18080*/  FMNMX.FTZ R5, R175, R5, !PT ;  /* 0x00000005af057209 */ /* 0x000fc40007810000 */
[----:B------:R-:W-:Y:S01]  /*18090*/  ISETP.GT.AND P3, PT, R187, 0x39, P3 ;  /* 0x00000039bb00780c */ /* 0x000fe20001f64270 */
[----:B------:R-:W1:Y:S01]  /*180a0*/  MUFU.EX2 R153, R153 ;  /* 0x0000009900997308 */ /* 0x000e620000000800 */
[----:B------:R-:W-:Y:S02]  /*180b0*/  FSEL R179, R179, -INF , !P4 ;  /* 0xff800000b3b37808 */ /* 0x000fe40006000000 */
[----:B------:R-:W-:Y:S02]  /*180c0*/  FMNMX.FTZ R5, R178, R5, !PT ;  /* 0x00000005b2057209 */ /* 0x000fe40007810000 */
[----:B------:R-:W-:Y:S02]  /*180d0*/  ISETP.LT.OR P3, PT, R186, 0x3a, P3 ;  /* 0x0000003aba00780c */ /* 0x000fe40001f61670 */
[----:B------:R-:W-:Y:S01]  /*180e0*/  FMNMX.FTZ R5, R179, R5, !PT ;  /* 0x00000005b3057209 */ /* 0x000fe20007810000 */
[----:B------:R-:W3:Y:S01]  /*180f0*/  MUFU.EX2 R156, R156 ;  /* 0x0000009c009c7308 */ /* 0x000ee20000000800 */
[----:B------:R-:W-:Y:S01]  /*18100*/  FSEL R183, R183, -INF , !P3 ;  /* 0xff800000b7b77808 */ /* 0x000fe20005800000 */
[----:B0-----:R-:W-:Y:S01]  /*18110*/  FFMA.FTZ R2, R0, R228, R152 ;  /* 0x000000e400027223 */ /* 0x001fe20000010098 */
[----:B------:R-:W-:-:S04]  /*18120*/  FMNMX.FTZ R5, R182, R5, !PT ;  /* 0x00000005b6057209 */ /* 0x000fc80007810000 */
[----:B------:R-:W-:Y:S01]  /*18130*/  FMNMX.FTZ R5, R183, R5, !PT ;  /* 0x00000005b7057209 */ /* 0x000fe20007810000 */
[----:B------:R-:W0:Y:S01]  /*18140*/  MUFU.EX2 R157, R157 ;  /* 0x0000009d009d7308 */ /* 0x000e220000000800 */
[C---:B-1----:R-:W-:Y:S01]  /*18150*/  F2FP.BF16.F32.PACK_AB R196, R153.reuse, R152 ;  /* 0x0000009899c4723e */ /* 0x042fe200000010ff */
[----:B------:R-:W-:Y:S02]  /*18160*/  FADD.FTZ R2, R153, R2 ;  /* 0x0000000299027221 */ /* 0x000fe40000010000 */
[----:B------:R-:W1:Y:S04]  /*18170*/  SHFL.BFLY PT, R22, R5, 0x2, 0x1f ;  /* 0x0c401f0005167f89 */ /* 0x000e6800000e0000 */
[----:B------:R-:W4:Y:S01]  /*18180*/  MUFU.EX2 R160, R160 ;  /* 0x000000a000a07308 */ /* 0x000f220000000800 */
[----:B---3--:R-:W-:-:S07]  /*18190*/  FADD.FTZ R2, R156, R2 ;  /* 0x000000029c027221 */ /* 0x008fce0000010000 */
[----:B------:R-:W3:Y:S01]  /*181a0*/  MUFU.EX2 R161, R161 ;  /* 0x000000a100a17308 */ /* 0x000ee20000000800 */
[C---:B0-----:R-:W-:Y:S01]  /*181b0*/  FADD.FTZ R2, R157.reuse, R2 ;  /* 0x000000029d027221 */ /* 0x041fe20000010000 */
[----:B------:R-:W-:-:S06]  /*181c0*/  F2FP.BF16.F32.PACK_AB R198, R157, R156 ;  /* 0x0000009c9dc6723e */ /* 0x000fcc00000010ff */
[----:B------:R-:W-:Y:S01]  /*181d0*/  MUFU.EX2 R188, R188 ;  /* 0x000000bc00bc7308 */ /* 0x000fe20000000800 */
[----:B----4-:R-:W-:Y:S01]  /*181e0*/  FADD.FTZ R2, R160, R2 ;  /* 0x00000002a0027221 */ /* 0x010fe20000010000 */
[----:B-1----:R-:W-:-:S06]  /*181f0*/  FMNMX.FTZ R5, R5, R22, !PT ;  /* 0x0000001605057209 */ /* 0x002fcc0007810000 */
[----:B------:R-:W0:Y:S01]  /*18200*/  MUFU.EX2 R165, R165 ;  /* 0x000000a500a57308 */ /* 0x000e220000000800 */
[----:B------:R-:W1:Y:S01]  /*18210*/  SHFL.BFLY PT, R152, R5, 0x1, 0x1f ;  /* 0x0c201f0005987f89 */ /* 0x000e6200000e0000 */
[C---:B---3--:R-:W-:Y:S01]  /*18220*/  FADD.FTZ R2, R161.reuse, R2 ;  /* 0x00000002a1027221 */ /* 0x048fe20000010000 */
[----:B------:R-:W-:-:S05]  /*18230*/  F2FP.BF16.F32.PACK_AB R192, R161, R160 ;  /* 0x000000a0a1c0723e */ /* 0x000fca00000010ff */
[----:B------:R-:W3:Y:S08]  /*18240*/  MUFU.EX2 R168, R168 ;  /* 0x000000a800a87308 */ /* 0x000ef00000000800 */
[----:B------:R-:W4:Y:S01]  /*18250*/  MUFU.EX2 R169, R169 ;  /* 0x000000a900a97308 */ /* 0x000f220000000800 */
[----:B0-----:R-:W-:-:S07]  /*18260*/  F2FP.BF16.F32.PACK_AB R194, R165, R188 ;  /* 0x000000bca5c2723e */ /* 0x001fce00000010ff */
[----:B------:R-:W-:Y:S01]  /*18270*/  MUFU.EX2 R172, R172 ;  /* 0x000000ac00ac7308 */ /* 0x000fe20000000800 */
[----:B-1----:R-:W-:-:S04]  /*18280*/  FMNMX.FTZ R152, R5, R152, !PT ;  /* 0x0000009805987209 */ /* 0x002fc80007810000 */
[C---:B------:R-:W-:Y:S01]  /*18290*/  FSETP.NEU.FTZ.AND P3, PT, R152.reuse, -INF , PT ;  /* 0xff8000009800780b */ /* 0x040fe20003f7d000 */
[C---:B------:R-:W-:Y:S02]  /*182a0*/  FMUL.FTZ R5, R152.reuse, R3 ;  /* 0x0000000398057220 */ /* 0x040fe40000410000 */
[----:B------:R-:W0:Y:S01]  /*182b0*/  MUFU.EX2 R173, R173 ;  /* 0x000000ad00ad7308 */ /* 0x000e220000000800 */
[----:B------:R-:W-:Y:S02]  /*182c0*/  FSEL R22, R152, RZ, P3 ;  /* 0x000000ff98167208 */ /* 0x000fe40001800000 */
[----:B------:R-:W-:-:S03]  /*182d0*/  FSEL R5, R5, RZ, P3 ;  /* 0x000000ff05057208 */ /* 0x000fc60001800000 */
[----:B------:R-:W-:Y:S01]  /*182e0*/  FADD.FTZ R22, -R22, R4 ;  /* 0x0000000416167221 */ /* 0x000fe20000010100 */
[----:B------:R-:W-:Y:S01]  /*182f0*/  FADD.FTZ R4, R188, R2 ;  /* 0x00000002bc047221 */ /* 0x000fe20000010000 */
[-CC-:B------:R-:W-:Y:S01]  /*18300*/  FFMA.FTZ R154, R154, R3.reuse, -R5.reuse ;  /* 0x000000039a9a7223 */ /* 0x180fe20000010805 */
[-CC-:B------:R-:W-:Y:S01]  /*18310*/  FFMA.FTZ R155, R155, R3.reuse, -R5.reuse ;  /* 0x000000039b9b7223 */ /* 0x180fe20000010805 */
[-C--:B------:R-:W-:Y:S01]  /*18320*/  FMUL.FTZ R22, R22, R3.reuse ;  /* 0x0000000316167220 */ /* 0x080fe20000410000 */
        /* <DEDUP_REMOVED lines=11> */
[----:B------:R-:W1:Y:S01]  /*183e0*/  MUFU.EX2 R2, R22 ;  /* 0x0000001600027308 */ /* 0x000e620000000800 */
[-CC-:B------:R-:W-:Y:S01]  /*183f0*/  FFMA.FTZ R178, R178, R3.reuse, -R5.reuse ;  /* 0x00000003b2b27223 */ /* 0x180fe20000010805 */
[----:B------:R-:W-:Y:S01]  /*18400*/  FADD.FTZ R4, R165, R4 ;  /* 0x00000004a5047221 */ /* 0x000fe20000010000 */
[-CC-:B------:R-:W-:Y:S01]  /*18410*/  FFMA.FTZ R179, R179, R3.reuse, -R5.reuse ;  /* 0x00000003b3b37223 */ /* 0x180fe20000010805 */
[-CC-:B------:R-:W-:Y:S01]  /*18420*/  FFMA.FTZ R182, R182, R3.reuse, -R5.reuse ;  /* 0x00000003b6b67223 */ /* 0x180fe20000010805 */
[----:B------:R-:W-:Y:S01]  /*18430*/  FFMA.FTZ R5, R183, R3, -R5 ;  /* 0x00000003b7057223 */ /* 0x000fe20000010805 */
[----:B---3--:R-:W-:Y:S01]  /*18440*/  FADD.FTZ R4, R168, R4 ;  /* 0x00000004a8047221 */ /* 0x008fe20000010000 */
[C---:B--2---:R-:W-:Y:S01]  /*18450*/  ISETP.GT.AND P3, PT, R204.reuse, R205, PT ;  /* 0x000000cdcc00720c */ /* 0x044fe20003f64270 */
[----:B------:R-:W2:Y:S01]  /*18460*/  MUFU.EX2 R155, R155 ;  /* 0x0000009b009b7308 */ /* 0x000ea20000000800 */
[C---:B----4-:R-:W-:Y:S01]  /*18470*/  F2FP.BF16.F32.PACK_AB R188, R169.reuse, R168 ;  /* 0x000000a8a9bc723e */ /* 0x050fe200000010ff */
[----:B------:R-:W-:Y:S01]  /*18480*/  FADD.FTZ R4, R169, R4 ;  /* 0x00000004a9047221 */ /* 0x000fe20000010000 */
[----:B0-----:R-:W-:Y:S01]  /*18490*/  F2FP.BF16.F32.PACK_AB R190, R173, R172 ;  /* 0x000000acadbe723e */ /* 0x001fe200000010ff */
[----:B------:R-:W-:-:S02]  /*184a0*/  VIADD R204, R204, 0xffffffff ;  /* 0xffffffffcccc7836 */ /* 0x000fc40000000000 */
[----:B------:R-:W-:Y:S01]  /*184b0*/  FADD.FTZ R4, R172, R4 ;  /* 0x00000004ac047221 */ /* 0x000fe20000010000 */
[----:B------:R-:W-:Y:S01]  /*184c0*/  IMAD.MOV.U32 R205, RZ, RZ, R233 ;  /* 0x000000ffffcd7224 */ /* 0x000fe200078e00e9 */
[----:B------:R-:W0:Y:S01]  /*184d0*/  MUFU.EX2 R158, R158 ;  /* 0x0000009e009e7308 */ /* 0x000e220000000800 */
[----:B-1----:R-:W-:Y:S01]  /*184e0*/  FFMA.FTZ R227, R2, R227, R154 ;  /* 0x000000e302e37223 */ /* 0x002fe2000001009a */
[----:B------:R-:W-:Y:S01]  /*184f0*/  FADD.FTZ R4, R173, R4 ;  /* 0x00000004ad047221 */ /* 0x000fe20000010000 */
[----:B------:R-:W-:-:S05]  /*18500*/  IMAD.MOV.U32 R22, RZ, RZ, R230 ;  /* 0x000000ffff167224 */ /* 0x000fca00078e00e6 */
        /* <DEDUP_REMOVED lines=31> */
[----:B--2---:R-:W-:-:S07]  /*18700*/  FADD.FTZ R227, R178, R227 ;  /* 0x000000e3b2e37221 */ /* 0x004fce0000010000 */
[----:B------:R-:W2:Y:S01]  /*18710*/  MUFU.EX2 R180, R180 ;  /* 0x000000b400b47308 */ /* 0x000ea20000000800 */
[C---:B0-----:R-:W-:Y:S01]  /*18720*/  FADD.FTZ R4, R177.reuse, R4 ;  /* 0x00000004b1047221 */ /* 0x041fe20000010000 */
[----:B------:R-:W-:-:S06]  /*18730*/  F2FP.BF16.F32.PACK_AB R184, R177, R176 ;  /* 0x000000b0b1b8723e */ /* 0x000fcc00000010ff */
[----:B------:R-:W0:Y:S01]  /*18740*/  MUFU.EX2 R182, R182 ;  /* 0x000000b600b67308 */ /* 0x000e220000000800 */
[C---:B-1----:R-:W-:Y:S01]  /*18750*/  FADD.FTZ R227, R179.reuse, R227 ;  /* 0x000000e3b3e37221 */ /* 0x042fe20000010000 */
[----:B------:R-:W-:-:S06]  /*18760*/  F2FP.BF16.F32.PACK_AB R185, R179, R178 ;  /* 0x000000b2b3b9723e */ /* 0x000fcc00000010ff */
[----:B------:R-:W1:Y:S01]  /*18770*/  MUFU.EX2 R181, R181 ;  /* 0x000000b500b57308 */ /* 0x000e620000000800 */
[----:B--2---:R-:W-:-:S07]  /*18780*/  FADD.FTZ R4, R180, R4 ;  /* 0x00000004b4047221 */ /* 0x004fce0000010000 */
[----:B------:R-:W2:Y:S01]  /*18790*/  MUFU.EX2 R5, R5 ;  /* 0x0000000500057308 */ /* 0x000ea20000000800 */
[----:B0-----:R-:W-:Y:S01]  /*187a0*/  FADD.FTZ R227, R182, R227 ;  /* 0x000000e3b6e37221 */ /* 0x001fe20000010000 */
[C---:B-1----:R-:W-:Y:S01]  /*187b0*/  FADD.FTZ R228, R181.reuse, R4 ;  /* 0x00000004b5e47221 */ /* 0x042fe20000010000 */
[----:B------:R-:W-:Y:S01]  /*187c0*/  F2FP.BF16.F32.PACK_AB R186, R181, R180 ;  /* 0x000000b4b5ba723e */ /* 0x000fe200000010ff */
[----:B------:R-:W-:Y:S02]  /*187d0*/  IMAD.MOV.U32 R4, RZ, RZ, R152 ;  /* 0x000000ffff047224 */ /* 0x000fe400078e0098 */
[C---:B--2---:R-:W-:Y:S01]  /*187e0*/  FADD.FTZ R227, R5.reuse, R227 ;  /* 0x000000e305e37221 */ /* 0x044fe20000010000 */
[----:B------:R-:W-:Y:S01]  /*187f0*/  F2FP.BF16.F32.PACK_AB R187, R5, R182 ;  /* 0x000000b605bb723e */ /* 0x000fe200000010ff */
[----:B------:R-:W-:Y:S01]  /*18800*/  IMAD.MOV.U32 R5, RZ, RZ, R164 ;  /* 0x000000ffff057224 */ /* 0x000fe200078e00a4 */
[----:B------:R-:W-:Y:S06]  /*18810*/  @P3 BRA `(.L_x_1585) ;  /* 0xffffffd400583947 */ /* 0x000fec000383ffff */
[----:B------:R-:W-:Y:S05]  /*18820*/  BSYNC B0 ;  /* 0x0000000000007941 */ /* 0x000fea0003800000 */
.L_x_1566:
[----:B------:R-:W-:Y:S02]  /*18830*/  IMAD.MOV.U32 R4, RZ, RZ, R152 ;  /* 0x000000ffff047224 */ /* 0x000fe400078e0098 */
[----:B------:R-:W-:Y:S02]  /*18840*/  IMAD.MOV.U32 R5, RZ, RZ, R164 ;  /* 0x000000ffff057224 */ /* 0x000fe400078e00a4 */
[----:B------:R-:W-:Y:S02]  /*18850*/  IMAD.MOV.U32 R22, RZ, RZ, R230 ;  /* 0x000000ffff167224 */ /* 0x000fe400078e00e6 */
[----:B------:R-:W-:-:S07]  /*18860*/  IMAD.MOV.U32 R205, RZ, RZ, R233 ;  /* 0x000000ffffcd7224 */ /* 0x000fce00078e00e9 */
.L_x_1565:
[----:B------:R-:W-:Y:S05]  /*18870*/  BSYNC B1 ;  /* 0x0000000000017941 */ /* 0x000fea0003800000 */
.L_x_1564:
[----:B------:R-:W2:Y:S01]  /*18880*/  LDL R152, [R1+0x14] ;  /* 0x0000140001987983 */ /* 0x000ea20000100800 */
[----:B------:R-:W0:Y:S01]  /*18890*/  LDC R154, c[0x0][0x9e4] ;  /* 0x00027900ff9a7b82 */ /* 0x000e220000000800 */
[----:B------:R-:W-:Y:S02]  /*188a0*/  IADD3 R23, R224, 0x80, -R225 ;  /* 0x00000080e0177810 */ /* 0x000fe40007ffe8e1 */
[----:B0-----:R-:W-:-:S03]  /*188b0*/  ISETP.GE.AND P5, PT, R154, 0x1, PT ;  /* 0x000000019a00780c */ /* 0x001fc60003fa6270 */
[----:B--2---:R-:W-:-:S04]  /*188c0*/  IMAD R23, R152, 0x80, R23 ;  /* 0x0000008098177824 */ /* 0x004fc800078e0217 */
[----:B------:R-:W-:-:S06]  /*188d0*/  IMAD.IADD R232, R23, 0x1, -R232 ;  /* 0x0000000117e87824 */ /* 0x000fcc00078e0ae8 */
[----:B------:R-:W-:Y:S05]  /*188e0*/  @!P5 BRA `(.L_x_1586) ;  /* 0x000000000044d947 */ /* 0x000fea0003800000 */
        /* <DEDUP_REMOVED lines=10> */
.L_x_1588:
[----:B------:R-:W-:-:S13]  /*18990*/  ISETP.NE.AND P2, PT, R154, 0x1, PT ;  /* 0x000000019a00780c */ /* 0x000fda0003f45270 */
[----:B------:R-:W0:Y:S02]  /*189a0*/  @P2 LDC.64 R152, c[0x0][0x9e8] ;  /* 0x00027a00ff982b82 */ /* 0x000e240000000a00 */
[----:B0-----:R-:W-:-:S05]  /*189b0*/  @P2 IMAD.HI.U32 R152, R23, R152, RZ ;  /* 0x0000009817982227 */ /* 0x001fca00078e00ff */
[----:B------:R-:W-:-:S07]  /*189c0*/  @P2 SHF.R.U32.HI R23, RZ, R153, R152 ;  /* 0x00000099ff172219 */ /* 0x000fce0000011698 */
.L_x_1589:
[----:B------:R-:W-:Y:S05]  /*189d0*/  BSYNC B0 ;  /* 0x0000000000007941 */ /* 0x000fea0003800000 */
.L_x_1587:
[----:B------:R-:W-:-:S05]  /*189e0*/  IMAD R23, R23, R154, RZ ;  /* 0x0000009a17177224 */ /* 0x000fca00078e02ff */
[----:B------:R-:W-:-:S07]  /*189f0*/  VIMNMX R232, R232, R23, !PT ;  /* 0x00000017e8e87248 */ /* 0x000fce0007fe0100 */
.L_x_1586:
[----:B------:R-:W2:Y:S01]  /*18a00*/  LDL R152, [R1+0x50] ;  /* 0x0000500001987983 */ /* 0x000ea20000100800 */
[----:B------:R-:W-:Y:S01]  /*18a10*/  VIADD R232, R232, 0x3f ;  /* 0x0000003fe8e87836 */ /* 0x000fe20000000000 */
[----:B------:R-:W-:Y:S04]  /*18a20*/  BSSY B0, `(.L_x_1590) ;  /* 0x0000209000007945 */ /* 0x000fe80003800000 */
[----:B------:R-:W-:-:S04]  /*18a30*/  SHF.R.S32.HI R23, RZ, 0x1f, R232 ;  /* 0x0000001fff177819 */ /* 0x000fc800000114e8 */
[----:B------:R-:W-:-:S04]  /*18a40*/  LEA.HI R23, R23, R232, RZ, 0x6 ;  /* 0x000000e817177211 */ /* 0x000fc800078f30ff */
[----:B------:R-:W-:-:S04]  /*18a50*/  SHF.R.S32.HI R23, RZ, 0x6, R23 ;  /* 0x00000006ff177819 */ /* 0x000fc80000011417 */
[----:B--2---:R-:W-:-:S04]  /*18a60*/  VIMNMX R237, R152, R23, !PT ;  /* 0x0000001798ed7248 */ /* 0x004fc80007fe0100 */
[----:B------:R-:W-:-:S13]  /*18a70*/  ISETP.GE.AND P2, PT, R204, R237, PT ;  /* 0x000000edcc00720c */ /* 0x000fda0003f46270 */
[----:B------:R-:W-:Y:S05]  /*18a80*/  @!P2 BRA `(.L_x_1591) ;  /* 0x000000200008a947 */ /* 0x000fea0003800000 */
[----:B------:R-:W-:Y:S01]  /*18a90*/  BSSY B1, `(.L_x_1591) ;  /* 0x0000201000017945 */ /* 0x000fe20003800000 */
[----:B------:R-:W-:Y:S02]  /*18aa0*/  IMAD.MOV.U32 R230, RZ, RZ, R4 ;  /* 0x000000ffffe67224 */ /* 0x000fe400078e0004 */
[----:B------:R-:W-:Y:S02]  /*18ab0*/  IMAD.MOV.U32 R23, RZ, RZ, R5 ;  /* 0x000000ffff177224 */ /* 0x000fe400078e0005 */
[----:B------:R-:W-:Y:S02]  /*18ac0*/  IMAD.MOV.U32 R231, RZ, RZ, R205 ;  /* 0x000000ffffe77224 */ /* 0x000fe400078e00cd */
[----:B------:R-:W-:-:S07]  /*18ad0*/  IMAD.MOV.U32 R232, RZ, RZ, R22 ;  /* 0x000000ffffe87224 */ /* 0x000fce00078e0016 */
.L_x_1602:
[----:B------:R-:W-:-:S05]  /*18ae0*/  VIADD R22, R232, 0x1 ;  /* 0x00000001e8167836 */ /* 0x000fca0000000000 */
[----:B------:R-:W-:-:S04]  /*18af0*/  ISETP.NE.AND P2, PT, R22, 0x2, PT ;  /* 0x000000021600780c */ /* 0x000fc80003f45270 */
[----:B------:R-:W-:Y:S02]  /*18b00*/  SEL R205, RZ, 0x1, P2 ;  /* 0x00000001ffcd7807 */ /* 0x000fe40001000000 */
[----:B------:R-:W-:Y:S02]  /*18b10*/  SEL R22, R22, RZ, P2 ;  /* 0x000000ff16167207 */ /* 0x000fe40001000000 */
[----:B------:R-:W-:Y:S01]  /*18b20*/  LOP3.LUT R205, R231, R205, RZ, 0x3c, !PT ;  /* 0x000000cde7cd7212 */ /* 0x000fe200078e3cff */
[----:B------:R-:W-:Y:S06]  /*18b30*/  @!P0 BRA `(.L_x_1592) ;  /* 0x0000000000048947 */ /* 0x000fec0003800000 */
[----:B------:R-:W-:Y:S01]  /*18b40*/  BPT.TRAP 0x1 ;  /* 0x000000040000795c */ /* 0x000fe20000300000 */
.L_x_1592:
[----:B------:R-:W-:Y:S01]  /*18b50*/  IMAD R4, R22, 0x8, R16 ;  /* 0x0000000816047824 */ /* 0x000fe200078e0210 */
[----:B------:R-:W-:-:S04]  /*18b60*/  SHF.L.U32 R5, R205, 0x1f, RZ ;  /* 0x0000001fcd057819 */ /* 0x000fc800000006ff */
[----:B------:R0:W1:Y:S01]  /*18b70*/  SYNCS.PHASECHK.TRANS64.TRYWAIT P2, [R4+URZ+0x30830], R5 ;  /* 0x03083005040075a7 */ /* 0x000062000804017f */
[----:B------:R-:W-:Y:S05]  /*18b80*/  @!P0 BRA `(.L_x_1593) ;  /* 0x0000000000048947 */ /* 0x000fea0003800000 */
[----:B------:R-:W-:Y:S01]  /*18b90*/  BPT.TRAP 0x1 ;  /* 0x000000040000795c */ /* 0x000fe20000300000 */
.L_x_1593:
[----:B------:R-:W2:Y:S01]  /*18ba0*/  LDL R3, [R1+0x18] ;  /* 0x0000180001037983 */ /* 0x000ea20000100800 */
[----:B------:R-:W-:Y:S01]  /*18bb0*/  BSSY B2, `(.L_x_1594) ;  /* 0x0000007000027945 */ /* 0x000fe20003800000 */
[----:B--2---:R-:W-:-:S04]  /*18bc0*/  IMAD R156, R22, 0x800, R3 ;  /* 0x00000800169c7824 */ /* 0x004fc800078e0203 */
[C---:B------:R-:W-:Y:S02]  /*18bd0*/  VIADD R153, R156.reuse, 0x2 ;  /* 0x000000029c997836 */ /* 0x040fe40000000000 */
[----:B------:R-:W-:Y:S01]  /*18be0*/  VIADD R3, R156, 0x4 ;  /* 0x000000049c037836 */ /* 0x000fe20000000000 */
[----:B-1----:R-:W-:Y:S06]  /*18bf0*/  @P2 BRA `(.L_x_1595) ;  /* 0x0000000000082947 */ /* 0x002fec0003800000 */
[----:B------:R-:W1:Y:S02]  /*18c00*/  SYNCS.PHASECHK.TRANS64.TRYWAIT P2, [R4+URZ+0x30830], R5 ;  /* 0x03083005040075a7 */ /* 0x000e64000804017f */
[----:B-1----:R-:W-:Y:S05]  /*18c10*/  @!P2 BRA `(.L_x_1596) ;  /* 0x0000010c0094a947 */ /* 0x002fea0003800000 */
.L_x_1595:
[----:B------:R-:W-:Y:S05]  /*18c20*/  BSYNC B2 ;  /* 0x0000000000027941 */ /* 0x000fea0003800000 */
.L_x_1594:
        /* <DEDUP_REMOVED lines=8> */
[----:B------:R-:W-:Y:S01]  /*18cb0*/  IMAD.MOV.U32 R153, RZ, RZ, 0x40000040 ;  /* 0x40000040ff997424 */ /* 0x000fe200078e00ff */
[----:B------:R-:W-:Y:S01]  /*18cc0*/  R2UR UR5, R5 ;  /* 0x00000000050572ca */ /* 0x000fe200000e0000 */
[----:B------:R-:W-:Y:S01]  /*18cd0*/  VIADD R154, R156, 0x204 ;  /* 0x000002049c9a7836 */ /* 0x000fe20000000000 */
[----:B------:R-:W-:Y:S01]  /*18ce0*/  R2UR UR4, R4 ;  /* 0x00000000040472ca */ /* 0x000fe200000e0000 */
[----:B------:R-:W-:Y:S01]  /*18cf0*/  IMAD.MOV.U32 R4, RZ, RZ, R3 ;  /* 0x000000ffff047224 */ /* 0x000fe200078e0003 */
[----:B------:R-:W-:Y:S01]  /*18d00*/  R2UR UR11, R153 ;  /* 0x00000000990b72ca */ /* 0x000fe200000e0000 */
[----:B------:R-:W-:Y:S01]  /*18d10*/  VIADD R152, R156, 0x202 ;  /* 0x000002029c987836 */ /* 0x000fe20000000000 */
        /* <DEDUP_REMOVED lines=10> */
[----:B------:R-:W-:Y:S01]  /*18dc0*/  MOV R3, UR10 ;  /* 0x0000000a00037c02 */ /* 0x000fe20008000f00 */
[----:B------:R-:W-:Y:S01]  /*18dd0*/  UMOV UR10, UR4 ;  /* 0x00000004000a7c82 */ /* 0x000fe20008000000 */
[----:B------:R-:W-:Y:S01]  /*18de0*/  MOV R233, UR11 ;  /* 0x0000000b00e97c02 */ /* 0x000fe20008000f00 */
[----:B------:R-:W-:Y:S01]  /*18df0*/  UMOV UR11, UR5 ;  /* 0x00000005000b7c82 */ /* 0x000fe20008000000 */
[----:B------:R-:W-:Y:S01]  /*18e00*/  R2UR UR26, R4 ;  /* 0x00000000041a72ca */ /* 0x000fe200000e0000 */
[----:B------:R-:W-:Y:S01]  /*18e10*/  VIADD R4, R156, 0x404 ;  /* 0x000004049c047836 */ /* 0x000fe20000000000 */
[----:B------:R-:W-:Y:S01]  /*18e20*/  R2UR UR7, R5 ;  /* 0x00000000050772ca */ /* 0x000fe200000e0000 */
[----:B------:R-:W-:Y:S01]  /*18e30*/  IMAD.MOV.U32 R155, RZ, RZ, 0x40000040 ;  /* 0x40000040ff9b7424 */ /* 0x000fe200078e00ff */
[----:B------:R-:W-:Y:S01]  /*18e40*/  R2UR UR34, R152 ;  /* 0x00000000982272ca */ /* 0x000fe200000e0000 */
[----:B------:R-:W-:Y:S01]  /*18e50*/  VIADD R152, R156, 0x604 ;  /* 0x000006049c987836 */ /* 0x000fe20000000000 */
[----:B------:R-:W-:Y:S01]  /*18e60*/  R2UR UR38, R4 ;  /* 0x00000000042672ca */ /* 0x000fe200000e0000 */
[----:B------:R-:W-:Y:S01]  /*18e70*/  VIADD R4, R156, 0x600 ;  /* 0x000006009c047836 */ /* 0x000fe20000000000 */
[----:B------:R-:W-:Y:S01]  /*18e80*/  R2UR UR42, R154 ;  /* 0x000000009a2a72ca */ /* 0x000fe200000e0000 */
[----:B------:R-:W-:Y:S01]  /*18e90*/  VIADD R154, R156, 0x602 ;  /* 0x000006029c9a7836 */ /* 0x000fe20000000000 */
[----:B------:R-:W-:Y:S01]  /*18ea0*/  R2UR UR4, R6 ;  /* 0x00000000060472ca */ /* 0x000fe200000e0000 */
[-C--:B------:R-:W-:Y:S01]  /*18eb0*/  FMUL.FTZ R24, R24, R0.reuse ;  /* 0x0000000018187220 */ /* 0x080fe20000410000 */
[----:B------:R-:W-:Y:S01]  /*18ec0*/  R2UR UR5, R7 ;  /* 0x00000000070572ca */ /* 0x000fe200000e0000 */
[-C--:B------:R-:W-:Y:S01]  /*18ed0*/  FMUL.FTZ R25, R25, R0.reuse ;  /* 0x0000000019197220 */ /* 0x080fe20000410000 */
[----:B------:R-:W-:Y:S01]  /*18ee0*/  R2UR UR46, R4 ;  /* 0x00000000042e72ca */ /* 0x000fe200000e0000 */
[----:B------:R-:W-:Y:S01]  /*18ef0*/  VIADD R4, R156, 0x606 ;  /* 0x000006069c047836 */ /* 0x000fe20000000000 */
        /* <DEDUP_REMOVED lines=26> */
[----:B------:R-:W-:Y:S01]  /*190a0*/  R2UR UR8, R222 ;  /* 0x00000000de0872ca */ /* 0x000fe200000e0000 */
[-C--:B------:R-:W-:Y:S01]  /*190b0*/  FMUL.FTZ R49, R49, R0.reuse ;  /* 0x0000000031317220 */ /* 0x080fe20000410000 */
[----:B------:R-:W-:Y:S01]  /*190c0*/  R2UR UR4, R220 ;  /* 0x00000000dc0472ca */ /* 0x000fe200000e0000 */
[-C--:B------:R-:W-:Y:S01]  /*190d0*/  FMUL.FTZ R52, R52, R0.reuse ;  /* 0x0000000034347220 */ /* 0x080fe20000410000 */
[----:B------:R-:W-:Y:S01]  /*190e0*/  R2UR UR5, R221 ;  /* 0x00000000dd0572ca */ /* 0x000fe200000e0000 */
[-C--:B------:R-:W-:Y:S01]  /*190f0*/  FMUL.FTZ R53, R53, R0.reuse ;  /* 0x0000000035357220 */ /* 0x080fe20000410000 */
        /* <DEDUP_REMOVED lines=81> */
[----:B------:R-:W-:Y:S01]  /*19610*/  FMUL.FTZ R149, R149, R0 ;  /* 0x0000000095957220 */ /* 0x000fe20000410000 */
        /* <DEDUP_REMOVED lines=110> */
.L_x_1597:
[----:B------:R-:W-:Y:S01]  /*19d00*/  SHF.L.U32 R0, R231, 0x1f, RZ ;  /* 0x0000001fe7007819 */ /* 0x000fe200000006ff */
[----:B------:R-:W-:-:S04]  /*19d10*/  IMAD R231, R232, 0x8, R16 ;  /* 0x00000008e8e77824 */ /* 0x000fc800078e0210 */
[----:B------:R0:W1:Y:S01]  /*19d20*/  SYNCS.PHASECHK.TRANS64.TRYWAIT P2, [R231+URZ+0x30850], R0 ;  /* 0x03085000e70075a7 */ /* 0x000062000804017f */
[----:B------:R-:W-:Y:S05]  /*19d30*/  @!P0 BRA `(.L_x_1598) ;  /* 0x0000000000048947 */ /* 0x000fea0003800000 */
[----:B------:R-:W-:Y:S01]  /*19d40*/  BPT.TRAP 0x1 ;  /* 0x000000040000795c */ /* 0x000fe20000300000 */
.L_x_1598:
[----:B------:R-:W-:Y:S04]  /*19d50*/  BSSY B2, `(.L_x_1599) ;  /* 0x0000004000027945 */ /* 0x000fe80003800000 */
[----:B-1----:R-:W-:Y:S05]  /*19d60*/  @P2 BRA `(.L_x_1600) ;  /* 0x0000000000082947 */ /* 0x002fea0003800000 */
[----:B------:R-:W1:Y:S02]  /*19d70*/  SYNCS.PHASECHK.TRANS64.TRYWAIT P2, [R231+URZ+0x30850], R0 ;  /* 0x03085000e70075a7 */ /* 0x000e64000804017f */
[----:B-1----:R-:W-:Y:S05]  /*19d80*/  @!P2 BRA `(.L_x_1601) ;  /* 0x000000fc004ca947 */ /* 0x002fea0003800000 */
.L_x_1600:
[----:B------:R-:W-:Y:S05]  /*19d90*/  BSYNC B2 ;  /* 0x0000000000027941 */ /* 0x000fea0003800000 */
.L_x_1599:
[----:B01----:R-:W-:Y:S01]  /*19da0*/  VIADD R0, R16, 0x400 ;  /* 0x0000040010007836 */ /* 0x003fe20000000000 */
[----:B------:R-:W-:Y:S01]  /*19db0*/  WARPGROUP.ARRIVE ;  /* 0x00000000000079c5 */ /* 0x000fe20000000000 */
[----:B------:R-:W-:Y:S01]  /*19dc0*/  IMAD.MOV.U32 R3, RZ, RZ, 0x40000040 ;  /* 0x40000040ff037424 */ /* 0x000fe200078e00ff */
[----:B------:R-:W-:Y:S01]  /*19dd0*/  ULDC UR4, c[0x0][0x988] ;  /* 0x0002620000047ab9 */ /* 0x000fe20000000800 */
[----:B------:R-:W-:Y:S01]  /*19de0*/  IMAD.MOV.U32 R5, RZ, RZ, 0x40000040 ;  /* 0x40000040ff057424 */ /* 0x000fe200078e00ff */
[----:B------:R-:W-:Y:S01]  /*19df0*/  SHF.R.U32.HI R0, RZ, 0x4, R0 ;  /* 0x00000004ff007819 */ /* 0x000fe20000011600 */
[----:B------:R-:W-:Y:S01]  /*19e00*/  @!P1 VIADD R231, R231, 0x30860 ;  /* 0x00030860e7e79836 */ /* 0x000fe20000000000 */
[----:B------:R-:W-:Y:S01]  /*19e10*/  R2UR UR7, R3 ;  /* 0x00000000030772ca */ /* 0x000fe200000e0000 */
[----:B------:R-:W-:Y:S01]  /*19e20*/  IMAD.MOV.U32 R3, RZ, RZ, 0x40000040 ;  /* 0x40000040ff037424 */ /* 0x000fe200078e00ff */
[----:B------:R-:W-:Y:S02]  /*19e30*/  LOP3.LUT R0, R0, 0x3fff, RZ, 0xc0, !PT ;  /* 0x00003fff00007812 */ /* 0x000fe400078ec0ff */
[C---:B------:R-:W-:Y:S01]  /*19e40*/  ISETP.GT.AND P2, PT, R204.reuse, R237, PT ;  /* 0x000000edcc00720c */ /* 0x040fe20003f44270 */
[----:B------:R-:W-:Y:S01]  /*19e50*/  VIADD R204, R204, 0xffffffff ;  /* 0xffffffffcccc7836 */ /* 0x000fe20000000000 */
[----:B------:R-:W-:-:S02]  /*19e60*/  LOP3.LUT R0, R0, 0x2000000, RZ, 0xfc, !PT ;  /* 0x0200000000007812 */ /* 0x000fc400078efcff */
[----:B------:R-:W-:-:S03]  /*19e70*/  @!P1 PRMT R231, RZ, 0x654, R231 ;  /* 0x00000654ffe79816 */ /* 0x000fc600000000e7 */
[----:B------:R-:W-:Y:S01]  /*19e80*/  IMAD R2, R232, 0x800, R0 ;  /* 0x00000800e8027824 */ /* 0x000fe200078e0200 */
[----:B------:R-:W-:Y:S01]  /*19e90*/  FMNMX.FTZ R0, R152, R23, !PT ;  /* 0x0000001798007209 */ /* 0x000fe20007810000 */
[----:B------:R-:W-:Y:S02]  /*19ea0*/  IMAD.MOV.U32 R232, RZ, RZ, R22 ;  /* 0x000000ffffe87224 */ /* 0x000fe400078e0016 */
        /* <DEDUP_REMOVED lines=10> */
[----:B------:R-:W-:Y:S01]  /*19f50*/  FMNMX.FTZ R0, R160, R0, !PT ;  /* 0x00000000a0007209 */ /* 0x000fe20007810000 */
[----:B------:R-:W-:-:S03]  /*19f60*/  VIADD R2, R2, 0x180 ;  /* 0x0000018002027836 */ /* 0x000fc60000000000 */
        /* <DEDUP_REMOVED lines=14> */
[----:B------:R-:W-:Y:S02]  /*1a050*/  R2UR UR6, R4 ;  /* 0x00000000040672ca */ /* 0x000fe400000e0000 */
[----:B------:R-:W-:Y:S01]  /*1a060*/  R2UR UR7, R5 ;  /* 0x00000000050772ca */ /* 0x000fe200000e0000 */
[----:B------:R-:W0:Y:S02]  /*1a070*/  SHFL.BFLY PT, R4, R0, 0x2, 0x1f ;  /* 0x0c401f0000047f89 */ /* 0x000e2400000e0000 */
[----:B0-----:R-:W-:Y:S02]  /*1a080*/  FMNMX.FTZ R4, R0, R4, !PT ;  /* 0x0000000400047209 */ /* 0x001fe40007810000 */
[----:B------:R-:W-:-:S03]  /*1a090*/  FMNMX.FTZ R0, R154, R230, !PT ;  /* 0x000000e69a007209 */ /* 0x000fc60007810000 */
[----:B------:R-:W0:Y:S01]  /*1a0a0*/  SHFL.BFLY PT, R5, R4, 0x1, 0x1f ;  /* 0x0c201f0004057f89 */ /* 0x000e2200000e0000 */
[----:B------:R-:W-:-:S04]  /*1a0b0*/  FMNMX.FTZ R0, R155, R0, !PT ;  /* 0x000000009b007209 */ /* 0x000fc80007810000 */
[----:B------:R-:W-:-:S04]  /*1a0c0*/  FMNMX.FTZ R0, R158, R0, !PT ;  /* 0x000000009e007209 */ /* 0x000fc80007810000 */
[----:B------:R-:W-:-:S04]  /*1a0d0*/  FMNMX.FTZ R0, R159, R0, !PT ;  /* 0x000000009f007209 */ /* 0x000fc80007810000 */
[----:B------:R-:W-:-:S04]  /*1a0e0*/  FMNMX.FTZ R0, R162, R0, !PT ;  /* 0x00000000a2007209 */ /* 0x000fc80007810000 */
[----:B------:R-:W-:-:S04]  /*1a0f0*/  FMNMX.FTZ R0, R163, R0, !PT ;  /* 0x00000000a3007209 */ /* 0x000fc80007810000 */
[----:B------:R-:W-:Y:S02]  /*1a100*/  FMNMX.FTZ R0, R166, R0, !PT ;  /* 0x00000000a6007209 */ /* 0x000fe40007810000 */
        /* <DEDUP_REMOVED lines=14> */
[----:B------:R-:W-:Y:S01]  /*1a1f0*/  FADD.FTZ R2, -R5, R23 ;  /* 0x0000001705027221 */ /* 0x000fe20000010100 */
[----:B------:R-:W-:Y:S01]  /*1a200*/  R2UR UR7, R3 ;  /* 0x00000000030772ca */ /* 0x000fe200000e0000 */
[----:B------:R-:W0:Y:S01]  /*1a210*/  SHFL.BFLY PT, R23, R4, 0x2, 0x1f ;  /* 0x0c401f0004177f89 */ /* 0x000e2200000e0000 */
[----:B------:R-:W-:-:S04]  /*1a220*/  IMAD.U32 R3, RZ, RZ, UR4 ;  /* 0x00000004ff037e24 */ /* 0x000fc8000f8e00ff */
[----:B------:R-:W-:-:S04]  /*1a230*/  FMUL.FTZ R2, R2, R3 ;  /* 0x0000000302027220 */ /* 0x000fc80000410000 */
[----:B------:R1:W-:Y:S02]  /*1a240*/  MUFU.EX2 R0, R2 ;  /* 0x0000000200007308 */ /* 0x0003e40000000800 */
[----:B-1----:R-:W-:-:S04]  /*1a250*/  FMUL.FTZ R2, R5, R3 ;  /* 0x0000000305027220 */ /* 0x002fc80000410000 */
[-CC-:B------:R-:W-:Y:S01]  /*1a260*/  FFMA.FTZ R198, R156, R3.reuse, -R2.reuse ;  /* 0x000000039cc67223 */ /* 0x180fe20000010802 */
[--C-:B------:R-:W-:Y:S01]  /*1a270*/  FFMA.FTZ R156, R157, R3, -R2.reuse ;  /* 0x000000039d9c7223 */ /* 0x100fe20000010802 */
[----:B0-----:R-:W-:Y:S01]  /*1a280*/  FMNMX.FTZ R4, R4, R23, !PT ;  /* 0x0000001704047209 */ /* 0x001fe20007810000 */
[-CC-:B------:R-:W-:Y:S01]  /*1a290*/  FFMA.FTZ R196, R153, R3.reuse, -R2.reuse ;  /* 0x0000000399c47223 */ /* 0x180fe20000010802 */
[-CC-:B------:R-:W-:Y:S01]  /*1a2a0*/  FFMA.FTZ R192, R161, R3.reuse, -R2.reuse ;  /* 0x00000003a1c07223 */ /* 0x180fe20000010802 */
[-CC-:B------:R-:W-:Y:S01]  /*1a2b0*/  FFMA.FTZ R194, R165, R3.reuse, -R2.reuse ;  /* 0x00000003a5c27223 */ /* 0x180fe20000010802 */
[-CC-:B------:R-:W-:Y:S01]  /*1a2c0*/  FFMA.FTZ R23, R169, R3.reuse, -R2.reuse ;  /* 0x00000003a9177223 */ /* 0x180fe20000010802 */
[----:B------:R-:W0:Y:S01]  /*1a2d0*/  SHFL.BFLY PT, R157, R4, 0x1, 0x1f ;  /* 0x0c201f00049d7f89 */ /* 0x000e2200000e0000 */
[--C-:B------:R-:W-:Y:S01]  /*1a2e0*/  FFMA.FTZ R153, R177, R3, -R2.reuse ;  /* 0x00000003b1997223 */ /* 0x100fe20000010802 */
[----:B------:R-:W-:Y:S08]  /*1a2f0*/  MUFU.EX2 R196, R196 ;  /* 0x000000c400c47308 */ /* 0x000ff00000000800 */
[----:B------:R-:W-:Y:S08]  /*1a300*/  MUFU.EX2 R198, R198 ;  /* 0x000000c600c67308 */ /* 0x000ff00000000800 */
[----:B------:R-:W-:Y:S01]  /*1a310*/  MUFU.EX2 R156, R156 ;  /* 0x0000009c009c7308 */ /* 0x000fe20000000800 */
[----:B0-----:R-:W-:Y:S01]  /*1a320*/  FMNMX.FTZ R4, R4, R157, !PT ;  /* 0x0000009d04047209 */ /* 0x001fe20007810000 */
[----:B------:R-:W-:-:S06]  /*1a330*/  FFMA.FTZ R157, R181, R3, -R2 ;  /* 0x00000003b59d7223 */ /* 0x000fcc0000010802 */
[----:B------:R-:W-:Y:S01]  /*1a340*/  MUFU.EX2 R192, R192 ;  /* 0x000000c000c07308 */ /* 0x000fe20000000800 */
[----:B------:R-:W-:-:S04]  /*1a350*/  FMUL.FTZ R161, R4, R3 ;  /* 0x0000000304a17220 */ /* 0x000fc80000410000 */
[-CC-:B------:R-:W-:Y:S01]  /*1a360*/  FFMA.FTZ R197, R154, R3.reuse, -R161.reuse ;  /* 0x000000039ac57223 */ /* 0x180fe200000108a1 */
[-CC-:B------:R-:W-:Y:S01]  /*1a370*/  FFMA.FTZ R154, R155, R3.reuse, -R161.reuse ;  /* 0x000000039b9a7223 */ /* 0x180fe200000108a1 */
[-CC-:B------:R-:W-:Y:S01]  /*1a380*/  FFMA.FTZ R199, R158, R3.reuse, -R161.reuse ;  /* 0x000000039ec77223 */ /* 0x180fe200000108a1 */
[----:B------:R-:W-:Y:S02]  /*1a390*/  @!P1 IMAD R158, R22, 0x8, R16 ;  /* 0x00000008169e9824 */ /* 0x000fe400078e0210 */
[-CC-:B------:R-:W-:Y:S01]  /*1a3a0*/  FFMA.FTZ R155, R159, R3.reuse, -R161.reuse ;  /* 0x000000039f9b7223 */ /* 0x180fe200000108a1 */
[-CC-:B------:R-:W-:Y:S01]  /*1a3b0*/  FFMA.FTZ R193, R162, R3.reuse, -R161.reuse ;  /* 0x00000003a2c17223 */ /* 0x180fe200000108a1 */
[----:B------:R-:W-:Y:S01]  /*1a3c0*/  MUFU.EX2 R197, R197 ;  /* 0x000000c500c57308 */ /* 0x000fe20000000800 */
[----:B------:R-:W-:Y:S02]  /*1a3d0*/  @!P1 VIADD R159, R158, 0x30840 ;  /* 0x000308409e9f9836 */ /* 0x000fe40000000000 */
[-CC-:B------:R-:W-:Y:S01]  /*1a3e0*/  FFMA.FTZ R163, R163, R3.reuse, -R161.reuse ;  /* 0x00000003a3a37223 */ /* 0x180fe200000108a1 */
[-CC-:B------:R-:W-:Y:S01]  /*1a3f0*/  FFMA.FTZ R195, R166, R3.reuse, -R161.reuse ;  /* 0x00000003a6c37223 */ /* 0x180fe200000108a1 */
[-CC-:B------:R-:W-:Y:S01]  /*1a400*/  FFMA.FTZ R162, R171, R3.reuse, -R161.reuse ;  /* 0x00000003aba27223 */ /* 0x180fe200000108a1 */
[-C--:B------:R-:W-:Y:S01]  /*1a410*/  FFMA.FTZ R178, R178, R3.reuse, -R161 ;  /* 0x00000003b2b27223 */ /* 0x080fe200000108a1 */
[----:B------:R-:W-:Y:S01]  /*1a420*/  @!P1 PRMT R159, RZ, 0x654, R159 ;  /* 0x00000654ff9f9816 */ /* 0x000fe2000000009f */
[-CC-:B------:R-:W-:Y:S01]  /*1a430*/  FFMA.FTZ R179, R179, R3.reuse, -R161.reuse ;  /* 0x00000003b3b37223 */ /* 0x180fe200000108a1 */
[----:B------:R-:W-:Y:S01]  /*1a440*/  MUFU.EX2 R154, R154 ;  /* 0x0000009a009a7308 */ /* 0x000fe20000000800 */
[-CC-:B------:R-:W-:Y:S01]  /*1a450*/  FFMA.FTZ R182, R182, R3.reuse, -R161.reuse ;  /* 0x00000003b6b67223 */ /* 0x180fe200000108a1 */
[----:B------:R-:W-:-:S06]  /*1a460*/  FFMA.FTZ R183, R183, R3, -R161 ;  /* 0x00000003b7b77223 */ /* 0x000fcc00000108a1 */
[----:B------:R-:W-:Y:S08]  /*1a470*/  MUFU.EX2 R199, R199 ;  /* 0x000000c700c77308 */ /* 0x000ff00000000800 */
[----:B------:R-:W-:Y:S08]  /*1a480*/  MUFU.EX2 R155, R155 ;  /* 0x0000009b009b7308 */ /* 0x000ff00000000800 */
[----:B------:R0:W-:Y:S08]  /*1a490*/  MUFU.EX2 R158, R163 ;  /* 0x000000a3009e7308 */ /* 0x0001f00000000800 */
[----:B------:R-:W-:Y:S01]  /*1a4a0*/  MUFU.EX2 R193, R193 ;  /* 0x000000c100c17308 */ /* 0x000fe20000000800 */
[----:B0-----:R-:W-:-:S07]  /*1a4b0*/  FFMA.FTZ R163, R175, R3, -R161 ;  /* 0x00000003afa37223 */ /* 0x001fce00000108a1 */
        /* <DEDUP_REMOVED lines=11> */
[----:B------:R-:W-:Y:S01]  /*1a570*/  WARPGROUP.ARRIVE ;  /* 0x00000000000079c5 */ /* 0x000fe20000000000 */
[-CC-:B------:R-:W-:Y:S01]  /*1a580*/  FFMA.FTZ R188, R168, R3.reuse, -R2.reuse ;  /* 0x00000003a8bc7223 */ /* 0x180fe20000010802 */
[-C--:B------:R-:W-:Y:S01]  /*1a590*/  FFMA.FTZ R190, R172, R3.reuse, -R2 ;  /* 0x00000003acbe7223 */ /* 0x080fe20000010802 */
[-CC-:B------:R-:W-:Y:S01]  /*1a5a0*/  FFMA.FTZ R189, R170, R3.reuse, -R161.reuse ;  /* 0x00000003aabd7223 */ /* 0x180fe200000108a1 */
[----:B------:R-:W-:Y:S02]  /*1a5b0*/  FFMA.FTZ R191, R174, R3, -R161 ;  /* 0x00000003aebf7223 */ /* 0x000fe400000108a1 */
[----:B------:R-:W-:Y:S01]  /*1a5c0*/  HGMMA.64x256x16.F32.BF16 R24, R184, gdesc[UR4].tnspB, R24, gsb0 ;  /* 0x43e00004b8187df0 */ /* 0x000fe20008001818 */
[----:B------:R-:W-:Y:S08]  /*1a5d0*/  MUFU.EX2 R188, R188 ;  /* 0x000000bc00bc7308 */ /* 0x000ff00000000800 */
[----:B------:R-:W-:Y:S08]  /*1a5e0*/  MUFU.EX2 R189, R189 ;  /* 0x000000bd00bd7308 */ /* 0x000ff00000000800 */
[----:B------:R-:W-:Y:S08]  /*1a5f0*/  MUFU.EX2 R190, R190 ;  /* 0x000000be00be7308 */ /* 0x000ff00000000800 */
[----:B------:R-:W-:Y:S01]  /*1a600*/  MUFU.EX2 R191, R191 ;  /* 0x000000bf00bf7308 */ /* 0x000fe20000000800 */
[----:B------:R-:W-:-:S02]  /*1a610*/  WARPGROUP.DEPBAR.LE gsb0, 0x0 ;  /* 0x00008000000079c5 */ /* 0x000fc40000010000 */
[-CC-:B------:R-:W-:Y:S01]  /*1a620*/  FFMA.FTZ R187, R152, R3.reuse, -R2.reuse ;  /* 0x0000000398bb7223 */ /* 0x180fe20000010802 */
[-CC-:B------:R-:W-:Y:S01]  /*1a630*/  FFMA.FTZ R185, R160, R3.reuse, -R2.reuse ;  /* 0x00000003a0b97223 */ /* 0x180fe20000010802 */
[-CC-:B------:R-:W-:Y:S01]  /*1a640*/  FFMA.FTZ R160, R164, R3.reuse, -R2.reuse ;  /* 0x00000003a4a07223 */ /* 0x180fe20000010802 */
[-CC-:B------:R-:W-:Y:S01]  /*1a650*/  FFMA.FTZ R152, R173, R3.reuse, -R2.reuse ;  /* 0x00000003ad987223 */ /* 0x180fe20000010802 */
[-CC-:B------:R-:W-:Y:S01]  /*1a660*/  FFMA.FTZ R184, R176, R3.reuse, -R2.reuse ;  /* 0x00000003b0b87223 */ /* 0x180fe20000010802 */
[-C--:B------:R-:W-:Y:S01]  /*1a670*/  FFMA.FTZ R186, R180, R3.reuse, -R2 ;  /* 0x00000003b4ba7223 */ /* 0x080fe20000010802 */
[----:B------:R-:W-:Y:S01]  /*1a680*/  FADD.FTZ R2, -R4, R230 ;  /* 0x000000e604027221 */ /* 0x000fe20000010100 */
[----:B------:R-:W0:Y:S01]  /*1a690*/  MUFU.EX2 R187, R187 ;  /* 0x000000bb00bb7308 */ /* 0x000e220000000800 */
[----:B------:R1:W-:Y:S01]  /*1a6a0*/  @!P1 SYNCS.ARRIVE.TRANS64.RED.A1T0 RZ, [R159+URZ], RZ ;  /* 0x000000ff9fff99a7 */ /* 0x0003e2000810043f */
[----:B------:R-:W-:Y:S02]  /*1a6b0*/  IMAD.MOV.U32 R230, RZ, RZ, R4 ;  /* 0x000000ffffe67224 */ /* 0x000fe400078e0004 */
[----:B------:R-:W-:-:S04]  /*1a6c0*/  FMUL.FTZ R2, R2, R3 ;  /* 0x0000000302027220 */ /* 0x000fc80000410000 */
[----:B------:R-:W-:Y:S01]  /*1a6d0*/  MUFU.EX2 R185, R185 ;  /* 0x000000b900b97308 */ /* 0x000fe20000000800 */
[----:B-1----:R-:W-:Y:S01]  /*1a6e0*/  FFMA.FTZ R159, R167, R3, -R161 ;  /* 0x00000003a79f7223 */ /* 0x002fe200000108a1 */
[----:B------:R1:W-:Y:S06]  /*1a6f0*/  @!P1 SYNCS.ARRIVE.TRANS64.RED.A1T0 RZ, [R231+URZ], RZ ;  /* 0x000000ffe7ff99a7 */ /* 0x0003ec000810043f */
[----:B------:R-:W2:Y:S01]  /*1a700*/  MUFU.EX2 R2, R2 ;  /* 0x0000000200027308 */ /* 0x000ea20000000800 */
[----:B0-----:R-:W-:Y:S01]  /*1a710*/  FFMA.FTZ R161, R0, R228, R187 ;  /* 0x000000e400a17223 */ /* 0x001fe200000100bb */
[----:B-1----:R-:W-:-:S03]  /*1a720*/  IMAD.MOV.U32 R231, RZ, RZ, R205 ;  /* 0x000000ffffe77224 */ /* 0x002fc600078e00cd */
[C---:B------:R-:W-:Y:S01]  /*1a730*/  FADD.FTZ R161, R196.reuse, R161 ;  /* 0x000000a1c4a17221 */ /* 0x040fe20000010000 */
[----:B------:R-:W-:Y:S02]  /*1a740*/  F2FP.BF16.F32.PACK_AB R196, R196, R187 ;  /* 0x000000bbc4c4723e */ /* 0x000fe400000010ff */
[----:B------:R-:W0:Y:S01]  /*1a750*/  MUFU.EX2 R160, R160 ;  /* 0x000000a000a07308 */ /* 0x000e220000000800 */
[----:B------:R-:W-:Y:S01]  /*1a760*/  FADD.FTZ R164, R198, R161 ;  /* 0x000000a1c6a47221 */ /* 0x000fe20000010000 */
[C---:B------:R-:W-:Y:S02]  /*1a770*/  F2FP.BF16.F32.PACK_AB R198, R156.reuse, R198 ;  /* 0x000000c69cc6723e */ /* 0x040fe400000010ff */
[----:B------:R-:W-:Y:S01]  /*1a780*/  F2FP.BF16.F32.PACK_AB R187, R183, R182 ;  /* 0x000000b6b7bb723e */ /* 0x000fe200000010ff */
[----:B------:R-:W-:-:S03]  /*1a790*/  FADD.FTZ R164, R156, R164 ;  /* 0x000000a49ca47221 */ /* 0x000fc60000010000 */
[----:B------:R-:W1:Y:S01]  /*1a7a0*/  MUFU.EX2 R159, R159 ;  /* 0x0000009f009f7308 */ /* 0x000e620000000800 */
[----:B--2---:R-:W-:Y:S01]  /*1a7b0*/  FFMA.FTZ R227, R2, R227, R197 ;  /* 0x000000e302e37223 */ /* 0x004fe200000100c5 */
[----:B------:R-:W-:Y:S01]  /*1a7c0*/  FADD.FTZ R164, R185, R164 ;  /* 0x000000a4b9a47221 */ /* 0x000fe20000010000 */
[C---:B------:R-:W-:Y:S02]  /*1a7d0*/  F2FP.BF16.F32.PACK_AB R197, R154.reuse, R197 ;  /* 0x000000c59ac5723e */ /* 0x040fe400000010ff */
[----:B------:R-:W-:Y:S01]  /*1a7e0*/  FADD.FTZ R227, R154, R227 ;  /* 0x000000e39ae37221 */ /* 0x000fe20000010000 */
[C---:B------:R-:W-:Y:S01]  /*1a7f0*/  FADD.FTZ R164, R192.reuse, R164 ;  /* 0x000000a4c0a47221 */ /* 0x040fe20000010000 */
[----:B------:R-:W-:Y:S01]  /*1a800*/  F2FP.BF16.F32.PACK_AB R192, R192, R185 ;  /* 0x000000b9c0c0723e */ /* 0x000fe200000010ff */
[----:B------:R-:W2:Y:S01]  /*1a810*/  MUFU.EX2 R152, R152 ;  /* 0x0000009800987308 */ /* 0x000ea20000000800 */
[----:B------:R-:W-:Y:S01]  /*1a820*/  FADD.FTZ R161, R199, R227 ;  /* 0x000000e3c7a17221 */ /* 0x000fe20000010000 */
[----:B0-----:R-:W-:Y:S01]  /*1a830*/  FADD.FTZ R164, R160, R164 ;  /* 0x000000a4a0a47221 */ /* 0x001fe20000010000 */
[----:B------:R-:W-:-:S02]  /*1a840*/  F2FP.BF16.F32.PACK_AB R199, R155, R199 ;  /* 0x000000c79bc7723e */ /* 0x000fc400000010ff */
[----:B------:R-:W-:Y:S01]  /*1a850*/  FADD.FTZ R161, R155, R161 ;  /* 0x000000a19ba17221 */ /* 0x000fe20000010000 */
[C---:B------:R-:W-:Y:S01]  /*1a860*/  FADD.FTZ R164, R194.reuse, R164 ;  /* 0x000000a4c2a47221 */ /* 0x040fe20000010000 */
[----:B------:R-:W-:Y:S01]  /*1a870*/  F2FP.BF16.F32.PACK_AB R194, R194, R160 ;  /* 0x000000a0c2c2723e */ /* 0x000fe200000010ff */
[----:B------:R-:W0:Y:S01]  /*1a880*/  MUFU.EX2 R184, R184 ;  /* 0x000000b800b87308 */ /* 0x000e220000000800 */
[----:B------:R-:W-:Y:S01]  /*1a890*/  FADD.FTZ R165, R193, R161 ;  /* 0x000000a1c1a57221 */ /* 0x000fe20000010000 */
[----:B------:R-:W-:Y:S01]  /*1a8a0*/  FADD.FTZ R164, R188, R164 ;  /* 0x000000a4bca47221 */ /* 0x000fe20000010000 */
[C---:B------:R-:W-:Y:S02]  /*1a8b0*/  F2FP.BF16.F32.PACK_AB R188, R23.reuse, R188 ;  /* 0x000000bc17bc723e */ /* 0x040fe400000010ff */
[C---:B------:R-:W-:Y:S01]  /*1a8c0*/  FADD.FTZ R165, R158.reuse, R165 ;  /* 0x000000a59ea57221 */ /* 0x040fe20000010000 */
[----:B------:R-:W-:Y:S01]  /*1a8d0*/  FADD.FTZ R164, R23, R164 ;  /* 0x000000a417a47221 */ /* 0x000fe20000010000 */
[----:B------:R-:W-:Y:S01]  /*1a8e0*/  F2FP.BF16.F32.PACK_AB R193, R158, R193 ;  /* 0x000000c19ec1723e */ /* 0x000fe200000010ff */
[----:B------:R-:W3:Y:S01]  /*1a8f0*/  MUFU.EX2 R161, R178 ;  /* 0x000000b200a17308 */ /* 0x000ee20000000800 */
[----:B------:R-:W-:Y:S01]  /*1a900*/  FADD.FTZ R156, R195, R165 ;  /* 0x000000a5c39c7221 */ /* 0x000fe20000010000 */
[----:B------:R-:W-:Y:S01]  /*1a910*/  FADD.FTZ R164, R190, R164 ;  /* 0x000000a4bea47221 */ /* 0x000fe20000010000 */
[----:B-1----:R-:W-:Y:S01]  /*1a920*/  F2FP.BF16.F32.PACK_AB R195, R159, R195 ;  /* 0x000000c39fc3723e */ /* 0x002fe200000010ff */
[----:B------:R-:W-:-:S02]  /*1a930*/  IMAD.MOV.U32 R23, RZ, RZ, R5 ;  /* 0x000000ffff177224 */ /* 0x000fc400078e0005 */
[----:B------:R-:W-:Y:S01]  /*1a940*/  FADD.FTZ R156, R159, R156 ;  /* 0x0000009c9f9c7221 */ /* 0x000fe20000010000 */
[C---:B--2---:R-:W-:Y:S01]  /*1a950*/  FADD.FTZ R164, R152.reuse, R164 ;  /* 0x000000a498a47221 */ /* 0x044fe20000010000 */
[----:B------:R-:W-:Y:S01]  /*1a960*/  F2FP.BF16.F32.PACK_AB R190, R152, R190 ;  /* 0x000000be98be723e */ /* 0x000fe200000010ff */
[----:B------:R-:W1:Y:S01]  /*1a970*/  MUFU.EX2 R186, R186 ;  /* 0x000000ba00ba7308 */ /* 0x000e620000000800 */
[----:B------:R-:W-:Y:S01]  /*1a980*/  FADD.FTZ R156, R189, R156 ;  /* 0x0000009cbd9c7221 */ /* 0x000fe20000010000 */
[----:B0-----:R-:W-:Y:S01]  /*1a990*/  FADD.FTZ R164, R184, R164 ;  /* 0x000000a4b8a47221 */ /* 0x001fe20000010000 */
[C---:B------:R-:W-:Y:S02]  /*1a9a0*/  F2FP.BF16.F32.PACK_AB R189, R162.reuse, R189 ;  /* 0x000000bda2bd723e */ /* 0x040fe400000010ff */
[----:B------:R-:W-:Y:S01]  /*1a9b0*/  FADD.FTZ R156, R162, R156 ;  /* 0x0000009ca29c7221 */ /* 0x000fe20000010000 */
[C---:B------:R-:W-:Y:S01]  /*1a9c0*/  FADD.FTZ R164, R153.reuse, R164 ;  /* 0x000000a499a47221 */ /* 0x040fe20000010000 */
[----:B------:R-:W-:-:S02]  /*1a9d0*/  F2FP.BF16.F32.PACK_AB R184, R153, R184 ;  /* 0x000000b899b8723e */ /* 0x000fc400000010ff */
[----:B------:R-:W-:Y:S01]  /*1a9e0*/  FADD.FTZ R156, R191, R156 ;  /* 0x0000009cbf9c7221 */ /* 0x000fe20000010000 */
[----:B------:R-:W-:Y:S02]  /*1a9f0*/  F2FP.BF16.F32.PACK_AB R191, R163, R191 ;  /* 0x000000bfa3bf723e */ /* 0x000fe400000010ff */
[----:B---3--:R-:W-:Y:S01]  /*1aa00*/  F2FP.BF16.F32.PACK_AB R185, R179, R161 ;  /* 0x000000a1b3b9723e */ /* 0x008fe200000010ff */
[----:B------:R-:W-:-:S04]  /*1aa10*/  FADD.FTZ R156, R163, R156 ;  /* 0x0000009ca39c7221 */ /* 0x000fc80000010000 */
[----:B------:R-:W-:Y:S01]  /*1aa20*/  FADD.FTZ R156, R161, R156 ;  /* 0x0000009ca19c7221 */ /* 0x000fe20000010000 */
[----:B-1----:R-:W-:Y:S01]  /*1aa30*/  FADD.FTZ R164, R186, R164 ;  /* 0x000000a4baa47221 */ /* 0x002fe20000010000 */
[----:B------:R-:W-:Y:S02]  /*1aa40*/  F2FP.BF16.F32.PACK_AB R186, R157, R186 ;  /* 0x000000ba9dba723e */ /* 0x000fe400000010ff */
[----:B------:R-:W-:Y:S01]  /*1aa50*/  FADD.FTZ R156, R179, R156 ;  /* 0x0000009cb39c7221 */ /* 0x000fe20000010000 */
[----:B------:R-:W-:-:S03]  /*1aa60*/  FADD.FTZ R228, R157, R164 ;  /* 0x000000a49de47221 */ /* 0x000fc60000010000 */
[----:B------:R-:W-:-:S04]  /*1aa70*/  FADD.FTZ R156, R182, R156 ;  /* 0x0000009cb69c7221 */ /* 0x000fc80000010000 */
[----:B------:R-:W-:Y:S01]  /*1aa80*/  FADD.FTZ R227, R183, R156 ;  /* 0x0000009cb7e37221 */ /* 0x000fe20000010000 */
[----:B------:R-:W-:Y:S06]  /*1aa90*/  @P2 BRA `(.L_x_1602) ;  /* 0xffffffe000102947 */ /* 0x000fec000383ffff */
[----:B------:R-:W-:Y:S05]  /*1aaa0*/  BSYNC B1 ;  /* 0x0000000000017941 */ /* 0x000fea0003800000 */
.L_x_1591:
[----:B------:R-:W-:Y:S05]  /*1aab0*/  BSYNC B0 ;  /* 0x0000000000007941 */ /* 0x000fea0003800000 */
.L_x_1590:
[----:B------:R-:W2:Y:S01]  /*1aac0*/  LDL R23, [R1+0x50] ;  /* 0x0000500001177983 */ /* 0x000ea20000100800 */
[----:B------:R-:W-:Y:S01]  /*1aad0*/  BSSY B0, `(.L_x_1603) ;  /* 0x00002b7000007945 */ /* 0x000fe20003800000 */
[----:B--2---:R-:W-:-:S13]  /*1aae0*/  ISETP.GE.AND P2, PT, R204, R23, PT ;  /* 0x00000017cc00720c */ /* 0x004fda0003f46270 */
[----:B------:R-:W-:Y:S05]  /*1aaf0*/  @!P2 BRA `(.L_x_1604) ;  /* 0x0000002800d0a947 */ /* 0x000fea0003800000 */
[----:B------:R-:W2:Y:S04]  /*1ab00*/  LDL R152, [R1+0x54] ;  /* 0x0000540001987983 */ /* 0x000ea80000100800 */
[----:B------:R-:W2:Y:S01]  /*1ab10*/  LDL R23, [R1+0x14] ;  /* 0x0000140001177983 */ /* 0x000ea20000100800 */
[----:B------:R-:W-:Y:S02]  /*1ab20*/  IMAD.MOV.U32 R230, RZ, RZ, R5 ;  /* 0x000000ffffe67224 */ /* 0x000fe400078e0005 */
[----:B------:R-:W-:Y:S02]  /*1ab30*/  IMAD.MOV.U32 R237, RZ, RZ, R205 ;  /* 0x000000ffffed7224 */ /* 0x000fe400078e00cd */
[----:B------:R-:W-:Y:S02]  /*1ab40*/  IMAD.MOV.U32 R233, RZ, RZ, R22 ;  /* 0x000000ffffe97224 */ /* 0x000fe400078e0016 */
[----:B--2---:R-:W-:-:S02]  /*1ab50*/  IMAD R231, R23, 0x80, R152 ;  /* 0x0000008017e77824 */ /* 0x004fc400078e0298 */
[----:B------:R-:W-:Y:S02]  /*1ab60*/  IMAD.MOV.U32 R23, RZ, RZ, R4 ;  /* 0x000000ffff177224 */ /* 0x000fe400078e0004 */
[----:B------:R-:W-:-:S05]  /*1ab70*/  VIADD R231, R231, 0x8 ;  /* 0x00000008e7e77836 */ /* 0x000fca0000000000 */
[----:B------:R-:W-:-:S07]  /*1ab80*/  IADD3 R231, R231, R224, -R225 ;  /* 0x000000e0e7e77210 */ /* 0x000fce0007ffe8e1 */
.L_x_1623:
[----:B------:R-:W-:-:S05]  /*1ab90*/  VIADD R3, R233, 0x1 ;  /* 0x00000001e9037836 */ /* 0x000fca0000000000 */
[----:B------:R-:W-:-:S04]  /*1aba0*/  ISETP.NE.AND P2, PT, R3, 0x2, PT ;  /* 0x000000020300780c */ /* 0x000fc80003f45270 */
[----:B------:R-:W-:Y:S02]  /*1abb0*/  SEL R3, R3, RZ, P2 ;  /* 0x000000ff03037207 */ /* 0x000fe40001000000 */
[----:B------:R-:W-:-:S03]  /*1abc0*/  SEL R205, RZ, 0x1, P2 ;  /* 0x00000001ffcd7807 */ /* 0x000fc60001000000 */
[----:B------:R-:W-:Y:S01]  /*1abd0*/  IMAD.MOV.U32 R22, RZ, RZ, R3 ;  /* 0x000000ffff167224 */ /* 0x000fe200078e0003 */
[----:B------:R-:W-:Y:S01]  /*1abe0*/  LOP3.LUT R205, R237, R205, RZ, 0x3c, !PT ;  /* 0x000000cdedcd7212 */ /* 0x000fe200078e3cff */
[----:B------:R-:W-:Y:S06]  /*1abf0*/  @!P0 BRA `(.L_x_1605) ;  /* 0x0000000000048947 */ /* 0x000fec0003800000 */
[----:B------:R-:W-:Y:S01]  /*1ac00*/  BPT.TRAP 0x1 ;  /* 0x000000040000795c */ /* 0x000fe20000300000 */
.L_x_1605:
[----:B------:R-:W-:Y:S01]  /*1ac10*/  IMAD R232, R3, 0x8, R16 ;  /* 0x0000000803e87824 */ /* 0x000fe200078e0210 */
[----:B------:R-:W-:-:S04]  /*1ac20*/  SHF.L.U32 R4, R205, 0x1f, RZ ;  /* 0x0000001fcd047819 */ /* 0x000fc800000006ff */
[----:B------:R0:W1:Y:S01]  /*1ac30*/  SYNCS.PHASECHK.TRANS64.TRYWAIT P2, [R232+URZ+0x30830], R4 ;  /* 0x03083004e80075a7 */ /* 0x000062000804017f */
[----:B------:R-:W-:Y:S05]  /*1ac40*/  @!P0 BRA `(.L_x_1606) ;  /* 0x0000000000048947 */ /* 0x000fea0003800000 */
[----:B------:R-:W-:Y:S01]  /*1ac50*/  BPT.TRAP 0x1 ;  /* 0x000000040000795c */ /* 0x000fe20000300000 */
.L_x_1606:
        /* <DEDUP_REMOVED lines=8> */
.L_x_1608:
[----:B------:R-:W-:Y:S05]  /*1ace0*/  BSYNC B1 ;  /* 0x0000000000017941 */ /* 0x000fea0003800000 */
.L_x_1607:
        /* <DEDUP_REMOVED lines=43> */
[C---:B------:R-:W-:Y:S01]  /*1afa0*/  R2UR UR9, R5.reuse ;  /* 0x00000000050972ca */ /* 0x040fe200000e0000 */
[-C--:B------:R-:W-:Y:S01]  /*1afb0*/  FMUL.FTZ R28, R28, R0.reuse ;  /* 0x000000001c1c7220 */ /* 0x080fe20000410000 */
[----:B------:R-:W-:Y:S01]  /*1afc0*/  R2UR UR15, R5 ;  /* 0x00000000050f72ca */ /* 0x000fe200000e0000 */
[-C--:B------:R-:W-:Y:S01]  /*1afd0*/  FMUL.FTZ R29, R29, R0.reuse ;  /* 0x000000001d1d7220 */ /* 0x080fe20000410000 */
[C---:B------:R-:W-:Y:S01]  /*1afe0*/  R2UR UR27, R5.reuse ;  /* 0x00000000051b72ca */ /* 0x040fe200000e0000 */
[-C--:B------:R-:W-:Y:S01]  /*1aff0*/  FMUL.FTZ R32, R32, R0.reuse ;  /* 0x0000000020207220 */ /* 0x080fe20000410000 */
[----:B------:R-:W-:Y:S01]  /*1b000*/  R2UR UR39, R5 ;  /* 0x00000000052772ca */ /* 0x000fe200000e0000 */
[-C--:B------:R-:W-:Y:S01]  /*1b010*/  FMUL.FTZ R33, R33, R0.reuse ;  /* 0x0000000021217220 */ /* 0x080fe20000410000 */
[----:B------:R-:W-:Y:S01]  /*1b020*/  R2UR UR46, R4 ;  /* 0x00000000042e72ca */ /* 0x000fe200000e0000 */
[----:B------:R-:W-:Y:S01]  /*1b030*/  VIADD R4, R156, 0x606 ;  /* 0x000006069c047836 */ /* 0x000fe20000000000 */
[C---:B------:R-:W-:Y:S01]  /*1b040*/  R2UR UR47, R5.reuse ;  /* 0x00000000052f72ca */ /* 0x040fe200000e0000 */
[-C--:B------:R-:W-:Y:S01]  /*1b050*/  FMUL.FTZ R36, R36, R0.reuse ;  /* 0x0000000024247220 */ /* 0x080fe20000410000 */
[----:B------:R-:W-:Y:S01]  /*1b060*/  R2UR UR59, R5 ;  /* 0x00000000053b72ca */ /* 0x000fe200000e0000 */
[----:B------:R-:W-:Y:S01]  /*1b070*/  IMAD.MOV.U32 R5, RZ, RZ, R157 ;  /* 0x000000ffff057224 */ /* 0x000fe200078e009d */
[----:B------:R-:W-:Y:S01]  /*1b080*/  R2UR UR19, R153 ;  /* 0x00000000991372ca */ /* 0x000fe200000e0000 */
[-C--:B------:R-:W-:Y:S01]  /*1b090*/  FMUL.FTZ R37, R37, R0.reuse ;  /* 0x0000000025257220 */ /* 0x080fe20000410000 */
[C---:B------:R-:W-:Y:S01]  /*1b0a0*/  R2UR UR23, R155.reuse ;  /* 0x000000009b1772ca */ /* 0x040fe200000e0000 */
        /* <DEDUP_REMOVED lines=210> */
.L_x_1610:
[----:B------:R-:W-:Y:S01]  /*1bdd0*/  SHF.L.U32 R2, R237, 0x1f, RZ ;  /* 0x0000001fed027819 */ /* 0x000fe200000006ff */
[----:B------:R-:W-:-:S04]  /*1bde0*/  IMAD R0, R233, 0x8, R16 ;  /* 0x00000008e9007824 */ /* 0x000fc800078e0210 */
[----:B------:R0:W1:Y:S01]  /*1bdf0*/  SYNCS.PHASECHK.TRANS64.TRYWAIT P2, [R0+URZ+0x30850], R2 ;  /* 0x03085002000075a7 */ /* 0x000062000804017f */
[----:B------:R-:W-:Y:S05]  /*1be00*/  @!P0 BRA `(.L_x_1611) ;  /* 0x0000000000048947 */ /* 0x000fea0003800000 */
[----:B------:R-:W-:Y:S01]  /*1be10*/  BPT.TRAP 0x1 ;  /* 0x000000040000795c */ /* 0x000fe20000300000 */
.L_x_1611:
[----:B------:R-:W-:Y:S04]  /*1be20*/  BSSY B1, `(.L_x_1612) ;  /* 0x0000004000017945 */ /* 0x000fe80003800000 */
[----:B-1----:R-:W-:Y:S05]  /*1be30*/  @P2 BRA `(.L_x_1613) ;  /* 0x0000000000082947 */ /* 0x002fea0003800000 */
[----:B------:R-:W1:Y:S02]  /*1be40*/  SYNCS.PHASECHK.TRANS64.TRYWAIT P2, [R0+URZ+0x30850], R2 ;  /* 0x03085002000075a7 */ /* 0x000e64000804017f */
[----:B-1----:R-:W-:Y:S05]  /*1be50*/  @!P2 BRA `(.L_x_1614) ;  /* 0x000000dc0040a947 */ /* 0x002fea0003800000 */
.L_x_1613:
[----:B------:R-:W-:Y:S05]  /*1be60*/  BSYNC B1 ;  /* 0x0000000000017941 */ /* 0x000fea0003800000 */
.L_x_1612:
[----:B01----:R-:W-:Y:S02]  /*1be70*/  VIADD R2, R16, 0x400 ;  /* 0x0000040010027836 */ /* 0x003fe40000000000 */
[----:B------:R-:W-:Y:S01]  /*1be80*/  IMAD.MOV.U32 R3, RZ, RZ, 0x40000040 ;  /* 0x40000040ff037424 */ /* 0x000fe200078e00ff */
[----:B------:R-:W-:Y:S01]  /*1be90*/  WARPGROUP.ARRIVE ;  /* 0x00000000000079c5 */ /* 0x000fe20000000000 */
[----:B------:R-:W-:Y:S01]  /*1bea0*/  IMAD.MOV.U32 R5, RZ, RZ, 0x40000040 ;  /* 0x40000040ff057424 */ /* 0x000fe200078e00ff */
[----:B------:R-:W-:Y:S01]  /*1beb0*/  SHF.R.U32.HI R2, RZ, 0x4, R2 ;  /* 0x00000004ff027819 */ /* 0x000fe20000011602 */
[----:B------:R-:W-:Y:S01]  /*1bec0*/  @!P1 VIADD R232, R232, 0x30840 ;  /* 0x00030840e8e89836 */ /* 0x000fe20000000000 */
[----:B------:R-:W-:Y:S01]  /*1bed0*/  ULDC UR4, c[0x0][0x9dc] ;  /* 0x0002770000047ab9 */ /* 0x000fe20000000800 */
[----:B------:R-:W-:Y:S01]  /*1bee0*/  ULDC UR5, c[0x0][0x9e0] ;  /* 0x0002780000057ab9 */ /* 0x000fe20000000800 */
[----:B------:R-:W-:-:S04]  /*1bef0*/  LOP3.LUT R2, R2, 0x3fff, RZ, 0xc0, !PT ;  /* 0x00003fff02027812 */ /* 0x000fc800078ec0ff */
[----:B------:R-:W-:-:S05]  /*1bf00*/  LOP3.LUT R2, R2, 0x2000000, RZ, 0xfc, !PT ;  /* 0x0200000002027812 */ /* 0x000fca00078efcff */
[----:B------:R-:W-:Y:S01]  /*1bf10*/  IMAD R2, R233, 0x800, R2 ;  /* 0x00000800e9027824 */ /* 0x000fe200078e0202 */
[----:B------:R-:W-:Y:S01]  /*1bf20*/  R2UR UR7, R3 ;  /* 0x00000000030772ca */ /* 0x000fe200000e0000 */
[----:B------:R-:W2:Y:S03]  /*1bf30*/  LDL R233, [R1+0x14] ;  /* 0x0000140001e97983 */ /* 0x000ea60000100800 */
[----:B------:R-:W-:-:S13]  /*1bf40*/  R2UR UR6, R2 ;  /* 0x00000000020672ca */ /* 0x000fda00000e0000 */
[----:B------:R-:W-:Y:S01]  /*1bf50*/  HGMMA.64x256x16.F32.BF16 R24, R196, gdesc[UR4].tnspB, R24, gsb0 ;  /* 0x43e00004c4187df0 */ /* 0x000fe20008001818 */
[----:B------:R-:W-:Y:S01]  /*1bf60*/  VIADD R4, R2, 0x80 ;  /* 0x0000008002047836 */ /* 0x000fe20000000000 */
[----:B------:R-:W-:-:S04]  /*1bf70*/  R2UR UR7, R5 ;  /* 0x00000000050772ca */ /* 0x000fc800000e0000 */
[----:B------:R-:W-:Y:S01]  /*1bf80*/  R2UR UR6, R4 ;  /* 0x00000000040672ca */ /* 0x000fe200000e0000 */
[C---:B------:R-:W-:Y:S02]  /*1bf90*/  VIADD R4, R2.reuse, 0x100 ;  /* 0x0000010002047836 */ /* 0x040fe40000000000 */
[----:B------:R-:W-:Y:S01]  /*1bfa0*/  IMAD.MOV.U32 R5, RZ, RZ, 0x40000040 ;  /* 0x40000040ff057424 */ /* 0x000fe200078e00ff */
[----:B------:R-:W-:Y:S02]  /*1bfb0*/  WARPGROUP.DEPBAR.LE gsb0, 0x0 ;  /* 0x00008000000079c5 */ /* 0x000fe40000010000 */
[----:B------:R-:W-:Y:S01]  /*1bfc0*/  WARPGROUP.ARRIVE ;  /* 0x00000000000079c5 */ /* 0x000fe20000000000 */
[----:B------:R-:W2:Y:S01]  /*1bfd0*/  LDL R199, [R1+0x54] ;  /* 0x0000540001c77983 */ /* 0x000ea20000100800 */
[----:B------:R-:W-:Y:S01]  /*1bfe0*/  VIADD R2, R2, 0x180 ;  /* 0x0000018002027836 */ /* 0x000fe20000000000 */
[----:B------:R-:W-:Y:S01]  /*1bff0*/  ULOP3.LUT UR4, URZ, UR4, URZ, 0x33, !UPT ;  /* 0x000000043f047292 */ /* 0x000fe2000f8e333f */
[----:B------:R-:W-:Y:S01]  /*1c000*/  IMAD.MOV.U32 R3, RZ, RZ, 0x40000040 ;  /* 0x40000040ff037424 */ /* 0x000fe200078e00ff */
[----:B------:R-:W-:-:S11]  /*1c010*/  @!P1 PRMT R232, RZ, 0x654, R232 ;  /* 0x00000654ffe89816 */ /* 0x000fd600000000e8 */
[----:B------:R-:W-:Y:S01]  /*1c020*/  HGMMA.64x256x16.F32.BF16 R24, R192, gdesc[UR4].tnspB, R24, gsb0 ;  /* 0x43e00004c0187df0 */ /* 0x000fe20008001818 */
[----:B------:R-:W-:Y:S01]  /*1c030*/  R2UR UR6, R4 ;  /* 0x00000000040672ca */ /* 0x000fe200000e0000 */
[----:B------:R-:W-:Y:S01]  /*1c040*/  IMAD.SHL.U32 R4, R204, 0x40, RZ ;  /* 0x00000040cc047824 */ /* 0x000fe200078e00ff */
[----:B------:R-:W-:Y:S01]  /*1c050*/  R2UR UR7, R5 ;  /* 0x00000000050772ca */ /* 0x000fe200000e0000 */
[----:B------:R-:W-:Y:S02]  /*1c060*/  WARPGROUP.DEPBAR.LE gsb0, 0x0 ;  /* 0x00008000000079c5 */ /* 0x000fe40000010000 */
[----:B------:R-:W-:-:S15]  /*1c070*/  WARPGROUP.ARRIVE ;  /* 0x00000000000079c5 */ /* 0x000fde0000000000 */
[----:B------:R-:W-:-:S07]  /*1c080*/  NOP ;  /* 0x0000000000007918 */ /* 0x000fce0000000000 */
[----:B------:R-:W-:Y:S01]  /*1c090*/  HGMMA.64x256x16.F32.BF16 R24, R188, gdesc[UR4].tnspB, R24, gsb0 ;  /* 0x43e00004bc187df0 */ /* 0x000fe20008001818 */
[----:B------:R-:W-:Y:S02]  /*1c0a0*/  R2UR UR6, R2 ;  /* 0x00000000020672ca */ /* 0x000fe400000e0000 */
[----:B------:R-:W-:Y:S02]  /*1c0b0*/  R2UR UR7, R3 ;  /* 0x00000000030772ca */ /* 0x000fe400000e0000 */
[----:B------:R-:W-:-:S05]  /*1c0c0*/  IADD3 R2, R224, 0x1, -R4 ;  /* 0x00000001e0027810 */ /* 0x000fca0007ffe804 */
[----:B------:R-:W-:Y:S02]  /*1c0d0*/  IMAD.IADD R2, R2, 0x1, -R225 ;  /* 0x0000000102027824 */ /* 0x000fe400078e0ae1 */
[----:B--2---:R-:W-:Y:S01]  /*1c0e0*/  IMAD R5, R233, 0x80, R199 ;  /* 0x00000080e9057824 */ /* 0x004fe200078e02c7 */
[----:B------:R-:W-:Y:S02]  /*1c0f0*/  WARPGROUP.DEPBAR.LE gsb0, 0x0 ;  /* 0x00008000000079c5 */ /* 0x000fe40000010000 */
[----:B------:R-:W-:-:S13]  /*1c100*/  WARPGROUP.ARRIVE ;  /* 0x00000000000079c5 */ /* 0x000fda0000000000 */
[----:B------:R-:W-:Y:S03]  /*1c110*/  HGMMA.64x256x16.F32.BF16 R24, R184, gdesc[UR4].tnspB, R24, gsb0 ;  /* 0x43e00004b8187df0 */ /* 0x000fe60008001818 */
[----:B------:R-:W-:Y:S02]  /*1c120*/  WARPGROUP.DEPBAR.LE gsb0, 0x0 ;  /* 0x00008000000079c5 */ /* 0x000fe40000010000 */
[----:B------:R-:W-:Y:S01]  /*1c130*/  IMAD R186, R235, -0x2, R2 ;  /* 0xfffffffeebba7824 */ /* 0x000fe200078e0202 */
[----:B------:R0:W-:Y:S03]  /*1c140*/  @!P1 SYNCS.ARRIVE.TRANS64.RED.A1T0 RZ, [R232+URZ], RZ ;  /* 0x000000ffe8ff99a7 */ /* 0x0001e6000810043f */
[C---:B------:R-:W-:Y:S02]  /*1c150*/  VIADD R187, R186.reuse, UR5 ;  /* 0x00000005babb7c36 */ /* 0x040fe40008000000 */
[----:B------:R-:W-:-:S02]  /*1c160*/  VIADD R186, R186, UR4 ;  /* 0x00000004baba7c36 */ /* 0x000fc40008000000 */
[C---:B------:R-:W-:Y:S02]  /*1c170*/  IMAD.IADD R185, R5.reuse, 0x1, R187 ;  /* 0x0000000105b97824 */ /* 0x040fe400078e02bb */
[----:B------:R-:W-:Y:S01]  /*1c180*/  IMAD.IADD R184, R5, 0x1, R186 ;  /* 0x0000000105b87824 */ /* 0x000fe200078e02ba */
[----:B0-----:R-:W-:Y:S06]  /*1c190*/  @!P5 BRA `(.L_x_1615) ;  /* 0x000000000064d947 */ /* 0x001fec0003800000 */
[----:B------:R-:W-:Y:S01]  /*1c1a0*/  IADD3 R189, R5, R224, -R225 ;  /* 0x000000e005bd7210 */ /* 0x000fe20007ffe8e1 */
[----:B------:R-:W-:Y:S03]  /*1c1b0*/  BSSY B1, `(.L_x_1616) ;  /* 0x0000013000017945 */ /* 0x000fe60003800000 */
        /* <DEDUP_REMOVED lines=11> */
.L_x_1617:
[----:B------:R-:W-:Y:S01]  /*1c270*/  ULDC UR4, c[0x0][0x9e4] ;  /* 0x0002790000047ab9 */ /* 0x000fe20000000800 */
[----:B------:R-:W-:Y:S01]  /*1c280*/  IADD3 R189, R5, R224, -R225 ;  /* 0x000000e005bd7210 */ /* 0x000fe20007ffe8e1 */
[----:B------:R-:W-:-:S05]  /*1c290*/  IMAD.U32 R188, RZ, RZ, UR4 ;  /* 0x00000004ffbc7e24 */ /* 0x000fca000f8e00ff */
[----:B------:R-:W-:-:S13]  /*1c2a0*/  ISETP.NE.AND P2, PT, R188, 0x1, PT ;  /* 0x00000001bc00780c */ /* 0x000fda0003f45270 */
[----:B------:R-:W0:Y:S02]  /*1c2b0*/  @P2 LDC.64 R2, c[0x0][0x9e8] ;  /* 0x00027a00ff022b82 */ /* 0x000e240000000a00 */
[----:B0-----:R-:W-:-:S05]  /*1c2c0*/  @P2 IMAD.HI.U32 R2, R189, R2, RZ ;  /* 0x00000002bd022227 */ /* 0x001fca00078e00ff */
[----:B------:R-:W-:-:S07]  /*1c2d0*/  @P2 SHF.R.U32.HI R189, RZ, R3, R2 ;  /* 0x00000003ffbd2219 */ /* 0x000fce0000011602 */
.L_x_1618:
[----:B------:R-:W-:Y:S05]  /*1c2e0*/  BSYNC B1 ;  /* 0x0000000000017941 */ /* 0x000fea0003800000 */
.L_x_1616:
[----:B------:R-:W-:-:S04]  /*1c2f0*/  IMAD R189, R189, R188, -R4 ;  /* 0x000000bcbdbd7224 */ /* 0x000fc800078e0a04 */
[----:B------:R-:W-:-:S05]  /*1c300*/  IMAD R189, R235, -0x2, R189 ;  /* 0xfffffffeebbd7824 */ /* 0x000fca00078e02bd */
[----:B------:R-:W-:Y:S02]  /*1c310*/  VIMNMX R184, R184, R189, !PT ;  /* 0x000000bdb8b87248 */ /* 0x000fe40007fe0100 */
[----:B------:R-:W-:-:S07]  /*1c320*/  VIADDMNMX R185, R189, R188, R185, PT ;  /* 0x000000bcbdb97246 */ /* 0x000fce00038001b9 */
.L_x_1615:
        /* <DEDUP_REMOVED lines=55> */
[----:B------:R-:W-:Y:S01]  /*1c6a0*/  ULDC UR4, c[0x0][0x9e4] ;  /* 0x0002790000047ab9 */ /* 0x000fe20000000800 */
[----:B------:R-:W-:Y:S02]  /*1c6b0*/  VIADD R5, R5, 0x8 ;  /* 0x0000000805057836 */ /* 0x000fe40000000000 */
[----:B------:R-:W-:-:S03]  /*1c6c0*/  IMAD.U32 R184, RZ, RZ, UR4 ;  /* 0x00000004ffb87e24 */ /* 0x000fc6000f8e00ff */
[----:B------:R-:W-:Y:S02]  /*1c6d0*/  IADD3 R5, R5, R224, -R225 ;  /* 0x000000e005057210 */ /* 0x000fe40007ffe8e1 */
[----:B------:R-:W-:Y:S02]  /*1c6e0*/  ISETP.NE.AND P3, PT, R184, 0x1, PT ;  /* 0x00000001b800780c */ /* 0x000fe40003f65270 */
[----:B------:R-:W-:-:S11]  /*1c6f0*/  LOP3.LUT R5, RZ, R5, RZ, 0x33, !PT ;  /* 0x00000005ff057212 */ /* 0x000fd600078e33ff */
[----:B------:R-:W0:Y:S02]  /*1c700*/  @P3 LDC.64 R2, c[0x0][0x9e8] ;  /* 0x00027a00ff023b82 */ /* 0x000e240000000a00 */
[----:B0-----:R-:W-:-:S05]  /*1c710*/  @P3 IMAD.HI.U32 R2, R5, R2, RZ ;  /* 0x0000000205023227 */ /* 0x001fca00078e00ff */
[----:B------:R-:W-:-:S04]  /*1c720*/  @P3 SHF.R.U32.HI R5, RZ, R3, R2 ;  /* 0x00000003ff053219 */ /* 0x000fc80000011602 */
[----:B------:R-:W-:Y:S01]  /*1c730*/  LOP3.LUT R5, RZ, R5, RZ, 0x33, !PT ;  /* 0x00000005ff057212 */ /* 0x000fe200078e33ff */
[----:B------:R-:W-:Y:S06]  /*1c740*/  BRA `(.L_x_1622) ;  /* 0x00000000001c7947 */ /* 0x000fec0003800000 */
.L_x_1621:
[----:B------:R-:W-:Y:S01]  /*1c750*/  ULDC UR4, c[0x0][0x9e4] ;  /* 0x0002790000047ab9 */ /* 0x000fe20000000800 */
[----:B------:R-:W-:Y:S02]  /*1c760*/  IMAD.MOV.U32 R5, RZ, RZ, R231 ;  /* 0x000000ffff057224 */ /* 0x000fe400078e00e7 */
[----:B------:R-:W-:-:S05]  /*1c770*/  IMAD.U32 R184, RZ, RZ, UR4 ;  /* 0x00000004ffb87e24 */ /* 0x000fca000f8e00ff */
[----:B------:R-:W-:-:S13]  /*1c780*/  ISETP.NE.AND P3, PT, R184, 0x1, PT ;  /* 0x00000001b800780c */ /* 0x000fda0003f65270 */
[----:B------:R-:W0:Y:S02]  /*1c790*/  @P3 LDC.64 R2, c[0x0][0x9e8] ;  /* 0x00027a00ff023b82 */ /* 0x000e240000000a00 */
[----:B0-----:R-:W-:-:S05]  /*1c7a0*/  @P3 IMAD.HI.U32 R2, R231, R2, RZ ;  /* 0x00000002e7023227 */ /* 0x001fca00078e00ff */
[----:B------:R-:W-:-:S07]  /*1c7b0*/  @P3 SHF.R.U32.HI R5, RZ, R3, R2 ;  /* 0x00000003ff053219 */ /* 0x000fce0000011602 */
.L_x_1622:
[----:B------:R-:W-:Y:S05]  /*1c7c0*/  BSYNC B1 ;  /* 0x0000000000017941 */ /* 0x000fea0003800000 */
.L_x_1620:
[----:B------:R-:W-:-:S04]  /*1c7d0*/  IMAD R4, R5, R184, -R4 ;  /* 0x000000b805047224 */ /* 0x000fc800078e0a04 */
[----:B------:R-:W-:-:S05]  /*1c7e0*/  IMAD R4, R235, -0x2, R4 ;  /* 0xfffffffeeb047824 */ /* 0x000fca00078e0204 */
[----:B------:R-:W-:Y:S02]  /*1c7f0*/  VIMNMX R186, R186, R4, !PT ;  /* 0x00000004baba7248 */ /* 0x000fe40007fe0100 */
[----:B------:R-:W-:-:S07]  /*1c800*/  VIADDMNMX R187, R4, R184, R187, PT ;  /* 0x000000b804bb7246 */ /* 0x000fce00038001bb */
.L_x_1619:
[----:B------:R-:W-:Y:S01]  /*1c810*/  @!P1 VIADD R0, R0, 0x30860 ;  /* 0x0003086000009836 */ /* 0x000fe20000000000 */
[----:B------:R-:W2:Y:S01]  /*1c820*/  LDL R232, [R1+0x50] ;  /* 0x0000500001e87983 */ /* 0x000ea20000100800 */
[C---:B------:R-:W-:Y:S01]  /*1c830*/  ISETP.GT.AND P6, PT, R186.reuse, 0x9, P2 ;  /* 0x00000009ba00780c */ /* 0x040fe200017c4270 */
[----:B------:R-:W-:Y:S01]  /*1c840*/  ULDC UR4, c[0x0][0x988] ;  /* 0x0002620000047ab9 */ /* 0x000fe20000000800 */
[----:B------:R-:W-:Y:S01]  /*1c850*/  ISETP.GT.AND P4, PT, R186, 0x1, P2 ;  /* 0x00000001ba00780c */ /* 0x000fe20001784270 */
[----:B------:R-:W-:Y:S01]  /*1c860*/  IMAD.U32 R3, RZ, RZ, UR4 ;  /* 0x00000004ff037e24 */ /* 0x000fe2000f8e00ff */
[----:B------:R-:W-:Y:S01]  /*1c870*/  @!P1 PRMT R0, RZ, 0x654, R0 ;  /* 0x00000654ff009816 */ /* 0x000fe20000000000 */
[----:B------:R-:W-:Y:S01]  /*1c880*/  IMAD.MOV.U32 R237, RZ, RZ, R205 ;  /* 0x000000ffffed7224 */ /* 0x000fe200078e00cd */
[C---:B------:R-:W-:Y:S01]  /*1c890*/  ISETP.LT.OR P6, PT, R187.reuse, 0xa, P6 ;  /* 0x0000000abb00780c */ /* 0x040fe200037c1670 */
[----:B------:R-:W-:Y:S01]  /*1c8a0*/  IMAD.MOV.U32 R233, RZ, RZ, R22 ;  /* 0x000000ffffe97224 */ /* 0x000fe200078e0016 */
        /* <DEDUP_REMOVED lines=22> */
[----:B------:R-:W-:Y:S02]  /*1ca10*/  FMNMX.FTZ R4, R154, R23, !PT ;  /* 0x000000179a047209 */ /* 0x000fe40007810000 */
[----:B------:R-:W-:Y:S02]  /*1ca20*/  FMNMX.FTZ R0, R169, R0, !PT ;  /* 0x00000000a9007209 */ /* 0x000fe40007810000 */
[----:B------:R-:W-:Y:S02]  /*1ca30*/  ISETP.GT.AND P4, PT, R186, 0x10, P2 ;  /* 0x00000010ba00780c */ /* 0x000fe40001784270 */
[----:B------:R-:W-:-:S02]  /*1ca40*/  FMNMX.FTZ R0, R172, R0, !PT ;  /* 0x00000000ac007209 */ /* 0x000fc40007810000 */
[----:B------:R-:W-:Y:S02]  /*1ca50*/  FMNMX.FTZ R4, R155, R4, !PT ;  /* 0x000000049b047209 */ /* 0x000fe40007810000 */
[----:B------:R-:W-:Y:S02]  /*1ca60*/  FMNMX.FTZ R0, R173, R0, !PT ;  /* 0x00000000ad007209 */ /* 0x000fe40007810000 */
[----:B------:R-:W-:Y:S02]  /*1ca70*/  ISETP.LT.OR P4, PT, R187, 0x11, P4 ;  /* 0x00000011bb00780c */ /* 0x000fe40002781670 */
[----:B------:R-:W-:Y:S02]  /*1ca80*/  FMNMX.FTZ R0, R176, R0, !PT ;  /* 0x00000000b0007209 */ /* 0x000fe40007810000 */
[----:B------:R-:W-:Y:S02]  /*1ca90*/  FSEL R162, R162, -INF , !P4 ;  /* 0xff800000a2a27808 */ /* 0x000fe40006000000 */
[----:B------:R-:W-:-:S02]  /*1caa0*/  FMNMX.FTZ R0, R177, R0, !PT ;  /* 0x00000000b1007209 */ /* 0x000fc40007810000 */
[----:B------:R-:W-:Y:S02]  /*1cab0*/  ISETP.GT.AND P4, PT, R186, 0x19, P2 ;  /* 0x00000019ba00780c */ /* 0x000fe40001784270 */
[----:B------:R-:W-:Y:S02]  /*1cac0*/  FMNMX.FTZ R0, R180, R0, !PT ;  /* 0x00000000b4007209 */ /* 0x000fe40007810000 */
[----:B------:R-:W-:Y:S02]  /*1cad0*/  ISETP.LT.OR P4, PT, R187, 0x1a, P4 ;  /* 0x0000001abb00780c */ /* 0x000fe40002781670 */
[----:B------:R-:W-:Y:S02]  /*1cae0*/  FMNMX.FTZ R0, R181, R0, !PT ;  /* 0x00000000b5007209 */ /* 0x000fe40007810000 */
[----:B------:R-:W-:Y:S02]  /*1caf0*/  FSEL R167, R167, -INF , !P4 ;  /* 0xff800000a7a77808 */ /* 0x000fe40006000000 */
[C---:B------:R-:W-:Y:S01]  /*1cb00*/  ISETP.GT.AND P4, PT, R186.reuse, 0x28, P2 ;  /* 0x00000028ba00780c */ /* 0x040fe20001784270 */
[----:B------:R-:W0:Y:S01]  /*1cb10*/  SHFL.BFLY PT, R2, R0, 0x2, 0x1f ;  /* 0x0c401f0000027f89 */ /* 0x000e2200000e0000 */
[----:B------:R-:W-:-:S02]  /*1cb20*/  ISETP.GT.AND P6, PT, R186, 0x38, P2 ;  /* 0x00000038ba00780c */ /* 0x000fc400017c4270 */
[C---:B------:R-:W-:Y:S02]  /*1cb30*/  ISETP.LT.OR P4, PT, R187.reuse, 0x29, P4 ;  /* 0x00000029bb00780c */ /* 0x040fe40002781670 */
[C---:B------:R-:W-:Y:S02]  /*1cb40*/  ISETP.LT.OR P6, PT, R187.reuse, 0x39, P6 ;  /* 0x00000039bb00780c */ /* 0x040fe400037c1670 */
[----:B------:R-:W-:Y:S02]  /*1cb50*/  FSEL R174, R174, -INF , !P4 ;  /* 0xff800000aeae7808 */ /* 0x000fe40006000000 */
[----:B------:R-:W-:Y:S02]  /*1cb60*/  ISETP.GT.AND P4, PT, R186, 0x30, P2 ;  /* 0x00000030ba00780c */ /* 0x000fe40001784270 */
[----:B------:R-:W-:Y:S02]  /*1cb70*/  FSEL R182, R182, -INF , !P6 ;  /* 0xff800000b6b67808 */ /* 0x000fe40007000000 */
[----:B------:R-:W-:-:S04]  /*1cb80*/  ISETP.LT.OR P4, PT, R187, 0x31, P4 ;  /* 0x00000031bb00780c */ /* 0x000fc80002781670 */
        /* <DEDUP_REMOVED lines=10> */
[----:B------:R-:W-:Y:S02]  /*1cc30*/  IMAD.MOV.U32 R230, RZ, RZ, R5 ;  /* 0x000000ffffe67224 */ /* 0x000fe400078e0005 */
[-CC-:B------:R-:W-:Y:S01]  /*1cc40*/  FFMA.FTZ R152, R152, R3.reuse, -R0.reuse ;  /* 0x0000000398987223 */ /* 0x180fe20000010800 */
[----:B------:R-:W-:Y:S01]  /*1cc50*/  ISETP.LT.OR P3, PT, R187, 0x9, P3 ;  /* 0x00000009bb00780c */ /* 0x000fe20001f61670 */
[-CC-:B------:R-:W-:Y:S01]  /*1cc60*/  FFMA.FTZ R153, R153, R3.reuse, -R0.reuse ;  /* 0x0000000399997223 */ /* 0x180fe20000010800 */
[-C--:B------:R-:W-:Y:S01]  /*1cc70*/  FMUL.FTZ R2, R2, R3.reuse ;  /* 0x0000000302027220 */ /* 0x080fe20000410000 */
[-CC-:B------:R-:W-:Y:S01]  /*1cc80*/  FFMA.FTZ R156, R156, R3.reuse, -R0.reuse ;  /* 0x000000039c9c7223 */ /* 0x180fe20000010800 */
[----:B------:R-:W-:Y:S01]  /*1cc90*/  FSEL R158, R158, -INF , !P3 ;  /* 0xff8000009e9e7808 */ /* 0x000fe20005800000 */
[-CC-:B------:R-:W-:Y:S01]  /*1cca0*/  FFMA.FTZ R157, R157, R3.reuse, -R0.reuse ;  /* 0x000000039d9d7223 */ /* 0x180fe20000010800 */
[----:B------:R-:W-:Y:S01]  /*1ccb0*/  ISETP.GT.AND P3, PT, R186, 0x11, P2 ;  /* 0x00000011ba00780c */ /* 0x000fe20001764270 */
[-CC-:B------:R-:W-:Y:S01]  /*1ccc0*/  FFMA.FTZ R160, R160, R3.reuse, -R0.reuse ;  /* 0x00000003a0a07223 */ /* 0x180fe20000010800 */
[----:B------:R-:W-:Y:S01]  /*1ccd0*/  FMNMX.FTZ R4, R158, R4, !PT ;  /* 0x000000049e047209 */ /* 0x000fe20007810000 */
[-CC-:B------:R-:W-:Y:S01]  /*1cce0*/  FFMA.FTZ R161, R161, R3.reuse, -R0.reuse ;  /* 0x00000003a1a17223 */ /* 0x180fe20000010800 */
[----:B------:R-:W-:Y:S01]  /*1ccf0*/  ISETP.LT.OR P3, PT, R187, 0x12, P3 ;  /* 0x00000012bb00780c */ /* 0x000fe20001f61670 */
[-CC-:B------:R-:W-:Y:S01]  /*1cd00*/  FFMA.FTZ R164, R164, R3.reuse, -R0.reuse ;  /* 0x00000003a4a47223 */ /* 0x180fe20000010800 */
[----:B------:R-:W-:Y:S01]  /*1cd10*/  FMNMX.FTZ R4, R159, R4, !PT ;  /* 0x000000049f047209 */ /* 0x000fe20007810000 */
[-CC-:B------:R-:W-:Y:S01]  /*1cd20*/  FFMA.FTZ R165, R165, R3.reuse, -R0.reuse ;  /* 0x00000003a5a57223 */ /* 0x180fe20000010800 */
[----:B------:R-:W-:Y:S01]  /*1cd30*/  FSEL R163, R163, -INF , !P3 ;  /* 0xff800000a3a37808 */ /* 0x000fe20005800000 */
[-CC-:B------:R-:W-:Y:S01]  /*1cd40*/  FFMA.FTZ R168, R168, R3.reuse, -R0.reuse ;  /* 0x00000003a8a87223 */ /* 0x180fe20000010800 */
[----:B------:R-:W-:Y:S01]  /*1cd50*/  FMNMX.FTZ R4, R162, R4, !PT ;  /* 0x00000004a2047209 */ /* 0x000fe20007810000 */
        /* <DEDUP_REMOVED lines=12> */
[----:B------:R-:W-:Y:S01]  /*1ce20*/  FFMA.FTZ R181, R181, R3, -R0 ;  /* 0x00000003b5b57223 */ /* 0x000fe20000010800 */
[----:B------:R-:W-:Y:S01]  /*1ce30*/  ISETP.GT.AND P3, PT, R186, 0x29, P2 ;  /* 0x00000029ba00780c */ /* 0x000fe20001764270 */
[----:B------:R-:W-:Y:S01]  /*1ce40*/  MUFU.EX2 R152, R152 ;  /* 0x0000009800987308 */ /* 0x000fe20000000800 */
[----:B------:R-:W-:-:S02]  /*1ce50*/  FMNMX.FTZ R4, R170, R4, !PT ;  /* 0x00000004aa047209 */ /* 0x000fc40007810000 */
[----:B------:R-:W-:Y:S02]  /*1ce60*/  ISETP.LT.OR P3, PT, R187, 0x2a, P3 ;  /* 0x0000002abb00780c */ /* 0x000fe40001f61670 */
[----:B------:R-:W-:Y:S02]  /*1ce70*/  FMNMX.FTZ R4, R171, R4, !PT ;  /* 0x00000004ab047209 */ /* 0x000fe40007810000 */
[----:B------:R-:W-:Y:S01]  /*1ce80*/  FSEL R175, R175, -INF , !P3 ;  /* 0xff800000afaf7808 */ /* 0x000fe20005800000 */
[----:B------:R-:W0:Y:S01]  /*1ce90*/  MUFU.EX2 R0, R2 ;  /* 0x0000000200007308 */ /* 0x000e220000000800 */
[----:B------:R-:W-:Y:S02]  /*1cea0*/  ISETP.GT.AND P3, PT, R186, 0x31, P2 ;  /* 0x00000031ba00780c */ /* 0x000fe40001764270 */
[----:B------:R-:W-:Y:S02]  /*1ceb0*/  FMNMX.FTZ R4, R174, R4, !PT ;  /* 0x00000004ae047209 */ /* 0x000fe40007810000 */
[----:B------:R-:W-:-:S02]  /*1cec0*/  ISETP.LT.OR P3, PT, R187, 0x32, P3 ;  /* 0x00000032bb00780c */ /* 0x000fc40001f61670 */
[----:B------:R-:W-:Y:S01]  /*1ced0*/  FMNMX.FTZ R4, R175, R4, !PT ;  /* 0x00000004af047209 */ /* 0x000fe20007810000 */
[----:B------:R-:W1:Y:S01]  /*1cee0*/  MUFU.EX2 R153, R153 ;  /* 0x0000009900997308 */ /* 0x000e620000000800 */
[----:B------:R-:W-:Y:S02]  /*1cef0*/  ISETP.GT.AND P2, PT, R186, 0x39, P2 ;  /* 0x00000039ba00780c */ /* 0x000fe40001744270 */
[----:B------:R-:W-:Y:S02]  /*1cf00*/  FSEL R179, R179, -INF , !P3 ;  /* 0xff800000b3b37808 */ /* 0x000fe40005800000 */
[----:B------:R-:W-:Y:S02]  /*1cf10*/  FMNMX.FTZ R4, R178, R4, !PT ;  /* 0x00000004b2047209 */ /* 0x000fe40007810000 */
[----:B------:R-:W-:Y:S01]  /*1cf20*/  ISETP.LT.OR P2, PT, R187, 0x3a, P2 ;  /* 0x0000003abb00780c */ /* 0x000fe20001741670 */
[----:B------:R-:W3:Y:S01]  /*1cf30*/  MUFU.EX2 R156, R156 ;  /* 0x0000009c009c7308 */ /* 0x000ee20000000800 */
[----:B------:R-:W-:Y:S01]  /*1cf40*/  FMNMX.FTZ R4, R179, R4, !PT ;  /* 0x00000004b3047209 */ /* 0x000fe20007810000 */
[----:B0-----:R-:W-:Y:S01]  /*1cf50*/  FFMA.FTZ R2, R0, R228, R152 ;  /* 0x000000e400027223 */ /* 0x001fe20000010098 */
[----:B------:R-:W-:-:S02]  /*1cf60*/  FSEL R183, R183, -INF , !P2 ;  /* 0xff800000b7b77808 */ /* 0x000fc40005000000 */
[----:B------:R-:W-:-:S03]  /*1cf70*/  FMNMX.FTZ R4, R182, R4, !PT ;  /* 0x00000004b6047209 */ /* 0x000fc60007810000 */
[----:B------:R-:W0:Y:S01]  /*1cf80*/  MUFU.EX2 R157, R157 ;  /* 0x0000009d009d7308 */ /* 0x000e220000000800 */
[C---:B-1----:R-:W-:Y:S01]  /*1cf90*/  F2FP.BF16.F32.PACK_AB R196, R153.reuse, R152 ;  /* 0x0000009899c4723e */ /* 0x042fe200000010ff */
[----:B------:R-:W-:Y:S01]  /*1cfa0*/  FADD.FTZ R2, R153, R2 ;  /* 0x0000000299027221 */ /* 0x000fe20000010000 */
[----:B------:R-:W-:-:S05]  /*1cfb0*/  FMNMX.FTZ R152, R183, R4, !PT ;  /* 0x00000004b7987209 */ /* 0x000fca0007810000 */
[----:B------:R-:W1:Y:S01]  /*1cfc0*/  SHFL.BFLY PT, R4, R152, 0x2, 0x1f ;  /* 0x0c401f0098047f89 */ /* 0x000e6200000e0000 */
[----:B------:R-:W4:Y:S01]  /*1cfd0*/  MUFU.EX2 R160, R160 ;  /* 0x000000a000a07308 */ /* 0x000f220000000800 */
[----:B---3--:R-:W-:-:S07]  /*1cfe0*/  FADD.FTZ R2, R156, R2 ;  /* 0x000000029c027221 */ /* 0x008fce0000010000 */
[----:B------:R-:W3:Y:S01]  /*1cff0*/  MUFU.EX2 R161, R161 ;  /* 0x000000a100a17308 */ /* 0x000ee20000000800 */
[C---:B0-----:R-:W-:Y:S01]  /*1d000*/  FADD.FTZ R2, R157.reuse, R2 ;  /* 0x000000029d027221 */ /* 0x041fe20000010000 */
[----:B------:R-:W-:-:S06]  /*1d010*/  F2FP.BF16.F32.PACK_AB R198, R157, R156 ;  /* 0x0000009c9dc6723e */ /* 0x000fcc00000010ff */
[----:B------:R-:W0:Y:S01]  /*1d020*/  MUFU.EX2 R164, R164 ;  /* 0x000000a400a47308 */ /* 0x000e220000000800 */
[----:B----4-:R-:W-:Y:S01]  /*1d030*/  FADD.FTZ R2, R160, R2 ;  /* 0x00000002a0027221 */ /* 0x010fe20000010000 */
[----:B-1----:R-:W-:-:S06]  /*1d040*/  FMNMX.FTZ R152, R152, R4, !PT ;  /* 0x0000000498987209 */ /* 0x002fcc0007810000 */
[----:B------:R-:W1:Y:S01]  /*1d050*/  MUFU.EX2 R165, R165 ;  /* 0x000000a500a57308 */ /* 0x000e620000000800 */
[C---:B---3--:R-:W-:Y:S01]  /*1d060*/  FADD.FTZ R2, R161.reuse, R2 ;  /* 0x00000002a1027221 */ /* 0x048fe20000010000 */
[----:B------:R-:W-:Y:S01]  /*1d070*/  F2FP.BF16.F32.PACK_AB R192, R161, R160 ;  /* 0x000000a0a1c0723e */ /* 0x000fe200000010ff */
[----:B------:R-:W3:Y:S05]  /*1d080*/  SHFL.BFLY PT, R4, R152, 0x1, 0x1f ;  /* 0x0c201f0098047f89 */ /* 0x000eea00000e0000 */
[----:B------:R-:W-:Y:S01]  /*1d090*/  MUFU.EX2 R168, R168 ;  /* 0x000000a800a87308 */ /* 0x000fe20000000800 */
[----:B0-----:R-:W-:-:S07]  /*1d0a0*/  FADD.FTZ R2, R164, R2 ;  /* 0x00000002a4027221 */ /* 0x001fce0000010000 */
[----:B------:R-:W0:Y:S01]  /*1d0b0*/  MUFU.EX2 R169, R169 ;  /* 0x000000a900a97308 */ /* 0x000e220000000800 */
[C---:B-1----:R-:W-:Y:S01]  /*1d0c0*/  FADD.FTZ R2, R165.reuse, R2 ;  /* 0x00000002a5027221 */ /* 0x042fe20000010000 */
[----:B------:R-:W-:-:S06]  /*1d0d0*/  F2FP.BF16.F32.PACK_AB R194, R165, R164 ;  /* 0x000000a4a5c2723e */ /* 0x000fcc00000010ff */
[----:B------:R-:W1:Y:S01]  /*1d0e0*/  MUFU.EX2 R172, R172 ;  /* 0x000000ac00ac7308 */ /* 0x000e620000000800 */
[----:B---3--:R-:W-:-:S04]  /*1d0f0*/  FMNMX.FTZ R4, R152, R4, !PT ;  /* 0x0000000498047209 */ /* 0x008fc80007810000 */
[C---:B------:R-:W-:Y:S01]  /*1d100*/  FSETP.NEU.FTZ.AND P2, PT, R4.reuse, -INF , PT ;  /* 0xff8000000400780b */ /* 0x040fe20003f5d000 */
[C---:B------:R-:W-:Y:S02]  /*1d110*/  FMUL.FTZ R152, R4.reuse, R3 ;  /* 0x0000000304987220 */ /* 0x040fe40000410000 */
[----:B------:R-:W3:Y:S01]  /*1d120*/  MUFU.EX2 R173, R173 ;  /* 0x000000ad00ad7308 */ /* 0x000ee20000000800 */
[----:B0-----:R-:W-:Y:S02]  /*1d130*/  F2FP.BF16.F32.PACK_AB R188, R169, R168 ;  /* 0x000000a8a9bc723e */ /* 0x001fe400000010ff */
        /* <DEDUP_REMOVED lines=22> */
[----:B------:R-:W-:Y:S01]  /*1d2a0*/  FADD.FTZ R23, R169, R23 ;  /* 0x00000017a9177221 */ /* 0x000fe20000010000 */
[----:B------:R-:W-:Y:S01]  /*1d2b0*/  FFMA.FTZ R152, R183, R3, -R152 ;  /* 0x00000003b7987223 */ /* 0x000fe20000010898 */
[C---:B--2---:R-:W-:Y:S01]  /*1d2c0*/  ISETP.GT.AND P2, PT, R204.reuse, R232, PT ;  /* 0x000000e8cc00720c */ /* 0x044fe20003f44270 */
[----:B------:R-:W-:Y:S01]  /*1d2d0*/  VIADD R204, R204, 0xffffffff ;  /* 0xffffffffcccc7836 */ /* 0x000fe20000000000 */
[----:B------:R-:W2:Y:S01]  /*1d2e0*/  MUFU.EX2 R155, R155 ;  /* 0x0000009b009b7308 */ /* 0x000ea20000000800 */
[----:B-1----:R-:W-:Y:S01]  /*1d2f0*/  FADD.FTZ R23, R172, R23 ;  /* 0x00000017ac177221 */ /* 0x002fe20000010000 */
[----:B---3--:R-:W-:-:S03]  /*1d300*/  F2FP.BF16.F32.PACK_AB R190, R173, R172 ;  /* 0x000000acadbe723e */ /* 0x008fc600000010ff */
[----:B------:R-:W-:-:S03]  /*1d310*/  FADD.FTZ R23, R173, R23 ;  /* 0x00000017ad177221 */ /* 0x000fc60000010000 */
[----:B------:R-:W1:Y:S01]  /*1d320*/  MUFU.EX2 R158, R158 ;  /* 0x0000009e009e7308 */ /* 0x000e620000000800 */
[----:B0-----:R-:W-:-:S07]  /*1d330*/  FFMA.FTZ R227, R2, R227, R154 ;  /* 0x000000e302e37223 */ /* 0x001fce000001009a */
[----:B------:R-:W0:Y:S01]  /*1d340*/  MUFU.EX2 R159, R159 ;  /* 0x0000009f009f7308 */ /* 0x000e220000000800 */
[C---:B--2---:R-:W-:Y:S01]  /*1d350*/  FADD.FTZ R227, R155.reuse, R227 ;  /* 0x000000e39be37221 */ /* 0x044fe20000010000 */
[----:B------:R-:W-:-:S06]  /*1d360*/  F2FP.BF16.F32.PACK_AB R197, R155, R154 ;  /* 0x0000009a9bc5723e */ /* 0x000fcc00000010ff */
[----:B------:R-:W2:Y:S01]  /*1d370*/  MUFU.EX2 R162, R162 ;  /* 0x000000a200a27308 */ /* 0x000ea20000000800 */
[----:B-1----:R-:W-:-:S07]  /*1d380*/  FADD.FTZ R227, R158, R227 ;  /* 0x000000e39ee37221 */ /* 0x002fce0000010000 */
        /* <DEDUP_REMOVED lines=26> */
[----:B--2---:R-:W-:-:S07]  /*1d530*/  FADD.FTZ R227, R178, R227 ;  /* 0x000000e3b2e37221 */ /* 0x004fce0000010000 */
[----:B------:R-:W2:Y:S01]  /*1d540*/  MUFU.EX2 R180, R180 ;  /* 0x000000b400b47308 */ /* 0x000ea20000000800 */
[C---:B-1----:R-:W-:Y:S01]  /*1d550*/  FADD.FTZ R23, R177.reuse, R23 ;  /* 0x00000017b1177221 */ /* 0x042fe20000010000 */
[----:B------:R-:W-:-:S06]  /*1d560*/  F2FP.BF16.F32.PACK_AB R184, R177, R176 ;  /* 0x000000b0b1b8723e */ /* 0x000fcc00000010ff */
[----:B------:R-:W1:Y:S01]  /*1d570*/  MUFU.EX2 R182, R182 ;  /* 0x000000b600b67308 */ /* 0x000e620000000800 */
[C---:B0-----:R-:W-:Y:S01]  /*1d580*/  FADD.FTZ R227, R179.reuse, R227 ;  /* 0x000000e3b3e37221 */ /* 0x041fe20000010000 */
[----:B------:R-:W-:-:S06]  /*1d590*/  F2FP.BF16.F32.PACK_AB R185, R179, R178 ;  /* 0x000000b2b3b9723e */ /* 0x000fcc00000010ff */
[----:B------:R-:W0:Y:S01]  /*1d5a0*/  MUFU.EX2 R181, R181 ;  /* 0x000000b500b57308 */ /* 0x000e220000000800 */
[----:B--2---:R-:W-:-:S07]  /*1d5b0*/  FADD.FTZ R23, R180, R23 ;  /* 0x00000017b4177221 */ /* 0x004fce0000010000 */
[----:B------:R-:W2:Y:S01]  /*1d5c0*/  MUFU.EX2 R152, R152 ;  /* 0x0000009800987308 */ /* 0x000ea20000000800 */
[----:B-1----:R-:W-:Y:S01]  /*1d5d0*/  FADD.FTZ R227, R182, R227 ;  /* 0x000000e3b6e37221 */ /* 0x002fe20000010000 */
[C---:B0-----:R-:W-:Y:S01]  /*1d5e0*/  FADD.FTZ R228, R181.reuse, R23 ;  /* 0x00000017b5e47221 */ /* 0x041fe20000010000 */
[----:B------:R-:W-:Y:S01]  /*1d5f0*/  F2FP.BF16.F32.PACK_AB R186, R181, R180 ;  /* 0x000000b4b5ba723e */ /* 0x000fe200000010ff */
[----:B------:R-:W-:Y:S02]  /*1d600*/  IMAD.MOV.U32 R23, RZ, RZ, R4 ;  /* 0x000000ffff177224 */ /* 0x000fe400078e0004 */
[C---:B--2---:R-:W-:Y:S01]  /*1d610*/  FADD.FTZ R227, R152.reuse, R227 ;  /* 0x000000e398e37221 */ /* 0x044fe20000010000 */
[----:B------:R-:W-:Y:S01]  /*1d620*/  F2FP.BF16.F32.PACK_AB R187, R152, R182 ;  /* 0x000000b698bb723e */ /* 0x000fe200000010ff */
[----:B------:R-:W-:Y:S06]  /*1d630*/  @P2 BRA `(.L_x_1623) ;  /* 0xffffffd400542947 */ /* 0x000fec000383ffff */
.L_x_1604:
[----:B------:R-:W-:Y:S05]  /*1d640*/  BSYNC B0 ;  /* 0x0000000000007941 */ /* 0x000fea0003800000 */
.L_x_1603:
        /* <DEDUP_REMOVED lines=131> */
.L_x_1624:
[----:B------:R-:W-:Y:S01]  /*1de80*/  IMAD R11, R22, 0x8, R16 ;  /* 0x00000008160b7824 */ /* 0x000fe200078e0210 */
[----:B------:R-:W-:-:S04]  /*1de90*/  SHF.L.U32 R2, R205, 0x1f, RZ ;  /* 0x0000001fcd027819 */ /* 0x000fc800000006ff */
[----:B------:R0:W1:Y:S01]  /*1dea0*/  SYNCS.PHASECHK.TRANS64.TRYWAIT P2, [R11+URZ+0x30850], R2 ;  /* 0x030850020b0075a7 */ /* 0x000062000804017f */
[----:B------:R-:W-:Y:S05]  /*1deb0*/  @!P0 BRA `(.L_x_1625) ;  /* 0x0000000000048947 */ /* 0x000fea0003800000 */
[----:B------:R-:W-:Y:S01]  /*1dec0*/  BPT.TRAP 0x1 ;  /* 0x000000040000795c */ /* 0x000fe20000300000 */
.L_x_1625:
        /* <DEDUP_REMOVED lines=9> */
.L_x_1627:
[----:B------:R-:W-:Y:S05]  /*1df60*/  BSYNC B0 ;  /* 0x0000000000007941 */ /* 0x000fea0003800000 */
.L_x_1626:
[----:B------:R-:W-:Y:S01]  /*1df70*/  IMAD.MOV.U32 R6, RZ, RZ, R0 ;  /* 0x000000ffff067224 */ /* 0x000fe200078e0000 */
[----:B------:R-:W2:Y:S01]  /*1df80*/  LDL.LU R16, [R1+0x68] ;  /* 0x0000680001107983 */ /* 0x000ea20000300800 */
[----:B------:R-:W-:Y:S01]  /*1df90*/  IMAD.MOV.U32 R7, RZ, RZ, 0x40000040 ;  /* 0x40000040ff077424 */ /* 0x000fe200078e00ff */
[----:B------:R-:W-:Y:S01]  /*1dfa0*/  WARPGROUP.ARRIVE ;  /* 0x00000000000079c5 */ /* 0x000fe20000000000 */
[----:B------:R-:W-:Y:S01]  /*1dfb0*/  VIADD R22, R22, 0x1 ;  /* 0x0000000116167836 */ /* 0x000fe20000000000 */
[----:B------:R-:W-:Y:S01]  /*1dfc0*/  R2UR UR6, R6 ;  /* 0x00000000060672ca */ /* 0x000fe200000e0000 */
[----:B------:R-:W-:Y:S01]  /*1dfd0*/  VIADD R6, R0, 0x80 ;  /* 0x0000008000067836 */ /* 0x000fe20000000000 */
[----:B------:R-:W-:Y:S01]  /*1dfe0*/  R2UR UR7, R7 ;  /* 0x00000000070772ca */ /* 0x000fe200000e0000 */
[----:B------:R-:W-:Y:S01]  /*1dff0*/  IMAD.MOV.U32 R7, RZ, RZ, 0x40000040 ;  /* 0x40000040ff077424 */ /* 0x000fe200078e00ff */
[----:B01----:R-:W0:Y:S01]  /*1e000*/  SHFL.BFLY PT, R2, R227, 0x2, 0x1f ;  /* 0x0c401f00e3027f89 */ /* 0x003e2200000e0000 */
[----:B------:R-:W-:Y:S01]  /*1e010*/  ISETP.NE.AND P2, PT, R22, 0x2, PT ;  /* 0x000000021600780c */ /* 0x000fe20003f45270 */
[----:B------:R-:W-:-:S03]  /*1e020*/  @!P1 VIADD R11, R11, 0x30860 ;  /* 0x000308600b0b9836 */ /* 0x000fc60000000000 */
[----:B------:R-:W-:Y:S02]  /*1e030*/  SEL R22, R22, RZ, P2 ;  /* 0x000000ff16167207 */ /* 0x000fe40001000000 */
[----:B------:R-:W-:-:S04]  /*1e040*/  @!P1 PRMT R11, RZ, 0x654, R11 ;  /* 0x00000654ff0b9816 */ /* 0x000fc8000000000b */
[----:B------:R-:W-:Y:S01]  /*1e050*/  HGMMA.64x256x16.F32.BF16 R24, R196, gdesc[UR4].tnspB, R24, gsb0 ;  /* 0x43e00004c4187df0 */ /* 0x000fe20008001818 */
[----:B------:R-:W-:Y:S01]  /*1e060*/  R2UR UR6, R6 ;  /* 0x00000000060672ca */ /* 0x000fe200000e0000 */
[----:B------:R-:W-:Y:S01]  /*1e070*/  VIADD R6, R0, 0x100 ;  /* 0x0000010000067836 */ /* 0x000fe20000000000 */
[----:B------:R-:W-:Y:S01]  /*1e080*/  R2UR UR7, R7 ;  /* 0x00000000070772ca */ /* 0x000fe200000e0000 */
[----:B------:R-:W-:Y:S02]  /*1e090*/  IMAD.MOV.U32 R7, RZ, RZ, 0x40000040 ;  /* 0x40000040ff077424 */ /* 0x000fe400078e00ff */
[----:B0-----:R-:W-:-:S05]  /*1e0a0*/  FADD.FTZ R2, R2, R227 ;  /* 0x000000e302027221 */ /* 0x001fca0000010000 */
[----:B------:R-:W0:Y:S02]  /*1e0b0*/  SHFL.BFLY PT, R9, R2, 0x1, 0x1f ;  /* 0x0c201f0002097f89 */ /* 0x000e2400000e0000 */
[----:B0-----:R-:W-:Y:S01]  /*1e0c0*/  FADD.FTZ R13, R2, R9 ;  /* 0x00000009020d7221 */ /* 0x001fe20000010000 */
[----:B------:R-:W-:-:S04]  /*1e0d0*/  IMAD.MOV.U32 R2, RZ, RZ, -0x800000 ;  /* 0xff800000ff027424 */ /* 0x000fc800078e00ff */
[----:B------:R-:W-:-:S13]  /*1e0e0*/  FSETP.NE.FTZ.AND P3, PT, R13, RZ, PT ;  /* 0x000000ff0d00720b */ /* 0x000fda0003f75000 */
[----:B------:R-:W0:Y:S01]  /*1e0f0*/  @P3 MUFU.LG2 R10, R13 ;  /* 0x0000000d000a3308 */ /* 0x000e220000000c00 */
[----:B------:R-:W-:Y:S01]  /*1e100*/  @P3 FMUL.FTZ R14, R3, 0.69314718246459960938 ;  /* 0x3f317218030e3820 */ /* 0x000fe20000410000 */
[----:B------:R-:W-:Y:S02]  /*1e110*/  WARPGROUP.DEPBAR.LE gsb0, 0x0 ;  /* 0x00008000000079c5 */ /* 0x000fe40000010000 */
[----:B------:R-:W-:-:S06]  /*1e120*/  WARPGROUP.ARRIVE ;  /* 0x00000000000079c5 */ /* 0x000fcc0000000000 */
[----:B------:R-:W-:Y:S01]  /*1e130*/  HGMMA.64x256x16.F32.BF16 R24, R192, gdesc[UR4].tnspB, R24, gsb0 ;  /* 0x43e00004c0187df0 */ /* 0x000fe20008001818 */
[----:B------:R-:W-:Y:S01]  /*1e140*/  R2UR UR6, R6 ;  /* 0x00000000060672ca */ /* 0x000fe200000e0000 */
[----:B------:R-:W-:Y:S01]  /*1e150*/  VIADD R6, R0, 0x180 ;  /* 0x0000018000067836 */ /* 0x000fe20000000000 */
[----:B------:R-:W-:Y:S01]  /*1e160*/  R2UR UR7, R7 ;  /* 0x00000000070772ca */ /* 0x000fe200000e0000 */
[----:B------:R-:W-:Y:S02]  /*1e170*/  IMAD.MOV.U32 R7, RZ, RZ, 0x40000040 ;  /* 0x40000040ff077424 */ /* 0x000fe400078e00ff */
[----:B--2---:R-:W-:-:S05]  /*1e180*/  VIADD R16, R16, 0x1 ;  /* 0x0000000110107836 */ /* 0x004fca0000000000 */
[----:B------:R-:W-:Y:S01]  /*1e190*/  STL [R1+0x68], R16 ;  /* 0x0000681001007387 */ /* 0x000fe20000100800 */
[----:B------:R-:W-:Y:S02]  /*1e1a0*/  WARPGROUP.DEPBAR.LE gsb0, 0x0 ;  /* 0x00008000000079c5 */ /* 0x000fe40000010000 */
[----:B------:R-:W-:-:S14]  /*1e1b0*/  WARPGROUP.ARRIVE ;  /* 0x00000000000079c5 */ /* 0x000fdc0000000000 */
[----:B------:R-:W-:Y:S01]  /*1e1c0*/  HGMMA.64x256x16.F32.BF16 R24, R188, gdesc[UR4].tnspB, R24, gsb0 ;  /* 0x43e00004bc187df0 */ /* 0x000fe20008001818 */
[----:B------:R-:W-:Y:S02]  /*1e1d0*/  R2UR UR6, R6 ;  /* 0x00000000060672ca */ /* 0x000fe400000e0000 */
[----:B------:R-:W-:Y:S02]  /*1e1e0*/  R2UR UR7, R7 ;  /* 0x00000000070772ca */ /* 0x000fe400000e0000 */
[----:B------:R-:W1:Y:S02]  /*1e1f0*/  SHFL.BFLY PT, R7, R228, 0x2, 0x1f ;  /* 0x0c401f00e4077f89 */ /* 0x000e6400000e0000 */
[----:B-1----:R-:W-:-:S05]  /*1e200*/  FADD.FTZ R0, R7, R228 ;  /* 0x000000e407007221 */ /* 0x002fca0000010000 */
[----:B------:R-:W1:Y:S02]  /*1e210*/  SHFL.BFLY PT, R7, R0, 0x1, 0x1f ;  /* 0x0c201f0000077f89 */ /* 0x000e6400000e0000 */
[----:B-1----:R-:W-:Y:S01]  /*1e220*/  FADD.FTZ R12, R0, R7 ;  /* 0x00000007000c7221 */ /* 0x002fe20000010000 */
[----:B------:R-:W-:Y:S02]  /*1e230*/  CS2R R6, SRZ ;  /* 0x0000000000067805 */ /* 0x000fe4000001ff00 */
[----:B------:R-:W-:Y:S02]  /*1e240*/  SEL R0, RZ, 0x1, P2 ;  /* 0x00000001ff007807 */ /* 0x000fe40001000000 */
[----:B------:R-:W-:Y:S02]  /*1e250*/  FSETP.NE.FTZ.AND P0, PT, R12, RZ, PT ;  /* 0x000000ff0c00720b */ /* 0x000fe40003f15000 */
[----:B------:R-:W-:Y:S01]  /*1e260*/  @P3 MUFU.RCP R6, R13 ;  /* 0x0000000d00063308 */ /* 0x000fe20000001000 */
[----:B------:R-:W-:Y:S01]  /*1e270*/  LOP3.LUT R205, R205, R0, RZ, 0x3c, !PT ;  /* 0x00000000cdcd7212 */ /* 0x000fe200078e3cff */
[----:B------:R-:W-:-:S09]  /*1e280*/  IMAD.MOV.U32 R0, RZ, RZ, -0x800000 ;  /* 0xff800000ff007424 */ /* 0x000fd200078e00ff */
[----:B------:R-:W1:Y:S01]  /*1e290*/  @P0 MUFU.LG2 R9, R12 ;  /* 0x0000000c00090308 */ /* 0x000e620000000c00 */
[----:B------:R-:W-:Y:S01]  /*1e2a0*/  @P0 FMUL.FTZ R8, R3, 0.69314718246459960938 ;  /* 0x3f31721803080820 */ /* 0x000fe20000410000 */
[----:B0-----:R-:W-:-:S04]  /*1e2b0*/  @P3 FMUL.FTZ R3, R10, 0.69314718246459960938 ;  /* 0x3f3172180a033820 */ /* 0x001fc80000410000 */
[----:B------:R-:W-:Y:S02]  /*1e2c0*/  @P3 FFMA.FTZ R0, R14, R4, R3 ;  /* 0x000000040e003223 */ /* 0x000fe40000010003 */
[----:B------:R-:W0:Y:S01]  /*1e2d0*/  @P0 MUFU.RCP R7, R12 ;  /* 0x0000000c00070308 */ /* 0x000e220000001000 */
[----:B-1----:R-:W-:-:S04]  /*1e2e0*/  @P0 FMUL.FTZ R9, R9, 0.69314718246459960938 ;  /* 0x3f31721809090820 */ /* 0x002fc80000410000 */
[----:B------:R-:W-:Y:S01]  /*1e2f0*/  @P0 FFMA.FTZ R2, R8, R5, R9 ;  /* 0x0000000508020223 */ /* 0x000fe20000010009 */
[----:B------:R-:W-:Y:S01]  /*1e300*/  PLOP3.LUT P0, PT, PT, PT, PT, 0x8, 0x0 ;  /* 0x000000000000781c */ /* 0x000fe20003f0e170 */
[----:B------:R-:W-:Y:S02]  /*1e310*/  WARPGROUP.DEPBAR.LE gsb0, 0x0 ;  /* 0x00008000000079c5 */ /* 0x000fe40000010000 */
[----:B------:R-:W-:-:S06]  /*1e320*/  WARPGROUP.ARRIVE ;  /* 0x00000000000079c5 */ /* 0x000fcc0000000000 */
[----:B------:R-:W-:Y:S03]  /*1e330*/  HGMMA.64x256x16.F32.BF16 R24, R184, gdesc[UR4].tnspB, R24, gsb0 ;  /* 0x43e00004b8187df0 */ /* 0x000fe60008001818 */
[----:B------:R-:W-:Y:S02]  /*1e340*/  WARPGROUP.DEPBAR.LE gsb0, 0x0 ;  /* 0x00008000000079c5 */ /* 0x000fe40000010000 */
[-C--:B0-----:R-:W-:Y:S01]  /*1e350*/  FMUL.FTZ R153, R48, R7.reuse ;  /* 0x0000000730997220 */ /* 0x081fe20000410000 */
[-C--:B------:R-:W-:Y:S01]  /*1e360*/  FMUL.FTZ R154, R52, R7.reuse ;  /* 0x00000007349a7220 */ /* 0x080fe20000410000 */
[-C--:B------:R-:W-:Y:S01]  /*1e370*/  FMUL.FTZ R152, R44, R7.reuse ;  /* 0x000000072c987220 */ /* 0x080fe20000410000 */
[-C--:B------:R-:W-:Y:S01]  /*1e380*/  FMUL.FTZ R52, R27, R6.reuse ;  /* 0x000000061b347220 */ /* 0x080fe20000410000 */
[-C--:B------:R-:W-:Y:S01]  /*1e390*/  FMUL.FTZ R48, R31, R6.reuse ;  /* 0x000000061f307220 */ /* 0x080fe20000410000 */
        /* <DEDUP_REMOVED lines=124> */
.L_x_1439:
[----:B------:R-:W0:Y:S08]  /*1eb60*/  S2UR UR5, SR_CgaCtaId ;  /* 0x00000000000579c3 */ /* 0x000e300000008800 */
[----:B------:R-:W-:Y:S06]  /*1eb70*/  BAR.SYNC.DEFER_BLOCKING 0x5, 0x120 ;  /* 0x0144800000007b1d */ /* 0x000fec0000010000 */
[----:B------:R-:W-:Y:S01]  /*1eb80*/  UMOV UR4, 0x400 ;  /* 0x0000040000047882 */ /* 0x000fe20000000000 */
[----:B------:R-:W-:Y:S01]  /*1eb90*/  BSSY B0, `(.L_x_1629) ;  /* 0x0000296000007945 */ /* 0x000fe20003800000 */
[----:B0-----:R-:W-:-:S06]  /*1eba0*/  ULEA UR4, UR5, UR4, 0x18 ;  /* 0x0000000405047291 */ /* 0x001fcc000f8ec03f */
[----:B------:R-:W-:-:S05]  /*1ebb0*/  IMAD.U32 R16, RZ, RZ, UR4 ;  /* 0x00000004ff107e24 */ /* 0x000fca000f8e00ff */
[----:B------:R-:W0:Y:S04]  /*1ebc0*/  LDS.128 R176, [R16+0x308d0] ;  /* 0x0308d00010b07984 */ /* 0x000e280000000c00 */
[----:B0-----:R0:W-:Y:S04]  /*1ebd0*/  STL.64 [R1+0x10], R176 ;  /* 0x000010b001007387 */ /* 0x0011e80000100a00 */
[----:B------:R0:W-:Y:S01]  /*1ebe0*/  STL.64 [R1+0x18], R178 ;  /* 0x000018b201007387 */ /* 0x0001e20000100a00 */
[----:B------:R-:W-:Y:S06]  /*1ebf0*/  BAR.ARV 0x4, 0x120 ;  /* 0x0104800000007b1d */ /* 0x000fec0000002000 */
[----:B------:R-:W-:Y:S05]  /*1ec00*/  @P0 BRA `(.L_x_1630) ;  /* 0x0000001c00580947 */ /* 0x000fea0003800000 */
[----:B------:R-:W2:Y:S04]  /*1ec10*/  LDL R6, [R1+0x98] ;  /* 0x0000980001067983 */ /* 0x000ea80000100800 */
[----:B0-----:R-:W3:Y:S04]  /*1ec20*/  LDL R178, [R1+0x38] ;  /* 0x0000380001b27983 */ /* 0x001ee80000100800 */
[----:B------:R-:W3:Y:S04]  /*1ec30*/  LDL R176, [R1+0x28] ;  /* 0x0000280001b07983 */ /* 0x000ee80000100800 */
[----:B------:R-:W4:Y:S01]  /*1ec40*/  LDL R174, [R1+0x64] ;  /* 0x0000640001ae7983 */ /* 0x000f220000100800 */
[----:B------:R-:W0:Y:S01]  /*1ec50*/  S2R R39, SR_SWINHI ;  /* 0x0000000000277919 */ /* 0x000e220000002f00 */
[----:B------:R-:W-:Y:S01]  /*1ec60*/  F2FP.BF16.F32.PACK_AB R24, R25, R24 ;  /* 0x000000181918723e */ /* 0x000fe200000010ff */
[----:B------:R-:W-:Y:S01]  /*1ec70*/  ULDC.64 UR4, c[0x0][0xbd8] ;  /* 0x0002f60000047ab9 */ /* 0x000fe20000000a00 */
[----:B------:R-:W-:-:S02]  /*1ec80*/  MOV R20, R16 ;  /* 0x0000001000147202 */ /* 0x000fc40000000f00 */
[----:B0-----:R-:W-:Y:S02]  /*1ec90*/  MOV R21, R39 ;  /* 0x0000002700157202 */ /* 0x001fe40000000f00 */
        /* <DEDUP_REMOVED lines=36> */
[----:B------:R-:W-:Y:S01]  /*1eee0*/  F2FP.BF16.F32.PACK_AB R147, R151, R150 ;  /* 0x000000969793723e */ /* 0x000fe200000010ff */
[----:B------:R-:W-:Y:S01]  /*1eef0*/  IMAD.MOV.U32 R3, RZ, RZ, RZ ;  /* 0x000000ffff037224 */ /* 0x000fe200078e00ff */
[----:B------:R-:W-:Y:S01]  /*1ef00*/  ULDC.64 UR6, c[0x0][0x208] ;  /* 0x0000820000067ab9 */ /* 0x000fe20000000a00 */
[----:B--2---:R-:W-:-:S03]  /*1ef10*/  IMAD.WIDE R134, R6, 0x2, R20 ;  /* 0x0000000206867825 */ /* 0x004fc600078e0214 */
[----:B------:R-:W-:-:S04]  /*1ef20*/  IADD3 R46, P1, R134, 0x20, RZ ;  /* 0x00000020862e7810 */ /* 0x000fc80007f3e0ff */
[----:B------:R-:W-:Y:S02]  /*1ef30*/  LOP3.LUT R173, R46, 0x380, RZ, 0xc0, !PT ;  /* 0x000003802ead7812 */ /* 0x000fe400078ec0ff */
[C---:B------:R-:W-:Y:S02]  /*1ef40*/  IADD3 R62, P6, R134.reuse, 0x4020, RZ ;  /* 0x00004020863e7810 */ /* 0x040fe40007fde0ff */
[----:B------:R-:W-:Y:S02]  /*1ef50*/  SHF.R.U64 R173, R173, 0x3, RZ ;  /* 0x00000003adad7819 */ /* 0x000fe400000012ff */
[C---:B------:R-:W-:Y:S02]  /*1ef60*/  IADD3 R50, P0, R134.reuse, 0x40, RZ ;  /* 0x0000004086327810 */ /* 0x040fe40007f1e0ff */
[----:B------:R-:W-:Y:S02]  /*1ef70*/  IADD3 R54, P4, R134, 0x60, RZ ;  /* 0x0000006086367810 */ /* 0x000fe40007f9e0ff */
[----:B------:R-:W-:-:S02]  /*1ef80*/  LOP3.LUT R46, R173, R46, RZ, 0x3c, !PT ;  /* 0x0000002ead2e7212 */ /* 0x000fc400078e3cff */
[----:B------:R-:W-:Y:S02]  /*1ef90*/  IADD3 R58, P3, R134, 0x4000, RZ ;  /* 0x00004000863a7810 */ /* 0x000fe40007f7e0ff */
[----:B------:R-:W-:Y:S02]  /*1efa0*/  LOP3.LUT R173, R62, 0x380, RZ, 0xc0, !PT ;  /* 0x000003803ead7812 */ /* 0x000fe400078ec0ff */
[----:B------:R-:W-:Y:S02]  /*1efb0*/  IADD3 R66, P5, R134, 0x4040, RZ ;  /* 0x0000404086427810 */ /* 0x000fe40007fbe0ff */
[----:B------:R-:W-:Y:S02]  /*1efc0*/  LOP3.LUT R175, R50, 0x380, RZ, 0xc0, !PT ;  /* 0x0000038032af7812 */ /* 0x000fe400078ec0ff */
[----:B------:R-:W-:Y:S01]  /*1efd0*/  LOP3.LUT R177, R54, 0x380, RZ, 0xc0, !PT ;  /* 0x0000038036b17812 */ /* 0x000fe200078ec0ff */
[--C-:B------:R-:W-:Y:S01]  /*1efe0*/  IMAD.X R51, RZ, RZ, R135.reuse, P0 ;  /* 0x000000ffff337224 */ /* 0x100fe200000e0687 */
[----:B------:R-:W-:Y:S01]  /*1eff0*/  LOP3.LUT R110, R58, 0x380, RZ, 0xc0, !PT ;  /* 0x000003803a6e7812 */ /* 0x000fe200078ec0ff */
[--C-:B------:R-:W-:Y:S01]  /*1f000*/  IMAD.X R47, RZ, RZ, R135.reuse, P1 ;  /* 0x000000ffff2f7224 */ /* 0x100fe200008e0687 */
[----:B------:R-:W-:Y:S01]  /*1f010*/  SHF.R.U64 R173, R173, 0x3, RZ ;  /* 0x00000003adad7819 */ /* 0x000fe200000012ff */
[----:B------:R-:W-:Y:S01]  /*1f020*/  IMAD.X R67, RZ, RZ, R135, P5 ;  /* 0x000000ffff437224 */ /* 0x000fe200028e0687 */
[----:B------:R-:W-:-:S02]  /*1f030*/  LOP3.LUT R39, R134, 0x380, RZ, 0xc0, !PT ;  /* 0x0000038086277812 */ /* 0x000fc400078ec0ff */
[C---:B------:R-:W-:Y:S02]  /*1f040*/  IADD3 R104, P0, R134.reuse, 0x8020, RZ ;  /* 0x0000802086687810 */ /* 0x040fe40007f1e0ff */
[----:B------:R-:W-:Y:S01]  /*1f050*/  SHF.R.U64 R175, R175, 0x3, RZ ;  /* 0x00000003afaf7819 */ /* 0x000fe200000012ff */
[----:B------:R-:W-:Y:S01]  /*1f060*/  IMAD.X R59, RZ, RZ, R135, P3 ;  /* 0x000000ffff3b7224 */ /* 0x000fe200018e0687 */
[C---:B------:R-:W-:Y:S02]  /*1f070*/  IADD3 R102, P2, R134.reuse, 0x4060, RZ ;  /* 0x0000406086667810 */ /* 0x040fe40007f5e0ff */
[C---:B------:R-:W-:Y:S02]  /*1f080*/  IADD3 R106, P1, R134.reuse, 0x8000, RZ ;  /* 0x00008000866a7810 */ /* 0x040fe40007f3e0ff */
[----:B------:R-:W-:Y:S02]  /*1f090*/  SHF.R.U64 R177, R177, 0x3, RZ ;  /* 0x00000003b1b17819 */ /* 0x000fe400000012ff */
[----:B------:R-:W-:-:S02]  /*1f0a0*/  IADD3 R6, P5, R134, 0xc020, RZ ;  /* 0x0000c02086067810 */ /* 0x000fc40007fbe0ff */
[----:B------:R-:W-:Y:S02]  /*1f0b0*/  IADD3 R118, P3, R134, 0x8060, RZ ;  /* 0x0000806086767810 */ /* 0x000fe40007f7e0ff */
[----:B------:R-:W-:Y:S02]  /*1f0c0*/  SHF.R.U64 R179, R110, 0x3, RZ ;  /* 0x000000036eb37819 */ /* 0x000fe400000012ff */
[----:B------:R-:W-:Y:S02]  /*1f0d0*/  LOP3.LUT R62, R173, R62, RZ, 0x3c, !PT ;  /* 0x0000003ead3e7212 */ /* 0x000fe400078e3cff */
[----:B------:R-:W-:Y:S02]  /*1f0e0*/  SHF.R.U64 R39, R39, 0x3, RZ ;  /* 0x0000000327277819 */ /* 0x000fe400000012ff */
[----:B------:R-:W-:Y:S02]  /*1f0f0*/  LOP3.LUT R50, R175, R50, RZ, 0x3c, !PT ;  /* 0x00000032af327212 */ /* 0x000fe400078e3cff */
[----:B------:R-:W-:Y:S01]  /*1f100*/  LOP3.LUT R173, R104, 0x380, RZ, 0xc0, !PT ;  /* 0x0000038068ad7812 */ /* 0x000fe200078ec0ff */
[--C-:B------:R-:W-:Y:S01]  /*1f110*/  IMAD.X R55, RZ, RZ, R135.reuse, P4 ;  /* 0x000000ffff377224 */ /* 0x100fe200020e0687 */
[----:B------:R-:W-:Y:S01]  /*1f120*/  LOP3.LUT R54, R177, R54, RZ, 0x3c, !PT ;  /* 0x00000036b1367212 */ /* 0x000fe200078e3cff */
[--C-:B------:R-:W-:Y:S01]  /*1f130*/  IMAD.X R63, RZ, RZ, R135.reuse, P6 ;  /* 0x000000ffff3f7224 */ /* 0x100fe200030e0687 */
[----:B------:R-:W-:Y:S01]  /*1f140*/  LOP3.LUT R175, R66, 0x380, RZ, 0xc0, !PT ;  /* 0x0000038042af7812 */ /* 0x000fe200078ec0ff */
[--C-:B------:R-:W-:Y:S01]  /*1f150*/  IMAD.X R103, RZ, RZ, R135.reuse, P2 ;  /* 0x000000ffff677224 */ /* 0x100fe200010e0687 */
[----:B------:R-:W-:Y:S01]  /*1f160*/  LOP3.LUT R177, R102, 0x380, RZ, 0xc0, !PT ;  /* 0x0000038066b17812 */ /* 0x000fe200078ec0ff */
[--C-:B------:R-:W-:Y:S01]  /*1f170*/  IMAD.X R107, RZ, RZ, R135.reuse, P1 ;  /* 0x000000ffff6b7224 */ /* 0x100fe200008e0687 */
[----:B------:R-:W-:Y:S01]  /*1f180*/  LOP3.LUT R52, R6, 0x380, RZ, 0xc0, !PT ;  /* 0x0000038006347812 */ /* 0x000fe200078ec0ff */
[----:B------:R-:W-:Y:S01]  /*1f190*/  IMAD.X R119, RZ, RZ, R135, P3 ;  /* 0x000000ffff777224 */ /* 0x000fe200018e0687 */
[----:B------:R-:W-:-:S02]  /*1f1a0*/  IADD3 R114, P4, R134, 0x8040, RZ ;  /* 0x0000804086727810 */ /* 0x000fc40007f9e0ff */
[C---:B------:R-:W-:Y:S02]  /*1f1b0*/  IADD3 R122, P6, R134.reuse, 0xc000, RZ ;  /* 0x0000c000867a7810 */ /* 0x040fe40007fde0ff */
[C---:B-----5:R-:W-:Y:S02]  /*1f1c0*/  IADD3 R100, P2, R134.reuse, 0xc040, RZ ;  /* 0x0000c04086647810 */ /* 0x060fe40007f5e0ff */
[----:B------:R-:W-:Y:S02]  /*1f1d0*/  IADD3 R38, P1, R134, 0xc060, RZ ;  /* 0x0000c06086267810 */ /* 0x000fe40007f3e0ff */
[----:B------:R-:W-:Y:S02]  /*1f1e0*/  LOP3.LUT R58, R179, R58, RZ, 0x3c, !PT ;  /* 0x0000003ab33a7212 */ /* 0x000fe400078e3cff */
[----:B------:R-:W-:Y:S02]  /*1f1f0*/  LOP3.LUT R134, R39, R134, RZ, 0x3c, !PT ;  /* 0x0000008627867212 */ /* 0x000fe400078e3cff */
[----:B------:R-:W-:-:S02]  /*1f200*/  LOP3.LUT R179, R106, 0x380, RZ, 0xc0, !PT ;  /* 0x000003806ab37812 */ /* 0x000fc400078ec0ff */
[----:B------:R-:W-:Y:S02]  /*1f210*/  SHF.R.U64 R173, R173, 0x3, RZ ;  /* 0x00000003adad7819 */ /* 0x000fe400000012ff */
[----:B------:R-:W-:Y:S02]  /*1f220*/  SHF.R.U64 R175, R175, 0x3, RZ ;  /* 0x00000003afaf7819 */ /* 0x000fe400000012ff */
[----:B------:R-:W-:Y:S02]  /*1f230*/  ISETP.NE.U32.AND P3, PT, RZ, UR4, PT ;  /* 0x00000004ff007c0c */ /* 0x000fe4000bf65070 */
[----:B------:R-:W-:Y:S02]  /*1f240*/  SHF.R.U64 R177, R177, 0x3, RZ ;  /* 0x00000003b1b17819 */ /* 0x000fe400000012ff */
[----:B------:R-:W-:Y:S02]  /*1f250*/  SHF.R.U64 R29, R52, 0x3, RZ ;  /* 0x00000003341d7819 */ /* 0x000fe400000012ff */
[----:B------:R-:W-:-:S02]  /*1f260*/  SHF.R.U64 R179, R179, 0x3, RZ ;  /* 0x00000003b3b37819 */ /* 0x000fc400000012ff */
[----:B------:R-:W-:Y:S02]  /*1f270*/  LOP3.LUT R110, R173, R104, RZ, 0x3c, !PT ;  /* 0x00000068ad6e7212 */ /* 0x000fe400078e3cff */
[----:B------:R-:W-:Y:S01]  /*1f280*/  MOV R134, R134 ;  /* 0x0000008600867202 */ /* 0x000fe20000000f00 */
[----:B------:R-:W-:Y:S01]  /*1f290*/  BAR.SYNC.DEFER_BLOCKING 0x1, 0x100 ;  /* 0x0044000000007b1d */ /* 0x000fe20000010000 */
[----:B------:R-:W-:Y:S02]  /*1f2a0*/  LOP3.LUT R66, R175, R66, RZ, 0x3c, !PT ;  /* 0x00000042af427212 */ /* 0x000fe400078e3cff */
[----:B------:R-:W-:Y:S02]  /*1f2b0*/  LOP3.LUT R173, R38, 0x380, RZ, 0xc0, !PT ;  /* 0x0000038026ad7812 */ /* 0x000fe400078ec0ff */
[----:B------:R-:W-:Y:S02]  /*1f2c0*/  MOV R47, R46 ;  /* 0x0000002e002f7202 */ /* 0x000fe40000000f00 */
[----:B------:R-:W-:Y:S01]  /*1f2d0*/  ISETP.NE.AND.EX P3, PT, RZ, UR5, PT, P3 ;  /* 0x00000005ff007c0c */ /* 0x000fe2000bf65330 */
[----:B------:R-:W-:Y:S01]  /*1f2e0*/  ULDC.64 UR4, c[0x0][0xbe0] ;  /* 0x0002f80000047ab9 */ /* 0x000fe20000000a00 */
[----:B------:R-:W-:Y:S01]  /*1f2f0*/  LOP3.LUT R102, R177, R102, RZ, 0x3c, !PT ;  /* 0x00000066b1667212 */ /* 0x000fe200078e3cff */
[----:B------:R-:W-:Y:S01]  /*1f300*/  IMAD.X R131, RZ, RZ, R135, P2 ;  /* 0x000000ffff837224 */ /* 0x000fe200010e0687 */
[----:B------:R-:W-:-:S02]  /*1f310*/  LOP3.LUT R175, R114, 0x380, RZ, 0xc0, !PT ;  /* 0x0000038072af7812 */ /* 0x000fc400078ec0ff */
[----:B------:R-:W-:Y:S02]  /*1f320*/  LOP3.LUT R126, R29, R6, RZ, 0x3c, !PT ;  /* 0x000000061d7e7212 */ /* 0x000fe400078e3cff */
[----:B------:R-:W-:Y:S01]  /*1f330*/  MOV R50, R50 ;  /* 0x0000003200327202 */ /* 0x000fe20000000f00 */
[--C-:B------:R-:W-:Y:S01]  /*1f340*/  IMAD.X R111, RZ, RZ, R135.reuse, P0 ;  /* 0x000000ffff6f7224 */ /* 0x100fe200000e0687 */
[----:B------:R-:W-:Y:S01]  /*1f350*/  LOP3.LUT R177, R118, 0x380, RZ, 0xc0, !PT ;  /* 0x0000038076b17812 */ /* 0x000fe200078ec0ff */
[--C-:B------:R-:W-:Y:S01]  /*1f360*/  IMAD.X R115, RZ, RZ, R135.reuse, P4 ;  /* 0x000000ffff737224 */ /* 0x100fe200020e0687 */
[----:B------:R-:W-:Y:S01]  /*1f370*/  MOV R54, R54 ;  /* 0x0000003600367202 */ /* 0x000fe20000000f00 */
[--C-:B------:R-:W-:Y:S01]  /*1f380*/  IMAD.X R123, RZ, RZ, R135.reuse, P6 ;  /* 0x000000ffff7b7224 */ /* 0x100fe200030e0687 */
[----:B------:R-:W-:Y:S01]  /*1f390*/  F2FP.BF16.F32.PACK_AB R6, R53, R154 ;  /* 0x0000009a3506723e */ /* 0x000fe200000010ff */
[--C-:B------:R-:W-:Y:S01]  /*1f3a0*/  IMAD.X R127, RZ, RZ, R135.reuse, P5 ;  /* 0x000000ffff7f7224 */ /* 0x100fe200028e0687 */
[----:B------:R-:W-:Y:S01]  /*1f3b0*/  LOP3.LUT R106, R179, R106, RZ, 0x3c, !PT ;  /* 0x0000006ab36a7212 */ /* 0x000fe200078e3cff */
[----:B------:R-:W-:Y:S01]  /*1f3c0*/  IMAD.X R39, RZ, RZ, R135, P1 ;  /* 0x000000ffff277224 */ /* 0x000fe200008e0687 */
[----:B------:R-:W-:Y:S01]  /*1f3d0*/  ISETP.NE.U32.AND P2, PT, RZ, UR4, PT ;  /* 0x00000004ff007c0c */ /* 0x000fe2000bf45070 */
[----:B------:R-:W-:Y:S01]  /*1f3e0*/  STSM.16.M88.4 [R134], R24 ;  /* 0x0000001886007844 */ /* 0x000fe20000000200 */
[----:B------:R-:W-:-:S02]  /*1f3f0*/  LOP3.LUT R179, R122, 0x380, RZ, 0xc0, !PT ;  /* 0x000003807ab37812 */ /* 0x000fc400078ec0ff */
[----:B------:R-:W-:Y:S01]  /*1f400*/  LOP3.LUT R135, R100, 0x380, RZ, 0xc0, !PT ;  /* 0x0000038064877812 */ /* 0x000fe200078ec0ff */
[----:B------:R-:W-:Y:S01]  /*1f410*/  STSM.16.M88.4 [R47], R32 ;  /* 0x000000202f007844 */ /* 0x000fe20000000200 */
[----:B------:R-:W-:Y:S02]  /*1f420*/  SHF.R.U64 R173, R173, 0x3, RZ ;  /* 0x00000003adad7819 */ /* 0x000fe400000012ff */
[----:B------:R-:W-:Y:S01]  /*1f430*/  SHF.R.U64 R175, R175, 0x3, RZ ;  /* 0x00000003afaf7819 */ /* 0x000fe200000012ff */
[----:B------:R-:W-:Y:S01]  /*1f440*/  STSM.16.M88.4 [R50], R40 ;  /* 0x0000002832007844 */ /* 0x000fe20000000200 */
[----:B------:R-:W-:Y:S02]  /*1f450*/  SHF.R.U64 R177, R177, 0x3, RZ ;  /* 0x00000003b1b17819 */ /* 0x000fe400000012ff */
[----:B------:R-:W-:Y:S01]  /*1f460*/  MOV R58, R58 ;  /* 0x0000003a003a7202 */ /* 0x000fe20000000f00 */
[----:B------:R0:W-:Y:S01]  /*1f470*/  STSM.16.M88.4 [R54], R4 ;  /* 0x0000000436007844 */ /* 0x0001e20000000200 */
[----:B------:R-:W-:-:S02]  /*1f480*/  MOV R62, R62 ;  /* 0x0000003e003e7202 */ /* 0x000fc40000000f00 */
[----:B------:R-:W-:Y:S02]  /*1f490*/  ISETP.NE.AND.EX P2, PT, RZ, UR5, PT, P2 ;  /* 0x00000005ff007c0c */ /* 0x000fe4000bf45320 */
[----:B------:R-:W-:Y:S02]  /*1f4a0*/  SHF.R.U64 R179, R179, 0x3, RZ ;  /* 0x00000003b3b37819 */ /* 0x000fe400000012ff */
[----:B------:R-:W-:Y:S02]  /*1f4b0*/  SHF.R.U64 R135, R135, 0x3, RZ ;  /* 0x0000000387877819 */ /* 0x000fe400000012ff */
[----:B------:R-:W-:Y:S02]  /*1f4c0*/  LOP3.LUT R38, R173, R38, RZ, 0x3c, !PT ;  /* 0x00000026ad267212 */ /* 0x000fe400078e3cff */
[----:B------:R-:W-:Y:S02]  /*1f4d0*/  MOV R66, R66 ;  /* 0x0000004200427202 */ /* 0x000fe40000000f00 */
[----:B------:R-:W-:-:S02]  /*1f4e0*/  LOP3.LUT R114, R175, R114, RZ, 0x3c, !PT ;  /* 0x00000072af727212 */ /* 0x000fc400078e3cff */
[----:B0-----:R-:W-:Y:S02]  /*1f4f0*/  F2FP.BF16.F32.PACK_AB R4, R73, R159 ;  /* 0x0000009f4904723e */ /* 0x001fe400000010ff */
[----:B------:R-:W-:Y:S02]  /*1f500*/  F2FP.BF16.F32.PACK_AB R5, R75, R74 ;  /* 0x0000004a4b05723e */ /* 0x000fe400000010ff */
[----:B------:R-:W-:Y:S02]  /*1f510*/  F2FP.BF16.F32.PACK_AB R6, R77, R160 ;  /* 0x000000a04d06723e */ /* 0x000fe400000010ff */
[----:B------:R-:W-:Y:S01]  /*1f520*/  F2FP.BF16.F32.PACK_AB R7, R79, R78 ;  /* 0x0000004e4f07723e */ /* 0x000fe200000010ff */
[----:B------:R-:W-:Y:S01]  /*1f530*/  STSM.16.M88.4 [R58], R8 ;  /* 0x000000083a007844 */ /* 0x000fe20000000200 */
[----:B------:R-:W-:Y:S02]  /*1f540*/  LOP3.LUT R118, R177, R118, RZ, 0x3c, !PT ;  /* 0x00000076b1767212 */ /* 0x000fe400078e3cff */
[----:B------:R-:W-:-:S02]  /*1f550*/  MOV R102, R102 ;  /* 0x0000006600667202 */ /* 0x000fc40000000f00 */
[----:B------:R-:W-:Y:S02]  /*1f560*/  F2FP.BF16.F32.PACK_AB R24, R81, R161 ;  /* 0x000000a15118723e */ /* 0x000fe400000010ff */
[----:B------:R-:W-:Y:S02]  /*1f570*/  F2FP.BF16.F32.PACK_AB R25, R83, R82 ;  /* 0x000000525319723e */ /* 0x000fe400000010ff */
[----:B------:R-:W-:Y:S02]  /*1f580*/  F2FP.BF16.F32.PACK_AB R26, R85, R162 ;  /* 0x000000a2551a723e */ /* 0x000fe400000010ff */
[----:B------:R-:W-:Y:S01]  /*1f590*/  F2FP.BF16.F32.PACK_AB R27, R87, R86 ;  /* 0x00000056571b723e */ /* 0x000fe200000010ff */
[----:B------:R0:W-:Y:S01]  /*1f5a0*/  STSM.16.M88.4 [R62], R12 ;  /* 0x0000000c3e007844 */ /* 0x0001e20000000200 */
[----:B------:R-:W-:Y:S02]  /*1f5b0*/  MOV R106, R106 ;  /* 0x0000006a006a7202 */ /* 0x000fe40000000f00 */
[----:B------:R-:W-:Y:S01]  /*1f5c0*/  F2FP.BF16.F32.PACK_AB R29, R91, R90 ;  /* 0x0000005a5b1d723e */ /* 0x000fe200000010ff */
[----:B------:R1:W-:Y:S01]  /*1f5d0*/  STSM.16.M88.4 [R66], R4 ;  /* 0x0000000442007844 */ /* 0x0003e20000000200 */
[----:B------:R-:W-:-:S02]  /*1f5e0*/  LOP3.LUT R122, R179, R122, RZ, 0x3c, !PT ;  /* 0x0000007ab37a7212 */ /* 0x000fc400078e3cff */
[----:B------:R-:W-:Y:S02]  /*1f5f0*/  LOP3.LUT R130, R135, R100, RZ, 0x3c, !PT ;  /* 0x0000006487827212 */ /* 0x000fe400078e3cff */
[----:B------:R-:W-:Y:S02]  /*1f600*/  MOV R110, R110 ;  /* 0x0000006e006e7202 */ /* 0x000fe40000000f00 */
[----:B------:R-:W-:Y:S02]  /*1f610*/  MOV R23, R38 ;  /* 0x0000002600177202 */ /* 0x000fe40000000f00 */
[----:B------:R-:W-:Y:S02]  /*1f620*/  F2FP.BF16.F32.PACK_AB R32, R97, R165 ;  /* 0x000000a56120723e */ /* 0x000fe400000010ff */
[----:B------:R-:W-:Y:S01]  /*1f630*/  F2FP.BF16.F32.PACK_AB R33, R99, R98 ;  /* 0x000000626321723e */ /* 0x000fe200000010ff */
[----:B0-----:R-:W4:Y:S01]  /*1f640*/  LDC.64 R12, c[0x0][0xbd8] ;  /* 0x0002f600ff0c7b82 */ /* 0x001f220000000a00 */
[----:B------:R-:W-:-:S02]  /*1f650*/  F2FP.BF16.F32.PACK_AB R34, R101, R166 ;  /* 0x000000a66522723e */ /* 0x000fc400000010ff */
[----:B------:R-:W-:Y:S02]  /*1f660*/  F2FP.BF16.F32.PACK_AB R35, R60, R56 ;  /* 0x000000383c23723e */ /* 0x000fe400000010ff */
[----:B------:R-:W-:Y:S02]  /*1f670*/  MOV R114, R114 ;  /* 0x0000007200727202 */ /* 0x000fe40000000f00 */
[----:B------:R-:W-:Y:S02]  /*1f680*/  F2FP.BF16.F32.PACK_AB R38, R109, R168 ;  /* 0x000000a86d26723e */ /* 0x000fe400000010ff */
[----:B------:R-:W-:Y:S01]  /*1f690*/  F2FP.BF16.F32.PACK_AB R39, R72, R70 ;  /* 0x000000464827723e */ /* 0x000fe200000010ff */
[----:B------:R-:W-:Y:S01]  /*1f6a0*/  STSM.16.M88.4 [R102], R24 ;  /* 0x0000001866007844 */ /* 0x000fe20000000200 */
[----:B------:R-:W-:Y:S02]  /*1f6b0*/  MOV R118, R118 ;  /* 0x0000007600767202 */ /* 0x000fe40000000f00 */
[----:B-1----:R-:W-:-:S02]  /*1f6c0*/  F2FP.BF16.F32.PACK_AB R4, R113, R169 ;  /* 0x000000a97104723e */ /* 0x002fc400000010ff */
[----:B------:R-:W-:Y:S02]  /*1f6d0*/  F2FP.BF16.F32.PACK_AB R5, R80, R76 ;  /* 0x0000004c5005723e */ /* 0x000fe400000010ff */
[----:B------:R-:W-:Y:S02]  /*1f6e0*/  F2FP.BF16.F32.PACK_AB R6, R117, R170 ;  /* 0x000000aa7506723e */ /* 0x000fe400000010ff */
[----:B------:R-:W-:Y:S01]  /*1f6f0*/  F2FP.BF16.F32.PACK_AB R7, R88, R84 ;  /* 0x000000545807723e */ /* 0x000fe200000010ff */
[----:B------:R-:W-:Y:S01]  /*1f700*/  STSM.16.M88.4 [R106], R28 ;  /* 0x0000001c6a007844 */ /* 0x000fe20000000200 */
[----:B------:R-:W-:Y:S02]  /*1f710*/  MOV R122, R122 ;  /* 0x0000007a007a7202 */ /* 0x000fe40000000f00 */
[----:B------:R-:W-:Y:S01]  /*1f720*/  MOV R46, R130 ;  /* 0x00000082002e7202 */ /* 0x000fe20000000f00 */
[----:B------:R-:W-:Y:S01]  /*1f730*/  STSM.16.M88.4 [R110], R32 ;  /* 0x000000206e007844 */ /* 0x000fe20000000200 */
[----:B------:R-:W-:-:S02]  /*1f740*/  F2FP.BF16.F32.PACK_AB R8, R121, R171 ;  /* 0x000000ab7908723e */ /* 0x000fc400000010ff */
[----:B------:R-:W-:Y:S02]  /*1f750*/  F2FP.BF16.F32.PACK_AB R9, R95, R92 ;  /* 0x0000005c5f09723e */ /* 0x000fe400000010ff */
[----:B------:R-:W-:Y:S02]  /*1f760*/  F2FP.BF16.F32.PACK_AB R10, R125, R172 ;  /* 0x000000ac7d0a723e */ /* 0x000fe400000010ff */
[----:B------:R-:W-:Y:S01]  /*1f770*/  F2FP.BF16.F32.PACK_AB R11, R108, R96 ;  /* 0x000000606c0b723e */ /* 0x000fe200000010ff */
[----:B------:R-:W-:Y:S01]  /*1f780*/  STSM.16.M88.4 [R114], R36 ;  /* 0x0000002472007844 */ /* 0x000fe20000000200 */
[----:B------:R-:W-:Y:S02]  /*1f790*/  MOV R126, R126 ;  /* 0x0000007e007e7202 */ /* 0x000fe40000000f00 */
[----:B------:R-:W-:Y:S02]  /*1f7a0*/  F2FP.BF16.F32.PACK_AB R130, R133, R132 ;  /* 0x000000848582723e */ /* 0x000fe400000010ff */
[----:B------:R-:W-:Y:S01]  /*1f7b0*/  F2FP.BF16.F32.PACK_AB R131, R124, R120 ;  /* 0x000000787c83723e */ /* 0x000fe200000010ff */
[----:B------:R0:W-:Y:S04]  /*1f7c0*/  STSM.16.M88.4 [R118], R4 ;  /* 0x0000000476007844 */ /* 0x0001e80000000200 */
[----:B------:R1:W-:Y:S04]  /*1f7d0*/  STSM.16.M88.4 [R122], R8 ;  /* 0x000000087a007844 */ /* 0x0003e80000000200 */
[----:B------:R-:W-:Y:S04]  /*1f7e0*/  STSM.16.M88.4 [R126], R128 ;  /* 0x000000807e007844 */ /* 0x000fe80000000200 */
[----:B------:R-:W-:Y:S01]  /*1f7f0*/  STSM.16.M88.4 [R46], R136 ;  /* 0x000000882e007844 */ /* 0x000fe20000000200 */
[----:B0-----:R-:W0:Y:S03]  /*1f800*/  @P2 LDC.64 R6, c[0x0][0xbe0] ;  /* 0x0002f800ff062b82 */ /* 0x001e260000000a00 */
[----:B------:R2:W-:Y:S01]  /*1f810*/  STSM.16.M88.4 [R23], R144 ;  /* 0x0000009017007844 */ /* 0x0005e20000000200 */
[----:B---3--:R-:W-:-:S04]  /*1f820*/  IMAD R5, R176, 0x8, R178 ;  /* 0x00000008b0057824 */ /* 0x008fc800078e02b2 */
[----:B------:R-:W-:Y:S01]  /*1f830*/  IMAD.WIDE R4, R5, 0x2, R20 ;  /* 0x0000000205047825 */ /* 0x000fe200078e0214 */
[----:B------:R-:W-:Y:S01]  /*1f840*/  ULDC UR4, c[0x0][0xa88] ;  /* 0x0002a20000047ab9 */ /* 0x000fe20000000800 */
[----:B------:R-:W-:Y:S01]  /*1f850*/  BAR.SYNC.DEFER_BLOCKING 0x1, 0x100 ;  /* 0x0044000000007b1d */ /* 0x000fe20000010000 */
[----:B-1----:R-:W-:Y:S01]  /*1f860*/  IADD3 R9, P0, R4, 0x1000, RZ ;  /* 0x0000100004097810 */ /* 0x002fe20007f1e0ff */
[----:B----4-:R-:W-:-:S03]  /*1f870*/  IMAD.WIDE R12, R174, 0x4, R12 ;  /* 0x00000004ae0c7825 */ /* 0x010fc600078e020c */
[----:B------:R-:W-:Y:S01]  /*1f880*/  LOP3.LUT R8, R9, 0x380, RZ, 0xc0, !PT ;  /* 0x0000038009087812 */ /* 0x000fe200078ec0ff */
[----:B--2---:R-:W-:-:S03]  /*1f890*/  IMAD.U32 R23, RZ, RZ, UR4 ;  /* 0x00000004ff177e24 */ /* 0x004fc6000f8e00ff */
[----:B------:R-:W-:Y:S01]  /*1f8a0*/  SHF.R.U64 R8, R8, 0x3, RZ ;  /* 0x0000000308087819 */ /* 0x000fe200000012ff */
[----:B0-----:R-:W-:Y:S01]  /*1f8b0*/  @P2 IMAD.WIDE R6, R174, 0x4, R6 ;  /* 0x00000004ae062825 */ /* 0x001fe200078e0206 */
[----:B------:R-:W-:Y:S02]  /*1f8c0*/  IADD3 R11, P1, R4, 0x2000, RZ ;  /* 0x00002000040b7810 */ /* 0x000fe40007f3e0ff */
[----:B------:R-:W-:Y:S01]  /*1f8d0*/  LOP3.LUT R8, R8, R9, RZ, 0x3c, !PT ;  /* 0x0000000908087212 */ /* 0x000fe200078e3cff */
[----:B------:R0:W5:Y:S04]  /*1f8e0*/  @P3 LDG.E R3, desc[UR6][R12.64] ;  /* 0x000000060c033981 */ /* 0x000168000c1e1900 */
[----:B------:R0:W5:Y:S01]  /*1f8f0*/  @P2 LDG.E R23, desc[UR6][R6.64] ;  /* 0x0000000606172981 */ /* 0x000162000c1e1900 */
[----:B------:R-:W-:Y:S05]  /*1f900*/  @P2 BRA `(.L_x_1631) ;  /* 0x0000000000142947 */ /* 0x000fea0003800000 */
[----:B------:R-:W-:Y:S05]  /*1f910*/  @!P3 BRA `(.L_x_1631) ;  /* 0x000000000010b947 */ /* 0x000fea0003800000 */
[----:B------:R-:W-:Y:S02]  /*1f920*/  ULDC.64 UR4, c[0x0][0x208] ;  /* 0x0000820000047ab9 */ /* 0x000fe40000000a00 */
[----:B0-----:R-:W2:Y:S04]  /*1f930*/  LDG.E R6, desc[UR4][R12.64] ;  /* 0x000000040c067981 */ /* 0x001ea8000c1e1900 */
[----:B-----5:R-:W2:Y:S02]  /*1f940*/  LDG.E R23, desc[UR4][R12.64+0x4] ;  /* 0x000004040c177981 */ /* 0x020ea4000c1e1900 */
[----:B--2---:R-:W-:-:S07]  /*1f950*/  IMAD.IADD R23, R23, 0x1, -R6 ;  /* 0x0000000117177824 */ /* 0x004fce00078e0a06 */
.L_x_1631:
[----:B------:R-:W2:Y:S01]  /*1f960*/  LDL R10, [R1+0x54] ;  /* 0x00005400010a7983 */ /* 0x000ea20000100800 */
[----:B------:R-:W-:-:S03]  /*1f970*/  ULDC.64 UR4, c[0x0][0xb70] ;  /* 0x0002dc0000047ab9 */ /* 0x000fc60000000a00 */
[----:B------:R-:W3:Y:S04]  /*1f980*/  LDL.LU R83, [R1+0x60] ;  /* 0x0000600001537983 */ /* 0x000ee80000300800 */
[----:B------:R-:W2:Y:S01]  /*1f990*/  LDL.LU R81, [R1+0x6c] ;  /* 0x00006c0001517983 */ /* 0x000ea20000300800 */
[--C-:B-----5:R-:W-:Y:S01]  /*1f9a0*/  SHF.R.S32.HI R21, RZ, 0x1f, R3.reuse ;  /* 0x0000001fff157819 */ /* 0x120fe20000011403 */
[----:B------:R-:W-:Y:S01]  /*1f9b0*/  IMAD.MOV.U32 R20, RZ, RZ, R3 ;  /* 0x000000ffff147224 */ /* 0x000fe200078e0003 */
[----:B0-----:R-:W-:Y:S01]  /*1f9c0*/  LOP3.LUT R12, R11, 0x380, RZ, 0xc0, !PT ;  /* 0x000003800b0c7812 */ /* 0x001fe200078ec0ff */
[----:B------:R-:W4:Y:S01]  /*1f9d0*/  LDL R14, [R1+0x78] ;  /* 0x00007800010e7983 */ /* 0x000f220000100800 */
[----:B------:R-:W-:Y:S02]  /*1f9e0*/  SHF.R.S32.HI R9, RZ, 0x1f, R174 ;  /* 0x0000001fff097819 */ /* 0x000fe400000114ae */
[----:B------:R-:W-:Y:S01]  /*1f9f0*/  SHF.R.U64 R12, R12, 0x3, RZ ;  /* 0x000000030c0c7819 */ /* 0x000fe200000012ff */
[----:B------:R-:W4:Y:S01]  /*1fa00*/  LDL R82, [R1+0x70] ;  /* 0x0000700001527983 */ /* 0x000f220000100800 */
[----:B------:R-:W-:-:S02]  /*1fa10*/  SEL R80, R9, RZ, !P3 ;  /* 0x000000ff09507207 */ /* 0x000fc40005800000 */
[----:B------:R-:W-:Y:S02]  /*1fa20*/  SEL R79, R174, RZ, !P3 ;  /* 0x000000ffae4f7207 */ /* 0x000fe40005800000 */
[----:B------:R-:W-:Y:S02]  /*1fa30*/  LOP3.LUT R12, R12, R11, RZ, 0x3c, !PT ;  /* 0x0000000b0c0c7212 */ /* 0x000fe400078e3cff */
[----:B------:R-:W-:-:S04]  /*1fa40*/  IADD3 R25, P2, R4, 0x3000, RZ ;  /* 0x0000300004197810 */ /* 0x000fc80007f5e0ff */
[----:B------:R-:W-:-:S04]  /*1fa50*/  LOP3.LUT R24, R25, 0x380, RZ, 0xc0, !PT ;  /* 0x0000038019187812 */ /* 0x000fc800078ec0ff */
[----:B------:R-:W-:Y:S02]  /*1fa60*/  SHF.R.U64 R24, R24, 0x3, RZ ;  /* 0x0000000318187819 */ /* 0x000fe400000012ff */
[----:B------:R-:W-:Y:S02]  /*1fa70*/  IADD3 R29, P6, R4, 0x4000, RZ ;  /* 0x00004000041d7810 */ /* 0x000fe40007fde0ff */
[----:B------:R-:W-:Y:S01]  /*1fa80*/  LOP3.LUT R24, R24, R25, RZ, 0x3c, !PT ;  /* 0x0000001918187212 */ /* 0x000fe200078e3cff */
[----:B------:R-:W-:Y:S01]  /*1fa90*/  IMAD.X R25, RZ, RZ, R5, P2 ;  /* 0x000000ffff197224 */ /* 0x000fe200010e0605 */
[C---:B------:R-:W-:Y:S02]  /*1faa0*/  IADD3 R33, P5, R4.reuse, 0x5000, RZ ;  /* 0x0000500004217810 */ /* 0x040fe40007fbe0ff */
[C---:B------:R-:W-:Y:S02]  /*1fab0*/  IADD3 R37, P4, R4.reuse, 0x6000, RZ ;  /* 0x0000600004257810 */ /* 0x040fe40007f9e0ff */
[----:B------:R-:W-:-:S02]  /*1fac0*/  IADD3 R53, P2, R4, 0xa000, RZ ;  /* 0x0000a00004357810 */ /* 0x000fc40007f5e0ff */
[----:B------:R-:W-:Y:S02]  /*1fad0*/  LOP3.LUT R28, R29, 0x380, RZ, 0xc0, !PT ;  /* 0x000003801d1c7812 */ /* 0x000fe400078ec0ff */
[----:B------:R-:W-:Y:S02]  /*1fae0*/  LOP3.LUT R32, R33, 0x380, RZ, 0xc0, !PT ;  /* 0x0000038021207812 */ /* 0x000fe400078ec0ff */
[----:B------:R-:W-:Y:S02]  /*1faf0*/  LOP3.LUT R36, R37, 0x380, RZ, 0xc0, !PT ;  /* 0x0000038025247812 */ /* 0x000fe400078ec0ff */
[----:B------:R-:W-:Y:S02]  /*1fb00*/  LOP3.LUT R52, R53, 0x380, RZ, 0xc0, !PT ;  /* 0x0000038035347812 */ /* 0x000fe400078ec0ff */
[----:B------:R-:W-:Y:S02]  /*1fb10*/  SHF.R.U64 R28, R28, 0x3, RZ ;  /* 0x000000031c1c7819 */ /* 0x000fe400000012ff */
[----:B------:R-:W-:-:S02]  /*1fb20*/  SHF.R.U64 R32, R32, 0x3, RZ ;  /* 0x0000000320207819 */ /* 0x000fc400000012ff */
[----:B------:R-:W-:Y:S02]  /*1fb30*/  SHF.R.U64 R36, R36, 0x3, RZ ;  /* 0x0000000324247819 */ /* 0x000fe400000012ff */
[----:B------:R-:W-:Y:S02]  /*1fb40*/  SHF.R.U64 R52, R52, 0x3, RZ ;  /* 0x0000000334347819 */ /* 0x000fe400000012ff */
        /* <DEDUP_REMOVED lines=10> */
[----:B------:R-:W-:Y:S02]  /*1fbf0*/  IADD3 R65, P4, R4, 0xd000, RZ ;  /* 0x0000d00004417810 */ /* 0x000fe40007f9e0ff */
[----:B------:R-:W-:Y:S02]  /*1fc00*/  LOP3.LUT R56, R57, 0x380, RZ, 0xc0, !PT ;  /* 0x0000038039387812 */ /* 0x000fe400078ec0ff */
[----:B------:R-:W-:Y:S02]  /*1fc10*/  LOP3.LUT R60, R61, 0x380, RZ, 0xc0, !PT ;  /* 0x000003803d3c7812 */ /* 0x000fe400078ec0ff */
[----:B------:R-:W-:Y:S02]  /*1fc20*/  LOP3.LUT R64, R65, 0x380, RZ, 0xc0, !PT ;  /* 0x0000038041407812 */ /* 0x000fe400078ec0ff */
        /* <DEDUP_REMOVED lines=13> */
[----:B---3--:R-:W-:Y:S01]  /*1fd00*/  SHF.R.S32.HI R78, RZ, 0x1f, R83 ;  /* 0x0000001fff4e7819 */ /* 0x008fe20000011453 */
[----:B--2---:R-:W-:-:S04]  /*1fd10*/  IMAD R11, R81, 0x80, R10 ;  /* 0x00000080510b7824 */ /* 0x004fc800078e020a */
[----:B------:R-:W-:-:S04]  /*1fd20*/  IMAD R6, R78, UR4, RZ ;  /* 0x000000044e067c24 */ /* 0x000fc8000f8e02ff */
[C---:B------:R-:W-:Y:S02]  /*1fd30*/  IMAD R13, R83.reuse, UR5, R6 ;  /* 0x00000005530d7c24 */ /* 0x040fe4000f8e0206 */
[----:B------:R-:W-:Y:S01]  /*1fd40*/  IMAD.WIDE.U32 R6, R83, UR4, R20 ;  /* 0x0000000453067c25 */ /* 0x000fe2000f8e0014 */
[----:B------:R-:W-:-:S03]  /*1fd50*/  ULDC.64 UR4, c[0x0][0xb78] ;  /* 0x0002de0000047ab9 */ /* 0x000fc60000000a00 */
        /* <DEDUP_REMOVED lines=8> */
[----:B------:R-:W-:-:S04]  /*1fde0*/  LEA R54, P3, R6, UR4, 0x2 ;  /* 0x0000000406367c11 */ /* 0x000fc8000f8610ff */
[----:B------:R-:W-:Y:S01]  /*1fdf0*/  LEA.HI.X R55, R6, UR5, R9, 0x2, P3 ;  /* 0x0000000506377c11 */ /* 0x000fe200098f1409 */
[--C-:B------:R-:W-:Y:S01]  /*1fe00*/  IMAD.X R9, RZ, RZ, R5.reuse, P0 ;  /* 0x000000ffff097224 */ /* 0x100fe200000e0605 */
[C---:B------:R-:W-:Y:S01]  /*1fe10*/  IADD3 R45, P0, R4.reuse, 0x8000, RZ ;  /* 0x00008000042d7810 */ /* 0x040fe20007f1e0ff */
[----:B------:R-:W-:Y:S01]  /*1fe20*/  IMAD.X R13, RZ, RZ, R5, P1 ;  /* 0x000000ffff0d7224 */ /* 0x000fe200008e0605 */
[C---:B------:R-:W-:Y:S01]  /*1fe30*/  IADD3 R41, P3, R4.reuse, 0x7000, RZ ;  /* 0x0000700004297810 */ /* 0x040fe20007f7e0ff */
[----:B------:R-:W-:Y:S01]  /*1fe40*/  VIADD R6, R11, 0x8 ;  /* 0x000000080b067836 */ /* 0x000fe20000000000 */
[----:B------:R-:W-:Y:S01]  /*1fe50*/  IADD3 R49, P1, R4, 0x9000, RZ ;  /* 0x0000900004317810 */ /* 0x000fe20007f3e0ff */
[----:B------:R-:W-:Y:S01]  /*1fe60*/  ULDC.64 UR4, c[0x0][0xaa0] ;  /* 0x0002a80000047ab9 */ /* 0x000fe20000000a00 */
[----:B------:R-:W-:Y:S02]  /*1fe70*/  LOP3.LUT R44, R45, 0x380, RZ, 0xc0, !PT ;  /* 0x000003802d2c7812 */ /* 0x000fe400078ec0ff */
[----:B------:R-:W-:-:S02]  /*1fe80*/  LOP3.LUT R40, R41, 0x380, RZ, 0xc0, !PT ;  /* 0x0000038029287812 */ /* 0x000fc400078ec0ff */
[----:B------:R-:W-:Y:S02]  /*1fe90*/  LOP3.LUT R48, R49, 0x380, RZ, 0xc0, !PT ;  /* 0x0000038031307812 */ /* 0x000fe400078ec0ff */
[----:B------:R-:W-:Y:S02]  /*1fea0*/  SHF.R.U64 R44, R44, 0x3, RZ ;  /* 0x000000032c2c7819 */ /* 0x000fe400000012ff */
[----:B------:R-:W-:Y:S02]  /*1feb0*/  SHF.R.U64 R40, R40, 0x3, RZ ;  /* 0x0000000328287819 */ /* 0x000fe400000012ff */
[----:B------:R-:W-:Y:S02]  /*1fec0*/  SHF.R.U64 R48, R48, 0x3, RZ ;  /* 0x0000000330307819 */ /* 0x000fe400000012ff */
[----:B------:R-:W-:Y:S01]  /*1fed0*/  LOP3.LUT R44, R44, R45, RZ, 0x3c, !PT ;  /* 0x0000002d2c2c7212 */ /* 0x000fe200078e3cff */
[--C-:B------:R-:W-:Y:S01]  /*1fee0*/  IMAD.X R45, RZ, RZ, R5.reuse, P0 ;  /* 0x000000ffff2d7224 */ /* 0x100fe200000e0605 */
[----:B------:R-:W-:Y:S01]  /*1fef0*/  LOP3.LUT R40, R40, R41, RZ, 0x3c, !PT ;  /* 0x0000002928287212 */ /* 0x000fe200078e3cff */
[----:B------:R-:W-:Y:S01]  /*1ff00*/  IMAD.X R41, RZ, RZ, R5, P3 ;  /* 0x000000ffff297224 */ /* 0x000fe200018e0605 */
[----:B----4-:R-:W-:-:S02]  /*1ff10*/  LOP3.LUT P0, RZ, R14, 0x3, RZ, 0xc0, !PT ;  /* 0x000000030eff7812 */ /* 0x010fc4000780c0ff */
[----:B------:R-:W-:Y:S02]  /*1ff20*/  IADD3 R69, P3, R4, 0xe000, RZ ;  /* 0x0000e00004457810 */ /* 0x000fe40007f7e0ff */
[----:B------:R-:W-:Y:S01]  /*1ff30*/  LOP3.LUT R48, R48, R49, RZ, 0x3c, !PT ;  /* 0x0000003130307212 */ /* 0x000fe200078e3cff */
[----:B------:R-:W-:Y:S01]  /*1ff40*/  IMAD.X R49, RZ, RZ, R5, P1 ;  /* 0x000000ffff317224 */ /* 0x000fe200008e0605 */
[----:B------:R-:W-:Y:S02]  /*1ff50*/  IADD3 R7, P2, R4, 0xf000, RZ ;  /* 0x0000f00004077810 */ /* 0x000fe40007f5e0ff */
[-C--:B------:R-:W-:Y:S02]  /*1ff60*/  ISETP.GE.OR P1, PT, R11, R23.reuse, P0 ;  /* 0x000000170b00720c */ /* 0x080fe40000726670 */
[----:B------:R-:W-:Y:S02]  /*1ff70*/  LOP3.LUT R68, R69, 0x380, RZ, 0xc0, !PT ;  /* 0x0000038045447812 */ /* 0x000fe400078ec0ff */
[----:B------:R-:W-:-:S02]  /*1ff80*/  ISETP.GE.OR P0, PT, R6, R23, P0 ;  /* 0x000000170600720c */ /* 0x000fc40000706670 */
[----:B------:R-:W-:Y:S02]  /*1ff90*/  LOP3.LUT R11, R4, 0x380, RZ, 0xc0, !PT ;  /* 0x00000380040b7812 */ /* 0x000fe400078ec0ff */
[----:B------:R-:W-:Y:S02]  /*1ffa0*/  LOP3.LUT R6, R7, 0x380, RZ, 0xc0, !PT ;  /* 0x0000038007067812 */ /* 0x000fe400078ec0ff */
[----:B------:R-:W-:Y:S02]  /*1ffb0*/  SHF.R.U64 R68, R68, 0x3, RZ ;  /* 0x0000000344447819 */ /* 0x000fe400000012ff */
[----:B------:R-:W-:Y:S02]  /*1ffc0*/  SHF.R.U64 R11, R11, 0x3, RZ ;  /* 0x000000030b0b7819 */ /* 0x000fe400000012ff */
[----:B------:R-:W-:Y:S01]  /*1ffd0*/  SHF.R.U64 R6, R6, 0x3, RZ ;  /* 0x0000000306067819 */ /* 0x000fe200000012ff */
[--C-:B------:R-:W-:Y:S01]  /*1ffe0*/  IMAD.X R73, RZ, RZ, R5.reuse, P2 ;  /* 0x000000ffff497224 */ /* 0x100fe200010e0605 */
[----:B------:R-:W-:Y:S01]  /*1fff0*/  LOP3.LUT R68, R68, R69, RZ, 0x3c, !PT ;  /* 0x0000004544447212 */ /* 0x000fe200078e3cff */
[----:B------:R-:W-:Y:S01]  /*20000*/  IMAD.X R69, RZ, RZ, R5, P3 ;  /* 0x000000ffff457224 */ /* 0x000fe200018e0605 */
[----:B------:R-:W-:-:S02]  /*20010*/  LOP3.LUT R4, R11, R4, RZ, 0x3c, !PT ;  /* 0x000000040b047212 */ /* 0x000fc400078e3cff */
[----:B------:R-:W-:Y:S01]  /*20020*/  LOP3.LUT R72, R6, R7, RZ, 0x3c, !PT ;  /* 0x0000000706487212 */ /* 0x000fe200078e3cff */
[----:B------:R-:W-:Y:S04]  /*20030*/  @!P1 STG.E desc[UR6][R54.64], R2 ;  /* 0x0000000236009986 */ /* 0x000fe8000c101906 */
[----:B------:R0:W-:Y:S04]  /*20040*/  @!P0 STG.E desc[UR6][R54.64+0x20], R0 ;  /* 0x0000200036008986 */ /* 0x0001e8000c101906 */
        /* <DEDUP_REMOVED lines=10> */
[----:B0-----:R-:W5:Y:S04]  /*200f0*/  LD.E.128 R52, desc[UR6][R52.64] ;  /* 0x0000000634347980 */ /* 0x001f68000c101d00 */
[----:B------:R-:W5:Y:S04]  /*20100*/  LD.E.128 R56, desc[UR6][R56.64] ;  /* 0x0000000638387980 */ /* 0x000f68000c101d00 */
[----:B------:R-:W5:Y:S04]  /*20110*/  LD.E.128 R60, desc[UR6][R60.64] ;  /* 0x000000063c3c7980 */ /* 0x000f68000c101d00 */
[----:B------:R-:W5:Y:S04]  /*20120*/  LD.E.128 R64, desc[UR6][R64.64] ;  /* 0x0000000640407980 */ /* 0x000f68000c101d00 */
[----:B------:R-:W5:Y:S04]  /*20130*/  LD.E.128 R68, desc[UR6][R68.64] ;  /* 0x0000000644447980 */ /* 0x000f68000c101d00 */
[----:B------:R-:W5:Y:S01]  /*20140*/  LD.E.128 R72, desc[UR6][R72.64] ;  /* 0x0000000648487980 */ /* 0x000f62000c101d00 */
[----:B------:R-:W-:Y:S01]  /*20150*/  IMAD R0, R21, UR4, RZ ;  /* 0x0000000415007c24 */ /* 0x000fe2000f8e02ff */
[----:B------:R-:W-:Y:S01]  /*20160*/  @!PT LDS RZ, [RZ] ;  /* 0x00000000fffff984 */ /* 0x000fe20000000800 */
[----:B------:R-:W-:Y:S01]  /*20170*/  @!PT LDS RZ, [RZ] ;  /* 0x00000000fffff984 */ /* 0x000fe20000000800 */
[----:B------:R-:W-:Y:S01]  /*20180*/  @!PT LDS RZ, [RZ] ;  /* 0x00000000fffff984 */ /* 0x000fe20000000800 */
[----:B------:R-:W-:Y:S01]  /*20190*/  @!PT LDS RZ, [RZ] ;  /* 0x00000000fffff984 */ /* 0x000fe20000000800 */
[----:B------:R0:W-:Y:S06]  /*201a0*/  MEMBAR.ALL.CTA ;  /* 0x0000000000007992 */ /* 0x0001ec0000008000 */
[----:B0-----:R-:W0:Y:S01]  /*201b0*/  FENCE.VIEW.ASYNC.S ;  /* 0x00000000000073c6 */ /* 0x001e220000000000 */
[----:B------:R-:W-:-:S04]  /*201c0*/  IMAD.WIDE.U32 R20, R3, UR4, R76 ;  /* 0x0000000403147c25 */ /* 0x000fc8000f8e004c */
[----:B------:R-:W-:Y:S01]  /*201d0*/  IMAD R3, R3, UR5, R0 ;  /* 0x0000000503037c24 */ /* 0x000fe2000f8e0200 */
[----:B------:R-:W-:Y:S01]  /*201e0*/  ULDC.64 UR4, c[0x0][0xae0] ;  /* 0x0002b80000047ab9 */ /* 0x000fe20000000a00 */
[----:B------:R-:W-:Y:S02]  /*201f0*/  IMAD R77, R81, -0x80, R23 ;  /* 0xffffff80514d7824 */ /* 0x000fe400078e0217 */
[----:B------:R-:W-:Y:S02]  /*20200*/  IMAD R0, R78, UR4, RZ ;  /* 0x000000044e007c24 */ /* 0x000fe4000f8e02ff */
[----:B------:R-:W-:Y:S01]  /*20210*/  IMAD.IADD R21, R21, 0x1, R3 ;  /* 0x0000000115157824 */ /* 0x000fe200078e0203 */
[----:B------:R-:W-:Y:S01]  /*20220*/  ISETP.GE.AND P3, PT, R18, R77, PT ;  /* 0x0000004d1200720c */ /* 0x000fe20003f66270 */
[C---:B------:R-:W-:Y:S02]  /*20230*/  IMAD R23, R83.reuse, UR5, R0 ;  /* 0x0000000553177c24 */ /* 0x040fe4000f8e0200 */
[----:B------:R-:W-:Y:S01]  /*20240*/  IMAD.WIDE.U32 R2, R83, UR4, R20 ;  /* 0x0000000453027c25 */ /* 0x000fe2000f8e0014 */
[----:B------:R-:W-:-:S03]  /*20250*/  ULDC.64 UR4, c[0x0][0xae8] ;  /* 0x0002ba0000047ab9 */ /* 0x000fc60000000a00 */
[----:B------:R-:W-:Y:S02]  /*20260*/  VIADD R0, R16, 0x30820 ;  /* 0x0003082010007836 */ /* 0x000fe40000000000 */
[----:B------:R-:W-:Y:S02]  /*20270*/  VIADD R76, R18, 0x40 ;  /* 0x00000040124c7836 */ /* 0x000fe40000000000 */
[----:B------:R-:W-:Y:S01]  /*20280*/  IMAD R20, R80, UR4, RZ ;  /* 0x0000000450147c24 */ /* 0x000fe2000f8e02ff */
[----:B------:R-:W-:Y:S01]  /*20290*/  PRMT R0, RZ, 0x654, R0 ;  /* 0x00000654ff007816 */ /* 0x000fe20000000000 */
[----:B------:R-:W-:Y:S01]  /*202a0*/  IMAD.IADD R3, R3, 0x1, R23 ;  /* 0x0000000103037824 */ /* 0x000fe200078e0217 */
[-C--:B------:R-:W-:Y:S01]  /*202b0*/  ISETP.GE.AND P0, PT, R76, R77.reuse, PT ;  /* 0x0000004d4c00720c */ /* 0x080fe20003f06270 */
[C---:B------:R-:W-:Y:S01]  /*202c0*/  IMAD R23, R79.reuse, UR5, R20 ;  /* 0x000000054f177c24 */ /* 0x040fe2000f8e0214 */
[-C--:B------:R-:W-:Y:S01]  /*202d0*/  ISETP.GE.AND P1, PT, R234, R77.reuse, PT ;  /* 0x0000004dea00720c */ /* 0x080fe20003f26270 */
[----:B0-----:R0:W-:Y:S01]  /*202e0*/  SYNCS.ARRIVE.TRANS64.RED.A1T0 RZ, [R0+URZ], RZ ;  /* 0x000000ff00ff79a7 */ /* 0x0011e2000810043f */
[----:B------:R-:W-:Y:S01]  /*202f0*/  ISETP.GE.AND P2, PT, R82, R77, PT ;  /* 0x0000004d5200720c */ /* 0x000fe20003f46270 */
[----:B------:R-:W-:-:S04]  /*20300*/  IMAD.WIDE.U32 R76, R79, UR4, R2 ;  /* 0x000000044f4c7c25 */ /* 0x000fc8000f8e0002 */
[----:B------:R-:W-:-:S04]  /*20310*/  IMAD.WIDE R20, R81, 0x80, R18 ;  /* 0x0000008051147825 */ /* 0x000fc800078e0212 */
[C---:B------:R-:W-:Y:S02]  /*20320*/  VIADD R82, R229.reuse, 0xc0 ;  /* 0x000000c0e5527836 */ /* 0x040fe40000000000 */
[----:B------:R-:W-:Y:S02]  /*20330*/  VIADD R83, R229, 0x80 ;  /* 0x00000080e5537836 */ /* 0x000fe40000000000 */
[----:B------:R-:W-:Y:S01]  /*20340*/  IMAD.IADD R81, R77, 0x1, R23 ;  /* 0x000000014d517824 */ /* 0x000fe200078e0217 */
[----:B0-----:R-:W-:Y:S06]  /*20350*/  @P3 BRA `(.L_x_1633) ;  /* 0x0000000000503947 */ /* 0x001fec0003800000 */
        /* <DEDUP_REMOVED lines=11> */
[----:B------:R-:W-:Y:S02]  /*20410*/  LEA R78, P5, R2, UR6, 0x1 ;  /* 0x00000006024e7c11 */ /* 0x000fe4000f8a08ff */
        /* <DEDUP_REMOVED lines=8> */
.L_x_1633:
[----:B------:R-:W-:Y:S05]  /*204a0*/  BSYNC B1 ;  /* 0x0000000000017941 */ /* 0x000fea0003800000 */
.L_x_1632:
[----:B------:R-:W-:Y:S04]  /*204b0*/  BSSY B1, `(.L_x_1634) ;  /* 0x0000018000017945 */ /* 0x000fe80003800000 */
[----:B------:R-:W-:Y:S05]  /*204c0*/  @P1 BRA `(.L_x_1635) ;  /* 0x0000000000581947 */ /* 0x000fea0003800000 */
[----:B0----5:R-:W-:Y:S01]  /*204d0*/  IADD3 R5, P1, R20, 0x20, RZ ;  /* 0x0000002014057810 */ /* 0x021fe20007f3e0ff */
        /* <DEDUP_REMOVED lines=21> */
.L_x_1635:
[----:B------:R-:W-:Y:S05]  /*20630*/  BSYNC B1 ;  /* 0x0000000000017941 */ /* 0x000fea0003800000 */
.L_x_1634:
[----:B------:R-:W-:Y:S04]  /*20640*/  BSSY B1, `(.L_x_1636) ;  /* 0x0000018000017945 */ /* 0x000fe80003800000 */
[----:B------:R-:W-:Y:S05]  /*20650*/  @P0 BRA `(.L_x_1637) ;  /* 0x0000000000580947 */ /* 0x000fea0003800000 */
[----:B01---5:R-:W-:Y:S01]  /*20660*/  IADD3 R5, P0, R20, 0x40, RZ ;  /* 0x0000004014057810 */ /* 0x023fe20007f1e0ff */
        /* <DEDUP_REMOVED lines=21> */
.L_x_1637:
[----:B------:R-:W-:Y:S05]  /*207c0*/  BSYNC B1 ;  /* 0x0000000000017941 */ /* 0x000fea0003800000 */
.L_x_1636:
[----:B------:R-:W-:Y:S05]  /*207d0*/  @P2 BRA `(.L_x_1638) ;  /* 0x0000000c00442947 */ /* 0x000fea0003800000 */
[----:B012--5:R-:W-:Y:S01]  /*207e0*/  IADD3 R5, P0, R20, 0x60, RZ ;  /* 0x0000006014057810 */ /* 0x027fe20007f1e0ff */
        /* <DEDUP_REMOVED lines=9> */
[----:B------:R-:W-:-:S02]  /*20880*/  ULDC.64 UR8, c[0x0][0x208] ;  /* 0x0000820000087ab9 */ /* 0x000fc40000000a00 */
[----:B------:R-:W-:-:S04]  /*20890*/  IMAD R20, R20, UR6, RZ ;  /* 0x0000000614147c24 */ /* 0x000fc8000f8e02ff */
        /* <DEDUP_REMOVED lines=13> */
.L_x_1630:
[----:B------:R-:W2:Y:S01]  /*20970*/  LDL R10, [R1+0x64] ;  /* 0x00006400010a7983 */ /* 0x000ea20000100800 */
[----:B------:R-:W-:Y:S01]  /*20980*/  ULDC.64 UR4, c[0x0][0xbd8] ;  /* 0x0002f60000047ab9 */ /* 0x000fe20000000a00 */
[----:B------:R-:W2:Y:S01]  /*20990*/  LDC.64 R2, c[0x0][0xbd8] ;  /* 0x0002f600ff027b82 */ /* 0x000ea20000000a00 */
[----:B------:R-:W-:Y:S01]  /*209a0*/  ISETP.NE.U32.AND P0, PT, RZ, UR4, PT ;  /* 0x00000004ff007c0c */ /* 0x000fe2000bf05070 */
[----:B------:R-:W-:Y:S01]  /*209b0*/  IMAD.MOV.U32 R7, RZ, RZ, RZ ;  /* 0x000000ffff077224 */ /* 0x000fe200078e00ff */
[----:B------:R-:W-:Y:S02]  /*209c0*/  ULDC.64 UR6, c[0x0][0x208] ;  /* 0x0000820000067ab9 */ /* 0x000fe40000000a00 */
[----:B------:R-:W-:Y:S01]  /*209d0*/  ISETP.NE.AND.EX P0, PT, RZ, UR5, PT, P0 ;  /* 0x00000005ff007c0c */ /* 0x000fe2000bf05300 */
[----:B------:R-:W-:Y:S02]  /*209e0*/  ULDC.64 UR4, c[0x0][0xbe0] ;  /* 0x0002f80000047ab9 */ /* 0x000fe40000000a00 */
[----:B------:R-:W-:-:S04]  /*209f0*/  ISETP.NE.U32.AND P1, PT, RZ, UR4, PT ;  /* 0x00000004ff007c0c */ /* 0x000fc8000bf25070 */
[----:B------:R-:W-:Y:S01]  /*20a00*/  ISETP.NE.AND.EX P1, PT, RZ, UR5, PT, P1 ;  /* 0x00000005ff007c0c */ /* 0x000fe2000bf25310 */
[----:B------:R-:W1:-:S12]  /*20a10*/  S2R R8, SR_TID.X ;  /* 0x0000000000087919 */ /* 0x000e580000002100 */
[----:B------:R-:W3:Y:S01]  /*20a20*/  @P1 LDC.64 R4, c[0x0][0xbe0] ;  /* 0x0002f800ff041b82 */ /* 0x000ee20000000a00 */
[----:B------:R-:W-:Y:S02]  /*20a30*/  ULDC UR4, c[0x0][0xa88] ;  /* 0x0002a20000047ab9 */ /* 0x000fe40000000800 */
[----:B------:R-:W-:Y:S02]  /*20a40*/  IMAD.U32 R0, RZ, RZ, UR4 ;  /* 0x00000004ff007e24 */ /* 0x000fe4000f8e00ff */
[----:B-1----:R-:W-:-:S05]  /*20a50*/  VIADD R6, R8, 0xffffff80 ;  /* 0xffffff8008067836 */ /* 0x002fca0000000000 */
[----:B------:R-:W-:Y:S01]  /*20a60*/  ISETP.GT.AND P2, PT, R6, 0x7f, PT ;  /* 0x0000007f0600780c */ /* 0x000fe20003f44270 */
[----:B--2---:R-:W-:-:S04]  /*20a70*/  IMAD.WIDE R2, R10, 0x4, R2 ;  /* 0x000000040a027825 */ /* 0x004fc800078e0202 */
[----:B---3--:R-:W-:Y:S01]  /*20a80*/  @P1 IMAD.WIDE R4, R10, 0x4, R4 ;  /* 0x000000040a041825 */ /* 0x008fe200078e0204 */
        /* <DEDUP_REMOVED lines=8> */
.L_x_1639:
[----:B------:R-:W2:Y:S04]  /*20b10*/  LDL R13, [R1+0x60] ;  /* 0x00006000010d7983 */ /* 0x000ea80000100800 */
[----:B------:R3:W5:Y:S01]  /*20b20*/  LDL R14, [R1+0x6c] ;  /* 0x00006c00010e7983 */ /* 0x0007620000100800 */
[----:B-1----:R-:W-:Y:S01]  /*20b30*/  SHF.R.S32.HI R2, RZ, 0x1f, R10 ;  /* 0x0000001fff027819 */ /* 0x002fe2000001140a */
[----:B------:R-:W-:Y:S01]  /*20b40*/  BSSY B1, `(.L_x_1640) ;  /* 0x000001d000017945 */ /* 0x000fe20003800000 */
[----:B------:R-:W-:Y:S02]  /*20b50*/  SEL R11, R10, RZ, !P0 ;  /* 0x000000ff0a0b7207 */ /* 0x000fe40004000000 */
[----:B------:R-:W-:Y:S02]  /*20b60*/  SHF.R.S32.HI R12, RZ, 0x1f, R229 ;  /* 0x0000001fff0c7819 */ /* 0x000fe400000114e5 */
[----:B------:R-:W-:-:S02]  /*20b70*/  SEL R10, R2, RZ, !P0 ;  /* 0x000000ff020a7207 */ /* 0x000fc40004000000 */
[----:B-----5:R-:W-:Y:S02]  /*20b80*/  SHF.R.S32.HI R6, RZ, 0x1f, R7 ;  /* 0x0000001fff067819 */ /* 0x020fe40000011407 */
[----:B--2---:R-:W-:Y:S01]  /*20b90*/  SHF.R.S32.HI R9, RZ, 0x1f, R13 ;  /* 0x0000001fff097819 */ /* 0x004fe2000001140d */
[----:B---3--:R-:W-:Y:S06]  /*20ba0*/  @P2 BRA `(.L_x_1641) ;  /* 0x0000000000582947 */ /* 0x008fec0003800000 */
[----:B------:R-:W-:-:S04]  /*20bb0*/  IMAD R2, R14, 0x80, R8 ;  /* 0x000000800e027824 */ /* 0x000fc800078e0208 */
        /* <DEDUP_REMOVED lines=21> */
.L_x_1641:
[----:B------:R-:W-:Y:S05]  /*20d10*/  BSYNC B1 ;  /* 0x0000000000017941 */ /* 0x000fea0003800000 */
.L_x_1640:
[----:B------:R-:W-:Y:S01]  /*20d20*/  ULDC.64 UR4, c[0x0][0xaa0] ;  /* 0x0002a80000047ab9 */ /* 0x000fe20000000a00 */
[----:B------:R-:W-:Y:S01]  /*20d30*/  IMAD.MOV.U32 R2, RZ, RZ, R229 ;  /* 0x000000ffff027224 */ /* 0x000fe200078e00e5 */
[----:B------:R-:W-:Y:S01]  /*20d40*/  BSSY B1, `(.L_x_1642) ;  /* 0x000002f000017945 */ /* 0x000fe20003800000 */
[----:B-1----:R-:W-:Y:S02]  /*20d50*/  IMAD.MOV.U32 R3, RZ, RZ, R12 ;  /* 0x000000ffff037224 */ /* 0x002fe400078e000c */
[----:B------:R-:W-:Y:S02]  /*20d60*/  IMAD R4, R6, UR4, RZ ;  /* 0x0000000406047c24 */ /* 0x000fe4000f8e02ff */
[----:B------:R-:W-:-:S04]  /*20d70*/  IMAD.WIDE.U32 R2, R7, UR4, R2 ;  /* 0x0000000407027c25 */ /* 0x000fc8000f8e0002 */
[----:B------:R-:W-:Y:S01]  /*20d80*/  IMAD R7, R7, UR5, R4 ;  /* 0x0000000507077c24 */ /* 0x000fe2000f8e0204 */
[----:B------:R-:W-:Y:S01]  /*20d90*/  ULDC.64 UR4, c[0x0][0xae0] ;  /* 0x0002b80000047ab9 */ /* 0x000fe20000000a00 */
[----:B------:R-:W-:Y:S02]  /*20da0*/  VIADD R15, R229, 0x80 ;  /* 0x00000080e50f7836 */ /* 0x000fe40000000000 */
[----:B------:R-:W-:Y:S02]  /*20db0*/  IMAD R4, R9, UR4, RZ ;  /* 0x0000000409047c24 */ /* 0x000fe4000f8e02ff */
[----:B------:R-:W-:Y:S02]  /*20dc0*/  IMAD.IADD R3, R3, 0x1, R7 ;  /* 0x0000000103037824 */ /* 0x000fe400078e0207 */
[C---:B------:R-:W-:Y:S02]  /*20dd0*/  IMAD R5, R13.reuse, UR5, R4 ;  /* 0x000000050d057c24 */ /* 0x040fe4000f8e0204 */
[----:B------:R-:W-:Y:S01]  /*20de0*/  IMAD.WIDE.U32 R2, R13, UR4, R2 ;  /* 0x000000040d027c25 */ /* 0x000fe2000f8e0002 */
[----:B------:R-:W-:-:S03]  /*20df0*/  ULDC.64 UR4, c[0x0][0xae8] ;  /* 0x0002ba0000047ab9 */ /* 0x000fc60000000a00 */
[----:B------:R-:W-:Y:S02]  /*20e00*/  IMAD R13, R14, -0x80, R0 ;  /* 0xffffff800e0d7824 */ /* 0x000fe400078e0200 */
[C---:B------:R-:W-:Y:S02]  /*20e10*/  VIADD R0, R18.reuse, 0x40 ;  /* 0x0000004012007836 */ /* 0x040fe40000000000 */
[----:B------:R-:W-:Y:S01]  /*20e20*/  IMAD.IADD R3, R3, 0x1, R5 ;  /* 0x0000000103037824 */ /* 0x000fe200078e0205 */
[-C--:B------:R-:W-:Y:S02]  /*20e30*/  ISETP.GE.AND P2, PT, R18, R13.reuse, PT ;  /* 0x0000000d1200720c */ /* 0x080fe40003f46270 */
[-C--:B------:R-:W-:Y:S01]  /*20e40*/  ISETP.GE.AND P0, PT, R0, R13.reuse, PT ;  /* 0x0000000d0000720c */ /* 0x080fe20003f06270 */
[----:B------:R-:W-:Y:S01]  /*20e50*/  IMAD R0, R10, UR4, RZ ;  /* 0x000000040a007c24 */ /* 0x000fe2000f8e02ff */
[----:B------:R-:W-:Y:S01]  /*20e60*/  ISETP.GE.AND P1, PT, R234, R13, PT ;  /* 0x0000000dea00720c */ /* 0x000fe20003f26270 */
[----:B------:R-:W-:-:S04]  /*20e70*/  IMAD.WIDE.U32 R4, R11, UR4, R2 ;  /* 0x000000040b047c25 */ /* 0x000fc8000f8e0002 */
[----:B------:R-:W-:Y:S02]  /*20e80*/  IMAD.MOV.U32 R2, RZ, RZ, R18 ;  /* 0x000000ffff027224 */ /* 0x000fe400078e0012 */
[----:B------:R-:W-:Y:S02]  /*20e90*/  IMAD.MOV.U32 R3, RZ, RZ, R19 ;  /* 0x000000ffff037224 */ /* 0x000fe400078e0013 */
[----:B------:R-:W-:Y:S02]  /*20ea0*/  IMAD R9, R11, UR5, R0 ;  /* 0x000000050b097c24 */ /* 0x000fe4000f8e0200 */
[----:B------:R-:W-:-:S04]  /*20eb0*/  IMAD.WIDE R6, R14, 0x80, R2 ;  /* 0x000000800e067825 */ /* 0x000fc800078e0202 */
[----:B------:R-:W-:Y:S02]  /*20ec0*/  VIADD R14, R229, 0xc0 ;  /* 0x000000c0e50e7836 */ /* 0x000fe40000000000 */
        /* <DEDUP_REMOVED lines=22> */
.L_x_1643:
[----:B------:R-:W-:Y:S05]  /*21030*/  BSYNC B1 ;  /* 0x0000000000017941 */ /* 0x000fea0003800000 */
.L_x_1642:
[----:B------:R-:W2:Y:S01]  /*21040*/  LDL R0, [R1+0x70] ;  /* 0x0000700001007983 */ /* 0x000ea20000100800 */
[----:B------:R-:W-:Y:S01]  /*21050*/  BSSY B1, `(.L_x_1644) ;  /* 0x0000019000017945 */ /* 0x000fe20003800000 */
[----:B--2---:R-:W-:-:S03]  /*21060*/  ISETP.GE.AND P2, PT, R0, R13, PT ;  /* 0x0000000d0000720c */ /* 0x004fc60003f46270 */
[----:B------:R-:W-:Y:S10]  /*21070*/  @P1 BRA `(.L_x_1645) ;  /* 0x0000000000581947 */ /* 0x000ff40003800000 */
[----:B-1----:R-:W-:Y:S01]  /*21080*/  IADD3 R9, P1, R6, 0x20, RZ ;  /* 0x0000002006097810 */ /* 0x002fe20007f3e0ff */
        /* <DEDUP_REMOVED lines=21> */
.L_x_1645:
[----:B------:R-:W-:Y:S05]  /*211e0*/  BSYNC B1 ;  /* 0x0000000000017941 */ /* 0x000fea0003800000 */
.L_x_1644:
[----:B------:R-:W-:Y:S04]  /*211f0*/  BSSY B1, `(.L_x_1646) ;  /* 0x0000018000017945 */ /* 0x000fe80003800000 */
[----:B------:R-:W-:Y:S05]  /*21200*/  @P0 BRA `(.L_x_1647) ;  /* 0x0000000000580947 */ /* 0x000fea0003800000 */
[----:B-12---:R-:W-:Y:S01]  /*21210*/  IADD3 R9, P0, R6, 0x40, RZ ;  /* 0x0000004006097810 */ /* 0x006fe20007f1e0ff */
        /* <DEDUP_REMOVED lines=21> */
.L_x_1647:
[----:B------:R-:W-:Y:S05]  /*21370*/  BSYNC B1 ;  /* 0x0000000000017941 */ /* 0x000fea0003800000 */
.L_x_1646:
        /* <DEDUP_REMOVED lines=23> */
.L_x_1638:
[----:B------:R-:W-:Y:S05]  /*214f0*/  BSYNC B0 ;  /* 0x0000000000007941 */ /* 0x000fea0003800000 */
.L_x_1629:
[----:B------:R-:W3:Y:S01]  /*21500*/  LDL R0, [R1+0x1c] ;  /* 0x00001c0001007983 */ /* 0x000ee20000100800 */
[----:B------:R-:W-:Y:S02]  /*21510*/  ULDC UR4, c[0x0][0xc14] ;  /* 0x0003050000047ab9 */ /* 0x000fe40000000800 */
[----:B---3--:R-:W-:-:S13]  /*21520*/  ISETP.GE.AND P0, PT, R0, UR4, PT ;  /* 0x0000000400007c0c */ /* 0x008fda000bf06270 */
[----:B------:R-:W-:Y:S05]  /*21530*/  @!P0 BRA `(.L_x_1648) ;  /* 0xfffffdfc00bc8947 */ /* 0x000fea000383ffff */
[----:B------:R-:W-:Y:S05]  /*21540*/  BRA `(.L_x_1336) ;  /* 0x0000006c008c7947 */ /* 0x000fea0003800000 */
.L_x_1334:
[----:B------:R-:W-:-:S08]  /*21550*/  NOP ;  /* 0x0000000000007918 */ /* 0x000fd00000000000 */
[----:B0-----:R-:W0:-:S00]  /*21560*/  USETMAXREG.DEALLOC.CTAPOOL 0x18 ;  /* 0x00000018000079c8 */ /* 0x001e0000080e0500 */
[----:B0-----:R-:W-:-:S06]  /*21570*/  LOP3.LUT R0, R0, 0x3, RZ, 0xc0, !PT ;  /* 0x0000000300007812 */ /* 0x001fcc00078ec0ff */
[----:B------:R-:W0:Y:S02]  /*21580*/  SHFL.IDX PT, R0, R0, RZ, 0x1f ;  /* 0x00001fff00007589 */ /* 0x000e2400000e0000 */
[----:B0-----:R-:W-:-:S13]  /*21590*/  ISETP.NE.AND P0, PT, R0, RZ, PT ;  /* 0x000000ff0000720c */ /* 0x001fda0003f05270 */
[----:B------:R-:W-:Y:S05]  /*215a0*/  @P0 BRA `(.L_x_1336) ;  /* 0x0000006c00740947 */ /* 0x000fea0003800000 */
        /* <DEDUP_REMOVED lines=17> */
[----:B------:R-:W-:-:S09]  /*216c0*/  LOP3.LUT R0, R0, 0xfffffffe, RZ, 0xc0, !PT ;  /* 0xfffffffe00007812 */ /* 0x000fd200078ec0ff */
        /* <DEDUP_REMOVED lines=14> */
[----:B-1----:R-:W-:Y:S01]  /*217b0*/  SEL R3, R6, RZ, P0 ;  /* 0x000000ff06037207 */ /* 0x002fe20000000000 */
[----:B------:R-:W-:Y:S01]  /*217c0*/  IMAD.MOV.U32 R6, RZ, RZ, RZ ;  /* 0x000000ffff067224 */ /* 0x000fe200078e00ff */
        /* <DEDUP_REMOVED lines=22> */
.L_x_1653:
        /* <DEDUP_REMOVED lines=16> */
.L_x_1652:
[----:B------:R-:W-:Y:S05]  /*21a30*/  BSYNC B0 ;  /* 0x0000000000007941 */ /* 0x000fea0003800000 */
.L_x_1651:
        /* <DEDUP_REMOVED lines=25> */
.L_x_1649:
[----:B------:R-:W-:Y:S01]  /*21bd0*/  IMAD.IADD R7, R5, 0x1, -R2 ;  /* 0x0000000105077824 */ /* 0x000fe200078e0a02 */
[----:B------:R-:W-:-:S03]  /*21be0*/  ULDC.64 UR8, c[0x0][0x208] ;  /* 0x0000820000087ab9 */ /* 0x000fc60000000a00 */
        /* <DEDUP_REMOVED lines=19> */
.L_x_1654:
        /* <DEDUP_REMOVED lines=56> */
.L_x_1650:
[----:B------:R-:W-:Y:S02]  /*220a0*/  IMAD.MOV.U32 R17, RZ, RZ, RZ ;  /* 0x000000ffff117224 */ /* 0x000fe400078e00ff */
[----:B------:R-:W-:Y:S02]  /*220b0*/  IMAD.U32 R16, RZ, RZ, UR6 ;  /* 0x00000006ff107e24 */ /* 0x000fe4000f8e00ff */
[----:B------:R-:W-:-:S07]  /*220c0*/  IMAD.MOV.U32 R18, RZ, RZ, RZ ;  /* 0x000000ffff127224 */ /* 0x000fce00078e00ff */
.L_x_1655:
        /* <DEDUP_REMOVED lines=16> */
[----:B------:R-:W-:Y:S01]  /*221d0*/  ULDC.64 UR36, c[0x0][0x198] ;  /* 0x0000660000247ab9 */ /* 0x000fe20000000a00 */
[----:B------:R-:W-:Y:S02]  /*221e0*/  ULDC UR38, c[0x0][0xc] ;  /* 0x0000030000267ab9 */ /* 0x000fe40000000800 */
[----:B------:R1:W-:Y:S04]  /*221f0*/  STL [R1+0x10], R0 ;  /* 0x0000100001007387 */ /* 0x0003e80000100800 */
[----:B------:R1:W-:Y:S04]  /*22200*/  STL [R1+0xc], RZ ;  /* 0x00000cff01007387 */ /* 0x0003e80000100800 */
[----:B------:R1:W-:Y:S04]  /*22210*/  STL [R1], RZ ;  /* 0x000000ff01007387 */ /* 0x0003e80000100800 */
[----:B------:R1:W-:Y:S02]  /*22220*/  STL [R1+0x8], R0 ;  /* 0x0000080001007387 */ /* 0x0003e40000100800 */
.L_x_1759:
[----:B------:R-:W-:Y:S05]  /*22230*/  YIELD ;  /* 0x0000000000007946 */ /* 0x000fea0003800000 */
[----:B------:R-:W-:Y:S01]  /*22240*/  ULDC.64 UR4, c[0x0][0xa28] ;  /* 0x00028a0000047ab9 */ /* 0x000fe20000000a00 */
[----:B------:R-:W-:Y:S01]  /*22250*/  IMAD.MOV.U32 R9, RZ, RZ, RZ ;  /* 0x000000ffff097224 */ /* 0x000fe200078e00ff */
[----:B------:R-:W-:Y:S01]  /*22260*/  ISETP.NE.U32.AND P0, PT, RZ, UR4, PT ;  /* 0x00000004ff007c0c */ /* 0x000fe2000bf05070 */
[----:B------:R-:W-:Y:S01]  /*22270*/  ULDC.64 UR6, c[0x0][0x208] ;  /* 0x0000820000067ab9 */ /* 0x000fe20000000a00 */
[----:B-1----:R-:W-:Y:S01]  /*22280*/  IMAD.MOV.U32 R0, RZ, RZ, RZ ;  /* 0x000000ffff007224 */ /* 0x002fe200078e00ff */
[----:B------:R-:W-:Y:S01]  /*22290*/  ULDC.64 UR8, c[0x0][0xa08] ;  /* 0x0002820000087ab9 */ /* 0x000fe20000000a00 */
[----:B------:R-:W-:Y:S01]  /*222a0*/  ISETP.NE.AND.EX P0, PT, RZ, UR5, PT, P0 ;  /* 0x00000005ff007c0c */ /* 0x000fe2000bf05300 */
[----:B------:R-:W-:Y:S01]  /*222b0*/  ULDC.64 UR4, c[0x0][0xa00] ;  /* 0x0002800000047ab9 */ /* 0x000fe20000000a00 */
[----:B------:R-:W-:-:S11]  /*222c0*/  ULDC.64 UR10, c[0x0][0xa10] ;  /* 0x00028400000a7ab9 */ /* 0x000fd60000000a00 */
        /* <DEDUP_REMOVED lines=12> */
[----:B------:R-:W1:Y:S01]  /*22390*/  @P0 LDC.64 R4, c[0x0][0xa18] ;  /* 0x00028600ff040b82 */ /* 0x000e620000000a00 */
[----:B------:R-:W-:-:S04]  /*223a0*/  ISETP.NE.U32.AND P1, PT, RZ, UR8, PT ;  /* 0x00000008ff007c0c */ /* 0x000fc8000bf25070 */
[----:B------:R-:W-:Y:S02]  /*223b0*/  ISETP.NE.AND.EX P3, PT, RZ, UR9, PT, P1 ;  /* 0x00000009ff007c0c */ /* 0x000fe4000bf65310 */
[----:B------:R-:W-:-:S04]  /*223c0*/  ISETP.NE.U32.AND P1, PT, RZ, UR10, PT ;  /* 0x0000000aff007c0c */ /* 0x000fc8000bf25070 */
[----:B------:R-:W-:Y:S01]  /*223d0*/  ISETP.NE.AND.EX P1, PT, RZ, UR11, PT, P1 ;  /* 0x0000000bff007c0c */ /* 0x000fe2000bf25310 */
[----:B-1----:R-:W-:Y:S01]  /*223e0*/  @P0 IMAD.WIDE R4, R19, 0x4, R4 ;  /* 0x0000000413040825 */ /* 0x002fe200078e0204 */
[----:B--2---:R1:W-:Y:S03]  /*223f0*/  STL [R1+0x28], R0 ;  /* 0x0000280001007387 */ /* 0x0043e60000100800 */
[----:B-1----:R-:W-:Y:S01]  /*22400*/  IMAD.U32 R0, RZ, RZ, UR4 ;  /* 0x00000004ff007e24 */ /* 0x002fe2000f8e00ff */
[----:B------:R-:W-:Y:S02]  /*22410*/  ULDC.64 UR4, c[0x0][0x3f8] ;  /* 0x0000fe0000047ab9 */ /* 0x000fe40000000a00 */
[----:B------:R-:W-:-:S03]  /*22420*/  UISETP.NE.U32.AND UP0, UPT, UR4, URZ, UPT ;  /* 0x0000003f0400728c */ /* 0x000fc6000bf05070 */
[----:B------:R-:W-:Y:S01]  /*22430*/  ULDC UR4, c[0x0][0x404] ;  /* 0x0001010000047ab9 */ /* 0x000fe20000000800 */
[----:B------:R-:W-:Y:S01]  /*22440*/  UISETP.NE.AND.EX UP0, UPT, UR5, URZ, UPT, UP0 ;  /* 0x0000003f0500728c */ /* 0x000fe2000bf05300 */
[----:B------:R1:W5:Y:S01]  /*22450*/  @P0 LDG.E R0, desc[UR6][R4.64] ;  /* 0x0000000604000981 */ /* 0x000362000c1e1900 */
[----:B------:R-:W-:Y:S01]  /*22460*/  ULDC UR6, c[0x0][0x338] ;  /* 0x0000ce0000067ab9 */ /* 0x000fe20000000800 */
[----:B------:R-:W-:Y:S01]  /*22470*/  ULDC UR5, c[0x0][0x2e0] ;  /* 0x0000b80000057ab9 */ /* 0x000fe20000000800 */
[----:B------:R-:W-:Y:S01]  /*22480*/  USEL UR4, UR4, 0x1, UP0 ;  /* 0x0000000104047887 */ /* 0x000fe20008000000 */
[----:B------:R-:W-:-:S03]  /*22490*/  IMAD.U32 R10, RZ, RZ, UR6 ;  /* 0x00000006ff0a7e24 */ /* 0x000fc6000f8e00ff */
[----:B------:R-:W-:-:S06]  /*224a0*/  UIMAD UR4, UR4, UR5, URZ ;  /* 0x00000005040472a4 */ /* 0x000fcc000f8e023f */
[----:B-1----:R-:W-:Y:S01]  /*224b0*/  IMAD.U32 R4, RZ, RZ, UR4 ;  /* 0x00000004ff047e24 */ /* 0x002fe2000f8e00ff */
[----:B------:R-:W-:Y:S06]  /*224c0*/  @P0 BRA `(.L_x_1657) ;  /* 0x0000000000140947 */ /* 0x000fec0003800000 */
[----:B------:R-:W-:Y:S05]  /*224d0*/  @!P2 BRA `(.L_x_1657) ;  /* 0x000000000010a947 */ /* 0x000fea0003800000 */
[----:B------:R-:W-:Y:S02]  /*224e0*/  ULDC.64 UR4, c[0x0][0x208] ;  /* 0x0000820000047ab9 */ /* 0x000fe40000000a00 */
[----:B------:R-:W2:Y:S04]  /*224f0*/  LDG.E R5, desc[UR4][R2.64] ;  /* 0x0000000402057981 */ /* 0x000ea8000c1e1900 */
[----:B-----5:R-:W2:Y:S02]  /*22500*/  LDG.E R0, desc[UR4][R2.64+0x4] ;  /* 0x0000040402007981 */ /* 0x020ea4000c1e1900 */
[----:B--2---:R-:W-:-:S07]  /*22510*/  IMAD.IADD R0, R0, 0x1, -R5 ;  /* 0x0000000100007824 */ /* 0x004fce00078e0a05 */
.L_x_1657:
[----:B------:R-:W1:Y:S01]  /*22520*/  LDC.64 R6, c[0x0][0xa08] ;  /* 0x00028200ff067b82 */ /* 0x000e620000000a00 */
[----:B------:R-:W-:Y:S01]  /*22530*/  IMAD.MOV.U32 R8, RZ, RZ, RZ ;  /* 0x000000ffff087224 */ /* 0x000fe200078e00ff */
[----:B------:R-:W-:-:S06]  /*22540*/  ULDC.64 UR4, c[0x0][0x208] ;  /* 0x0000820000047ab9 */ /* 0x000fcc0000000a00 */
[----:B------:R-:W2:Y:S01]  /*22550*/  LDC.64 R2, c[0x0][0xa10] ;  /* 0x00028400ff027b82 */ /* 0x000ea20000000a00 */
[----:B-1----:R-:W-:-:S05]  /*22560*/  IMAD.WIDE R6, R19, 0x4, R6 ;  /* 0x0000000413067825 */ /* 0x002fca00078e0206 */
[----:B------:R-:W3:Y:S01]  /*22570*/  @P3 LDG.E R8, desc[UR4][R6.64] ;  /* 0x0000000406083981 */ /* 0x000ee2000c1e1900 */
[----:B------:R-:W-:Y:S02]  /*22580*/  IMAD.MOV.U32 R5, RZ, RZ, RZ ;  /* 0x000000ffff057224 */ /* 0x000fe400078e00ff */
[----:B--2---:R-:W-:-:S05]  /*22590*/  IMAD.WIDE R2, R19, 0x4, R2 ;  /* 0x0000000413027825 */ /* 0x004fca00078e0202 */
[----:B------:R1:W5:Y:S01]  /*225a0*/  @P1 LDG.E R5, desc[UR4][R2.64] ;  /* 0x0000000402051981 */ /* 0x000362000c1e1900 */
[----:B------:R-:W-:Y:S02]  /*225b0*/  ULDC.64 UR4, c[0x0][0xa20] ;  /* 0x0002880000047ab9 */ /* 0x000fe40000000a00 */
[----:B------:R-:W-:-:S04]  /*225c0*/  ISETP.NE.U32.AND P0, PT, RZ, UR4, PT ;  /* 0x00000004ff007c0c */ /* 0x000fc8000bf05070 */
[----:B------:R-:W-:Y:S01]  /*225d0*/  ISETP.NE.AND.EX P0, PT, RZ, UR5, PT, P0 ;  /* 0x00000005ff007c0c */ /* 0x000fe2000bf05300 */
[----:B---3-5:R-:W-:-:S05]  /*225e0*/  IMAD.IADD R8, R8, 0x1, R9 ;  /* 0x0000000108087824 */ /* 0x028fca00078e0209 */
[----:B------:R1:W-:Y:S07]  /*225f0*/  STL [R1+0x4], R8 ;  /* 0x0000040801007387 */ /* 0x0003ee0000100800 */
[----:B------:R-:W-:Y:S05]  /*22600*/  @!P0 BRA `(.L_x_1658) ;  /* 0x0000000000148947 */ /* 0x000fea0003800000 */
[----:B------:R-:W2:Y:S01]  /*22610*/  LDC.64 R6, c[0x0][0xa20] ;  /* 0x00028800ff067b82 */ /* 0x000ea20000000a00 */
[----:B------:R-:W-:Y:S01]  /*22620*/  ULDC.64 UR4, c[0x0][0x208] ;  /* 0x0000820000047ab9 */ /* 0x000fe20000000a00 */
[----:B--2---:R-:W-:-:S05]  /*22630*/  IMAD.WIDE R6, R19, 0x4, R6 ;  /* 0x0000000413067825 */ /* 0x004fca00078e0206 */
[----:B------:R2:W5:Y:S01]  /*22640*/  LDG.E R4, desc[UR4][R6.64] ;  /* 0x0000000406047981 */ /* 0x000562000c1e1900 */
[----:B------:R-:W-:Y:S05]  /*22650*/  BRA `(.L_x_1659) ;  /* 0x0000000000147947 */ /* 0x000fea0003800000 */
.L_x_1658:
[----:B------:R-:W-:Y:S05]  /*22660*/  @!P3 BRA `(.L_x_1659) ;  /* 0x000000000010b947 */ /* 0x000fea0003800000 */
[----:B------:R-:W-:Y:S02]  /*22670*/  ULDC.64 UR4, c[0x0][0x208] ;  /* 0x0000820000047ab9 */ /* 0x000fe40000000a00 */
[----:B------:R-:W2:Y:S04]  /*22680*/  LDG.E R4, desc[UR4][R6.64] ;  /* 0x0000000406047981 */ /* 0x000ea8000c1e1900 */
[----:B------:R-:W2:Y:S02]  /*22690*/  LDG.E R6, desc[UR4][R6.64+0x4] ;  /* 0x0000040406067981 */ /* 0x000ea4000c1e1900 */
[----:B--2---:R-:W-:-:S07]  /*226a0*/  IMAD.IADD R4, R6, 0x1, -R4 ;  /* 0x0000000106047824 */ /* 0x004fce00078e0a04 */
.L_x_1659:
[----:B------:R-:W-:Y:S02]  /*226b0*/  ULDC.64 UR4, c[0x0][0x208] ;  /* 0x0000820000047ab9 */ /* 0x000fe40000000a00 */
[----:B--2---:R-:W2:Y:S04]  /*226c0*/  @P1 LDG.E R6, desc[UR4][R2.64] ;  /* 0x0000000402061981 */ /* 0x004ea8000c1e1900 */
[----:B-1----:R-:W2:Y:S01]  /*226d0*/  @P1 LDG.E R2, desc[UR4][R2.64+0x4] ;  /* 0x0000040402021981 */ /* 0x002ea2000c1e1900 */
[----:B-----5:R-:W-:Y:S01]  /*226e0*/  IMAD.IADD R9, R4, 0x1, -R9 ;  /* 0x0000000104097824 */ /* 0x020fe200078e0a09 */
[----:B------:R-:W-:Y:S01]  /*226f0*/  LEA R4, R17, 0x80, 0x7 ;  /* 0x0000008011047811 */ /* 0x000fe200078e38ff */
[----:B--2---:R-:W-:-:S04]  /*22700*/  @P1 IMAD.IADD R10, R2, 0x1, -R6 ;  /* 0x00000001020a1824 */ /* 0x004fc800078e0a06 */
[----:B------:R-:W-:-:S04]  /*22710*/  IMAD.IADD R8, R9, 0x1, R10 ;  /* 0x0000000109087824 */ /* 0x000fc800078e020a */
[C---:B------:R-:W-:Y:S01]  /*22720*/  VIADD R20, R8.reuse, 0x3f ;  /* 0x0000003f08147836 */ /* 0x040fe20000000000 */
[----:B------:R-:W-:-:S04]  /*22730*/  IADD3 R4, R8, R4, -R0 ;  /* 0x0000000408047210 */ /* 0x000fc80007ffe800 */
[----:B------:R-:W-:-:S04]  /*22740*/  SHF.R.S32.HI R2, RZ, 0x1f, R20 ;  /* 0x0000001fff027819 */ /* 0x000fc80000011414 */
[----:B------:R-:W-:Y:S02]  /*22750*/  LEA.HI R20, R2, R20, RZ, 0x6 ;  /* 0x0000001402147211 */ /* 0x000fe400078f30ff */
[----:B------:R-:W1:Y:S02]  /*22760*/  LDC.64 R2, c[0x0][0x9e0] ;  /* 0x00027800ff027b82 */ /* 0x000e640000000a00 */
[----:B------:R-:W-:Y:S02]  /*22770*/  SHF.R.S32.HI R20, RZ, 0x6, R20 ;  /* 0x00000006ff147819 */ /* 0x000fe40000011414 */
[----:B-1----:R-:W-:Y:S01]  /*22780*/  ISETP.GE.AND P2, PT, R3, 0x1, PT ;  /* 0x000000010300780c */ /* 0x002fe20003f46270 */
[----:B------:R-:W-:-:S12]  /*22790*/  IMAD.IADD R2, R4, 0x1, R2 ;  /* 0x0000000104027824 */ /* 0x000fd800078e0202 */
[----:B------:R-:W-:Y:S05]  /*227a0*/  @!P2 BRA `(.L_x_1660) ;  /* 0x000000000048a947 */ /* 0x000fea0003800000 */
        /* <DEDUP_REMOVED lines=11> */
.L_x_1662:
[----:B------:R-:W-:-:S13]  /*22860*/  ISETP.NE.AND P0, PT, R3, 0x1, PT ;  /* 0x000000010300780c */ /* 0x000fda0003f05270 */
[----:B------:R-:W1:Y:S02]  /*22870*/  @P0 LDC.64 R6, c[0x0][0x9e8] ;  /* 0x00027a00ff060b82 */ /* 0x000e640000000a00 */
[----:B-1----:R-:W-:-:S05]  /*22880*/  @P0 IMAD.HI.U32 R6, R11, R6, RZ ;  /* 0x000000060b060227 */ /* 0x002fca00078e00ff */
[----:B------:R-:W-:-:S07]  /*22890*/  @P0 SHF.R.U32.HI R11, RZ, R7, R6 ;  /* 0x00000007ff0b0219 */ /* 0x000fce0000011606 */
.L_x_1663:
[----:B------:R-:W-:Y:S05]  /*228a0*/  BSYNC B0 ;  /* 0x0000000000007941 */ /* 0x000fea0003800000 */
.L_x_1661:
[----:B------:R-:W-:-:S05]  /*228b0*/  IMAD R11, R11, R3, R3 ;  /* 0x000000030b0b7224 */ /* 0x000fca00078e0203 */
[----:B------:R-:W-:-:S07]  /*228c0*/  VIMNMX R2, R2, R11, PT ;  /* 0x0000000b02027248 */ /* 0x000fce0003fe0100 */
.L_x_1660:
        /* <DEDUP_REMOVED lines=15> */
.L_x_1666:
[----:B------:R-:W-:Y:S01]  /*229c0*/  ISETP.NE.AND P0, PT, R3, 0x1, PT ;  /* 0x000000010300780c */ /* 0x000fe20003f05270 */
[----:B------:R-:W-:-:S12]  /*229d0*/  IMAD.MOV.U32 R11, RZ, RZ, R0 ;  /* 0x000000ffff0b7224 */ /* 0x000fd800078e0000 */
[----:B------:R-:W1:Y:S02]  /*229e0*/  @P0 LDC.64 R6, c[0x0][0x9e8] ;  /* 0x00027a00ff060b82 */ /* 0x000e640000000a00 */
[----:B-1----:R-:W-:-:S05]  /*229f0*/  @P0 IMAD.HI.U32 R6, R0, R6, RZ ;  /* 0x0000000600060227 */ /* 0x002fca00078e00ff */
[----:B------:R-:W-:-:S07]  /*22a00*/  @P0 SHF.R.U32.HI R11, RZ, R7, R6 ;  /* 0x00000007ff0b0219 */ /* 0x000fce0000011606 */
.L_x_1667:
[----:B------:R-:W-:Y:S05]  /*22a10*/  BSYNC B0 ;  /* 0x0000000000007941 */ /* 0x000fea0003800000 */
.L_x_1665:
[----:B------:R-:W-:-:S05]  /*22a20*/  IMAD R3, R11, R3, RZ ;  /* 0x000000030b037224 */ /* 0x000fca00078e02ff */
[----:B------:R-:W-:-:S07]  /*22a30*/  VIMNMX R8, R8, R3, !PT ;  /* 0x0000000308087248 */ /* 0x000fce0007fe0100 */
.L_x_1664:
[----:B------:R-:W-:Y:S01]  /*22a40*/  VIADD R2, R2, 0x3f ;  /* 0x0000003f02027836 */ /* 0x000fe20000000000 */
[----:B------:R-:W-:Y:S01]  /*22a50*/  BSSY B0, `(.L_x_1668) ;  /* 0x0000103000007945 */ /* 0x000fe20003800000 */
[----:B------:R-:W-:-:S03]  /*22a60*/  PLOP3.LUT P2, PT, PT, PT, PT, 0x80, 0x0 ;  /* 0x000000000000781c */ /* 0x000fc60003f4f070 */
[----:B------:R-:W-:-:S04]  /*22a70*/  SHF.R.S32.HI R3, RZ, 0x1f, R2 ;  /* 0x0000001fff037819 */ /* 0x000fc80000011402 */
[----:B------:R-:W-:Y:S02]  /*22a80*/  LEA.HI R3, R3, R2, RZ, 0x6 ;  /* 0x0000000203037211 */ /* 0x000fe400078f30ff */
[----:B------:R-:W-:Y:S02]  /*22a90*/  SHF.R.S32.HI R2, RZ, 0x1f, R8 ;  /* 0x0000001fff027819 */ /* 0x000fe40000011408 */
[----:B------:R-:W-:Y:S02]  /*22aa0*/  SHF.R.S32.HI R3, RZ, 0x6, R3 ;  /* 0x00000006ff037819 */ /* 0x000fe40000011403 */
[----:B------:R-:W-:Y:S02]  /*22ab0*/  LEA.HI R2, R2, R8, RZ, 0x6 ;  /* 0x0000000802027211 */ /* 0x000fe400078f30ff */
[----:B------:R-:W-:Y:S02]  /*22ac0*/  VIMNMX R3, R20, R3, PT ;  /* 0x0000000314037248 */ /* 0x000fe40003fe0100 */
[----:B------:R-:W-:-:S03]  /*22ad0*/  SHF.R.S32.HI R2, RZ, 0x6, R2 ;  /* 0x00000006ff027819 */ /* 0x000fc60000011402 */
[----:B------:R-:W-:Y:S01]  /*22ae0*/  IMAD R3, R3, 0x40, -R9 ;  /* 0x0000004003037824 */ /* 0x000fe200078e0a09 */
[----:B------:R-:W-:-:S04]  /*22af0*/  VIMNMX R2, RZ, R2, !PT ;  /* 0x00000002ff027248 */ /* 0x000fc80007fe0100 */
[----:B------:R-:W-:Y:S01]  /*22b00*/  VIMNMX R3, R3, R10, PT ;  /* 0x0000000a03037248 */ /* 0x000fe20003fe0100 */
[----:B------:R-:W-:-:S05]  /*22b10*/  IMAD R2, R2, 0x40, -R9 ;  /* 0x0000004002027824 */ /* 0x000fca00078e0a09 */
[----:B------:R-:W-:-:S04]  /*22b20*/  VIMNMX R2, RZ, R2, !PT ;  /* 0x00000002ff027248 */ /* 0x000fc80007fe0100 */
[----:B------:R-:W-:Y:S02]  /*22b30*/  ISETP.GT.AND P0, PT, R3, R2, PT ;  /* 0x000000020300720c */ /* 0x000fe40003f04270 */
[----:B------:R-:W-:-:S05]  /*22b40*/  SHF.R.U32.HI R2, RZ, 0x6, R2 ;  /* 0x00000006ff027819 */ /* 0x000fca0000011602 */
[----:B------:R-:W-:-:S06]  /*22b50*/  IMAD.MOV.U32 R7, RZ, RZ, R2 ;  /* 0x000000ffff077224 */ /* 0x000fcc00078e0002 */
[----:B------:R-:W-:-:S05]  /*22b60*/  @P0 VIADD R3, R3, 0x3f ;  /* 0x0000003f03030836 */ /* 0x000fca0000000000 */
[----:B------:R-:W-:-:S04]  /*22b70*/  @P0 SHF.R.S32.HI R6, RZ, 0x1f, R3 ;  /* 0x0000001fff060819 */ /* 0x000fc80000011403 */
[----:B------:R-:W-:-:S04]  /*22b80*/  @P0 LEA.HI R6, R6, R3, RZ, 0x6 ;  /* 0x0000000306060211 */ /* 0x000fc800078f30ff */
[----:B------:R-:W-:-:S04]  /*22b90*/  @P0 SHF.R.S32.HI R7, RZ, 0x6, R6 ;  /* 0x00000006ff070819 */ /* 0x000fc80000011406 */
[----:B------:R-:W-:-:S13]  /*22ba0*/  ISETP.GT.AND P0, PT, R7, R2, PT ;  /* 0x000000020700720c */ /* 0x000fda0003f04270 */
[----:B------:R-:W-:Y:S05]  /*22bb0*/  @!P0 BRA `(.L_x_1669) ;  /* 0x0000000c00b08947 */ /* 0x000fea0003800000 */
[----:B------:R-:W1:Y:S01]  /*22bc0*/  LDC R3, c[0x0][0x428] ;  /* 0x00010a00ff037b82 */ /* 0x000e620000000800 */
[----:B------:R-:W-:Y:S01]  /*22bd0*/  UMOV UR4, 0xffffffff ;  /* 0xffffffff00047882 */ /* 0x000fe20000000000 */
[----:B-1----:R-:W-:Y:S01]  /*22be0*/  ISETP.NE.AND P0, PT, R3, 0x1, PT ;  /* 0x000000010300780c */ /* 0x002fe20003f05270 */
[----:B------:R-:W-:-:S12]  /*22bf0*/  IMAD.MOV.U32 R3, RZ, RZ, R18 ;  /* 0x000000ffff037224 */ /* 0x000fd800078e0012 */
[----:B------:R-:W1:Y:S08]  /*22c00*/  @P0 LDC R8, c[0x0][0x42c] ;  /* 0x00010b00ff080b82 */ /* 0x000e700000000800 */
[----:B------:R-:W2:Y:S01]  /*22c10*/  @P0 LDC R6, c[0x0][0x430] ;  /* 0x00010c00ff060b82 */ /* 0x000ea20000000800 */
[----:B-1----:R-:W-:-:S05]  /*22c20*/  @P0 IMAD.HI.U32 R8, R18, R8, RZ ;  /* 0x0000000812080227 */ /* 0x002fca00078e00ff */
[----:B--2---:R-:W-:Y:S02]  /*22c30*/  @P0 SHF.R.U32.HI R3, RZ, R6, R8 ;  /* 0x00000006ff030219 */ /* 0x004fe40000011608 */
[----:B------:R-:W-:Y:S01]  /*22c40*/  SEL R6, R19, RZ, !P1 ;  /* 0x000000ff13067207 */ /* 0x000fe20004800000 */
[----:B------:R-:W-:Y:S06]  /*22c50*/  BRA.DIV UR4, `(.L_x_1670) ;  /* 0x0000006e04e87947 */ /* 0x000fec000b800000 */
.L_x_1874:
[----:B------:R-:W-:-:S03]  /*22c60*/  UMOV UR4, 0xffffffff ;  /* 0xffffffff00047882 */ /* 0x000fc60000000000 */
[----:B------:R-:W-:Y:S05]  /*22c70*/  BRA.DIV UR4, `(.L_x_1671) ;  /* 0x0000007204147947 */ /* 0x000fea000b800000 */
[----:B------:R-:W-:-:S13]  /*22c80*/  ELECT P6, URZ, PT ;  /* 0x00000000003f782f */ /* 0x000fda00038c0000 */
.L_x_1877:
[----:B------:R-:W2:Y:S01]  /*22c90*/  LDL R8, [R1+0x24] ;  /* 0x0000240001087983 */ /* 0x000ea20000100800 */
[----:B------:R-:W-:Y:S01]  /*22ca0*/  BSSY B1, `(.L_x_1672) ;  /* 0x000000b000017945 */ /* 0x000fe20003800000 */
[----:B------:R-:W1:Y:S01]  /*22cb0*/  S2R R12, SR_CgaCtaId ;  /* 0x00000000000c7919 */ /* 0x000e620000008800 */
[----:B--2---:R-:W-:-:S05]  /*22cc0*/  VIADD R8, R8, 0x1 ;  /* 0x0000000108087836 */ /* 0x004fca0000000000 */
[----:B------:R-:W-:-:S04]  /*22cd0*/  LEA.HI R9, R8, R8, RZ, 0x1 ;  /* 0x0000000808097211 */ /* 0x000fc800078f08ff */
[----:B------:R-:W-:-:S05]  /*22ce0*/  LOP3.LUT R9, R9, 0xfffffffe, RZ, 0xc0, !PT ;  /* 0xfffffffe09097812 */ /* 0x000fca00078ec0ff */
[----:B------:R-:W-:Y:S01]  /*22cf0*/  IMAD.IADD R8, R8, 0x1, -R9 ;  /* 0x0000000108087824 */ /* 0x000fe200078e0a09 */
[----:B------:R-:W-:-:S04]  /*22d00*/  MOV R9, 0x400 ;  /* 0x0000040000097802 */ /* 0x000fc80000000f00 */
[----:B-1----:R-:W-:Y:S02]  /*22d10*/  LEA R12, R12, R9, 0x18 ;  /* 0x000000090c0c7211 */ /* 0x002fe400078ec0ff */
[----:B------:R-:W-:-:S04]  /*22d20*/  SHF.L.U32 R8, R8, 0x1f, RZ ;  /* 0x0000001f08087819 */ /* 0x000fc800000006ff */
[----:B------:R-:W1:Y:S02]  /*22d30*/  SYNCS.PHASECHK.TRANS64.TRYWAIT P0, [R12+URZ+0x30820], R8 ;  /* 0x030820080c0075a7 */ /* 0x000e64000800017f */
[----:B-1----:R-:W-:Y:S05]  /*22d40*/  @!P0 BRA `(.L_x_1673) ;  /* 0x0000007000008947 */ /* 0x002fea0003800000 */
.L_x_1878:
[----:B------:R-:W-:Y:S05]  /*22d50*/  BSYNC B1 ;  /* 0x0000000000017941 */ /* 0x000fea0003800000 */
.L_x_1672:
[----:B------:R-:W-:Y:S04]  /*22d60*/  BSSY B1, `(.L_x_1674) ;  /* 0x000005d000017945 */ /* 0x000fe80003800000 */
[----:B------:R-:W-:Y:S05]  /*22d70*/  @!P6 BRA `(.L_x_1675) ;  /* 0x00000004006ce947 */ /* 0x000fea0003800000 */
[----:B------:R-:W1:Y:S04]  /*22d80*/  LDL R10, [R1+0xc] ;  /* 0x00000c00010a7983 */ /* 0x000e680000100800 */
[----:B------:R-:W2:Y:S01]  /*22d90*/  LDL R9, [R1+0x10] ;  /* 0x0000100001097983 */ /* 0x000ea20000100800 */
[----:B-1----:R-:W-:Y:S01]  /*22da0*/  IMAD R8, R10, 0x8, R12 ;  /* 0x000000080a087824 */ /* 0x002fe200078e020c */
[----:B--2---:R-:W-:-:S04]  /*22db0*/  SHF.L.U32 R10, R9, 0x1f, RZ ;  /* 0x0000001f090a7819 */ /* 0x004fc800000006ff */
[----:B------:R-:W1:Y:S02]  /*22dc0*/  SYNCS.PHASECHK.TRANS64.TRYWAIT P0, [R8+URZ+0x308a0], R10 ;  /* 0x0308a00a080075a7 */ /* 0x000e64000800017f */
[----:B-1----:R-:W-:Y:S05]  /*22dd0*/  @!P0 BRA `(.L_x_1676) ;  /* 0x0000006c00f08947 */ /* 0x002fea0003800000 */
.L_x_1879:
[----:B------:R-:W2:Y:S02]  /*22de0*/  S2R R9, SR_TID.X ;  /* 0x0000000000097919 */ /* 0x000ea40000002100 */
[----:B--2---:R-:W-:-:S04]  /*22df0*/  LOP3.LUT R9, R9, 0x7f, RZ, 0xc0, !PT ;  /* 0x0000007f09097812 */ /* 0x004fc800078ec0ff */
[----:B------:R-:W-:-:S13]  /*22e00*/  ISETP.NE.AND P1, PT, R9, RZ, PT ;  /* 0x000000ff0900720c */ /* 0x000fda0003f25270 */
[----:B------:R-:W-:Y:S05]  /*22e10*/  @P1 BRA `(.L_x_1677) ;  /* 0x00000000001c1947 */ /* 0x000fea0003800000 */
[----:B------:R-:W2:Y:S02]  /*22e20*/  S2R R9, SR_TID.X ;  /* 0x0000000000097919 */ /* 0x000ea40000002100 */
[----:B--2---:R-:W-:-:S04]  /*22e30*/  LOP3.LUT R9, R9, 0x1f, RZ, 0xc0, !PT ;  /* 0x0000001f09097812 */ /* 0x004fc800078ec0ff */
[----:B------:R-:W-:Y:S01]  /*22e40*/  ISETP.NE.AND P0, PT, R9, RZ, PT ;  /* 0x000000ff0900720c */ /* 0x000fe20003f05270 */
[----:B------:R-:W-:-:S04]  /*22e50*/  IMAD.MOV.U32 R9, RZ, RZ, 0x8000 ;  /* 0x00008000ff097424 */ /* 0x000fc800078e00ff */
[----:B------:R2:W-:Y:S08]  /*22e60*/  SYNCS.ARRIVE.TRANS64 RZ, [R8+URZ+0x30890], R9 ;  /* 0x0308900908ff79a7 */ /* 0x0005f0000800003f */
[----:B------:R-:W-:Y:S05]  /*22e70*/  @!P0 BRA `(.L_x_1677) ;  /* 0x0000000000048947 */ /* 0x000fea0003800000 */
[----:B------:R-:W-:Y:S01]  /*22e80*/  BPT.TRAP 0x1 ;  /* 0x000000040000795c */ /* 0x000fe20000300000 */
.L_x_1677:
[----:B--2---:R-:W2:Y:S01]  /*22e90*/  LDL R9, [R1+0xc] ;  /* 0x00000c0001097983 */ /* 0x004ea20000100800 */
[----:B------:R-:W-:Y:S01]  /*22ea0*/  R2UR UR9, R8 ;  /* 0x00000000080972ca */ /* 0x000fe200000e0000 */
[----:B------:R-:W-:Y:S01]  /*22eb0*/  UIADD3 UR4, UP0, UR36, 0x570, URZ ;  /* 0x0000057024047890 */ /* 0x000fe2000ff1e03f */
[----:B------:R-:W-:Y:S01]  /*22ec0*/  R2UR UR12, R3 ;  /* 0x00000000030c72ca */ /* 0x000fe200000e0000 */
[----:B------:R-:W-:Y:S01]  /*22ed0*/  UMOV UR10, URZ ;  /* 0x0000003f000a7c82 */ /* 0x000fe20008000000 */
[----:B------:R-:W-:Y:S01]  /*22ee0*/  R2UR UR13, R6 ;  /* 0x00000000060d72ca */ /* 0x000fe200000e0000 */
[----:B------:R-:W-:Y:S01]  /*22ef0*/  UIADD3.X UR5, URZ, UR37, URZ, UP0, !UPT ;  /* 0x000000253f057290 */ /* 0x000fe200087fe43f */
[----:B------:R-:W-:Y:S01]  /*22f00*/  UMOV UR6, 0x0 ;  /* 0x0000000000067882 */ /* 0x000fe20000000000 */
[----:B------:R-:W-:Y:S01]  /*22f10*/  UMOV UR7, 0x12f00000 ;  /* 0x12f0000000077882 */ /* 0x000fe20000000000 */
[----:B------:R-:W-:-:S05]  /*22f20*/  UMOV UR17, 0x40 ;  /* 0x0000004000117882 */ /* 0x000fca0000000000 */
[----:B------:R-:W-:Y:S01]  /*22f30*/  UIADD3 UR9, UR9, 0x30890, URZ ;  /* 0x0003089009097890 */ /* 0x000fe2000fffe03f */
[----:B--2---:R-:W-:-:S05]  /*22f40*/  IMAD R9, R9, 0x8000, R12 ;  /* 0x0000800009097824 */ /* 0x004fca00078e020c */
[----:B------:R-:W-:Y:S01]  /*22f50*/  R2UR UR14, R9 ;  /* 0x00000000090e72ca */ /* 0x000fe200000e0000 */
[----:B------:R-:W-:-:S04]  /*22f60*/  IMAD R9, R7, 0x40, R5 ;  /* 0x0000004007097824 */ /* 0x000fc800078e0205 */
[----:B------:R-:W-:-:S05]  /*22f70*/  VIADD R9, R9, 0xffffffc0 ;  /* 0xffffffc009097836 */ /* 0x000fca0000000000 */
[----:B------:R-:W-:-:S03]  /*22f80*/  R2UR UR11, R9 ;  /* 0x00000000090b72ca */ /* 0x000fc600000e0000 */
[----:B------:R-:W-:Y:S02]  /*22f90*/  UIADD3 UR8, UR14, 0x20400, URZ ;  /* 0x000204000e087890 */ /* 0x000fe4000fffe03f */
[----:B------:R-:W-:Y:S02]  /*22fa0*/  UIADD3 UR15, UR14, 0x22400, URZ ;  /* 0x000224000e0f7890 */ /* 0x000fe4000fffe03f */
[----:B------:R-:W-:Y:S02]  /*22fb0*/  UIADD3 UR16, UR14, 0x24400, URZ ;  /* 0x000244000e107890 */ /* 0x000fe4000fffe03f */
[----:B------:R-:W-:-:S04]  /*22fc0*/  UIADD3 UR14, UR14, 0x26400, URZ ;  /* 0x000264000e0e7890 */ /* 0x000fc8000fffe03f */
        /* <DEDUP_REMOVED lines=11> */
[----:B------:R2:W-:Y:S01]  /*23080*/  UTMALDG.4D [UR8], [UR4], desc[UR6] ;  /* 0x00000608040075b4 */ /* 0x0005e20008019000 */
[----:B------:R-:W3:Y:S02]  /*23090*/  SYNCS.PHASECHK.TRANS64.TRYWAIT P0, [R8+URZ+0x308c0], R10 ;  /* 0x0308c00a080075a7 */ /* 0x000ee4000800017f */
[----:B--23--:R-:W-:Y:S05]  /*230a0*/  @!P0 BRA `(.L_x_1678) ;  /* 0x0000006c00508947 */ /* 0x00cfea0003800000 */
.L_x_1880:
[----:B------:R-:W1:Y:S02]  /*230b0*/  LDL R11, [R1+0xc] ;  /* 0x00000c00010b7983 */ /* 0x000e640000100800 */
[----:B-12---:R-:W-:Y:S01]  /*230c0*/  IMAD.SHL.U32 R10, R11, 0x4000, RZ ;  /* 0x000040000b0a7824 */ /* 0x006fe200078e00ff */
[----:B------:R-:W-:Y:S06]  /*230d0*/  @P1 BRA `(.L_x_1679) ;  /* 0x00000000001c1947 */ /* 0x000fec0003800000 */
[----:B------:R-:W1:Y:S02]  /*230e0*/  S2R R11, SR_TID.X ;  /* 0x00000000000b7919 */ /* 0x000e640000002100 */
[----:B-1----:R-:W-:-:S04]  /*230f0*/  LOP3.LUT R11, R11, 0x1f, RZ, 0xc0, !PT ;  /* 0x0000001f0b0b7812 */ /* 0x002fc800078ec0ff */
[----:B------:R-:W-:Y:S01]  /*23100*/  ISETP.NE.AND P0, PT, R11, RZ, PT ;  /* 0x000000ff0b00720c */ /* 0x000fe20003f05270 */
[----:B------:R-:W-:-:S04]  /*23110*/  IMAD.MOV.U32 R11, RZ, RZ, 0x8000 ;  /* 0x00008000ff0b7424 */ /* 0x000fc800078e00ff */
[----:B------:R1:W-:Y:S08]  /*23120*/  SYNCS.ARRIVE.TRANS64 RZ, [R8+URZ+0x308b0], R11 ;  /* 0x0308b00b08ff79a7 */ /* 0x0003f0000800003f */
[----:B------:R-:W-:Y:S05]  /*23130*/  @!P0 BRA `(.L_x_1679) ;  /* 0x0000000000048947 */ /* 0x000fea0003800000 */
[----:B------:R-:W-:Y:S01]  /*23140*/  BPT.TRAP 0x1 ;  /* 0x000000040000795c */ /* 0x000fe20000300000 */
.L_x_1679:
[----:B------:R-:W-:Y:S01]  /*23150*/  IMAD R10, R10, 0x2, R12 ;  /* 0x000000020a0a7824 */ /* 0x000fe200078e020c */
        /* <DEDUP_REMOVED lines=11> */
[----:B------:R-:W-:-:S04]  /*23210*/  UIADD3 UR9, UR9, 0x308b0, URZ ;  /* 0x000308b009097890 */ /* 0x000fc8000fffe03f */
        /* <DEDUP_REMOVED lines=17> */
.L_x_1675:
[----:B------:R-:W-:Y:S05]  /*23330*/  BSYNC B1 ;  /* 0x0000000000017941 */ /* 0x000fea0003800000 */
.L_x_1674:
[----:B-1----:R-:W2:Y:S04]  /*23340*/  LDL.LU R8, [R1+0xc] ;  /* 0x00000c0001087983 */ /* 0x002ea80000300800 */
[----:B------:R-:W3:Y:S01]  /*23350*/  LDL.LU R10, [R1+0x10] ;  /* 0x00001000010a7983 */ /* 0x000ee20000300800 */
[----:B------:R-:W-:Y:S01]  /*23360*/  VIADD R7, R7, 0xfffffffe ;  /* 0xfffffffe07077836 */ /* 0x000fe20000000000 */
[----:B------:R-:W-:Y:S01]  /*23370*/  PLOP3.LUT P2, PT, PT, PT, PT, 0x8, 0x0 ;  /* 0x000000000000781c */ /* 0x000fe20003f4e170 */
[----:B--2---:R-:W-:-:S05]  /*23380*/  VIADD R8, R8, 0x1 ;  /* 0x0000000108087836 */ /* 0x004fca0000000000 */
[----:B------:R-:W-:-:S04]  /*23390*/  ISETP.NE.AND P0, PT, R8, 0x2, PT ;  /* 0x000000020800780c */ /* 0x000fc80003f05270 */
[----:B------:R-:W-:Y:S02]  /*233a0*/  SEL R9, RZ, 0x1, P0 ;  /* 0x00000001ff097807 */ /* 0x000fe40000000000 */
[----:B------:R-:W-:Y:S02]  /*233b0*/  SEL R8, R8, RZ, P0 ;  /* 0x000000ff08087207 */ /* 0x000fe40000000000 */
[----:B---3--:R-:W-:Y:S02]  /*233c0*/  LOP3.LUT R10, R10, R9, RZ, 0x3c, !PT ;  /* 0x000000090a0a7212 */ /* 0x008fe400078e3cff */
[----:B------:R-:W-:-:S03]  /*233d0*/  ISETP.GE.AND P0, PT, R7, R2, PT ;  /* 0x000000020700720c */ /* 0x000fc60003f06270 */
[----:B------:R1:W-:Y:S04]  /*233e0*/  STL [R1+0x10], R10 ;  /* 0x0000100a01007387 */ /* 0x0003e80000100800 */
[----:B------:R1:W-:Y:S06]  /*233f0*/  STL [R1+0xc], R8 ;  /* 0x00000c0801007387 */ /* 0x0003ec0000100800 */
[----:B------:R-:W-:Y:S05]  /*23400*/  @!P0 BRA `(.L_x_1669) ;  /* 0x00000004009c8947 */ /* 0x000fea0003800000 */
.L_x_1686:
[----:B------:R-:W-:Y:S05]  /*23410*/  YIELD ;  /* 0x0000000000007946 */ /* 0x000fea0003800000 */
[----:B------:R-:W-:Y:S04]  /*23420*/  BSSY B1, `(.L_x_1680) ;  /* 0x0000059000017945 */ /* 0x000fe80003800000 */
[----:B--2---:R-:W-:Y:S05]  /*23430*/  @!P6 BRA `(.L_x_1681) ;  /* 0x00000004005ce947 */ /* 0x004fea0003800000 */
[----:B-1----:R-:W2:Y:S04]  /*23440*/  LDL R8, [R1+0xc] ;  /* 0x00000c0001087983 */ /* 0x002ea80000100800 */
[----:B------:R-:W3:Y:S01]  /*23450*/  LDL R9, [R1+0x10] ;  /* 0x0000100001097983 */ /* 0x000ee20000100800 */
[----:B--2---:R-:W-:Y:S01]  /*23460*/  IMAD R8, R8, 0x8, R12 ;  /* 0x0000000808087824 */ /* 0x004fe200078e020c */
[----:B---3--:R-:W-:-:S04]  /*23470*/  SHF.L.U32 R9, R9, 0x1f, RZ ;  /* 0x0000001f09097819 */ /* 0x008fc800000006ff */
[----:B------:R-:W1:Y:S02]  /*23480*/  SYNCS.PHASECHK.TRANS64.TRYWAIT P0, [R8+URZ+0x308a0], R9 ;  /* 0x0308a009080075a7 */ /* 0x000e64000800017f */
[----:B-1----:R-:W-:Y:S05]  /*23490*/  @!P0 BRA `(.L_x_1682) ;  /* 0x0000006800688947 */ /* 0x002fea0003800000 */
.L_x_1881:
        /* <DEDUP_REMOVED lines=11> */
.L_x_1683:
[----:B--2---:R-:W2:Y:S01]  /*23550*/  LDL R10, [R1+0xc] ;  /* 0x00000c00010a7983 */ /* 0x004ea20000100800 */
[----:B------:R-:W-:Y:S01]  /*23560*/  R2UR UR9, R8 ;  /* 0x00000000080972ca */ /* 0x000fe200000e0000 */
[----:B------:R-:W-:Y:S01]  /*23570*/  IMAD R11, R7, 0x40, R5 ;  /* 0x00000040070b7824 */ /* 0x000fe200078e0205 */
        /* <DEDUP_REMOVED lines=8> */
[----:B------:R-:W-:-:S03]  /*23600*/  UMOV UR17, 0x40 ;  /* 0x0000004000117882 */ /* 0x000fc60000000000 */
        /* <DEDUP_REMOVED lines=21> */
.L_x_1882:
[----:B------:R-:W-:Y:S05]  /*23760*/  @P0 BRA `(.L_x_1685) ;  /* 0x00000000001c0947 */ /* 0x000fea0003800000 */
[----:B0-----:R-:W0:Y:S01]  /*23770*/  S2R R13, SR_TID.X ;  /* 0x00000000000d7919 */ /* 0x001e220000002100 */
[----:B-12---:R-:W-:-:S04]  /*23780*/  IMAD.MOV.U32 R9, RZ, RZ, 0x8000 ;  /* 0x00008000ff097424 */ /* 0x006fc800078e00ff */
[----:B------:R3:W-:Y:S01]  /*23790*/  SYNCS.ARRIVE.TRANS64 RZ, [R8+URZ+0x308b0], R9 ;  /* 0x0308b00908ff79a7 */ /* 0x0007e2000800003f */
[----:B0-----:R-:W-:-:S04]  /*237a0*/  LOP3.LUT R13, R13, 0x1f, RZ, 0xc0, !PT ;  /* 0x0000001f0d0d7812 */ /* 0x001fc800078ec0ff */
[----:B------:R-:W-:-:S13]  /*237b0*/  ISETP.NE.AND P1, PT, R13, RZ, PT ;  /* 0x000000ff0d00720c */ /* 0x000fda0003f25270 */
[----:B---3--:R-:W-:Y:S05]  /*237c0*/  @!P1 BRA `(.L_x_1685) ;  /* 0x0000000000049947 */ /* 0x008fea0003800000 */
[----:B------:R-:W-:Y:S01]  /*237d0*/  BPT.TRAP 0x1 ;  /* 0x000000040000795c */ /* 0x000fe20000300000 */
.L_x_1685:
        /* <DEDUP_REMOVED lines=17> */
[----:B---3--:R-:W-:Y:S01]  /*238f0*/  UMOV UR8, UR14 ;  /* 0x0000000e00087c82 */ /* 0x008fe20008000000 */
[----:B------:R-:W-:Y:S01]  /*23900*/  UMOV UR10, UR17 ;  /* 0x00000011000a7c82 */ /* 0x000fe20008000000 */
[----:B------:R-:W-:Y:S01]  /*23910*/  UMOV UR14, 0x80 ;  /* 0x00000080000e7882 */ /* 0x000fe20000000000 */
[----:B------:R3:W-:Y:S02]  /*23920*/  UTMALDG.4D [UR8], [UR4], desc[UR6] ;  /* 0x00000608040075b4 */ /* 0x0007e40008019000 */
[----:B---3--:R-:W-:Y:S01]  /*23930*/  UMOV UR8, UR15 ;  /* 0x0000000f00087c82 */ /* 0x008fe20008000000 */
[----:B------:R-:W-:Y:S01]  /*23940*/  UMOV UR10, UR14 ;  /* 0x0000000e000a7c82 */ /* 0x000fe20008000000 */
[----:B------:R-:W-:Y:S01]  /*23950*/  UMOV UR14, 0xc0 ;  /* 0x000000c0000e7882 */ /* 0x000fe20000000000 */
[----:B------:R3:W-:Y:S02]  /*23960*/  UTMALDG.4D [UR8], [UR4], desc[UR6] ;  /* 0x00000608040075b4 */ /* 0x0007e40008019000 */
[----:B---3--:R-:W-:Y:S01]  /*23970*/  UMOV UR8, UR16 ;  /* 0x0000001000087c82 */ /* 0x008fe20008000000 */
[----:B------:R-:W-:-:S02]  /*23980*/  UMOV UR10, UR14 ;  /* 0x0000000e000a7c82 */ /* 0x000fc40008000000 */
[----:B------:R3:W-:Y:S02]  /*23990*/  UTMALDG.4D [UR8], [UR4], desc[UR6] ;  /* 0x00000608040075b4 */ /* 0x0007e40008019000 */
[----:B---3--:R-:W-:Y:S01]  /*239a0*/  NOP ;  /* 0x0000000000007918 */ /* 0x008fe20000000000 */
.L_x_1681:
[----:B------:R-:W-:Y:S05]  /*239b0*/  BSYNC B1 ;  /* 0x0000000000017941 */ /* 0x000fea0003800000 */
.L_x_1680:
[----:B-12---:R-:W2:Y:S04]  /*239c0*/  LDL.LU R8, [R1+0xc] ;  /* 0x00000c0001087983 */ /* 0x006ea80000300800 */
[----:B------:R-:W3:Y:S01]  /*239d0*/  LDL.LU R10, [R1+0x10] ;  /* 0x00001000010a7983 */ /* 0x000ee20000300800 */
[----:B--2---:R-:W-:-:S05]  /*239e0*/  VIADD R8, R8, 0x1 ;  /* 0x0000000108087836 */ /* 0x004fca0000000000 */
[----:B------:R-:W-:-:S04]  /*239f0*/  ISETP.NE.AND P0, PT, R8, 0x2, PT ;  /* 0x000000020800780c */ /* 0x000fc80003f05270 */
[----:B------:R-:W-:Y:S02]  /*23a00*/  SEL R9, RZ, 0x1, P0 ;  /* 0x00000001ff097807 */ /* 0x000fe40000000000 */
[----:B------:R-:W-:Y:S02]  /*23a10*/  SEL R8, R8, RZ, P0 ;  /* 0x000000ff08087207 */ /* 0x000fe40000000000 */
[----:B---3--:R-:W-:Y:S02]  /*23a20*/  LOP3.LUT R10, R10, R9, RZ, 0x3c, !PT ;  /* 0x000000090a0a7212 */ /* 0x008fe400078e3cff */
[C---:B------:R-:W-:Y:S01]  /*23a30*/  ISETP.GT.AND P0, PT, R7.reuse, R2, PT ;  /* 0x000000020700720c */ /* 0x040fe20003f04270 */
[----:B------:R-:W-:Y:S02]  /*23a40*/  VIADD R7, R7, 0xffffffff ;  /* 0xffffffff07077836 */ /* 0x000fe40000000000 */
[----:B------:R2:W-:Y:S04]  /*23a50*/  STL [R1+0x10], R10 ;  /* 0x0000100a01007387 */ /* 0x0005e80000100800 */
[----:B------:R2:W-:Y:S06]  /*23a60*/  STL [R1+0xc], R8 ;  /* 0x00000c0801007387 */ /* 0x0005ec0000100800 */
[----:B------:R-:W-:Y:S05]  /*23a70*/  @P0 BRA `(.L_x_1686) ;  /* 0xfffffff800640947 */ /* 0x000fea000383ffff */
.L_x_1669:
[----:B------:R-:W-:Y:S05]  /*23a80*/  BSYNC B0 ;  /* 0x0000000000007941 */ /* 0x000fea0003800000 */
.L_x_1668:
[----:B------:R-:W3:Y:S01]  /*23a90*/  LDC.64 R2, c[0x0][0x9e0] ;  /* 0x00027800ff027b82 */ /* 0x000ee20000000a00 */
[----:B------:R-:W-:Y:S07]  /*23aa0*/  @!P2 WARPSYNC.ALL ;  /* 0x000000000000a948 */ /* 0x000fee0003800000 */
[----:B------:R-:W-:Y:S01]  /*23ab0*/  @!P2 BAR.SYNC.DEFER_BLOCKING 0xc, 0x120 ;  /* 0x030480000000ab1d */ /* 0x000fe20000010000 */
[----:B---3--:R-:W-:Y:S01]  /*23ac0*/  ISETP.GE.AND P0, PT, R3, 0x1, PT ;  /* 0x000000010300780c */ /* 0x008fe20003f06270 */
        /* <DEDUP_REMOVED lines=8> */
[----:B------:R-:W3:Y:S02]  /*23b50*/  @P1 LDC.64 R6, c[0x0][0x9e8] ;  /* 0x00027a00ff061b82 */ /* 0x000ee40000000a00 */
[----:B---3--:R-:W-:-:S05]  /*23b60*/  @P1 IMAD.HI.U32 R6, R4, R6, RZ ;  /* 0x0000000604061227 */ /* 0x008fca00078e00ff */
[----:B------:R-:W-:-:S04]  /*23b70*/  @P1 SHF.R.U32.HI R4, RZ, R7, R6 ;  /* 0x00000007ff041219 */ /* 0x000fc80000011606 */
[----:B------:R-:W-:Y:S01]  /*23b80*/  LOP3.LUT R6, RZ, R4, RZ, 0x33, !PT ;  /* 0x00000004ff067212 */ /* 0x000fe200078e33ff */
[----:B------:R-:W-:Y:S06]  /*23b90*/  BRA `(.L_x_1690) ;  /* 0x0000000000107947 */ /* 0x000fec0003800000 */
.L_x_1689:
[----:B------:R-:W-:-:S13]  /*23ba0*/  ISETP.NE.AND P1, PT, R3, 0x1, PT ;  /* 0x000000010300780c */ /* 0x000fda0003f25270 */
[----:B------:R-:W3:Y:S02]  /*23bb0*/  @P1 LDC.64 R4, c[0x0][0x9e8] ;  /* 0x00027a00ff041b82 */ /* 0x000ee40000000a00 */
[----:B---3--:R-:W-:-:S05]  /*23bc0*/  @P1 IMAD.HI.U32 R4, R6, R4, RZ ;  /* 0x0000000406041227 */ /* 0x008fca00078e00ff */
[----:B------:R-:W-:-:S07]  /*23bd0*/  @P1 SHF.R.U32.HI R6, RZ, R5, R4 ;  /* 0x00000005ff061219 */ /* 0x000fce0000011604 */
.L_x_1690:
[----:B------:R-:W-:Y:S05]  /*23be0*/  BSYNC B0 ;  /* 0x0000000000007941 */ /* 0x000fea0003800000 */
.L_x_1688:
[----:B------:R-:W-:-:S05]  /*23bf0*/  IMAD R5, R6, R3, R3 ;  /* 0x0000000306057224 */ /* 0x000fca00078e0203 */
[----:B------:R-:W-:-:S07]  /*23c00*/  VIMNMX R2, R2, R5, PT ;  /* 0x0000000502027248 */ /* 0x000fce0003fe0100 */
.L_x_1687:
[----:B------:R-:W-:Y:S01]  /*23c10*/  VIADD R2, R2, 0x3f ;  /* 0x0000003f02027836 */ /* 0x000fe20000000000 */
[----:B------:R-:W-:-:S04]  /*23c20*/  ULDC UR4, c[0x0][0x9dc] ;  /* 0x0002770000047ab9 */ /* 0x000fc80000000800 */
[----:B------:R-:W-:-:S04]  /*23c30*/  SHF.R.S32.HI R5, RZ, 0x1f, R2 ;  /* 0x0000001fff057819 */ /* 0x000fc80000011402 */
[----:B------:R-:W-:Y:S01]  /*23c40*/  LEA.HI R5, R5, R2, RZ, 0x6 ;  /* 0x0000000205057211 */ /* 0x000fe200078f30ff */
[----:B------:R-:W-:-:S03]  /*23c50*/  VIADD R2, R0, -UR4 ;  /* 0x8000000400027c36 */ /* 0x000fc60008000000 */
[----:B------:R-:W-:-:S04]  /*23c60*/  SHF.R.S32.HI R5, RZ, 0x6, R5 ;  /* 0x00000006ff057819 */ /* 0x000fc80000011405 */
[----:B------:R-:W-:-:S05]  /*23c70*/  VIMNMX R6, R20, R5, PT ;  /* 0x0000000514067248 */ /* 0x000fca0003fe0100 */
[----:B------:R3:W-:Y:S01]  /*23c80*/  STL [R1+0x20], R6 ;  /* 0x0000200601007387 */ /* 0x0007e20000100800 */
[----:B------:R-:W-:Y:S05]  /*23c90*/  @!P0 BRA `(.L_x_1691) ;  /* 0x0000000000448947 */ /* 0x000fea0003800000 */
[----:B------:R-:W-:Y:S01]  /*23ca0*/  ISETP.GT.AND P0, PT, R0, -0x1, PT ;  /* 0xffffffff0000780c */ /* 0x000fe20003f04270 */
[----:B------:R-:W-:-:S12]  /*23cb0*/  BSSY B0, `(.L_x_1692) ;  /* 0x000000d000007945 */ /* 0x000fd80003800000 */
[----:B------:R-:W-:Y:S05]  /*23cc0*/  @P0 BRA `(.L_x_1693) ;  /* 0x00000000001c0947 */ /* 0x000fea0003800000 */
[----:B------:R-:W-:Y:S02]  /*23cd0*/  ISETP.NE.AND P0, PT, R3, 0x1, PT ;  /* 0x000000010300780c */ /* 0x000fe40003f05270 */
[----:B------:R-:W-:-:S11]  /*23ce0*/  LOP3.LUT R7, RZ, R0, RZ, 0x33, !PT ;  /* 0x00000000ff077212 */ /* 0x000fd600078e33ff */
[----:B------:R-:W4:Y:S02]  /*23cf0*/  @P0 LDC.64 R4, c[0x0][0x9e8] ;  /* 0x00027a00ff040b82 */ /* 0x000f240000000a00 */
[----:B----4-:R-:W-:-:S05]  /*23d00*/  @P0 IMAD.HI.U32 R4, R7, R4, RZ ;  /* 0x0000000407040227 */ /* 0x010fca00078e00ff */
[----:B------:R-:W-:-:S04]  /*23d10*/  @P0 SHF.R.U32.HI R7, RZ, R5, R4 ;  /* 0x00000005ff070219 */ /* 0x000fc80000011604 */
[----:B------:R-:W-:Y:S01]  /*23d20*/  LOP3.LUT R0, RZ, R7, RZ, 0x33, !PT ;  /* 0x00000007ff007212 */ /* 0x000fe200078e33ff */
[----:B------:R-:W-:Y:S06]  /*23d30*/  BRA `(.L_x_1694) ;  /* 0x0000000000107947 */ /* 0x000fec0003800000 */
.L_x_1693:
[----:B------:R-:W-:-:S13]  /*23d40*/  ISETP.NE.AND P0, PT, R3, 0x1, PT ;  /* 0x000000010300780c */ /* 0x000fda0003f05270 */
[----:B------:R-:W4:Y:S02]  /*23d50*/  @P0 LDC.64 R4, c[0x0][0x9e8] ;  /* 0x00027a00ff040b82 */ /* 0x000f240000000a00 */
[----:B----4-:R-:W-:-:S05]  /*23d60*/  @P0 IMAD.HI.U32 R4, R0, R4, RZ ;  /* 0x0000000400040227 */ /* 0x010fca00078e00ff */
[----:B------:R-:W-:-:S07]  /*23d70*/  @P0 SHF.R.U32.HI R0, RZ, R5, R4 ;  /* 0x00000005ff000219 */ /* 0x000fce0000011604 */
.L_x_1694:
[----:B------:R-:W-:Y:S05]  /*23d80*/  BSYNC B0 ;  /* 0x0000000000007941 */ /* 0x000fea0003800000 */
.L_x_1692:
[----:B------:R-:W-:-:S05]  /*23d90*/  IMAD R3, R0, R3, RZ ;  /* 0x0000000300037224 */ /* 0x000fca00078e02ff */
[----:B------:R-:W-:-:S07]  /*23da0*/  VIMNMX R2, R2, R3, !PT ;  /* 0x0000000302027248 */ /* 0x000fce0007fe0100 */
.L_x_1691:
[----:B------:R-:W-:Y:S01]  /*23db0*/  SHF.R.S32.HI R3, RZ, 0x1f, R2 ;  /* 0x0000001fff037819 */ /* 0x000fe20000011402 */
[----:B------:R-:W-:Y:S03]  /*23dc0*/  BSSY B6, `(.L_x_1695) ;  /* 0x000035d000067945 */ /* 0x000fe60003800000 */
[----:B------:R-:W-:-:S04]  /*23dd0*/  LEA.HI R3, R3, R2, RZ, 0x6 ;  /* 0x0000000203037211 */ /* 0x000fc800078f30ff */
[----:B------:R-:W-:-:S04]  /*23de0*/  SHF.R.S32.HI R3, RZ, 0x6, R3 ;  /* 0x00000006ff037819 */ /* 0x000fc80000011403 */
[----:B------:R-:W-:-:S04]  /*23df0*/  VIMNMX R0, RZ, R3, !PT ;  /* 0x00000003ff007248 */ /* 0x000fc80007fe0100 */
[----:B------:R-:W-:Y:S01]  /*23e00*/  ISETP.GT.AND P0, PT, R6, R0, PT ;  /* 0x000000000600720c */ /* 0x000fe20003f04270 */
[----:B------:R4:W-:-:S12]  /*23e10*/  STL [R1+0x1c], R0 ;  /* 0x00001c0001007387 */ /* 0x0009d80000100800 */
[----:B----4-:R-:W-:Y:S05]  /*23e20*/  @P0 BRA `(.L_x_1696) ;  /* 0x0000000000480947 */ /* 0x010fea0003800000 */
[----:B------:R-:W4:Y:S02]  /*23e30*/  S2R R0, SR_TID.X ;  /* 0x0000000000007919 */ /* 0x000f240000002100 */
[----:B----4-:R-:W-:-:S04]  /*23e40*/  LOP3.LUT R0, R0, 0x1f, RZ, 0xc0, !PT ;  /* 0x0000001f00007812 */ /* 0x010fc800078ec0ff */
[----:B------:R-:W-:-:S13]  /*23e50*/  ISETP.NE.AND P1, PT, R0, RZ, PT ;  /* 0x000000ff0000720c */ /* 0x000fda0003f25270 */
[----:B------:R-:W-:Y:S05]  /*23e60*/  @P1 BRA `(.L_x_1697) ;  /* 0x0000003400481947 */ /* 0x000fea0003800000 */
[----:B------:R-:W4:Y:S01]  /*23e70*/  S2R R7, SR_LANEID ;  /* 0x0000000000077919 */ /* 0x000f220000000000 */
[----:B------:R-:W-:Y:S01]  /*23e80*/  VOTEU.ANY UR4, UPT, PT ;  /* 0x0000000000047886 */ /* 0x000fe200038e0100 */
[----:B------:R-:W5:Y:S01]  /*23e90*/  LDC.64 R2, c[0x0][0xc38] ;  /* 0x00030e00ff027b82 */ /* 0x000f620000000a00 */
[----:B------:R-:W4:Y:S01]  /*23ea0*/  FLO.U32 R0, UR4 ;  /* 0x0000000400007d00 */ /* 0x000f2200080e0000 */
[----:B------:R-:W-:-:S07]  /*23eb0*/  ULDC.64 UR6, c[0x0][0x208] ;  /* 0x0000820000067ab9 */ /* 0x000fce0000000a00 */
[----:B------:R-:W5:Y:S01]  /*23ec0*/  POPC R5, UR4 ;  /* 0x0000000400057d09 */ /* 0x000f620008000000 */
[----:B----4-:R-:W-:-:S13]  /*23ed0*/  ISETP.EQ.U32.AND P0, PT, R0, R7, PT ;  /* 0x000000070000720c */ /* 0x010fda0003f02070 */
[----:B-----5:R-:W4:Y:S01]  /*23ee0*/  @P0 ATOMG.E.ADD.STRONG.GPU PT, R3, desc[UR6][R2.64], R5 ;  /* 0x00000005020309a8 */ /* 0x020f2200081ee1c6 */
[----:B------:R-:W5:Y:S02]  /*23ef0*/  S2R R4, SR_LTMASK ;  /* 0x0000000000047919 */ /* 0x000f640000003900 */
[----:B-----5:R-:W-:-:S04]  /*23f00*/  LOP3.LUT R4, R4, UR4, RZ, 0xc0, !PT ;  /* 0x0000000404047c12 */ /* 0x020fc8000f8ec0ff */
[----:B------:R-:W5:Y:S01]  /*23f10*/  POPC R7, R4 ;  /* 0x0000000400077309 */ /* 0x000f620000000000 */
[----:B----4-:R-:W5:Y:S02]  /*23f20*/  SHFL.IDX PT, R0, R3, R0, 0x1f ;  /* 0x00001f0003007589 */ /* 0x010f6400000e0000 */
[----:B-----5:R-:W-:Y:S01]  /*23f30*/  IADD3 R16, R0, UR38, R7 ;  /* 0x0000002600107c10 */ /* 0x020fe2000fffe007 */
[----:B------:R-:W-:Y:S06]  /*23f40*/  BRA `(.L_x_1697) ;  /* 0x0000003400107947 */ /* 0x000fec0003800000 */
.L_x_1696:
[----:B------:R-:W4:Y:S01]  /*23f50*/  S2R R3, SR_CgaCtaId ;  /* 0x0000000000037919 */ /* 0x000f220000008800 */
[----:B------:R-:W-:-:S04]  /*23f60*/  MOV R0, 0x400 ;  /* 0x0000040000007802 */ /* 0x000fc80000000f00 */
[----:B----4-:R-:W-:-:S05]  /*23f70*/  LEA R2, R3, R0, 0x18 ;  /* 0x0000000003027211 */ /* 0x010fca00078ec0ff */
[----:B------:R4:W-:Y:S01]  /*23f80*/  STL [R1+0x14], R2 ;  /* 0x0000140201007387 */ /* 0x0009e20000100800 */
[----:B------:R-:W-:-:S05]  /*23f90*/  VIADD R0, R2, 0x20400 ;  /* 0x0002040002007836 */ /* 0x000fca0000000000 */
[----:B------:R-:W-:-:S13]  /*23fa0*/  LOP3.LUT P0, RZ, R0, 0x3ff, RZ, 0xc0, !PT ;  /* 0x000003ff00ff7812 */ /* 0x000fda000780c0ff */
[----:B----4-:R-:W-:Y:S05]  /*23fb0*/  @!P0 BRA `(.L_x_1698) ;  /* 0x0000000000408947 */ /* 0x010fea0003800000 */
[----:B------:R-:W-:Y:S01]  /*23fc0*/  MOV R2, 0x0 ;  /* 0x0000000000027802 */ /* 0x000fe20000000f00 */
[----:B------:R-:W-:Y:S01]  /*23fd0*/  ULDC.64 UR6, c[0x4][0xa8] ;  /* 0x01002a0000067ab9 */ /* 0x000fe20000000a00 */
[----:B------:R-:W-:Y:S01]  /*23fe0*/  ULDC.64 UR8, c[0x4][0xb0] ;  /* 0x01002c0000087ab9 */ /* 0x000fe20000000a00 */
[----:B------:R-:W-:Y:S01]  /*23ff0*/  ULDC.64 UR4, c[0x4][0x30] ;  /* 0x01000c0000047ab9 */ /* 0x000fe20000000a00 */
[----:B------:R-:W-:Y:S02]  /*24000*/  IMAD.U32 R4, RZ, RZ, UR6 ;  /* 0x00000006ff047e24 */ /* 0x000fe4000f8e00ff */
[----:B------:R-:W4:Y:S01]  /*24010*/  LDC.64 R2, c[0x4][R2] ;  /* 0x0100000002027b82 */ /* 0x000f220000000a00 */
[----:B------:R-:W-:Y:S02]  /*24020*/  IMAD.U32 R5, RZ, RZ, UR7 ;  /* 0x00000007ff057e24 */ /* 0x000fe4000f8e00ff */
[----:B---3--:R-:W-:Y:S02]  /*24030*/  IMAD.U32 R6, RZ, RZ, UR8 ;  /* 0x00000008ff067e24 */ /* 0x008fe4000f8e00ff */
[----:B------:R-:W-:-:S02]  /*24040*/  IMAD.U32 R7, RZ, RZ, UR9 ;  /* 0x00000009ff077e24 */ /* 0x000fc4000f8e00ff */
[----:B-12---:R-:W-:Y:S02]  /*24050*/  IMAD.U32 R10, RZ, RZ, UR4 ;  /* 0x00000004ff0a7e24 */ /* 0x006fe4000f8e00ff */
[----:B------:R-:W-:Y:S02]  /*24060*/  IMAD.U32 R11, RZ, RZ, UR5 ;  /* 0x00000005ff0b7e24 */ /* 0x000fe4000f8e00ff */
[----:B------:R-:W-:Y:S02]  /*24070*/  IMAD.MOV.U32 R8, RZ, RZ, 0x70 ;  /* 0x00000070ff087424 */ /* 0x000fe400078e00ff */
[----:B------:R-:W-:Y:S02]  /*24080*/  IMAD.MOV.U32 R12, RZ, RZ, 0x1 ;  /* 0x00000001ff0c7424 */ /* 0x000fe400078e00ff */
[----:B0-----:R-:W-:-:S07]  /*24090*/  IMAD.MOV.U32 R13, RZ, RZ, RZ ;  /* 0x000000ffff0d7224 */ /* 0x001fce00078e00ff */
[----:B------:R-:W-:-:S07]  /*240a0*/  LEPC R20, `(.L_x_1698) ;  /* 0x000000001014794e */ /* 0x000fce0000000000 */
[----:B----4-:R-:W-:Y:S05]  /*240b0*/  CALL.ABS.NOINC R2 ;  /* 0x0000000002007343 */ /* 0x010fea0003c00000 */
.L_x_1698:
[----:B------:R-:W4:Y:S02]  /*240c0*/  LDL R2, [R1+0x14] ;  /* 0x0000140001027983 */ /* 0x000f240000100800 */
[----:B----4-:R-:W-:-:S05]  /*240d0*/  VIADD R0, R2, 0x400 ;  /* 0x0000040002007836 */ /* 0x010fca0000000000 */
[----:B------:R-:W-:-:S13]  /*240e0*/  LOP3.LUT P0, RZ, R0, 0x3ff, RZ, 0xc0, !PT ;  /* 0x000003ff00ff7812 */ /* 0x000fda000780c0ff */
[----:B------:R-:W-:Y:S05]  /*240f0*/  @!P0 BRA `(.L_x_1699) ;  /* 0x0000000000808947 */ /* 0x000fea0003800000 */
[----:B------:R-:W-:Y:S01]  /*24100*/  MOV R0, 0x0 ;  /* 0x0000000000007802 */ /* 0x000fe20000000f00 */
[----:B------:R-:W-:Y:S01]  /*24110*/  ULDC.64 UR6, c[0x4][0xa8] ;  /* 0x01002a0000067ab9 */ /* 0x000fe20000000a00 */
[----:B------:R-:W-:Y:S01]  /*24120*/  ULDC.64 UR8, c[0x4][0xb0] ;  /* 0x01002c0000087ab9 */ /* 0x000fe20000000a00 */
[----:B------:R-:W-:Y:S01]  /*24130*/  ULDC.64 UR4, c[0x4][0x38] ;  /* 0x01000e0000047ab9 */ /* 0x000fe20000000a00 */
[----:B------:R4:W4:Y:S01]  /*24140*/  LDC.64 R2, c[0x4][R0] ;  /* 0x0100000000027b82 */ /* 0x0009220000000a00 */
[----:B------:R-:W-:Y:S02]  /*24150*/  IMAD.U32 R4, RZ, RZ, UR6 ;  /* 0x00000006ff047e24 */ /* 0x000fe4000f8e00ff */
        /* <DEDUP_REMOVED lines=10> */
.L_x_1700:
        /* <DEDUP_REMOVED lines=16> */
.L_x_1699:
[----:B------:R-:W4:Y:S01]  /*24300*/  LDL.LU R4, [R1+0x28] ;  /* 0x0000280001047983 */ /* 0x000f220000300800 */
[----:B------:R-:W0:Y:S01]  /*24310*/  LDC R0, c[0x0][0x428] ;  /* 0x00010a00ff007b82 */ /* 0x000e220000000800 */
[----:B------:R-:W-:Y:S01]  /*24320*/  ULDC.64 UR4, c[0x0][0x9f8] ;  /* 0x00027e0000047ab9 */ /* 0x000fe20000000a00 */
[----:B------:R-:W-:Y:S01]  /*24330*/  IMAD.MOV.U32 R5, RZ, RZ, R19 ;  /* 0x000000ffff057224 */ /* 0x000fe200078e0013 */
[----:B------:R-:W-:Y:S01]  /*24340*/  ULDC.64 UR6, c[0x0][0x208] ;  /* 0x0000820000067ab9 */ /* 0x000fe20000000a00 */
[----:B0-----:R-:W-:Y:S01]  /*24350*/  ISETP.NE.AND P0, PT, R0, 0x1, PT ;  /* 0x000000010000780c */ /* 0x001fe20003f05270 */
[----:B------:R-:W-:-:S12]  /*24360*/  IMAD.MOV.U32 R0, RZ, RZ, R18 ;  /* 0x000000ffff007224 */ /* 0x000fd800078e0012 */
[----:B------:R-:W0:Y:S08]  /*24370*/  @P0 LDC R3, c[0x0][0x42c] ;  /* 0x00010b00ff030b82 */ /* 0x000e300000000800 */
[----:B------:R-:W1:Y:S01]  /*24380*/  @P0 LDC R2, c[0x0][0x430] ;  /* 0x00010c00ff020b82 */ /* 0x000e620000000800 */
[----:B0-----:R-:W-:-:S05]  /*24390*/  @P0 IMAD.HI.U32 R3, R18, R3, RZ ;  /* 0x0000000312030227 */ /* 0x001fca00078e00ff */
[----:B-1----:R-:W-:Y:S02]  /*243a0*/  @P0 SHF.R.U32.HI R0, RZ, R2, R3 ;  /* 0x00000002ff000219 */ /* 0x002fe40000011603 */
[----:B------:R-:W-:-:S04]  /*243b0*/  ISETP.NE.U32.AND P0, PT, RZ, UR4, PT ;  /* 0x00000004ff007c0c */ /* 0x000fc8000bf05070 */
[----:B------:R-:W-:Y:S01]  /*243c0*/  ISETP.NE.AND.EX P0, PT, RZ, UR5, PT, P0 ;  /* 0x00000005ff007c0c */ /* 0x000fe2000bf05300 */
[----:B------:R-:W-:-:S12]  /*243d0*/  ULDC.64 UR4, c[0x0][0xa00] ;  /* 0x0002800000047ab9 */ /* 0x000fd80000000a00 */
[----:B---3--:R-:W0:Y:S02]  /*243e0*/  @P0 LDC.64 R6, c[0x0][0x9f8] ;  /* 0x00027e00ff060b82 */ /* 0x008e240000000a00 */
[----:B0-----:R-:W-:-:S05]  /*243f0*/  @P0 IMAD.WIDE R6, R19, 0x4, R6 ;  /* 0x0000000413060825 */ /* 0x001fca00078e0206 */
[----:B------:R0:W5:Y:S01]  /*24400*/  @P0 LDG.E R5, desc[UR6][R6.64] ;  /* 0x0000000606050981 */ /* 0x000162000c1e1900 */
[----:B------:R-:W-:-:S04]  /*24410*/  ISETP.NE.U32.AND P0, PT, RZ, UR4, PT ;  /* 0x00000004ff007c0c */ /* 0x000fc8000bf05070 */
[----:B------:R-:W-:-:S04]  /*24420*/  ISETP.NE.AND.EX P0, PT, RZ, UR5, PT, P0 ;  /* 0x00000005ff007c0c */ /* 0x000fc8000bf05300 */
[----:B------:R-:W-:Y:S01]  /*24430*/  SEL R3, R19, RZ, !P0 ;  /* 0x000000ff13037207 */ /* 0x000fe20004000000 */
[----:B----4-:R-:W-:Y:S02]  /*24440*/  IMAD R2, R17, 0x80, R4 ;  /* 0x0000008011027824 */ /* 0x010fe400078e0204 */
[----:B------:R-:W1:Y:S02]  /*24450*/  S2R R4, SR_TID.X ;  /* 0x0000000000047919 */ /* 0x000e640000002100 */
[----:B-1----:R-:W-:-:S04]  /*24460*/  LOP3.LUT R4, R4, 0x1f, RZ, 0xc0, !PT ;  /* 0x0000001f04047812 */ /* 0x002fc800078ec0ff */
[----:B------:R-:W-:-:S04]  /*24470*/  ISETP.NE.AND P6, PT, R4, RZ, PT ;  /* 0x000000ff0400720c */ /* 0x000fc80003fc5270 */
[----:B------:R-:W-:-:S09]  /*24480*/  PLOP3.LUT P1, PT, P6, PT, PT, 0x8, 0x0 ;  /* 0x000000000000781c */ /* 0x000fd2000372e170 */
[----:B------:R-:W-:-:S05]  /*24490*/  VOTEU.ALL UP1, P6 ;  /* 0x00000000003f7886 */ /* 0x000fca0003020000 */
[----:B------:R-:W-:-:S04]  /*244a0*/  @!UP1 UIADD3 UR8, UP0, UR36, 0x270, URZ ;  /* 0x0000027024089890 */ /* 0x000fc8000ff1e03f */
[----:B------:R-:W-:-:S03]  /*244b0*/  @!UP1 UIADD3.X UR9, URZ, UR37, URZ, UP0, !UPT ;  /* 0x000000253f099290 */ /* 0x000fc600087fe43f */
[----:B0-----:R-:W-:-:S09]  /*244c0*/  VOTEU.ALL UP0, P6 ;  /* 0x00000000003f7886 */ /* 0x001fd20003000000 */
.L_x_1701:
        /* <DEDUP_REMOVED lines=16> */
.L_x_1702:
        /* <DEDUP_REMOVED lines=15> */
.L_x_1703:
        /* <DEDUP_REMOVED lines=15> */
.L_x_1704:
        /* <DEDUP_REMOVED lines=9> */
[----:B------:R-:W3:Y:S01]  /*24840*/  LDL R4, [R1+0x20] ;  /* 0x0000200001047983 */ /* 0x000ee20000100800 */
[----:B--2---:R-:W0:Y:S01]  /*24850*/  LDC.64 R8, c[0x0][0x3f8] ;  /* 0x0000fe00ff087b82 */ /* 0x004e220000000a00 */
[----:B------:R-:W-:Y:S02]  /*24860*/  ULDC.64 UR4, c[0x0][0xa08] ;  /* 0x0002820000047ab9 */ /* 0x000fe40000000a00 */
[----:B0-----:R-:W-:Y:S01]  /*24870*/  LOP3.LUT P0, RZ, R8, UR4, RZ, 0xfc, !PT ;  /* 0x0000000408ff7c12 */ /* 0x001fe2000f80fcff */
[----:B------:R-:W-:-:S03]  /*24880*/  UMOV UR4, 0xffffffff ;  /* 0xffffffff00047882 */ /* 0x000fc60000000000 */
[----:B------:R-:W-:-:S04]  /*24890*/  LOP3.LUT P0, RZ, R9, UR5, RZ, 0xfc, P0 ;  /* 0x0000000509ff7c12 */ /* 0x000fc8000800fcff */
[----:B-----5:R-:W-:Y:S01]  /*248a0*/  SEL R6, R5, RZ, !P0 ;  /* 0x000000ff05067207 */ /* 0x020fe20004000000 */
[----:B---3--:R-:W-:Y:S01]  /*248b0*/  VIADD R4, R4, 0xffffffff ;  /* 0xffffffff04047836 */ /* 0x008fe20000000000 */
[----:B------:R-:W-:Y:S07]  /*248c0*/  BRA.DIV UR4, `(.L_x_1705) ;  /* 0x0000005604847947 */ /* 0x000fee000b800000 */
.L_x_1885:
[----:B------:R-:W-:Y:S01]  /*248d0*/  UMOV UR4, 0xffffffff ;  /* 0xffffffff00047882 */ /* 0x000fe20000000000 */
[----:B------:R-:W-:Y:S02]  /*248e0*/  SHF.R.S32.HI R17, RZ, 0x1f, R5 ;  /* 0x0000001fff117819 */ /* 0x000fe40000011405 */
[----:B------:R-:W-:Y:S05]  /*248f0*/  BRA.DIV UR4, `(.L_x_1706) ;  /* 0x0000005604ac7947 */ /* 0x000fea000b800000 */
[----:B------:R-:W-:-:S13]  /*24900*/  ELECT P6, URZ, PT ;  /* 0x00000000003f782f */ /* 0x000fda00038c0000 */
.L_x_1888:
[----:B------:R-:W-:Y:S05]  /*24910*/  @!P6 BRA `(.L_x_1707) ;  /* 0x000000040038e947 */ /* 0x000fea0003800000 */
[----:B------:R-:W-:-:S04]  /*24920*/  ISETP.NE.U32.AND P0, PT, R8, RZ, PT ;  /* 0x000000ff0800720c */ /* 0x000fc80003f05070 */
        /* <DEDUP_REMOVED lines=17> */
[----:B------:R-:W-:-:S04]  /*24a40*/  LEA R10, P0, R6, R8, 0x2 ;  /* 0x00000008060a7211 */ /* 0x000fc800078010ff */
[----:B------:R-:W-:-:S05]  /*24a50*/  LEA.HI.X R11, R6, R9, R7, 0x2, P0 ;  /* 0x00000009060b7211 */ /* 0x000fca00000f1407 */
[----:B------:R0:W5:Y:S04]  /*24a60*/  LDG.E R6, desc[UR6][R10.64] ;  /* 0x000000060a067981 */ /* 0x000168000c1e1900 */
.L_x_1708:
        /* <DEDUP_REMOVED lines=9> */
.L_x_1889:
        /* <DEDUP_REMOVED lines=11> */
.L_x_1710:
[----:B------:R-:W2:Y:S01]  /*24bb0*/  LDL R11, [R1] ;  /* 0x00000000010b7983 */ /* 0x000ea20000100800 */
[----:B------:R-:W-:-:S03]  /*24bc0*/  MOV R12, 0x400 ;  /* 0x00000400000c7802 */ /* 0x000fc60000000f00 */
[----:B0-----:R-:W3:Y:S01]  /*24bd0*/  LDL R10, [R1+0x4] ;  /* 0x00000400010a7983 */ /* 0x001ee20000100800 */
[----:B------:R-:W0:Y:S01]  /*24be0*/  S2R R13, SR_CgaCtaId ;  /* 0x00000000000d7919 */ /* 0x000e220000008800 */
        /* <DEDUP_REMOVED lines=33> */
.L_x_1707:
[----:B------:R-:W2:Y:S01]  /*24e00*/  LDL.LU R12, [R1+0x24] ;  /* 0x00002400010c7983 */ /* 0x000ea20000300800 */
[----:B------:R-:W-:Y:S01]  /*24e10*/  MOV R10, 0x400 ;  /* 0x00000400000a7802 */ /* 0x000fe20000000f00 */
[----:B------:R-:W-:Y:S05]  /*24e20*/  WARPSYNC.ALL ;  /* 0x0000000000007948 */ /* 0x000fea0003800000 */
[----:B------:R-:W0:Y:S01]  /*24e30*/  S2R R11, SR_CgaCtaId ;  /* 0x00000000000b7919 */ /* 0x000e220000008800 */
        /* <DEDUP_REMOVED lines=51> */
.L_x_1890:
[----:B------:R-:W-:Y:S05]  /*25170*/  BSYNC B0 ;  /* 0x0000000000007941 */ /* 0x000fea0003800000 */
.L_x_1711:
[----:B0-----:R-:W2:Y:S04]  /*25180*/  LDL R3, [R1+0x20] ;  /* 0x0000200001037983 */ /* 0x001ea80000100800 */
[----:B------:R-:W3:Y:S01]  /*25190*/  LDL R10, [R1+0x1c] ;  /* 0x00001c00010a7983 */ /* 0x000ee20000100800 */
[----:B------:R-:W-:Y:S01]  /*251a0*/  BSSY B0, `(.L_x_1713) ;  /* 0x00001c6000007945 */ /* 0x000fe20003800000 */
[----:B--2---:R-:W-:-:S05]  /*251b0*/  VIADD R7, R3, 0xfffffffe ;  /* 0xfffffffe03077836 */ /* 0x004fca0000000000 */
[----:B---3--:R-:W-:-:S13]  /*251c0*/  ISETP.GE.AND P0, PT, R7, R10, PT ;  /* 0x0000000a0700720c */ /* 0x008fda0003f06270 */
[----:B------:R-:W-:Y:S05]  /*251d0*/  @!P0 BRA `(.L_x_1714) ;  /* 0x0000001c00088947 */ /* 0x000fea0003800000 */
[----:B------:R-:W-:Y:S01]  /*251e0*/  IMAD.MOV R13, RZ, RZ, -R3 ;  /* 0x000000ffff0d7224 */ /* 0x000fe200078e0a03 */
[----:B------:R-:W-:Y:S01]  /*251f0*/  LOP3.LUT R2, RZ, R10, RZ, 0x33, !PT ;  /* 0x0000000aff027212 */ /* 0x000fe200078e33ff */
[----:B------:R-:W-:Y:S03]  /*25200*/  BSSY B1, `(.L_x_1715) ;  /* 0x000009c000017945 */ /* 0x000fe60003800000 */
        /* <DEDUP_REMOVED lines=36> */
.L_x_1719:
[----:B0-----:R-:W0:Y:S01]  /*25450*/  S2R R8, SR_CgaCtaId ;  /* 0x0000000000087919 */ /* 0x001e220000008800 */
[----:B------:R-:W-:-:S04]  /*25460*/  MOV R3, 0x400 ;  /* 0x0000040000037802 */ /* 0x000fc80000000f00 */
[----:B0-----:R-:W-:Y:S02]  /*25470*/  LEA R3, R8, R3, 0x18 ;  /* 0x0000000308037211 */ /* 0x001fe400078ec0ff */
[----:B------:R-:W-:-:S03]  /*25480*/  SHF.L.U32 R8, R14, 0x1f, RZ ;  /* 0x0000001f0e087819 */ /* 0x000fc600000006ff */
[----:B------:R-:W-:-:S04]  /*25490*/  IMAD R3, R12, 0x8, R3 ;  /* 0x000000080c037824 */ /* 0x000fc800078e0203 */
[----:B------:R-:W0:Y:S02]  /*254a0*/  SYNCS.PHASECHK.TRANS64.TRYWAIT P0, [R3+URZ+0x30840], R8 ;  /* 0x03084008030075a7 */ /* 0x000e24000800017f */
[----:B0-----:R-:W-:Y:S05]  /*254b0*/  @!P0 BRA `(.L_x_1720) ;  /* 0x0000004c00108947 */ /* 0x001fea0003800000 */
.L_x_1891:
        /* <DEDUP_REMOVED lines=11> */
.L_x_1721:
        /* <DEDUP_REMOVED lines=42> */
.L_x_1892:
        /* <DEDUP_REMOVED lines=13> */
.L_x_1723:
        /* <DEDUP_REMOVED lines=41> */
.L_x_1718:
[----:B------:R-:W-:Y:S05]  /*25b70*/  BSYNC B2 ;  /* 0x0000000000027941 */ /* 0x000fea0003800000 */
.L_x_1717:
[----:B------:R-:W2:Y:S04]  /*25b80*/  LDL R2, [R1+0x20] ;  /* 0x0000200001027983 */ /* 0x000ea80000100800 */
[----:B------:R0:W-:Y:S04]  /*25b90*/  STL [R1], R12 ;  /* 0x0000000c01007387 */ /* 0x0001e80000100800 */
[----:B------:R0:W-:Y:S02]  /*25ba0*/  STL [R1+0x8], R14 ;  /* 0x0000080e01007387 */ /* 0x0001e40000100800 */
[----:B0-2---:R-:W-:-:S07]  /*25bb0*/  VIADD R7, R2, 0xfffffffd ;  /* 0xfffffffd02077836 */ /* 0x005fce0000000000 */
.L_x_1716:
[----:B------:R-:W-:Y:S05]  /*25bc0*/  BSYNC B1 ;  /* 0x0000000000017941 */ /* 0x000fea0003800000 */
.L_x_1715:
[----:B------:R-:W2:Y:S01]  /*25bd0*/  LDL.LU R2, [R1+0x20] ;  /* 0x0000200001027983 */ /* 0x000ea20000300800 */
[----:B------:R-:W-:Y:S01]  /*25be0*/  VIADD R13, R13, 0xfffffffe ;  /* 0xfffffffe0d0d7836 */ /* 0x000fe20000000000 */
[----:B--2---:R-:W-:-:S04]  /*25bf0*/  LOP3.LUT R2, RZ, R2, RZ, 0x33, !PT ;  /* 0x00000002ff027212 */ /* 0x004fc800078e33ff */
[----:B------:R-:W-:-:S13]  /*25c00*/  ISETP.NE.AND P0, PT, R13, R2, PT ;  /* 0x000000020d00720c */ /* 0x000fda0003f05270 */
[----:B------:R-:W-:Y:S05]  /*25c10*/  @!P0 BRA `(.L_x_1714) ;  /* 0x0000001000788947 */ /* 0x000fea0003800000 */
[----:B------:R-:W-:-:S07]  /*25c20*/  IMAD.MOV.U32 R13, RZ, RZ, R6 ;  /* 0x000000ffff0d7224 */ /* 0x000fce00078e0006 */
.L_x_1738:
        /* <DEDUP_REMOVED lines=24> */
[--C-:B------:R-:W-:Y:S01]  /*25db0*/  SHF.R.S32.HI R3, RZ, 0x1f, R2.reuse ;  /* 0x0000001fff037819 */ /* 0x100fe20000011402 */
[----:B------:R-:W-:Y:S02]  /*25dc0*/  IMAD.MOV R12, RZ, RZ, -R2 ;  /* 0x000000ffff0c7224 */ /* 0x000fe400078e0a02 */
[C---:B------:R-:W-:Y:S02]  /*25dd0*/  IMAD R10, R5.reuse, UR7, R10 ;  /* 0x00000007050a7c24 */ /* 0x040fe4000f8e020a */
[----:B------:R-:W-:-:S04]  /*25de0*/  IMAD.WIDE.U32 R2, R5, UR6, R2 ;  /* 0x0000000605027c25 */ /* 0x000fc8000f8e0002 */
[----:B------:R-:W-:Y:S01]  /*25df0*/  IMAD.IADD R3, R10, 0x1, R3 ;  /* 0x000000010a037824 */ /* 0x000fe200078e0203 */
[----:B------:R-:W-:Y:S01]  /*25e00*/  LEA R10, P0, R2, UR4, 0x2 ;  /* 0x00000004020a7c11 */ /* 0x000fe2000f8010ff */
[----:B------:R-:W-:-:S03]  /*25e10*/  IMAD R12, R11, R12, R7 ;  /* 0x0000000c0b0c7224 */ /* 0x000fc600078e0207 */
[----:B------:R-:W-:-:S05]  /*25e20*/  LEA.HI.X R11, R2, UR5, R3, 0x2, P0 ;  /* 0x00000005020b7c11 */ /* 0x000fca00080f1403 */
[----:B------:R0:W5:Y:S04]  /*25e30*/  LDG.E R13, desc[UR8][R10.64] ;  /* 0x000000080a0d7981 */ /* 0x000168000c1e1900 */
.L_x_1726:
[----:B------:R-:W1:Y:S01]  /*25e40*/  S2R R3, SR_CgaCtaId ;  /* 0x0000000000037919 */ /* 0x000e620000008800 */
[----:B------:R-:W-:-:S04]  /*25e50*/  MOV R2, 0x400 ;  /* 0x0000040000027802 */ /* 0x000fc80000000f00 */
[----:B-1----:R-:W-:Y:S02]  /*25e60*/  LEA R2, R3, R2, 0x18 ;  /* 0x0000000203027211 */ /* 0x002fe400078ec0ff */
[----:B------:R-:W-:-:S03]  /*25e70*/  SHF.L.U32 R3, R9, 0x1f, RZ ;  /* 0x0000001f09037819 */ /* 0x000fc600000006ff */
[----:B------:R-:W-:-:S04]  /*25e80*/  IMAD R2, R8, 0x8, R2 ;  /* 0x0000000808027824 */ /* 0x000fc800078e0202 */
[----:B------:R-:W1:Y:S02]  /*25e90*/  SYNCS.PHASECHK.TRANS64.TRYWAIT P0, [R2+URZ+0x30840], R3 ;  /* 0x03084003020075a7 */ /* 0x000e64000800017f */
[----:B-1----:R-:W-:Y:S05]  /*25ea0*/  @!P0 BRA `(.L_x_1727) ;  /* 0x0000004000bc8947 */ /* 0x002fea0003800000 */
.L_x_1893:
        /* <DEDUP_REMOVED lines=11> */
.L_x_1728:
        /* <DEDUP_REMOVED lines=42> */
.L_x_1894:
        /* <DEDUP_REMOVED lines=8> */
.L_x_1730:
        /* <DEDUP_REMOVED lines=39> */
.L_x_1725:
[----:B------:R-:W-:Y:S05]  /*264f0*/  BSYNC B1 ;  /* 0x0000000000017941 */ /* 0x000fea0003800000 */
.L_x_1724:
        /* <DEDUP_REMOVED lines=31> */
[----:B------:R-:W-:-:S06]  /*266f0*/  LEA.HI.X R13, R2, UR5, R3, 0x2, P0 ;  /* 0x00000005020d7c11 */ /* 0x000fcc00080f1403 */
[----:B------:R1:W5:Y:S03]  /*26700*/  LDG.E R13, desc[UR8][R12.64] ;  /* 0x000000080c0d7981 */ /* 0x000366000c1e1900 */
.L_x_1733:
[----:B------:R-:W2:Y:S01]  /*26710*/  S2R R3, SR_CgaCtaId ;  /* 0x0000000000037919 */ /* 0x000ea20000008800 */
[----:B------:R-:W-:-:S04]  /*26720*/  MOV R2, 0x400 ;  /* 0x0000040000027802 */ /* 0x000fc80000000f00 */
[----:B--2---:R-:W-:Y:S02]  /*26730*/  LEA R2, R3, R2, 0x18 ;  /* 0x0000000203027211 */ /* 0x004fe400078ec0ff */
[----:B------:R-:W-:-:S03]  /*26740*/  SHF.L.U32 R3, R14, 0x1f, RZ ;  /* 0x0000001f0e037819 */ /* 0x000fc600000006ff */
[----:B------:R-:W-:-:S04]  /*26750*/  IMAD R2, R15, 0x8, R2 ;  /* 0x000000080f027824 */ /* 0x000fc800078e0202 */
[----:B------:R-:W2:Y:S02]  /*26760*/  SYNCS.PHASECHK.TRANS64.TRYWAIT P0, [R2+URZ+0x30840], R3 ;  /* 0x03084003020075a7 */ /* 0x000ea4000800017f */
[----:B--2---:R-:W-:Y:S05]  /*26770*/  @!P0 BRA `(.L_x_1734) ;  /* 0x0000003800b08947 */ /* 0x004fea0003800000 */
.L_x_1895:
        /* <DEDUP_REMOVED lines=11> */
.L_x_1735:
        /* <DEDUP_REMOVED lines=42> */
.L_x_1896:
        /* <DEDUP_REMOVED lines=8> */
.L_x_1737:
        /* <DEDUP_REMOVED lines=38> */
.L_x_1732:
[----:B------:R-:W-:Y:S05]  /*26db0*/  BSYNC B1 ;  /* 0x0000000000017941 */ /* 0x000fea0003800000 */
.L_x_1731:
[----:B------:R-:W2:Y:S01]  /*26dc0*/  LDL R2, [R1+0x1c] ;  /* 0x00001c0001027983 */ /* 0x000ea20000100800 */
[----:B------:R-:W-:Y:S01]  /*26dd0*/  VIADD R7, R7, 0xfffffffe ;  /* 0xfffffffe07077836 */ /* 0x000fe20000000000 */
[----:B--2---:R-:W-:-:S13]  /*26de0*/  ISETP.GT.AND P0, PT, R11, R2, PT ;  /* 0x000000020b00720c */ /* 0x004fda0003f04270 */
[----:B------:R-:W-:Y:S05]  /*26df0*/  @P0 BRA `(.L_x_1738) ;  /* 0xffffffec008c0947 */ /* 0x000fea000383ffff */
.L_x_1714:
[----:B------:R-:W-:Y:S05]  /*26e00*/  BSYNC B0 ;  /* 0x0000000000007941 */ /* 0x000fea0003800000 */
.L_x_1713:
        /* <DEDUP_REMOVED lines=14> */
[----:B-1----:R-:W-:-:S06]  /*26ef0*/  LOP3.LUT R8, R8, UR4, RZ, 0xc0, !PT ;  /* 0x0000000408087c12 */ /* 0x002fcc000f8ec0ff */
[----:B------:R-:W1:Y:S01]  /*26f00*/  POPC R8, R8 ;  /* 0x0000000800087309 */ /* 0x000e620000000000 */
[----:B--2---:R-:W1:Y:S02]  /*26f10*/  SHFL.IDX PT, R5, R2, R5, 0x1f ;  /* 0x00001f0502057589 */ /* 0x004e6400000e0000 */
[----:B-1----:R-:W-:-:S07]  /*26f20*/  IADD3 R16, R5, UR38, R8 ;  /* 0x0000002605107c10 */ /* 0x002fce000fffe008 */
.L_x_1740:
[----:B------:R-:W-:Y:S05]  /*26f30*/  BSYNC B0 ;  /* 0x0000000000007941 */ /* 0x000fea0003800000 */
.L_x_1739:
        /* <DEDUP_REMOVED lines=11> */
.L_x_1897:
        /* <DEDUP_REMOVED lines=11> */
.L_x_1744:
        /* <DEDUP_REMOVED lines=37> */
.L_x_1742:
[----:B------:R-:W-:Y:S05]  /*272f0*/  BSYNC B0 ;  /* 0x0000000000007941 */ /* 0x000fea0003800000 */
.L_x_1741:
        /* <DEDUP_REMOVED lines=9> */
.L_x_1697:
[----:B------:R-:W-:Y:S05]  /*27390*/  BSYNC B6 ;  /* 0x0000000000067941 */ /* 0x000fea0003800000 */
.L_x_1695:
[----:B------:R-:W-:-:S03]  /*273a0*/  UMOV UR4, 0xffffffff ;  /* 0xffffffff00047882 */ /* 0x000fc60000000000 */
[----:B------:R-:W-:Y:S05]  /*273b0*/  BRA.DIV UR4, `(.L_x_1745) ;  /* 0x0000002e04dc7947 */ /* 0x000fea000b800000 */
[----:B------:R4:W0:Y:S04]  /*273c0*/  SHFL.IDX PT, R4, R16, RZ, 0x1f ;  /* 0x00001fff10047589 */ /* 0x00082800000e0000 */
[----:B------:R-:W0:Y:S02]  /*273d0*/  SHFL.IDX PT, R16, R16, 0x1, 0x1f ;  /* 0x00201f0010107f89 */ /* 0x000e2400000e0000 */
.L_x_1901:
[----:B-1----:R-:W2:Y:S01]  /*273e0*/  S2R R0, SR_TID.X ;  /* 0x0000000000007919 */ /* 0x002ea20000002100 */
[----:B------:R-:W-:Y:S01]  /*273f0*/  ULDC UR4, c[0x0][0xc14] ;  /* 0x0003050000047ab9 */ /* 0x000fe20000000800 */
[----:B------:R-:W-:Y:S01]  /*27400*/  BSSY B0, `(.L_x_1746) ;  /* 0x000000c000007945 */ /* 0x000fe20003800000 */
[----:B------:R-:W-:Y:S01]  /*27410*/  IMAD.MOV.U32 R3, RZ, RZ, RZ ;  /* 0x000000ffff037224 */ /* 0x000fe200078e00ff */
[----:B--2---:R-:W-:Y:S01]  /*27420*/  LOP3.LUT R8, R0, 0x1f, RZ, 0xc0, !PT ;  /* 0x0000001f00087812 */ /* 0x004fe200078ec0ff */
[----:B------:R-:W-:-:S03]  /*27430*/  IMAD.U32 R0, RZ, RZ, UR4 ;  /* 0x00000004ff007e24 */ /* 0x000fc6000f8e00ff */
[C---:B------:R-:W-:Y:S01]  /*27440*/  ISETP.NE.AND P0, PT, R8.reuse, 0x1f, PT ;  /* 0x0000001f0800780c */ /* 0x040fe20003f05270 */
[----:B------:R-:W-:-:S05]  /*27450*/  IMAD.IADD R5, R8, 0x1, R19 ;  /* 0x0000000108057824 */ /* 0x000fca00078e0213 */
[----:B------:R-:W-:-:S13]  /*27460*/  ISETP.GE.OR P0, PT, R5, R0, !P0 ;  /* 0x000000000500720c */ /* 0x000fda0004706670 */
[----:B------:R-:W-:Y:S05]  /*27470*/  @P0 BRA `(.L_x_1747) ;  /* 0x0000000000100947 */ /* 0x000fea0003800000 */
[----:B------:R-:W1:Y:S01]  /*27480*/  LDC.64 R2, c[0x0][0xc58] ;  /* 0x00031600ff027b82 */ /* 0x000e620000000a00 */
[----:B------:R-:W-:Y:S01]  /*27490*/  ULDC.64 UR4, c[0x0][0x208] ;  /* 0x0000820000047ab9 */ /* 0x000fe20000000a00 */
[----:B-1----:R-:W-:-:S06]  /*274a0*/  IMAD.WIDE R2, R5, 0x4, R2 ;  /* 0x0000000405027825 */ /* 0x002fcc00078e0202 */
[----:B------:R1:W5:Y:S02]  /*274b0*/  LDG.E R3, desc[UR4][R2.64] ;  /* 0x0000000402037981 */ /* 0x000364000c1e1900 */
.L_x_1747:
[----:B------:R-:W-:Y:S05]  /*274c0*/  BSYNC B0 ;  /* 0x0000000000007941 */ /* 0x000fea0003800000 */
.L_x_1746:
        /* <DEDUP_REMOVED lines=12> */
[----:B------:R-:W3:Y:S02]  /*27590*/  SHFL.UP PT, R14, R5, 0x4, RZ ;  /* 0x04800000050e7989 */ /* 0x000ee400000e00ff */
[----:B---3--:R-:W-:Y:S02]  /*275a0*/  SEL R6, R14, RZ, P0 ;  /* 0x000000ff0e067207 */ /* 0x008fe40000000000 */
[----:B------:R-:W-:-:S03]  /*275b0*/  ISETP.GE.U32.AND P0, PT, R8, 0x10, PT ;  /* 0x000000100800780c */ /* 0x000fc60003f06070 */
[----:B------:R-:W-:-:S05]  /*275c0*/  IMAD.IADD R6, R5, 0x1, R6 ;  /* 0x0000000105067824 */ /* 0x000fca00078e0206 */
[----:B------:R-:W0:Y:S02]  /*275d0*/  SHFL.UP PT, R14, R6, 0x8, RZ ;  /* 0x05000000060e7989 */ /* 0x000e2400000e00ff */
[----:B0-----:R-:W-:-:S05]  /*275e0*/  SEL R7, R14, RZ, P1 ;  /* 0x000000ff0e077207 */ /* 0x001fca0000800000 */
[----:B------:R-:W-:-:S05]  /*275f0*/  IMAD.IADD R7, R6, 0x1, R7 ;  /* 0x0000000106077824 */ /* 0x000fca00078e0207 */
[----:B------:R-:W1:Y:S02]  /*27600*/  SHFL.UP PT, R14, R7, 0x10, RZ ;  /* 0x06000000070e7989 */ /* 0x000e6400000e00ff */
[----:B-1----:R-:W-:-:S05]  /*27610*/  SEL R2, R14, RZ, P0 ;  /* 0x000000ff0e027207 */ /* 0x002fca0000000000 */
[----:B------:R-:W-:-:S05]  /*27620*/  IMAD.IADD R2, R7, 0x1, R2 ;  /* 0x0000000107027824 */ /* 0x000fca00078e0202 */
[----:B------:R0:W1:Y:S02]  /*27630*/  SHFL.IDX PT, R14, R2, 0x1f, 0x1f ;  /* 0x03e01f00020e7f89 */ /* 0x00006400000e0000 */
.L_x_1909:
[----:B------:R-:W-:Y:S02]  /*27640*/  ULDC UR4, c[0x0][0xc10] ;  /* 0x0003040000047ab9 */ /* 0x000fe40000000800 */
[----:B------:R-:W-:-:S04]  /*27650*/  IMAD.U32 R5, RZ, RZ, UR4 ;  /* 0x00000004ff057e24 */ /* 0x000fc8000f8e00ff */
[----:B-1----:R-:W-:-:S04]  /*27660*/  IMAD R7, R14, R5, RZ ;  /* 0x000000050e077224 */ /* 0x002fc800078e02ff */
[----:B----4-:R-:W-:-:S05]  /*27670*/  IMAD.IADD R16, R16, 0x1, R7 ;  /* 0x0000000110107824 */ /* 0x010fca00078e0207 */
[----:B------:R-:W-:-:S13]  /*27680*/  ISETP.GT.AND P0, PT, R16, R4, PT ;  /* 0x000000041000720c */ /* 0x000fda0003f04270 */
[----:B------:R-:W-:Y:S05]  /*27690*/  @P0 BRA `(.L_x_1749) ;  /* 0x0000000000b80947 */ /* 0x000fea0003800000 */
[----:B------:R-:W1:Y:S02]  /*276a0*/  LDC R0, c[0x0][0xc14] ;  /* 0x00030500ff007b82 */ /* 0x000e640000000800 */
.L_x_1754:
        /* <DEDUP_REMOVED lines=15> */
.L_x_1752:
[----:B------:R-:W-:Y:S05]  /*277a0*/  BSYNC B0 ;  /* 0x0000000000007941 */ /* 0x000fea0003800000 */
.L_x_1751:
        /* <DEDUP_REMOVED lines=23> */
.L_x_1917:
[----:B------:R-:W-:Y:S02]  /*27920*/  ULDC UR4, c[0x0][0xc10] ;  /* 0x0003040000047ab9 */ /* 0x000fe40000000800 */
[----:B------:R-:W-:-:S04]  /*27930*/  IMAD.U32 R5, RZ, RZ, UR4 ;  /* 0x00000004ff057e24 */ /* 0x000fc8000f8e00ff */
[----:B-1----:R-:W-:-:S04]  /*27940*/  IMAD R7, R14, R5, RZ ;  /* 0x000000050e077224 */ /* 0x002fc800078e02ff */
[----:B------:R-:W-:-:S05]  /*27950*/  IMAD.IADD R16, R7, 0x1, R16 ;  /* 0x0000000107107824 */ /* 0x000fca00078e0210 */
[----:B------:R-:W-:-:S13]  /*27960*/  ISETP.GT.AND P0, PT, R16, R4, PT ;  /* 0x000000041000720c */ /* 0x000fda0003f04270 */
[----:B------:R-:W-:Y:S05]  /*27970*/  @!P0 BRA `(.L_x_1754) ;  /* 0xfffffffc004c8947 */ /* 0x000fea000383ffff */
.L_x_1749:
        /* <DEDUP_REMOVED lines=8> */
.L_x_1921:
[----:B------:R-:W-:Y:S01]  /*27a00*/  ISETP.NE.AND P0, PT, R6, RZ, PT ;  /* 0x000000ff0600720c */ /* 0x000fe20003f05270 */
[----:B------:R-:W-:-:S12]  /*27a10*/  IMAD.MOV.U32 R6, RZ, RZ, RZ ;  /* 0x000000ffff067224 */ /* 0x000fd800078e00ff */
[----:B------:R-:W-:Y:S05]  /*27a20*/  @!P0 BRA `(.L_x_1756) ;  /* 0x0000000000108947 */ /* 0x000fea0003800000 */
[----:B------:R-:W-:Y:S01]  /*27a30*/  UMOV UR4, 0xffffffff ;  /* 0xffffffff00047882 */ /* 0x000fe20000000000 */
[----:B------:R-:W-:Y:S02]  /*27a40*/  VIADD R12, R7, 0xffffffff ;  /* 0xffffffff070c7836 */ /* 0x000fe40000000000 */
[----:B------:R-:W-:Y:S05]  /*27a50*/  BRA.DIV UR4, `(.L_x_1757) ;  /* 0x0000003204687947 */ /* 0x000fea000b800000 */
[----:B------:R3:W4:Y:S02]  /*27a60*/  SHFL.IDX PT, R6, R2, R12, 0x1f ;  /* 0x00001f0c02067589 */ /* 0x00072400000e0000 */
.L_x_1756:
[----:B01-3--:R-:W0:Y:S01]  /*27a70*/  LDC.64 R2, c[0x0][0xc68] ;  /* 0x00031a00ff027b82 */ /* 0x00be220000000a00 */
[----:B------:R-:W-:Y:S01]  /*27a80*/  IMAD.IADD R19, R7, 0x1, R19 ;  /* 0x0000000107137824 */ /* 0x000fe200078e0213 */
[----:B------:R-:W-:-:S03]  /*27a90*/  ULDC.64 UR4, c[0x0][0x208] ;  /* 0x0000820000047ab9 */ /* 0x000fc60000000a00 */
[----:B0-----:R-:W-:-:S05]  /*27aa0*/  IMAD.WIDE R2, R19, 0x4, R2 ;  /* 0x0000000413027825 */ /* 0x001fca00078e0202 */
[----:B------:R-:W2:Y:S01]  /*27ab0*/  LDG.E R9, desc[UR4][R2.64] ;  /* 0x0000000402097981 */ /* 0x000ea2000c1e1900 */
[----:B----4-:R-:W-:Y:S02]  /*27ac0*/  IMAD R16, R6, R5, R16 ;  /* 0x0000000506107224 */ /* 0x010fe400078e0210 */
[----:B--2---:R-:W-:-:S05]  /*27ad0*/  IMAD R7, R17, R9, RZ ;  /* 0x0000000911077224 */ /* 0x004fca00078e02ff */
[----:B------:R-:W-:-:S04]  /*27ae0*/  IABS R8, R7 ;  /* 0x0000000700087213 */ /* 0x000fc80000000000 */
[----:B------:R-:W0:Y:S08]  /*27af0*/  I2F.RP R11, R8 ;  /* 0x00000008000b7306 */ /* 0x000e300000209400 */
[----:B0-----:R-:W0:Y:S02]  /*27b00*/  MUFU.RCP R11, R11 ;  /* 0x0000000b000b7308 */ /* 0x001e240000001000 */
[----:B0-----:R-:W-:-:S06]  /*27b10*/  VIADD R12, R11, 0xffffffe ;  /* 0x0ffffffe0b0c7836 */ /* 0x001fcc0000000000 */
[----:B------:R-:W0:Y:S02]  /*27b20*/  F2I.FTZ.U32.TRUNC.NTZ R3, R12 ;  /* 0x0000000c00037305 */ /* 0x000e24000021f000 */
[----:B0-----:R-:W-:-:S04]  /*27b30*/  IMAD.MOV R2, RZ, RZ, -R3 ;  /* 0x000000ffff027224 */ /* 0x001fc800078e0a03 */
[----:B------:R-:W-:Y:S02]  /*27b40*/  IMAD R10, R2, R8, RZ ;  /* 0x00000008020a7224 */ /* 0x000fe400078e02ff */
[----:B------:R-:W-:-:S04]  /*27b50*/  IMAD.MOV.U32 R2, RZ, RZ, RZ ;  /* 0x000000ffff027224 */ /* 0x000fc800078e00ff */
[----:B------:R-:W-:-:S04]  /*27b60*/  IMAD.HI.U32 R10, R3, R10, R2 ;  /* 0x0000000a030a7227 */ /* 0x000fc800078e0002 */
[----:B------:R-:W-:Y:S01]  /*27b70*/  IMAD.IADD R2, R4, 0x1, -R16 ;  /* 0x0000000104027824 */ /* 0x000fe200078e0a10 */
[----:B------:R-:W-:-:S04]  /*27b80*/  IABS R4, R7 ;  /* 0x0000000700047213 */ /* 0x000fc80000000000 */
[----:B------:R-:W-:Y:S01]  /*27b90*/  IABS R3, R2 ;  /* 0x0000000200037213 */ /* 0x000fe20000000000 */
[----:B------:R-:W-:-:S04]  /*27ba0*/  IMAD.MOV R4, RZ, RZ, -R4 ;  /* 0x000000ffff047224 */ /* 0x000fc800078e0a04 */
        /* <DEDUP_REMOVED lines=17> */
[----:B------:R-:W-:-:S04]  /*27cc0*/  VIADDMNMX R9, R8, R5, R9, PT ;  /* 0x0000000508097246 */ /* 0x000fc80003800109 */
        /* <DEDUP_REMOVED lines=8> */
[----:B------:R-:W-:Y:S02]  /*27d50*/  IMAD R11, R2, R5, RZ ;  /* 0x00000005020b7224 */ /* 0x000fe400078e02ff */
[----:B------:R-:W-:-:S04]  /*27d60*/  IMAD.MOV.U32 R2, RZ, RZ, RZ ;  /* 0x000000ffff027224 */ /* 0x000fc800078e00ff */
[----:B------:R-:W-:Y:S01]  /*27d70*/  IMAD.HI.U32 R2, R3, R11, R2 ;  /* 0x0000000b03027227 */ /* 0x000fe200078e0002 */
[----:B------:R-:W-:-:S05]  /*27d80*/  IABS R3, R7 ;  /* 0x0000000700037213 */ /* 0x000fca0000000000 */
[----:B------:R-:W-:-:S04]  /*27d90*/  IMAD.HI.U32 R2, R2, R3, RZ ;  /* 0x0000000302027227 */ /* 0x000fc800078e00ff */
[----:B------:R-:W-:Y:S01]  /*27da0*/  IMAD R4, R2, R4, R3 ;  /* 0x0000000402047224 */ /* 0x000fe200078e0203 */
[C---:B------:R-:W-:Y:S01]  /*27db0*/  LOP3.LUT R3, R7.reuse, R9, RZ, 0x3c, !PT ;  /* 0x0000000907037212 */ /* 0x040fe200078e3cff */
[----:B------:R-:W-:-:S03]  /*27dc0*/  IMAD.IADD R7, R7, 0x1, R6 ;  /* 0x0000000107077824 */ /* 0x000fc600078e0206 */
        /* <DEDUP_REMOVED lines=8> */
[----:B------:R-:W-:Y:S01]  /*27e50*/  @!P0 LOP3.LUT R2, RZ, R9, RZ, 0x33, !PT ;  /* 0x00000009ff028212 */ /* 0x000fe200078e33ff */
[----:B------:R-:W-:-:S04]  /*27e60*/  IMAD.MOV R9, RZ, RZ, -R9 ;  /* 0x000000ffff097224 */ /* 0x000fc800078e0a09 */
[----:B------:R-:W-:Y:S01]  /*27e70*/  IMAD R18, R2, R9, R7 ;  /* 0x0000000902127224 */ /* 0x000fe200078e0207 */
[----:B------:R-:W-:-:S05]  /*27e80*/  LOP3.LUT R2, RZ, R2, RZ, 0x33, !PT ;  /* 0x00000002ff027212 */ /* 0x000fca00078e33ff */
[----:B------:R-:W-:Y:S01]  /*27e90*/  IMAD.IADD R17, R17, 0x1, R2 ;  /* 0x0000000111117824 */ /* 0x000fe200078e0202 */
[----:B------:R-:W-:Y:S06]  /*27ea0*/  BRA `(.L_x_1758) ;  /* 0x00000000001c7947 */ /* 0x000fec0003800000 */
.L_x_1750:
[----:B------:R-:W-:Y:S01]  /*27eb0*/  UMOV UR4, URZ ;  /* 0x0000003f00047c82 */ /* 0x000fe20008000000 */
[----:B------:R-:W-:Y:S01]  /*27ec0*/  UMOV UR5, URZ ;  /* 0x0000003f00057c82 */ /* 0x000fe20008000000 */
[----:B------:R-:W-:Y:S01]  /*27ed0*/  ULDC UR6, c[0x0][0xc14] ;  /* 0x0003050000067ab9 */ /* 0x000fe20000000800 */
[----:B------:R-:W-:Y:S02]  /*27ee0*/  IMAD.MOV.U32 R16, RZ, RZ, R4 ;  /* 0x000000ffff107224 */ /* 0x000fe400078e0004 */
[----:B------:R-:W-:Y:S02]  /*27ef0*/  IMAD.U32 R17, RZ, RZ, UR4 ;  /* 0x00000004ff117e24 */ /* 0x000fe4000f8e00ff */
[----:B------:R-:W-:Y:S02]  /*27f00*/  IMAD.U32 R18, RZ, RZ, UR5 ;  /* 0x00000005ff127e24 */ /* 0x000fe4000f8e00ff */
[----:B------:R-:W-:-:S07]  /*27f10*/  IMAD.U32 R19, RZ, RZ, UR6 ;  /* 0x00000006ff137e24 */ /* 0x000fce000f8e00ff */
.L_x_1758:
        /* <DEDUP_REMOVED lines=12> */
.L_x_1656:
        /* <DEDUP_REMOVED lines=12> */
.L_x_1924:
[----:B------:R-:W-:Y:S05]  /*280a0*/  BSYNC B0 ;  /* 0x0000000000007941 */ /* 0x000fea0003800000 */
.L_x_1760:
[----:B------:R-:W-:-:S03]  /*280b0*/  UMOV UR4, 0xffffffff ;  /* 0xffffffff00047882 */ /* 0x000fc60000000000 */
[----:B------:R-:W-:Y:S05]  /*280c0*/  BRA.DIV UR4, `(.L_x_1762) ;  /* 0x0000002e04087947 */ /* 0x000fea000b800000 */
[----:B------:R-:W2:Y:S02]  /*280d0*/  S2R R2, SR_TID.X ;  /* 0x0000000000027919 */ /* 0x000ea40000002100 */
[----:B--2---:R-:W-:-:S04]  /*280e0*/  SHF.R.U32.HI R2, RZ, 0x5, R2 ;  /* 0x00000005ff027819 */ /* 0x004fc80000011602 */
[----:B------:R-:W-:-:S05]  /*280f0*/  LOP3.LUT R2, R2, 0x3, RZ, 0xc0, !PT ;  /* 0x0000000302027812 */ /* 0x000fca00078ec0ff */
[----:B------:R2:W3:Y:S02]  /*28100*/  SHFL.IDX PT, R14, R2, RZ, 0x1f ;  /* 0x00001fff020e7589 */ /* 0x0004e400000e0000 */
.L_x_1927:
[----:B---3--:R-:W-:-:S13]  /*28110*/  ISETP.NE.AND P0, PT, R14, RZ, PT ;  /* 0x000000ff0e00720c */ /* 0x008fda0003f05270 */
[----:B------:R-:W-:Y:S05]  /*28120*/  @P0 BRA `(.L_x_1336) ;  /* 0x0000000000940947 */ /* 0x000fea0003800000 */
[----:B------:R-:W-:-:S03]  /*28130*/  UMOV UR4, 0xffffffff ;  /* 0xffffffff00047882 */ /* 0x000fc60000000000 */
[----:B------:R-:W-:Y:S05]  /*28140*/  BRA.DIV UR4, `(.L_x_1763) ;  /* 0x0000002e041c7947 */ /* 0x000fea000b800000 */
[----:B------:R-:W-:-:S13]  /*28150*/  ELECT P6, URZ, PT ;  /* 0x00000000003f782f */ /* 0x000fda00038c0000 */
.L_x_1930:
[----:B------:R-:W-:Y:S05]  /*28160*/  @!P6 BRA `(.L_x_1336) ;  /* 0x000000000084e947 */ /* 0x000fea0003800000 */
[----:B--2---:R-:W2:Y:S02]  /*28170*/  LDL.LU R2, [R1+0x2c] ;  /* 0x00002c0001027983 */ /* 0x004ea40000300800 */
[----:B--2---:R-:W-:-:S04]  /*28180*/  LOP3.LUT R2, R2, 0x2, RZ, 0xfc, !PT ;  /* 0x0000000202027812 */ /* 0x004fc800078efcff */
[----:B------:R-:W-:-:S13]  /*28190*/  ISETP.NE.AND P2, PT, R2, 0x3, PT ;  /* 0x000000030200780c */ /* 0x000fda0003f45270 */
[----:B------:R-:W-:Y:S05]  /*281a0*/  @!P2 BRA `(.L_x_1764) ;  /* 0x000000000004a947 */ /* 0x000fea0003800000 */
[----:B------:R-:W-:Y:S01]  /*281b0*/  BPT.TRAP 0x1 ;  /* 0x000000040000795c */ /* 0x000fe20000300000 */
.L_x_1764:
        /* <DEDUP_REMOVED lines=14> */
.L_x_1931:
[----:B------:R-:W2:Y:S02]  /*282a0*/  SYNCS.PHASECHK.TRANS64.TRYWAIT P0, [R7+URZ], R2 ;  /* 0x00000002070075a7 */ /* 0x000ea4000800017f */
[----:B--2---:R-:W-:Y:S05]  /*282b0*/  @!P0 BRA `(.L_x_1766) ;  /* 0x0000002800f48947 */ /* 0x004fea0003800000 */
.L_x_1932:
[----:B------:R-:W-:Y:S05]  /*282c0*/  @!P2 BRA `(.L_x_1767) ;  /* 0x000000000004a947 */ /* 0x000fea0003800000 */
[----:B------:R-:W-:Y:S01]  /*282d0*/  BPT.TRAP 0x1 ;  /* 0x000000040000795c */ /* 0x000fe20000300000 */
.L_x_1767:
[----:B------:R-:W3:Y:S01]  /*282e0*/  LDL.LU R4, [R1] ;  /* 0x0000000001047983 */ /* 0x000ee20000300800 */
[----:B------:R-:W-:-:S04]  /*282f0*/  VIADD R0, R0, 0x30860 ;  /* 0x0003086000007836 */ /* 0x000fc80000000000 */
[----:B---3--:R-:W-:-:S04]  /*28300*/  IMAD R4, R4, 0x8, R0 ;  /* 0x0000000804047824 */ /* 0x008fc800078e0200 */
[----:B------:R-:W3:Y:S02]  /*28310*/  SYNCS.PHASECHK.TRANS64.TRYWAIT P0, [R4+URZ], R5 ;  /* 0x00000005040075a7 */ /* 0x000ee4000800017f */
[----:B---3--:R-:W-:Y:S05]  /*28320*/  @!P0 BRA `(.L_x_1768) ;  /* 0x0000002800ec8947 */ /* 0x008fea0003800000 */
.L_x_1933:
[----:B------:R-:W-:-:S07]  /*28330*/  IMAD R3, R3, 0x8, R0 ;  /* 0x0000000803037824 */ /* 0x000fce00078e0200 */
.L_x_1769:
[----:B----4-:R4:W0:Y:S02]  /*28340*/  SYNCS.PHASECHK.TRANS64.TRYWAIT P0, [R3+URZ], R2 ;  /* 0x00000002030075a7 */ /* 0x010824000800017f */
[----:B0-----:R-:W-:Y:S05]  /*28350*/  @!P0 NANOSLEEP.SYNCS 0x989680 ;  /* 0x009896800000895d */ /* 0x001fea0003900000 */
[----:B------:R-:W0:Y:S02]  /*28360*/  @!P0 SYNCS.PHASECHK.TRANS64 P0, [R3+URZ], R2 ;  /* 0x00000002030085a7 */ /* 0x000e24000800007f */
[----:B0-----:R-:W-:Y:S05]  /*28370*/  @!P0 BRA `(.L_x_1769) ;  /* 0xfffffffc00f08947 */ /* 0x001fea000383ffff */
.L_x_1336:
[----:B------:R-:W-:Y:S05]  /*28380*/  BSYNC B7 ;  /* 0x0000000000077941 */ /* 0x000fea0003800000 */
.L_x_1333:
[----:B------:R-:W-:Y:S05]  /*28390*/  EXIT ;  /* 0x000000000000794d */ /* 0x000fea0003800000 */
.L_x_1362:
[----:B0-----:R0:W1:Y:S02]  /*283a0*/  SYNCS.PHASECHK.TRANS64.TRYWAIT P5, [R98+URZ+0x30890], R109 ;  /* 0x0308906d620075a7 */ /* 0x00106400080a017f */
[----:B-1----:R-:W-:Y:S05]  /*283b0*/  @!P5 NANOSLEEP.SYNCS 0x989680 ;  /* 0x009896800000d95d */ /* 0x002fea0003900000 */
[----:B------:R-:W1:Y:S02]  /*283c0*/  @!P5 SYNCS.PHASECHK.TRANS64 P5, [R98+URZ+0x30890], R109 ;  /* 0x0308906d6200d5a7 */ /* 0x000e6400080a007f */
[----:B-1----:R-:W-:Y:S05]  /*283d0*/  @!P5 BRA `(.L_x_1362) ;  /* 0xfffffffc00f0d947 */ /* 0x002fea000383ffff */
[----:B------:R-:W-:Y:S05]  /*283e0*/  BRA `(.L_x_1770) ;  /* 0xfffffdb000dc7947 */ /* 0x000fea000383ffff */
.L_x_1400:
[----:B0-----:R0:W1:Y:S02]  /*283f0*/  SYNCS.PHASECHK.TRANS64.TRYWAIT P5, [R98+URZ+0x30890], R109 ;  /* 0x0308906d620075a7 */ /* 0x00106400080a017f */
[----:B-1----:R-:W-:Y:S05]  /*28400*/  @!P5 NANOSLEEP.SYNCS 0x989680 ;  /* 0x009896800000d95d */ /* 0x002fea0003900000 */
[----:B------:R-:W1:Y:S02]  /*28410*/  @!P5 SYNCS.PHASECHK.TRANS64 P5, [R98+URZ+0x30890], R109 ;  /* 0x0308906d6200d5a7 */ /* 0x000e6400080a007f */
[----:B-1----:R-:W-:Y:S05]  /*28420*/  @!P5 BRA `(.L_x_1400) ;  /* 0xfffffffc00f0d947 */ /* 0x002fea000383ffff */
[----:B------:R-:W-:Y:S05]  /*28430*/  BRA `(.L_x_1771) ;  /* 0xfffffdd8005c7947 */ /* 0x000fea000383ffff */
.L_x_1417:
[----:B0-----:R0:W1:Y:S02]  /*28440*/  SYNCS.PHASECHK.TRANS64.TRYWAIT P0, [R98+URZ+0x30890], R109 ;  /* 0x0308906d620075a7 */ /* 0x001064000800017f */
[----:B-1----:R-:W-:Y:S05]  /*28450*/  @!P0 NANOSLEEP.SYNCS 0x989680 ;  /* 0x009896800000895d */ /* 0x002fea0003900000 */
[----:B------:R-:W1:Y:S02]  /*28460*/  @!P0 SYNCS.PHASECHK.TRANS64 P0, [R98+URZ+0x30890], R109 ;  /* 0x0308906d620085a7 */ /* 0x000e64000800007f */
[----:B-1----:R-:W-:Y:S05]  /*28470*/  @!P0 BRA `(.L_x_1417) ;  /* 0xfffffffc00f08947 */ /* 0x002fea000383ffff */
[----:B------:R-:W-:Y:S05]  /*28480*/  BRA `(.L_x_1772) ;  /* 0xfffffdfc000c7947 */ /* 0x000fea000383ffff */
.L_x_1423:
[----:B-1----:R1:W2:Y:S02]  /*28490*/  SYNCS.PHASECHK.TRANS64.TRYWAIT P1, [R98+URZ+0x308b0], R109 ;  /* 0x0308b06d620075a7 */ /* 0x0022a4000802017f */
[----:B--2---:R-:W-:Y:S05]  /*284a0*/  @!P1 NANOSLEEP.SYNCS 0x989680 ;  /* 0x009896800000995d */ /* 0x004fea0003900000 */
[----:B------:R-:W2:Y:S02]  /*284b0*/  @!P1 SYNCS.PHASECHK.TRANS64 P1, [R98+URZ+0x308b0], R109 ;  /* 0x0308b06d620095a7 */ /* 0x000ea4000802007f */
[----:B--2---:R-:W-:Y:S05]  /*284c0*/  @!P1 BRA `(.L_x_1423) ;  /* 0xfffffffc00f09947 */ /* 0x004fea000383ffff */
[----:B------:R-:W-:Y:S05]  /*284d0*/  BRA `(.L_x_1773) ;  /* 0xfffffdfc00f07947 */ /* 0x000fea000383ffff */
.L_x_1459:
[----:B------:R-:W-:Y:S01]  /*284e0*/  BSSY B1, `(.L_x_1774) ;  /* 0x0000008000017945 */ /* 0x000fe20003800000 */
[----:B------:R-:W-:Y:S02]  /*284f0*/  IMAD.MOV.U32 R13, RZ, RZ, R5 ;  /* 0x000000ffff0d7224 */ /* 0x000fe400078e0005 */
[----:B------:R-:W-:Y:S02]  /*28500*/  IMAD.MOV.U32 R12, RZ, RZ, RZ ;  /* 0x000000ffff0c7224 */ /* 0x000fe400078e00ff */
[----:B------:R-:W-:Y:S02]  /*28510*/  IMAD.MOV.U32 R11, RZ, RZ, 0x181f ;  /* 0x0000181fff0b7424 */ /* 0x000fe400078e00ff */
[----:B------:R-:W-:-:S07]  /*28520*/  IMAD.MOV.U32 R15, RZ, RZ, -0x1 ;  /* 0xffffffffff0f7424 */ /* 0x000fce00078e00ff */
[----:B-----5:R-:W-:Y:S05]  /*28530*/  WARPSYNC.COLLECTIVE R15, `(.L_x_1775) ;  /* 0x000000000f087348 */ /* 0x020fea0003c00000 */
[----:B------:R0:W1:Y:S02]  /*28540*/  SHFL.IDX P6, R14, R13, R12, R11 ;  /* 0x0000000c0d0e7389 */ /* 0x00006400000c000b */
[----:B01---5:R-:W-:Y:S01]  /*28550*/  ENDCOLLECTIVE ;  /* 0x000000000000791b */ /* 0x023fe20003800000 */
.L_x_1775:
[----:B------:R-:W-:Y:S05]  /*28560*/  BSYNC B1 ;  /* 0x0000000000017941 */ /* 0x000fea0003800000 */
.L_x_1774:
[----:B------:R-:W-:Y:S05]  /*28570*/  BRA `(.L_x_1776) ;  /* 0xfffffe28000c7947 */ /* 0x000fea000383ffff */
.L_x_1460:
        /* <DEDUP_REMOVED lines=8> */
.L_x_1778:
[----:B------:R-:W-:Y:S05]  /*28600*/  BSYNC B1 ;  /* 0x0000000000017941 */ /* 0x000fea0003800000 */
.L_x_1777:
[----:B------:R-:W-:Y:S05]  /*28610*/  BRA `(.L_x_1779) ;  /* 0xfffffe2400ec7947 */ /* 0x000fea000383ffff */
.L_x_1461:
        /* <DEDUP_REMOVED lines=8> */
.L_x_1781:
[----:B------:R-:W-:Y:S05]  /*286a0*/  BSYNC B1 ;  /* 0x0000000000017941 */ /* 0x000fea0003800000 */
.L_x_1780:
[----:B------:R-:W-:Y:S05]  /*286b0*/  BRA `(.L_x_1782) ;  /* 0xfffffe2400cc7947 */ /* 0x000fea000383ffff */
.L_x_1462:
        /* <DEDUP_REMOVED lines=8> */
.L_x_1784:
[----:B------:R-:W-:Y:S05]  /*28740*/  BSYNC B1 ;  /* 0x0000000000017941 */ /* 0x000fea0003800000 */
.L_x_1783:
[----:B------:R-:W-:Y:S05]  /*28750*/  BRA `(.L_x_1785) ;  /* 0xfffffe2400ac7947 */ /* 0x000fea000383ffff */
.L_x_1463:
[----:B------:R-:W-:Y:S01]  /*28760*/  BSSY B1, `(.L_x_1786) ;  /* 0x0000008000017945 */ /* 0x000fe20003800000 */
[----:B------:R-:W-:Y:S02]  /*28770*/  IMAD.MOV.U32 R13, RZ, RZ, R5 ;  /* 0x000000ffff0d7224 */ /* 0x000fe400078e0005 */
[----:B------:R-:W-:Y:S02]  /*28780*/  IMAD.MOV.U32 R12, RZ, RZ, 0x1 ;  /* 0x00000001ff0c7424 */ /* 0x000fe400078e00ff */
[----:B------:R-:W-:Y:S02]  /*28790*/  IMAD.MOV.U32 R11, RZ, RZ, 0x181f ;  /* 0x0000181fff0b7424 */ /* 0x000fe400078e00ff */
[----:B------:R-:W-:-:S07]  /*287a0*/  IMAD.MOV.U32 R15, RZ, RZ, -0x1 ;  /* 0xffffffffff0f7424 */ /* 0x000fce00078e00ff */
[----:B-----5:R-:W-:Y:S05]  /*287b0*/  WARPSYNC.COLLECTIVE R15, `(.L_x_1787) ;  /* 0x000000000f087348 */ /* 0x020fea0003c00000 */
[----:B------:R0:W1:Y:S02]  /*287c0*/  SHFL.IDX P6, R14, R13, R12, R11 ;  /* 0x0000000c0d0e7389 */ /* 0x00006400000c000b */
[----:B01---5:R-:W-:Y:S01]  /*287d0*/  ENDCOLLECTIVE ;  /* 0x000000000000791b */ /* 0x023fe20003800000 */
.L_x_1787:
[----:B------:R-:W-:Y:S05]  /*287e0*/  BSYNC B1 ;  /* 0x0000000000017941 */ /* 0x000fea0003800000 */
.L_x_1786:
[----:B------:R-:W-:Y:S05]  /*287f0*/  BRA `(.L_x_1788) ;  /* 0xfffffe24008c7947 */ /* 0x000fea000383ffff */
.L_x_1464:
        /* <DEDUP_REMOVED lines=8> */
.L_x_1790:
[----:B------:R-:W-:Y:S05]  /*28880*/  BSYNC B1 ;  /* 0x0000000000017941 */ /* 0x000fea0003800000 */
.L_x_1789:
[----:B------:R-:W-:Y:S05]  /*28890*/  BRA `(.L_x_1791) ;  /* 0xfffffe24006c7947 */ /* 0x000fea000383ffff */
.L_x_1465:
        /* <DEDUP_REMOVED lines=8> */
.L_x_1793:
[----:B------:R-:W-:Y:S05]  /*28920*/  BSYNC B1 ;  /* 0x0000000000017941 */ /* 0x000fea0003800000 */
.L_x_1792:
[----:B------:R-:W-:Y:S05]  /*28930*/  BRA `(.L_x_1794) ;  /* 0xfffffe24004c7947 */ /* 0x000fea000383ffff */
.L_x_1466:
        /* <DEDUP_REMOVED lines=8> */
.L_x_1796:
[----:B------:R-:W-:Y:S05]  /*289c0*/  BSYNC B1 ;  /* 0x0000000000017941 */ /* 0x000fea0003800000 */
.L_x_1795:
[----:B------:R-:W-:Y:S05]  /*289d0*/  BRA `(.L_x_1797) ;  /* 0xfffffe24002c7947 */ /* 0x000fea000383ffff */
.L_x_1467:
        /* <DEDUP_REMOVED lines=8> */
.L_x_1799:
[----:B------:R-:W-:Y:S05]  /*28a60*/  BSYNC B1 ;  /* 0x0000000000017941 */ /* 0x000fea0003800000 */
.L_x_1798:
[----:B------:R-:W-:Y:S05]  /*28a70*/  BRA `(.L_x_1800) ;  /* 0xfffffe24000c7947 */ /* 0x000fea000383ffff */
.L_x_1468:
        /* <DEDUP_REMOVED lines=8> */
.L_x_1802:
[----:B------:R-:W-:Y:S05]  /*28b00*/  BSYNC B1 ;  /* 0x0000000000017941 */ /* 0x000fea0003800000 */
.L_x_1801:
[----:B------:R-:W-:Y:S05]  /*28b10*/  BRA `(.L_x_1803) ;  /* 0xfffffe2000ec7947 */ /* 0x000fea000383ffff */
.L_x_1469:
        /* <DEDUP_REMOVED lines=8> */
.L_x_1805:
[----:B------:R-:W-:Y:S05]  /*28ba0*/  BSYNC B1 ;  /* 0x0000000000017941 */ /* 0x000fea0003800000 */
.L_x_1804:
[----:B------:R-:W-:Y:S05]  /*28bb0*/  BRA `(.L_x_1806) ;  /* 0xfffffe2000cc7947 */ /* 0x000fea000383ffff */
.L_x_1470:
        /* <DEDUP_REMOVED lines=8> */
.L_x_1808:
[----:B------:R-:W-:Y:S05]  /*28c40*/  BSYNC B1 ;  /* 0x0000000000017941 */ /* 0x000fea0003800000 */
.L_x_1807:
[----:B------:R-:W-:Y:S05]  /*28c50*/  BRA `(.L_x_1809) ;  /* 0xfffffe2000ac7947 */ /* 0x000fea000383ffff */
.L_x_1471:
        /* <DEDUP_REMOVED lines=8> */
.L_x_1811:
[----:B------:R-:W-:Y:S05]  /*28ce0*/  BSYNC B1 ;  /* 0x0000000000017941 */ /* 0x000fea0003800000 */
.L_x_1810:
[----:B------:R-:W-:Y:S05]  /*28cf0*/  BRA `(.L_x_1812) ;  /* 0xfffffe20008c7947 */ /* 0x000fea000383ffff */
.L_x_1472:
        /* <DEDUP_REMOVED lines=8> */
.L_x_1814:
[----:B------:R-:W-:Y:S05]  /*28d80*/  BSYNC B1 ;  /* 0x0000000000017941 */ /* 0x000fea0003800000 */
.L_x_1813:
[----:B------:R-:W-:Y:S05]  /*28d90*/  BRA `(.L_x_1815) ;  /* 0xfffffe2000707947 */ /* 0x000fea000383ffff */
.L_x_1473:
        /* <DEDUP_REMOVED lines=8> */
.L_x_1817:
[----:B------:R-:W-:Y:S05]  /*28e20*/  BSYNC B1 ;  /* 0x0000000000017941 */ /* 0x000fea0003800000 */
.L_x_1816:
[----:B------:R-:W-:Y:S05]  /*28e30*/  BRA `(.L_x_1818) ;  /* 0xfffffe2000547947 */ /* 0x000fea000383ffff */
.L_x_1474:
        /* <DEDUP_REMOVED lines=8> */
.L_x_1820:
[----:B------:R-:W-:Y:S05]  /*28ec0*/  BSYNC B1 ;  /* 0x0000000000017941 */ /* 0x000fea0003800000 */
.L_x_1819:
[----:B------:R-:W-:Y:S05]  /*28ed0*/  BRA `(.L_x_1821) ;  /* 0xfffffe2000387947 */ /* 0x000fea000383ffff */
.L_x_1476:
[----:B0-----:R0:W1:Y:S02]  /*28ee0*/  SYNCS.PHASECHK.TRANS64.TRYWAIT P4, [R16+URZ+0x30800], R5 ;  /* 0x03080005100075a7 */ /* 0x001064000808017f */
[----:B-1----:R-:W-:Y:S05]  /*28ef0*/  @!P4 NANOSLEEP.SYNCS 0x989680 ;  /* 0x009896800000c95d */ /* 0x002fea0003900000 */
[----:B------:R-:W1:Y:S02]  /*28f00*/  @!P4 SYNCS.PHASECHK.TRANS64 P4, [R16+URZ+0x30800], R5 ;  /* 0x030800051000c5a7 */ /* 0x000e64000808007f */
[----:B-1----:R-:W-:Y:S05]  /*28f10*/  @!P4 BRA `(.L_x_1476) ;  /* 0xfffffffc00f0c947 */ /* 0x002fea000383ffff */
[----:B------:R-:W-:Y:S05]  /*28f20*/  BRA `(.L_x_1822) ;  /* 0xfffffe2000b07947 */ /* 0x000fea000383ffff */
.L_x_1516:
        /* <DEDUP_REMOVED lines=8> */
.L_x_1824:
[----:B------:R-:W-:Y:S05]  /*28fb0*/  BSYNC B1 ;  /* 0x0000000000017941 */ /* 0x000fea0003800000 */
.L_x_1823:
[----:B------:R-:W-:Y:S05]  /*28fc0*/  BRA `(.L_x_1825) ;  /* 0xfffffe6400ec7947 */ /* 0x000fea000383ffff */
.L_x_1517:
        /* <DEDUP_REMOVED lines=8> */
.L_x_1827:
[----:B------:R-:W-:Y:S05]  /*29050*/  BSYNC B1 ;  /* 0x0000000000017941 */ /* 0x000fea0003800000 */
.L_x_1826:
[----:B------:R-:W-:Y:S05]  /*29060*/  BRA `(.L_x_1828) ;  /* 0xfffffe6400cc7947 */ /* 0x000fea000383ffff */
.L_x_1518:
        /* <DEDUP_REMOVED lines=8> */
.L_x_1830:
[----:B------:R-:W-:Y:S05]  /*290f0*/  BSYNC B1 ;  /* 0x0000000000017941 */ /* 0x000fea0003800000 */
.L_x_1829:
[----:B------:R-:W-:Y:S05]  /*29100*/  BRA `(.L_x_1831) ;  /* 0xfffffe6400ac7947 */ /* 0x000fea000383ffff */
.L_x_1519:
        /* <DEDUP_REMOVED lines=8> */
.L_x_1833:
[----:B------:R-:W-:Y:S05]  /*29190*/  BSYNC B1 ;  /* 0x0000000000017941 */ /* 0x000fea0003800000 */
.L_x_1832:
[----:B------:R-:W-:Y:S05]  /*291a0*/  BRA `(.L_x_1834) ;  /* 0xfffffe64008c7947 */ /* 0x000fea000383ffff */
.L_x_1520:
[----:B------:R-:W-:Y:S01]  /*291b0*/  BSSY B1, `(.L_x_1835) ;  /* 0x0000008000017945 */ /* 0x000fe20003800000 */
[----:B------:R-:W-:Y:S02]  /*291c0*/  IMAD.MOV.U32 R13, RZ, RZ, R9 ;  /* 0x000000ffff0d7224 */ /* 0x000fe400078e0009 */
[----:B------:R-:W-:Y:S02]  /*291d0*/  IMAD.MOV.U32 R12, RZ, RZ, 0x1 ;  /* 0x00000001ff0c7424 */ /* 0x000fe400078e00ff */
[----:B------:R-:W-:Y:S02]  /*291e0*/  IMAD.MOV.U32 R11, RZ, RZ, 0x181f ;  /* 0x0000181fff0b7424 */ /* 0x000fe400078e00ff */
[----:B------:R-:W-:-:S07]  /*291f0*/  IMAD.MOV.U32 R15, RZ, RZ, -0x1 ;  /* 0xffffffffff0f7424 */ /* 0x000fce00078e00ff */
[----:B------:R-:W-:Y:S05]  /*29200*/  WARPSYNC.COLLECTIVE R15, `(.L_x_1836) ;  /* 0x000000000f087348 */ /* 0x000fea0003c00000 */
[----:B------:R0:W1:Y:S02]  /*29210*/  SHFL.IDX P6, R14, R13, R12, R11 ;  /* 0x0000000c0d0e7389 */ /* 0x00006400000c000b */
[----:B01----:R-:W-:Y:S01]  /*29220*/  ENDCOLLECTIVE ;  /* 0x000000000000791b */ /* 0x003fe20003800000 */
.L_x_1836:
[----:B------:R-:W-:Y:S05]  /*29230*/  BSYNC B1 ;  /* 0x0000000000017941 */ /* 0x000fea0003800000 */
.L_x_1835:
[----:B------:R-:W-:Y:S05]  /*29240*/  BRA `(.L_x_1837) ;  /* 0xfffffe64006c7947 */ /* 0x000fea000383ffff */
.L_x_1521:
        /* <DEDUP_REMOVED lines=8> */
.L_x_1839:
[----:B------:R-:W-:Y:S05]  /*292d0*/  BSYNC B1 ;  /* 0x0000000000017941 */ /* 0x000fea0003800000 */
.L_x_1838:
[----:B------:R-:W-:Y:S05]  /*292e0*/  BRA `(.L_x_1840) ;  /* 0xfffffe64004c7947 */ /* 0x000fea000383ffff */
.L_x_1522:
        /* <DEDUP_REMOVED lines=8> */
.L_x_1842:
[----:B------:R-:W-:Y:S05]  /*29370*/  BSYNC B1 ;  /* 0x0000000000017941 */ /* 0x000fea0003800000 */
.L_x_1841:
[----:B------:R-:W-:Y:S05]  /*29380*/  BRA `(.L_x_1843) ;  /* 0xfffffe64002c7947 */ /* 0x000fea000383ffff */
.L_x_1523:
        /* <DEDUP_REMOVED lines=8> */
.L_x_1845:
[----:B------:R-:W-:Y:S05]  /*29410*/  BSYNC B1 ;  /* 0x0000000000017941 */ /* 0x000fea0003800000 */
.L_x_1844:
[----:B------:R-:W-:Y:S05]  /*29420*/  BRA `(.L_x_1846) ;  /* 0xfffffe64000c7947 */ /* 0x000fea000383ffff */
.L_x_1524:
        /* <DEDUP_REMOVED lines=8> */
.L_x_1848:
[----:B------:R-:W-:Y:S05]  /*294b0*/  BSYNC B1 ;  /* 0x0000000000017941 */ /* 0x000fea0003800000 */
.L_x_1847:
[----:B------:R-:W-:Y:S05]  /*294c0*/  BRA `(.L_x_1849) ;  /* 0xfffffe6000ec7947 */ /* 0x000fea000383ffff */
.L_x_1525:
        /* <DEDUP_REMOVED lines=8> */
.L_x_1851:
[----:B------:R-:W-:Y:S05]  /*29550*/  BSYNC B1 ;  /* 0x0000000000017941 */ /* 0x000fea0003800000 */
.L_x_1850:
[----:B------:R-:W-:Y:S05]  /*29560*/  BRA `(.L_x_1852) ;  /* 0xfffffe6000cc7947 */ /* 0x000fea000383ffff */
.L_x_1526:
        /* <DEDUP_REMOVED lines=8> */
.L_x_1854:
[----:B------:R-:W-:Y:S05]  /*295f0*/  BSYNC B1 ;  /* 0x0000000000017941 */ /* 0x000fea0003800000 */
.L_x_1853:
[----:B------:R-:W-:Y:S05]  /*29600*/  BRA `(.L_x_1855) ;  /* 0xfffffe6000ac7947 */ /* 0x000fea000383ffff */
.L_x_1527:
        /* <DEDUP_REMOVED lines=8> */
.L_x_1857:
[----:B------:R-:W-:Y:S05]  /*29690*/  BSYNC B1 ;  /* 0x0000000000017941 */ /* 0x000fea0003800000 */
.L_x_1856:
[----:B------:R-:W-:Y:S05]  /*296a0*/  BRA `(.L_x_1858) ;  /* 0xfffffe60008c7947 */ /* 0x000fea000383ffff */
.L_x_1528:
        /* <DEDUP_REMOVED lines=8> */
.L_x_1860:
[----:B------:R-:W-:Y:S05]  /*29730*/  BSYNC B1 ;  /* 0x0000000000017941 */ /* 0x000fea0003800000 */
.L_x_1859:
[----:B------:R-:W-:Y:S05]  /*29740*/  BRA `(.L_x_1861) ;  /* 0xfffffe60006c7947 */ /* 0x000fea000383ffff */
.L_x_1529:
        /* <DEDUP_REMOVED lines=8> */
.L_x_1863:
[----:B------:R-:W-:Y:S05]  /*297d0*/  BSYNC B1 ;  /* 0x0000000000017941 */ /* 0x000fea0003800000 */
.L_x_1862:
[----:B------:R-:W-:Y:S05]  /*297e0*/  BRA `(.L_x_1864) ;  /* 0xfffffe6000507947 */ /* 0x000fea000383ffff */
.L_x_1530:
        /* <DEDUP_REMOVED lines=8> */
.L_x_1866:
[----:B------:R-:W-:Y:S05]  /*29870*/  BSYNC B1 ;  /* 0x0000000000017941 */ /* 0x000fea0003800000 */
.L_x_1865:
[----:B------:R-:W-:Y:S05]  /*29880*/  BRA `(.L_x_1867) ;  /* 0xfffffe6000347947 */ /* 0x000fea000383ffff */
.L_x_1531:
        /* <DEDUP_REMOVED lines=8> */
.L_x_1869:
[----:B------:R-:W-:Y:S05]  /*29910*/  BSYNC B1 ;  /* 0x0000000000017941 */ /* 0x000fea0003800000 */
.L_x_1868:
[----:B------:R-:W-:Y:S05]  /*29920*/  BRA `(.L_x_1870) ;  /* 0xfffffe60001c7947 */ /* 0x000fea000383ffff */
.L_x_1533:
[----:B0-----:R0:W1:Y:S02]  /*29930*/  SYNCS.PHASECHK.TRANS64.TRYWAIT P4, [R16+URZ+0x30800], R9 ;  /* 0x03080009100075a7 */ /* 0x001064000808017f */
[----:B-1----:R-:W-:Y:S05]  /*29940*/  @!P4 NANOSLEEP.SYNCS 0x989680 ;  /* 0x009896800000c95d */ /* 0x002fea0003900000 */
[----:B------:R-:W1:Y:S02]  /*29950*/  @!P4 SYNCS.PHASECHK.TRANS64 P4, [R16+URZ+0x30800], R9 ;  /* 0x030800091000c5a7 */ /* 0x000e64000808007f */
[----:B-1----:R-:W-:Y:S05]  /*29960*/  @!P4 BRA `(.L_x_1533) ;  /* 0xfffffffc00f0c947 */ /* 0x002fea000383ffff */
[----:B------:R-:W-:Y:S05]  /*29970*/  BRA `(.L_x_1871) ;  /* 0xfffffe60009c7947 */ /* 0x000fea000383ffff */
.L_x_1551:
[----:B-1----:R1:W2:Y:S02]  /*29980*/  SYNCS.PHASECHK.TRANS64.TRYWAIT P2, [R5+URZ+0x30830], R0 ;  /* 0x03083000050075a7 */ /* 0x0022a4000804017f */
[----:B--2---:R-:W-:Y:S05]  /*29990*/  @!P2 NANOSLEEP.SYNCS 0x989680 ;  /* 0x009896800000a95d */ /* 0x004fea0003900000 */
[----:B------:R-:W2:Y:S02]  /*299a0*/  @!P2 SYNCS.PHASECHK.TRANS64 P2, [R5+URZ+0x30830], R0 ;  /* 0x030830000500a5a7 */ /* 0x000ea4000804007f */
[----:B--2---:R-:W-:Y:S05]  /*299b0*/  @!P2 BRA `(.L_x_1551) ;  /* 0xfffffffc00f0a947 */ /* 0x004fea000383ffff */
[----:B------:R-:W-:Y:S05]  /*299c0*/  BRA `(.L_x_1550) ;  /* 0xfffffe9800c87947 */ /* 0x000fea000383ffff */
.L_x_1571:
[----:B0-----:R0:W2:Y:S02]  /*299d0*/  SYNCS.PHASECHK.TRANS64.TRYWAIT P3, [R232+URZ+0x30830], R152 ;  /* 0x03083098e80075a7 */ /* 0x0010a4000806017f */
[----:B--2---:R-:W-:Y:S05]  /*299e0*/  @!P3 NANOSLEEP.SYNCS 0x989680 ;  /* 0x009896800000b95d */ /* 0x004fea0003900000 */
[----:B------:R-:W2:Y:S02]  /*299f0*/  @!P3 SYNCS.PHASECHK.TRANS64 P3, [R232+URZ+0x30830], R152 ;  /* 0x03083098e800b5a7 */ /* 0x000ea4000806007f */
[----:B--2---:R-:W-:Y:S05]  /*29a00*/  @!P3 BRA `(.L_x_1571) ;  /* 0xfffffffc00f0b947 */ /* 0x004fea000383ffff */
[----:B------:R-:W-:Y:S05]  /*29a10*/  BRA `(.L_x_1570) ;  /* 0xfffffec400287947 */ /* 0x000fea000383ffff */
.L_x_1576:
[----:B-1----:R1:W2:Y:S02]  /*29a20*/  SYNCS.PHASECHK.TRANS64.TRYWAIT P3, [R0+URZ+0x30850], R2 ;  /* 0x03085002000075a7 */ /* 0x0022a4000806017f */
[----:B--2---:R-:W-:Y:S05]  /*29a30*/  @!P3 NANOSLEEP.SYNCS 0x989680 ;  /* 0x009896800000b95d */ /* 0x004fea0003900000 */
[----:B------:R-:W2:Y:S02]  /*29a40*/  @!P3 SYNCS.PHASECHK.TRANS64 P3, [R0+URZ+0x30850], R2 ;  /* 0x030850020000b5a7 */ /* 0x000ea4000806007f */
[----:B--2---:R-:W-:Y:S05]  /*29a50*/  @!P3 BRA `(.L_x_1576) ;  /* 0xfffffffc00f0b947 */ /* 0x004fea000383ffff */
[----:B------:R-:W-:Y:S05]  /*29a60*/  BRA `(.L_x_1575) ;  /* 0xfffffed400747947 */ /* 0x000fea000383ffff */
.L_x_1596:
[----:B-1----:R1:W2:Y:S02]  /*29a70*/  SYNCS.PHASECHK.TRANS64.TRYWAIT P2, [R4+URZ+0x30830], R5 ;  /* 0x03083005040075a7 */ /* 0x0022a4000804017f */
[----:B--2---:R-:W-:Y:S05]  /*29a80*/  @!P2 NANOSLEEP.SYNCS 0x989680 ;  /* 0x009896800000a95d */ /* 0x004fea0003900000 */
[----:B------:R-:W2:Y:S02]  /*29a90*/  @!P2 SYNCS.PHASECHK.TRANS64 P2, [R4+URZ+0x30830], R5 ;  /* 0x030830050400a5a7 */ /* 0x000ea4000804007f */
[----:B--2---:R-:W-:Y:S05]  /*29aa0*/  @!P2 BRA `(.L_x_1596) ;  /* 0xfffffffc00f0a947 */ /* 0x004fea000383ffff */
[----:B------:R-:W-:Y:S05]  /*29ab0*/  BRA `(.L_x_1595) ;  /* 0xfffffef000587947 */ /* 0x000fea000383ffff */
.L_x_1601:
[----:B-1----:R1:W2:Y:S02]  /*29ac0*/  SYNCS.PHASECHK.TRANS64.TRYWAIT P2, [R231+URZ+0x30850], R0 ;  /* 0x03085000e70075a7 */ /* 0x0022a4000804017f */
[----:B--2---:R-:W-:Y:S05]  /*29ad0*/  @!P2 NANOSLEEP.SYNCS 0x989680 ;  /* 0x009896800000a95d */ /* 0x004fea0003900000 */
[----:B------:R-:W2:Y:S02]  /*29ae0*/  @!P2 SYNCS.PHASECHK.TRANS64 P2, [R231+URZ+0x30850], R0 ;  /* 0x03085000e700a5a7 */ /* 0x000ea4000804007f */
[----:B--2---:R-:W-:Y:S05]  /*29af0*/  @!P2 BRA `(.L_x_1601) ;  /* 0xfffffffc00f0a947 */ /* 0x004fea000383ffff */
[----:B------:R-:W-:Y:S05]  /*29b00*/  BRA `(.L_x_1600) ;  /* 0xffffff0000a07947 */ /* 0x000fea000383ffff */
.L_x_1609:
[----:B-1----:R1:W2:Y:S02]  /*29b10*/  SYNCS.PHASECHK.TRANS64.TRYWAIT P2, [R232+URZ+0x30830], R4 ;  /* 0x03083004e80075a7 */ /* 0x0022a4000804017f */
[----:B--2---:R-:W-:Y:S05]  /*29b20*/  @!P2 NANOSLEEP.SYNCS 0x989680 ;  /* 0x009896800000a95d */ /* 0x004fea0003900000 */
[----:B------:R-:W2:Y:S02]  /*29b30*/  @!P2 SYNCS.PHASECHK.TRANS64 P2, [R232+URZ+0x30830], R4 ;  /* 0x03083004e800a5a7 */ /* 0x000ea4000804007f */
[----:B--2---:R-:W-:Y:S05]  /*29b40*/  @!P2 BRA `(.L_x_1609) ;  /* 0xfffffffc00f0a947 */ /* 0x004fea000383ffff */
[----:B------:R-:W-:Y:S05]  /*29b50*/  BRA `(.L_x_1608) ;  /* 0xffffff1000607947 */ /* 0x000fea000383ffff */
.L_x_1614:
[----:B-1----:R1:W2:Y:S02]  /*29b60*/  SYNCS.PHASECHK.TRANS64.TRYWAIT P2, [R0+URZ+0x30850], R2 ;  /* 0x03085002000075a7 */ /* 0x0022a4000804017f */
[----:B--2---:R-:W-:Y:S05]  /*29b70*/  @!P2 NANOSLEEP.SYNCS 0x989680 ;  /* 0x009896800000a95d */ /* 0x004fea0003900000 */
[----:B------:R-:W2:Y:S02]  /*29b80*/  @!P2 SYNCS.PHASECHK.TRANS64 P2, [R0+URZ+0x30850], R2 ;  /* 0x030850020000a5a7 */ /* 0x000ea4000804007f */
[----:B--2---:R-:W-:Y:S05]  /*29b90*/  @!P2 BRA `(.L_x_1614) ;  /* 0xfffffffc00f0a947 */ /* 0x004fea000383ffff */
[----:B------:R-:W-:Y:S05]  /*29ba0*/  BRA `(.L_x_1613) ;  /* 0xffffff2000ac7947 */ /* 0x000fea000383ffff */
.L_x_1628:
[----:B-1----:R1:W2:Y:S02]  /*29bb0*/  SYNCS.PHASECHK.TRANS64.TRYWAIT P0, [R11+URZ+0x30850], R2 ;  /* 0x030850020b0075a7 */ /* 0x0022a4000800017f */
[----:B--2---:R-:W-:Y:S05]  /*29bc0*/  @!P0 NANOSLEEP.SYNCS 0x989680 ;  /* 0x009896800000895d */ /* 0x004fea0003900000 */
[----:B------:R-:W2:Y:S02]  /*29bd0*/  @!P0 SYNCS.PHASECHK.TRANS64 P0, [R11+URZ+0x30850], R2 ;  /* 0x030850020b0085a7 */ /* 0x000ea4000800007f */
[----:B--2---:R-:W-:Y:S05]  /*29be0*/  @!P0 BRA `(.L_x_1628) ;  /* 0xfffffffc00f08947 */ /* 0x004fea000383ffff */
[----:B------:R-:W-:Y:S05]  /*29bf0*/  BRA `(.L_x_1627) ;  /* 0xffffff4000d87947 */ /* 0x000fea000383ffff */
.L_x_1670:
[----:B------:R-:W1:Y:S01]  /*29c00*/  S2R R11, SR_TID.X ;  /* 0x00000000000b7919 */ /* 0x000e620000002100 */
[----:B------:R-:W-:Y:S01]  /*29c10*/  BSSY B1, `(.L_x_1872) ;  /* 0x000000a000017945 */ /* 0x000fe20003800000 */
[----:B------:R-:W-:Y:S02]  /*29c20*/  IMAD.MOV.U32 R12, RZ, RZ, RZ ;  /* 0x000000ffff0c7224 */ /* 0x000fe400078e00ff */
[----:B------:R-:W-:Y:S01]  /*29c30*/  IMAD.MOV.U32 R15, RZ, RZ, -0x1 ;  /* 0xffffffffff0f7424 */ /* 0x000fe200078e00ff */
[----:B-1----:R-:W-:-:S04]  /*29c40*/  SHF.R.U32.HI R11, RZ, 0x5, R11 ;  /* 0x00000005ff0b7819 */ /* 0x002fc8000001160b */
[----:B------:R-:W-:-:S05]  /*29c50*/  LOP3.LUT R11, R11, 0x3, RZ, 0xc0, !PT ;  /* 0x000000030b0b7812 */ /* 0x000fca00078ec0ff */
[----:B0-----:R-:W-:Y:S02]  /*29c60*/  IMAD.MOV.U32 R13, RZ, RZ, R11 ;  /* 0x000000ffff0d7224 */ /* 0x001fe400078e000b */
[----:B------:R-:W-:-:S07]  /*29c70*/  IMAD.MOV.U32 R11, RZ, RZ, 0x1f ;  /* 0x0000001fff0b7424 */ /* 0x000fce00078e00ff */
[----:B------:R-:W-:Y:S05]  /*29c80*/  WARPSYNC.COLLECTIVE R15, `(.L_x_1873) ;  /* 0x000000000f087348 */ /* 0x000fea0003c00000 */
[----:B------:R0:W1:Y:S02]  /*29c90*/  SHFL.IDX P6, R14, R13, R12, R11 ;  /* 0x0000000c0d0e7389 */ /* 0x00006400000c000b */
[----:B01----:R-:W-:Y:S01]  /*29ca0*/  ENDCOLLECTIVE ;  /* 0x000000000000791b */ /* 0x003fe20003800000 */
.L_x_1873:
[----:B------:R-:W-:Y:S05]  /*29cb0*/  BSYNC B1 ;  /* 0x0000000000017941 */ /* 0x000fea0003800000 */
.L_x_1872:
[----:B------:R-:W-:Y:S05]  /*29cc0*/  BRA `(.L_x_1874) ;  /* 0xffffff8c00e47947 */ /* 0x000fea000383ffff */
.L_x_1671:
[----:B------:R-:W-:Y:S01]  /*29cd0*/  BSSY B1, `(.L_x_1875) ;  /* 0x0000006000017945 */ /* 0x000fe20003800000 */
[----:B------:R-:W-:-:S07]  /*29ce0*/  IMAD.MOV.U32 R15, RZ, RZ, -0x1 ;  /* 0xffffffffff0f7424 */ /* 0x000fce00078e00ff */
[----:B0-----:R-:W-:Y:S05]  /*29cf0*/  WARPSYNC.COLLECTIVE R15, `(.L_x_1876) ;  /* 0x000000000f0c7348 */ /* 0x001fea0003c00000 */
[----:B------:R-:W-:Y:S02]  /*29d00*/  ELECT P6, UR62, PT ;  /* 0x00000000003e782f */ /* 0x000fe400038c0000 */
[----:B------:R-:W-:Y:S01]  /*29d10*/  MOV R14, UR62 ;  /* 0x0000003e000e7c02 */ /* 0x000fe20008000f00 */
[----:B0-----:R-:W-:Y:S10]  /*29d20*/  ENDCOLLECTIVE ;  /* 0x000000000000791b */ /* 0x001ff40003800000 */
.L_x_1876:
[----:B------:R-:W-:Y:S05]  /*29d30*/  BSYNC B1 ;  /* 0x0000000000017941 */ /* 0x000fea0003800000 */
.L_x_1875:
[----:B------:R-:W-:Y:S05]  /*29d40*/  BRA `(.L_x_1877) ;  /* 0xffffff8c00d07947 */ /* 0x000fea000383ffff */
.L_x_1673:
[----:B-1----:R1:W2:Y:S02]  /*29d50*/  SYNCS.PHASECHK.TRANS64.TRYWAIT P0, [R12+URZ+0x30820], R8 ;  /* 0x030820080c0075a7 */ /* 0x0022a4000800017f */
[----:B--2---:R-:W-:Y:S05]  /*29d60*/  @!P0 NANOSLEEP.SYNCS 0x989680 ;  /* 0x009896800000895d */ /* 0x004fea0003900000 */
[----:B------:R-:W2:Y:S02]  /*29d70*/  @!P0 SYNCS.PHASECHK.TRANS64 P0, [R12+URZ+0x30820], R8 ;  /* 0x030820080c0085a7 */ /* 0x000ea4000800007f */
[----:B--2---:R-:W-:Y:S05]  /*29d80*/  @!P0 BRA `(.L_x_1673) ;  /* 0xfffffffc00f08947 */ /* 0x004fea000383ffff */
[----:B------:R-:W-:Y:S05]  /*29d90*/  BRA `(.L_x_1878) ;  /* 0xffffff8c00ec7947 */ /* 0x000fea000383ffff */
.L_x_1676:
[----:B-1----:R1:W2:Y:S02]  /*29da0*/  SYNCS.PHASECHK.TRANS64.TRYWAIT P0, [R8+URZ+0x308a0], R10 ;  /* 0x0308a00a080075a7 */ /* 0x0022a4000800017f */
[----:B--2---:R-:W-:Y:S05]  /*29db0*/  @!P0 NANOSLEEP.SYNCS 0x989680 ;  /* 0x009896800000895d */ /* 0x004fea0003900000 */
[----:B------:R-:W2:Y:S02]  /*29dc0*/  @!P0 SYNCS.PHASECHK.TRANS64 P0, [R8+URZ+0x308a0], R10 ;  /* 0x0308a00a080085a7 */ /* 0x000ea4000800007f */
[----:B--2---:R-:W-:Y:S05]  /*29dd0*/  @!P0 BRA `(.L_x_1676) ;  /* 0xfffffffc00f08947 */ /* 0x004fea000383ffff */
[----:B------:R-:W-:Y:S05]  /*29de0*/  BRA `(.L_x_1879) ;  /* 0xffffff8c00fc7947 */ /* 0x000fea000383ffff */
.L_x_1678:
[----:B--2---:R2:W3:Y:S02]  /*29df0*/  SYNCS.PHASECHK.TRANS64.TRYWAIT P0, [R8+URZ+0x308c0], R10 ;  /* 0x0308c00a080075a7 */ /* 0x0044e4000800017f */
[----:B---3--:R-:W-:Y:S05]  /*29e00*/  @!P0 NANOSLEEP.SYNCS 0x989680 ;  /* 0x009896800000895d */ /* 0x008fea0003900000 */
[----:B------:R-:W3:Y:S02]  /*29e10*/  @!P0 SYNCS.PHASECHK.TRANS64 P0, [R8+URZ+0x308c0], R10 ;  /* 0x0308c00a080085a7 */ /* 0x000ee4000800007f */
[----:B---3--:R-:W-:Y:S05]  /*29e20*/  @!P0 BRA `(.L_x_1678) ;  /* 0xfffffffc00f08947 */ /* 0x008fea000383ffff */
[----:B------:R-:W-:Y:S05]  /*29e30*/  BRA `(.L_x_1880) ;  /* 0xffffff90009c7947 */ /* 0x000fea000383ffff */
.L_x_1682:
[----:B-1----:R1:W2:Y:S02]  /*29e40*/  SYNCS.PHASECHK.TRANS64.TRYWAIT P0, [R8+URZ+0x308a0], R9 ;  /* 0x0308a009080075a7 */ /* 0x0022a4000800017f */
[----:B--2---:R-:W-:Y:S05]  /*29e50*/  @!P0 NANOSLEEP.SYNCS 0x989680 ;  /* 0x009896800000895d */ /* 0x004fea0003900000 */
[----:B------:R-:W2:Y:S02]  /*29e60*/  @!P0 SYNCS.PHASECHK.TRANS64 P0, [R8+URZ+0x308a0], R9 ;  /* 0x0308a009080085a7 */ /* 0x000ea4000800007f */
[----:B--2---:R-:W-:Y:S05]  /*29e70*/  @!P0 BRA `(.L_x_1682) ;  /* 0xfffffffc00f08947 */ /* 0x004fea000383ffff */
[----:B------:R-:W-:Y:S05]  /*29e80*/  BRA `(.L_x_1881) ;  /* 0xffffff9400847947 */ /* 0x000fea000383ffff */
.L_x_1684:
[----:B--2---:R2:W3:Y:S02]  /*29e90*/  SYNCS.PHASECHK.TRANS64.TRYWAIT P1, [R8+URZ+0x308c0], R9 ;  /* 0x0308c009080075a7 */ /* 0x0044e4000802017f */
[----:B---3--:R-:W-:Y:S05]  /*29ea0*/  @!P1 NANOSLEEP.SYNCS 0x989680 ;  /* 0x009896800000995d */ /* 0x008fea0003900000 */
[----:B------:R-:W3:Y:S02]  /*29eb0*/  @!P1 SYNCS.PHASECHK.TRANS64 P1, [R8+URZ+0x308c0], R9 ;  /* 0x0308c009080095a7 */ /* 0x000ee4000802007f */
[----:B---3--:R-:W-:Y:S05]  /*29ec0*/  @!P1 BRA `(.L_x_1684) ;  /* 0xfffffffc00f09947 */ /* 0x008fea000383ffff */
[----:B------:R-:W-:Y:S05]  /*29ed0*/  BRA `(.L_x_1882) ;  /* 0xffffff9800207947 */ /* 0x000fea000383ffff */
.L_x_1705:
        /* <DEDUP_REMOVED lines=11> */
.L_x_1884:
[----:B------:R-:W-:Y:S05]  /*29f90*/  BSYNC B0 ;  /* 0x0000000000007941 */ /* 0x000fea0003800000 */
.L_x_1883:
[----:B------:R-:W-:Y:S05]  /*29fa0*/  BRA `(.L_x_1885) ;  /* 0xffffffa800487947 */ /* 0x000fea000383ffff */
.L_x_1706:
[----:B------:R-:W-:Y:S01]  /*29fb0*/  BSSY B0, `(.L_x_1886) ;  /* 0x0000006000007945 */ /* 0x000fe20003800000 */
[----:B------:R-:W-:-:S07]  /*29fc0*/  IMAD.MOV.U32 R15, RZ, RZ, -0x1 ;  /* 0xffffffffff0f7424 */ /* 0x000fce00078e00ff */
[----:B------:R-:W-:Y:S05]  /*29fd0*/  WARPSYNC.COLLECTIVE R15, `(.L_x_1887) ;  /* 0x000000000f0c7348 */ /* 0x000fea0003c00000 */
[----:B------:R-:W-:Y:S02]  /*29fe0*/  ELECT P6, UR62, PT ;  /* 0x00000000003e782f */ /* 0x000fe400038c0000 */
[----:B------:R-:W-:Y:S01]  /*29ff0*/  MOV R14, UR62 ;  /* 0x0000003e000e7c02 */ /* 0x000fe20008000f00 */
[----:B------:R-:W-:Y:S10]  /*2a000*/  ENDCOLLECTIVE ;  /* 0x000000000000791b */ /* 0x000ff40003800000 */
.L_x_1887:
[----:B------:R-:W-:Y:S05]  /*2a010*/  BSYNC B0 ;  /* 0x0000000000007941 */ /* 0x000fea0003800000 */
.L_x_1886:
[----:B------:R-:W-:Y:S05]  /*2a020*/  BRA `(.L_x_1888) ;  /* 0xffffffa800387947 */ /* 0x000fea000383ffff */
.L_x_1709:
[----:B0-----:R0:W1:Y:S02]  /*2a030*/  SYNCS.PHASECHK.TRANS64.TRYWAIT P0, [R7+URZ+0x30840], R10 ;  /* 0x0308400a070075a7 */ /* 0x001064000800017f */
[----:B-1----:R-:W-:Y:S05]  /*2a040*/  @!P0 NANOSLEEP.SYNCS 0x989680 ;  /* 0x009896800000895d */ /* 0x002fea0003900000 */
[----:B------:R-:W1:Y:S02]  /*2a050*/  @!P0 SYNCS.PHASECHK.TRANS64 P0, [R7+URZ+0x30840], R10 ;  /* 0x0308400a070085a7 */ /* 0x000e64000800007f */
[----:B-1----:R-:W-:Y:S05]  /*2a060*/  @!P0 BRA `(.L_x_1709) ;  /* 0xfffffffc00f08947 */ /* 0x002fea000383ffff */
[----:B------:R-:W-:Y:S05]  /*2a070*/  BRA `(.L_x_1889) ;  /* 0xffffffa800a07947 */ /* 0x000fea000383ffff */
.L_x_1712:
        /* <DEDUP_REMOVED lines=8> */
.L_x_1720:
[----:B0-----:R0:W1:Y:S02]  /*2a100*/  SYNCS.PHASECHK.TRANS64.TRYWAIT P0, [R3+URZ+0x30840], R8 ;  /* 0x03084008030075a7 */ /* 0x001064000800017f */
[----:B-1----:R-:W-:Y:S05]  /*2a110*/  @!P0 NANOSLEEP.SYNCS 0x989680 ;  /* 0x009896800000895d */ /* 0x002fea0003900000 */
[----:B------:R-:W1:Y:S02]  /*2a120*/  @!P0 SYNCS.PHASECHK.TRANS64 P0, [R3+URZ+0x30840], R8 ;  /* 0x03084008030085a7 */ /* 0x000e64000800007f */
[----:B-1----:R-:W-:Y:S05]  /*2a130*/  @!P0 BRA `(.L_x_1720) ;  /* 0xfffffffc00f08947 */ /* 0x002fea000383ffff */
[----:B------:R-:W-:Y:S05]  /*2a140*/  BRA `(.L_x_1891) ;  /* 0xffffffb000dc7947 */ /* 0x000fea000383ffff */
.L_x_1722:
[----:B0-----:R0:W1:Y:S02]  /*2a150*/  SYNCS.PHASECHK.TRANS64.TRYWAIT P0, [R8+URZ+0x60], R3 ;  /* 0x00006003080075a7 */ /* 0x001064000800017f */
[----:B-1----:R-:W-:Y:S05]  /*2a160*/  @!P0 NANOSLEEP.SYNCS 0x989680 ;  /* 0x009896800000895d */ /* 0x002fea0003900000 */
[----:B------:R-:W1:Y:S02]  /*2a170*/  @!P0 SYNCS.PHASECHK.TRANS64 P0, [R8+URZ+0x60], R3 ;  /* 0x00006003080085a7 */ /* 0x000e64000800007f */
[----:B-1----:R-:W-:Y:S05]  /*2a180*/  @!P0 BRA `(.L_x_1722) ;  /* 0xfffffffc00f08947 */ /* 0x002fea000383ffff */
[----:B------:R-:W-:Y:S05]  /*2a190*/  BRA `(.L_x_1892) ;  /* 0xffffffb4009c7947 */ /* 0x000fea000383ffff */
.L_x_1727:
[----:B-1----:R1:W2:Y:S02]  /*2a1a0*/  SYNCS.PHASECHK.TRANS64.TRYWAIT P0, [R2+URZ+0x30840], R3 ;  /* 0x03084003020075a7 */ /* 0x0022a4000800017f */
[----:B--2---:R-:W-:Y:S05]  /*2a1b0*/  @!P0 NANOSLEEP.SYNCS 0x989680 ;  /* 0x009896800000895d */ /* 0x004fea0003900000 */
[----:B------:R-:W2:Y:S02]  /*2a1c0*/  @!P0 SYNCS.PHASECHK.TRANS64 P0, [R2+URZ+0x30840], R3 ;  /* 0x03084003020085a7 */ /* 0x000ea4000800007f */
[----:B--2---:R-:W-:Y:S05]  /*2a1d0*/  @!P0 BRA `(.L_x_1727) ;  /* 0xfffffffc00f08947 */ /* 0x004fea000383ffff */
[----:B------:R-:W-:Y:S05]  /*2a1e0*/  BRA `(.L_x_1893) ;  /* 0xffffffbc00307947 */ /* 0x000fea000383ffff */
.L_x_1729:
[----:B0-----:R0:W1:Y:S02]  /*2a1f0*/  SYNCS.PHASECHK.TRANS64.TRYWAIT P1, [R3+URZ+0x60], R2 ;  /* 0x00006002030075a7 */ /* 0x001064000802017f */
[----:B-1----:R-:W-:Y:S05]  /*2a200*/  @!P1 NANOSLEEP.SYNCS 0x989680 ;  /* 0x009896800000995d */ /* 0x002fea0003900000 */
[----:B------:R-:W1:Y:S02]  /*2a210*/  @!P1 SYNCS.PHASECHK.TRANS64 P1, [R3+URZ+0x60], R2 ;  /* 0x00006002030095a7 */ /* 0x000e64000802007f */
[----:B-1----:R-:W-:Y:S05]  /*2a220*/  @!P1 BRA `(.L_x_1729) ;  /* 0xfffffffc00f09947 */ /* 0x002fea000383ffff */
[----:B------:R-:W-:Y:S05]  /*2a230*/  BRA `(.L_x_1894) ;  /* 0xffffffbc00f07947 */ /* 0x000fea000383ffff */
.L_x_1734:
[----:B--2---:R2:W3:Y:S02]  /*2a240*/  SYNCS.PHASECHK.TRANS64.TRYWAIT P0, [R2+URZ+0x30840], R3 ;  /* 0x03084003020075a7 */ /* 0x0044e4000800017f */
[----:B---3--:R-:W-:Y:S05]  /*2a250*/  @!P0 NANOSLEEP.SYNCS 0x989680 ;  /* 0x009896800000895d */ /* 0x008fea0003900000 */
[----:B------:R-:W3:Y:S02]  /*2a260*/  @!P0 SYNCS.PHASECHK.TRANS64 P0, [R2+URZ+0x30840], R3 ;  /* 0x03084003020085a7 */ /* 0x000ee4000800007f */
[----:B---3--:R-:W-:Y:S05]  /*2a270*/  @!P0 BRA `(.L_x_1734) ;  /* 0xfffffffc00f08947 */ /* 0x008fea000383ffff */
[----:B------:R-:W-:Y:S05]  /*2a280*/  BRA `(.L_x_1895) ;  /* 0xffffffc4003c7947 */ /* 0x000fea000383ffff */
.L_x_1736:
[----:B0-----:R0:W1:Y:S02]  /*2a290*/  SYNCS.PHASECHK.TRANS64.TRYWAIT P1, [R3+URZ+0x60], R9 ;  /* 0x00006009030075a7 */ /* 0x001064000802017f */
[----:B-1----:R-:W-:Y:S05]  /*2a2a0*/  @!P1 NANOSLEEP.SYNCS 0x989680 ;  /* 0x009896800000995d */ /* 0x002fea0003900000 */
[----:B------:R-:W1:Y:S02]  /*2a2b0*/  @!P1 SYNCS.PHASECHK.TRANS64 P1, [R3+URZ+0x60], R9 ;  /* 0x00006009030095a7 */ /* 0x000e64000802007f */
[----:B-1----:R-:W-:Y:S05]  /*2a2c0*/  @!P1 BRA `(.L_x_1736) ;  /* 0xfffffffc00f09947 */ /* 0x002fea000383ffff */
[----:B------:R-:W-:Y:S05]  /*2a2d0*/  BRA `(.L_x_1896) ;  /* 0xffffffc400fc7947 */ /* 0x000fea000383ffff */
.L_x_1743:
[----:B-1----:R1:W2:Y:S02]  /*2a2e0*/  SYNCS.PHASECHK.TRANS64.TRYWAIT P0, [R3+URZ+0x30860], R2 ;  /* 0x03086002030075a7 */ /* 0x0022a4000800017f */
[----:B--2---:R-:W-:Y:S05]  /*2a2f0*/  @!P0 NANOSLEEP.SYNCS 0x989680 ;  /* 0x009896800000895d */ /* 0x004fea0003900000 */
[----:B------:R-:W2:Y:S02]  /*2a300*/  @!P0 SYNCS.PHASECHK.TRANS64 P0, [R3+URZ+0x30860], R2 ;  /* 0x03086002030085a7 */ /* 0x000ea4000800007f */
[----:B--2---:R-:W-:Y:S05]  /*2a310*/  @!P0 BRA `(.L_x_1743) ;  /* 0xfffffffc00f08947 */ /* 0x004fea000383ffff */
[----:B------:R-:W-:Y:S05]  /*2a320*/  BRA `(.L_x_1897) ;  /* 0xffffffcc00307947 */ /* 0x000fea000383ffff */
.L_x_1745:
[----:B------:R-:W-:Y:S01]  /*2a330*/  BSSY B0, `(.L_x_1898) ;  /* 0x0000008000007945 */ /* 0x000fe20003800000 */
[----:B0-----:R-:W-:Y:S02]  /*2a340*/  IMAD.MOV.U32 R13, RZ, RZ, R16 ;  /* 0x000000ffff0d7224 */ /* 0x001fe400078e0010 */
[----:B------:R-:W-:Y:S02]  /*2a350*/  IMAD.MOV.U32 R12, RZ, RZ, RZ ;  /* 0x000000ffff0c7224 */ /* 0x000fe400078e00ff */
[----:B------:R-:W-:Y:S02]  /*2a360*/  IMAD.MOV.U32 R11, RZ, RZ, 0x1f ;  /* 0x0000001fff0b7424 */ /* 0x000fe400078e00ff */
[----:B------:R-:W-:-:S07]  /*2a370*/  IMAD.MOV.U32 R15, RZ, RZ, -0x1 ;  /* 0xffffffffff0f7424 */ /* 0x000fce00078e00ff */
[----:B-123--:R-:W-:Y:S05]  /*2a380*/  WARPSYNC.COLLECTIVE R15, `(.L_x_1899) ;  /* 0x000000000f087348 */ /* 0x00efea0003c00000 */
[----:B------:R0:W4:Y:S02]  /*2a390*/  SHFL.IDX P6, R14, R13, R12, R11 ;  /* 0x0000000c0d0e7389 */ /* 0x00012400000c000b */
[----:B01234-:R-:W-:Y:S01]  /*2a3a0*/  ENDCOLLECTIVE ;  /* 0x000000000000791b */ /* 0x01ffe20003800000 */
.L_x_1899:
[----:B------:R-:W-:Y:S05]  /*2a3b0*/  BSYNC B0 ;  /* 0x0000000000007941 */ /* 0x000fea0003800000 */
.L_x_1898:
        /* <DEDUP_REMOVED lines=8> */
.L_x_1900:
[----:B------:R-:W-:Y:S01]  /*2a440*/  IMAD.MOV.U32 R16, RZ, RZ, R14 ;  /* 0x000000ffff107224 */ /* 0x000fe200078e000e */
[----:B------:R-:W-:Y:S06]  /*2a450*/  BRA `(.L_x_1901) ;  /* 0xffffffcc00e07947 */ /* 0x000fec000383ffff */
.L_x_1748:
[----:B------:R-:W-:Y:S01]  /*2a460*/  BSSY B0, `(.L_x_1902) ;  /* 0x0000008000007945 */ /* 0x000fe20003800000 */
[----:B0----5:R-:W-:Y:S02]  /*2a470*/  IMAD.MOV.U32 R13, RZ, RZ, R3 ;  /* 0x000000ffff0d7224 */ /* 0x021fe400078e0003 */
[----:B------:R-:W-:Y:S02]  /*2a480*/  IMAD.MOV.U32 R12, RZ, RZ, 0x1 ;  /* 0x00000001ff0c7424 */ /* 0x000fe400078e00ff */
[----:B------:R-:W-:Y:S02]  /*2a490*/  IMAD.MOV.U32 R11, RZ, RZ, RZ ;  /* 0x000000ffff0b7224 */ /* 0x000fe400078e00ff */
[----:B------:R-:W-:-:S07]  /*2a4a0*/  IMAD.MOV.U32 R15, RZ, RZ, -0x1 ;  /* 0xffffffffff0f7424 */ /* 0x000fce00078e00ff */
[----:B-1-34-:R-:W-:Y:S05]  /*2a4b0*/  WARPSYNC.COLLECTIVE R15, `(.L_x_1903) ;  /* 0x000000000f087348 */ /* 0x01afea0003c00000 */
[----:B------:R0:W2:Y:S02]  /*2a4c0*/  SHFL.UP P6, R14, R13, R12, R11 ;  /* 0x0400000c0d0e7389 */ /* 0x0000a400000c000b */
[----:B01234-:R-:W-:Y:S01]  /*2a4d0*/  ENDCOLLECTIVE ;  /* 0x000000000000791b */ /* 0x01ffe20003800000 */
.L_x_1903:
[----:B------:R-:W-:Y:S05]  /*2a4e0*/  BSYNC B0 ;  /* 0x0000000000007941 */ /* 0x000fea0003800000 */
.L_x_1902:
        /* <DEDUP_REMOVED lines=10> */
.L_x_1904:
        /* <DEDUP_REMOVED lines=8> */
.L_x_1905:
        /* <DEDUP_REMOVED lines=8> */
.L_x_1906:
        /* <DEDUP_REMOVED lines=8> */
.L_x_1907:
        /* <DEDUP_REMOVED lines=8> */
.L_x_1908:
[----:B------:R-:W-:Y:S05]  /*2a790*/  BRA `(.L_x_1909) ;  /* 0xffffffcc00a87947 */ /* 0x000fea000383ffff */
.L_x_1753:
        /* <DEDUP_REMOVED lines=8> */
.L_x_1911:
[----:B------:R-:W-:Y:S05]  /*2a820*/  BSYNC B0 ;  /* 0x0000000000007941 */ /* 0x000fea0003800000 */
.L_x_1910:
        /* <DEDUP_REMOVED lines=10> */
.L_x_1912:
        /* <DEDUP_REMOVED lines=8> */
.L_x_1913:
        /* <DEDUP_REMOVED lines=8> */
.L_x_1914:
        /* <DEDUP_REMOVED lines=8> */
.L_x_1915:
        /* <DEDUP_REMOVED lines=8> */
.L_x_1916:
[----:B------:R-:W-:Y:S05]  /*2aad0*/  BRA `(.L_x_1917) ;  /* 0xffffffcc00907947 */ /* 0x000fea000383ffff */
.L_x_1755:
[----:B------:R-:W-:Y:S01]  /*2aae0*/  BSSY B0, `(.L_x_1918) ;  /* 0x0000006000007945 */ /* 0x000fe20003800000 */
[----:B------:R-:W-:Y:S01]  /*2aaf0*/  PLOP3.LUT P6, PT, P6, PT, PT, 0x8, 0x0 ;  /* 0x000000000000781c */ /* 0x000fe200037ce170 */
[----:B------:R-:W-:-:S12]  /*2ab00*/  IMAD.MOV.U32 R15, RZ, RZ, -0x1 ;  /* 0xffffffffff0f7424 */ /* 0x000fd800078e00ff */
[----:B0-----:R-:W-:Y:S05]  /*2ab10*/  WARPSYNC.COLLECTIVE R15, `(.L_x_1919) ;  /* 0x000000000f087348 */ /* 0x001fea0003c00000 */
[----:B------:R-:W-:Y:S01]  /*2ab20*/  VOTE.ANY R14, PT, P6 ;  /* 0x00000000000e7806 */ /* 0x000fe200030e0100 */
[----:B0-----:R-:W-:Y:S06]  /*2ab30*/  ENDCOLLECTIVE ;  /* 0x000000000000791b */ /* 0x001fec0003800000 */
.L_x_1919:
[----:B------:R-:W-:Y:S05]  /*2ab40*/  BSYNC B0 ;  /* 0x0000000000007941 */ /* 0x000fea0003800000 */
.L_x_1918:
        /* <DEDUP_REMOVED lines=9> */
.L_x_1920:
[----:B------:R-:W-:Y:S01]  /*2abe0*/  IMAD.MOV.U32 R17, RZ, RZ, R14 ;  /* 0x000000ffff117224 */ /* 0x000fe200078e000e */
[----:B------:R-:W-:Y:S06]  /*2abf0*/  BRA `(.L_x_1921) ;  /* 0xffffffcc00807947 */ /* 0x000fec000383ffff */
.L_x_1757:
[----:B------:R-:W-:Y:S01]  /*2ac00*/  BSSY B0, `(.L_x_1922) ;  /* 0x0000007000007945 */ /* 0x000fe20003800000 */
[----:B------:R-:W-:Y:S02]  /*2ac10*/  IMAD.MOV.U32 R13, RZ, RZ, R2 ;  /* 0x000000ffff0d7224 */ /* 0x000fe400078e0002 */
[----:B------:R-:W-:Y:S02]  /*2ac20*/  IMAD.MOV.U32 R11, RZ, RZ, 0x1f ;  /* 0x0000001fff0b7424 */ /* 0x000fe400078e00ff */
[----:B------:R-:W-:-:S07]  /*2ac30*/  IMAD.MOV.U32 R15, RZ, RZ, -0x1 ;  /* 0xffffffffff0f7424 */ /* 0x000fce00078e00ff */
[----:B012---:R-:W-:Y:S05]  /*2ac40*/  WARPSYNC.COLLECTIVE R15, `(.L_x_1923) ;  /* 0x000000000f087348 */ /* 0x007fea0003c00000 */
[----:B------:R3:W4:Y:S02]  /*2ac50*/  SHFL.IDX P6, R14, R13, R12, R11 ;  /* 0x0000000c0d0e7389 */ /* 0x00072400000c000b */
[----:B01234-:R-:W-:Y:S01]  /*2ac60*/  ENDCOLLECTIVE ;  /* 0x000000000000791b */ /* 0x01ffe20003800000 */
.L_x_1923:
[----:B------:R-:W-:Y:S05]  /*2ac70*/  BSYNC B0 ;  /* 0x0000000000007941 */ /* 0x000fea0003800000 */
.L_x_1922:
[----:B------:R-:W-:Y:S01]  /*2ac80*/  IMAD.MOV.U32 R6, RZ, RZ, R14 ;  /* 0x000000ffff067224 */ /* 0x000fe200078e000e */
[----:B------:R-:W-:Y:S06]  /*2ac90*/  BRA `(.L_x_1756) ;  /* 0xffffffcc00747947 */ /* 0x000fec000383ffff */
.L_x_1761:
[----:B-1----:R1:W2:Y:S02]  /*2aca0*/  SYNCS.PHASECHK.TRANS64.TRYWAIT P0, [R0+URZ+0x30820], R3 ;  /* 0x03082003000075a7 */ /* 0x0022a4000800017f */
[----:B--2---:R-:W-:Y:S05]  /*2acb0*/  @!P0 NANOSLEEP.SYNCS 0x989680 ;  /* 0x009896800000895d */ /* 0x004fea0003900000 */
[----:B------:R-:W2:Y:S02]  /*2acc0*/  @!P0 SYNCS.PHASECHK.TRANS64 P0, [R0+URZ+0x30820], R3 ;  /* 0x03082003000085a7 */ /* 0x000ea4000800007f */
[----:B--2---:R-:W-:Y:S05]  /*2acd0*/  @!P0 BRA `(.L_x_1761) ;  /* 0xfffffffc00f08947 */ /* 0x004fea000383ffff */
[----:B------:R-:W-:Y:S05]  /*2ace0*/  BRA `(.L_x_1924) ;  /* 0xffffffd000ec7947 */ /* 0x000fea000383ffff */
.L_x_1762:
        /* <DEDUP_REMOVED lines=11> */
.L_x_1926:
[----:B------:R-:W-:Y:S05]  /*2ada0*/  BSYNC B0 ;  /* 0x0000000000007941 */ /* 0x000fea0003800000 */
.L_x_1925:
[----:B------:R-:W-:Y:S05]  /*2adb0*/  BRA `(.L_x_1927) ;  /* 0xffffffd000d47947 */ /* 0x000fea000383ffff */
.L_x_1763:
[----:B------:R-:W-:Y:S01]  /*2adc0*/  BSSY B0, `(.L_x_1928) ;  /* 0x0000006000007945 */ /* 0x000fe20003800000 */
[----:B------:R-:W-:-:S07]  /*2add0*/  IMAD.MOV.U32 R15, RZ, RZ, -0x1 ;  /* 0xffffffffff0f7424 */ /* 0x000fce00078e00ff */
[----:B012---:R-:W-:Y:S05]  /*2ade0*/  WARPSYNC.COLLECTIVE R15, `(.L_x_1929) ;  /* 0x000000000f0c7348 */ /* 0x007fea0003c00000 */
[----:B------:R-:W-:Y:S02]  /*2adf0*/  ELECT P6, UR62, PT ;  /* 0x00000000003e782f */ /* 0x000fe400038c0000 */
[----:B------:R-:W-:Y:S01]  /*2ae00*/  MOV R14, UR62 ;  /* 0x0000003e000e7c02 */ /* 0x000fe20008000f00 */
[----:B012---:R-:W-:Y:S10]  /*2ae10*/  ENDCOLLECTIVE ;  /* 0x000000000000791b */ /* 0x007ff40003800000 */
.L_x_1929:
[----:B------:R-:W-:Y:S05]  /*2ae20*/  BSYNC B0 ;  /* 0x0000000000007941 */ /* 0x000fea0003800000 */
.L_x_1928:
[----:B------:R-:W-:Y:S05]  /*2ae30*/  BRA `(.L_x_1930) ;  /* 0xffffffd000c87947 */ /* 0x000fea000383ffff */
.L_x_1765:
[----:B-1----:R1:W2:Y:S02]  /*2ae40*/  SYNCS.PHASECHK.TRANS64.TRYWAIT P0, [R6+URZ], R5 ;  /* 0x00000005060075a7 */ /* 0x0022a4000800017f */
[----:B--2---:R-:W-:Y:S05]  /*2ae50*/  @!P0 NANOSLEEP.SYNCS 0x989680 ;  /* 0x009896800000895d */ /* 0x004fea0003900000 */
[----:B------:R-:W2:Y:S02]  /*2ae60*/  @!P0 SYNCS.PHASECHK.TRANS64 P0, [R6+URZ], R5 ;  /* 0x00000005060085a7 */ /* 0x000ea4000800007f */
[----:B--2---:R-:W-:Y:S05]  /*2ae70*/  @!P0 BRA `(.L_x_1765) ;  /* 0xfffffffc00f08947 */ /* 0x004fea000383ffff */
[----:B------:R-:W-:Y:S05]  /*2ae80*/  BRA `(.L_x_1931) ;  /* 0xffffffd400047947 */ /* 0x000fea000383ffff */
.L_x_1766:
[----:B--2---:R2:W3:Y:S02]  /*2ae90*/  SYNCS.PHASECHK.TRANS64.TRYWAIT P0, [R7+URZ], R2 ;  /* 0x00000002070075a7 */ /* 0x0044e4000800017f */
[----:B---3--:R-:W-:Y:S05]  /*2aea0*/  @!P0 NANOSLEEP.SYNCS 0x989680 ;  /* 0x009896800000895d */ /* 0x008fea0003900000 */
[----:B------:R-:W3:Y:S02]  /*2aeb0*/  @!P0 SYNCS.PHASECHK.TRANS64 P0, [R7+URZ], R2 ;  /* 0x00000002070085a7 */ /* 0x000ee4000800007f */
[----:B---3--:R-:W-:Y:S05]  /*2aec0*/  @!P0 BRA `(.L_x_1766) ;  /* 0xfffffffc00f08947 */ /* 0x008fea000383ffff */
[----:B------:R-:W-:Y:S05]  /*2aed0*/  BRA `(.L_x_1932) ;  /* 0xffffffd000f87947 */ /* 0x000fea000383ffff */
.L_x_1768:
[----:B---3--:R3:W4:Y:S02]  /*2aee0*/  SYNCS.PHASECHK.TRANS64.TRYWAIT P0, [R4+URZ], R5 ;  /* 0x00000005040075a7 */ /* 0x008724000800017f */
[----:B----4-:R-:W-:Y:S05]  /*2aef0*/  @!P0 NANOSLEEP.SYNCS 0x989680 ;  /* 0x009896800000895d */ /* 0x010fea0003900000 */
[----:B------:R-:W4:Y:S02]  /*2af00*/  @!P0 SYNCS.PHASECHK.TRANS64 P0, [R4+URZ], R5 ;  /* 0x00000005040085a7 */ /* 0x000f24000800007f */
[----:B----4-:R-:W-:Y:S05]  /*2af10*/  @!P0 BRA `(.L_x_1768) ;  /* 0xfffffffc00f08947 */ /* 0x010fea000383ffff */
[----:B------:R-:W-:Y:S05]  /*2af20*/  BRA `(.L_x_1933) ;  /* 0xffffffd400007947 */ /* 0x000fea000383ffff */
.L_x_1934:
        /* <DEDUP_REMOVED lines=13> */
.L_x_2843:


//--------------------- .text._ZN7cutlass13device_kernelIN5flash11enable_sm90INS1_16FlashAttnFwdSm90INS1_25CollectiveMainloopFwdSm90ILi2EN4cute5tupleIJNS5_1CILi1EEES8_S8_EEENS6_IJNS7_ILi128EEENS7_ILi80EEENS7_ILi256EEEEEELi256ENS_10bfloat16_tEfNS_4arch4Sm90ELb1ELb0ELb0ELb0ELb0ELb0ELb0ELb1ELb1ELb0ELb0ELb0EEENS1_21CollectiveEpilogueFwdINS6_IJSA_SC_SB_EEES9_SE_SG_Li256ELb0ELb0ELb0ELb0EEENS1_30DynamicPersistentTileSchedulerILi256ELi32ELb0ELb0ELb1EEEEEEEEEvNT_6ParamsE --------------------------
	.section	.text._ZN7cutlass13device_kernelIN5flash11enable_sm90INS1_16FlashAttnFwdSm90INS1_25CollectiveMainloopFwdSm90ILi2EN4cute5tupleIJNS5_1CILi1EEES8_S8_EEENS6_IJNS7_ILi128EEENS7_ILi80EEENS7_ILi256EEEEEELi256ENS_10bfloat16_tEfNS_4arch4Sm90ELb1ELb0ELb0ELb0ELb0ELb0ELb0ELb1ELb1ELb0ELb0ELb0EEENS1_21CollectiveEpilogueFwdINS6_IJSA_SC_SB_EEES9_SE_SG_Li256ELb0ELb0ELb0ELb0EEENS1_30DynamicPersistentTileSchedulerILi256ELi32ELb0ELb0ELb1EEEEEEEEEvNT_6ParamsE,"ax",@progbits
	.align	128
.text._ZN7cutlass13device_kernelIN5flash11enable_sm90INS1_16FlashAttnFwdSm90INS1_25CollectiveMainloopFwdSm90ILi2EN4cute5tupleIJNS5_1CILi1EEES8_S8_EEENS6_IJNS7_ILi128EEENS7_ILi80EEENS7_ILi256EEEEEELi256ENS_10bfloat16_tEfNS_4arch4Sm90ELb1ELb0ELb0ELb0ELb0ELb0ELb0ELb1ELb1ELb0ELb0ELb0EEENS1_21CollectiveEpilogueFwdINS6_IJSA_SC_SB_EEES9_SE_SG_Li256ELb0ELb0ELb0ELb0EEENS1_30DynamicPersistentTileSchedulerILi256ELi32ELb0ELb0ELb1EEEEEEEEEvNT_6ParamsE:
        .type           _ZN7cutlass13device_kernelIN5flash11enable_sm90INS1_16FlashAttnFwdSm90INS1_25CollectiveMainloopFwdSm90ILi2EN4cute5tupleIJNS5_1CILi1EEES8_S8_EEENS6_IJNS7_ILi128EEENS7_ILi80EEENS7_ILi256EEEEEELi256ENS_10bfloat16_tEfNS_4arch4Sm90ELb1ELb0ELb0ELb0ELb0ELb0ELb0ELb1ELb1ELb0ELb0ELb0EEENS1_21CollectiveEpilogueFwdINS6_IJSA_SC_SB_EEES9_SE_SG_Li256ELb0ELb0ELb0ELb0EEENS1_30DynamicPersistentTileSchedulerILi256ELi32ELb0ELb0ELb1EEEEEEEEEvNT_6ParamsE,@function
        .size           _ZN7cutlass13device_kernelIN5flash11enable_sm90INS1_16FlashAttnFwdSm90INS1_25CollectiveMainloopFwdSm90ILi2EN4cute5tupleIJNS5_1CILi1EEES8_S8_EEENS6_IJNS7_ILi128EEENS7_ILi80EEENS7_ILi256EEEEEELi256ENS_10bfloat16_tEfNS_4arch4Sm90ELb1ELb0ELb0ELb0ELb0ELb0ELb0ELb1ELb1ELb0ELb0ELb0EEENS1_21CollectiveEpilogueFwdINS6_IJSA_SC_SB_EEES9_SE_SG_Li256ELb0ELb0ELb0ELb0EEENS1_30DynamicPersistentTileSchedulerILi256ELi32ELb0ELb0ELb1EEEEEEEEEvNT_6ParamsE,(.L_x_2844 - _ZN7cutlass13device_kernelIN5flash11enable_sm90INS1_16FlashAttnFwdSm90INS1_25CollectiveMainloopFwdSm90ILi2EN4cute5tupleIJNS5_1CILi1EEES8_S8_EEENS6_IJNS7_ILi128EEENS7_ILi80EEENS7_ILi256EEEEEELi256ENS_10bfloat16_tEfNS_4arch4Sm90ELb1ELb0ELb0ELb0ELb0ELb0ELb0ELb1ELb1ELb0ELb0ELb0EEENS1_21CollectiveEpilogueFwdINS6_IJSA_SC_SB_EEES9_SE_SG_Li256ELb0ELb0ELb0ELb0EEENS1_30DynamicPersistentTileSchedulerILi256ELi32ELb0ELb0ELb1EEEEEEEEEvNT_6ParamsE)
        .other          _ZN7cutlass13device_kernelIN5flash11enable_sm90INS1_16FlashAttnFwdSm90INS1_25CollectiveMainloopFwdSm90ILi2EN4cute5tupleIJNS5_1CILi1EEES8_S8_EEENS6_IJNS7_ILi128EEENS7_ILi80EEENS7_ILi256EEEEEELi256ENS_10bfloat16_tEfNS_4arch4Sm90ELb1ELb0ELb0ELb0ELb0ELb0ELb0ELb1ELb1ELb0ELb0ELb0EEENS1_21CollectiveEpilogueFwdINS6_IJSA_SC_SB_EEES9_SE_SG_Li256ELb0ELb0ELb0ELb0EEENS1_30DynamicPersistentTileSchedulerILi256ELi32ELb0ELb0ELb1EEEEEEEEEvNT_6ParamsE,@"STO_CUDA_ENTRY STV_DEFAULT"
_ZN7cutlass13device_kernelIN5flash11enable_sm90INS1_16FlashAttnFwdSm90INS1_25CollectiveMainloopFwdSm90ILi2EN4cute5tupleIJNS5_1CILi1EEES8_S8_EEENS6_IJNS7_ILi128EEENS7_ILi80EEENS7_ILi256EEEEEELi256ENS_10bfloat16_tEfNS_4arch4Sm90ELb1ELb0ELb0ELb0ELb0ELb0ELb0ELb1ELb1ELb0ELb0ELb0EEENS1_21CollectiveEpilogueFwdINS6_IJSA_SC_SB_EEES9_SE_SG_Li256ELb0ELb0ELb0ELb0EEENS1_30DynamicPersistentTileSchedulerILi256ELi32ELb0ELb0ELb1EEEEEEEEEvNT_6ParamsE:
        /* <DEDUP_REMOVED lines=24> */
.L_x_1936:
[----:B------:R-:W-:Y:S05]  /*0180*/  BSYNC B0 ;  /* 0x0000000000007941 */ /* 0x000fea0003800000 */
.L_x_1935:
        /* <DEDUP_REMOVED lines=37> */
.L_x_1937:
        /* <DEDUP_REMOVED lines=22> */
.L_x_1938:
        /* <DEDUP_REMOVED lines=18> */
.L_x_1939:
        /* <DEDUP_REMOVED lines=22> */
.L_x_1940:
        /* <DEDUP_REMOVED lines=22> */
.L_x_1941:
        /* <DEDUP_REMOVED lines=8> */
.L_x_1943:
        /* <DEDUP_REMOVED lines=14> */
[----:B-1----:R-:W1:Y:S05]  /*0a80*/  S2R R2, SR_TID.X ;  /* 0x0000000000027919 */ /* 0x002e6a0000002100 */
[----:B------:R-:W4:Y:S01]  /*0a90*/  S2UR UR6, SR_SWINHI ;  /* 0x00000000000679c3 */ /* 0x000f220000002f00 */
[----:B---3--:R-:W-:-:S07]  /*0aa0*/  ULEA UR60, UR4, UR60, 0x18 ;  /* 0x0000003c043c7291 */ /* 0x008fce000f8ec03f */
[----:B------:R-:W-:Y:S01]  /*0ab0*/  UMOV UR4, UR60 ;  /* 0x0000003c00047c82 */ /* 0x000fe20008000000 */
[----:B----4-:R-:W-:Y:S01]  /*0ac0*/  UMOV UR5, UR6 ;  /* 0x0000000600057c82 */ /* 0x010fe20008000000 */
[----:B------:R-:W-:Y:S01]  /*0ad0*/  IMAD.U32 R22, RZ, RZ, UR4 ;  /* 0x00000004ff167e24 */ /* 0x000fe2000f8e00ff */
[----:B------:R-:W-:Y:S01]  /*0ae0*/  UMOV UR4, UR7 ;  /* 0x0000000700047c82 */ /* 0x000fe20008000000 */
[----:B-1----:R-:W-:Y:S02]  /*0af0*/  VIADD R224, R2, 0xffffff80 ;  /* 0xffffff8002e07836 */ /* 0x002fe40000000000 */
[----:B------:R-:W-:Y:S01]  /*0b00*/  IMAD.U32 R23, RZ, RZ, UR5 ;  /* 0x00000005ff177e24 */ /* 0x000fe2000f8e00ff */
[----:B--2---:R-:W-:Y:S02]  /*0b10*/  R2UR UR8, R3 ;  /* 0x00000000030872ca */ /* 0x004fe400000e0000 */
[----:B------:R-:W-:-:S04]  /*0b20*/  SHF.R.S32.HI R3, RZ, 0x1f, R224 ;  /* 0x0000001fff037819 */ /* 0x000fc800000114e0 */
[CC--:B------:R-:W-:Y:S02]  /*0b30*/  LEA.HI R2, R3.reuse, R224.reuse, RZ, 0x4 ;  /* 0x000000e003027211 */ /* 0x0c0fe400078f20ff */
[----:B------:R-:W-:Y:S02]  /*0b40*/  LEA.HI R0, R3, R224, RZ, 0x7 ;  /* 0x000000e003007211 */ /* 0x000fe400078f38ff */
[----:B------:R-:W-:Y:S02]  /*0b50*/  SHF.R.S32.HI R5, RZ, 0x4, R2 ;  /* 0x00000004ff057819 */ /* 0x000fe40000011402 */
[----:B------:R-:W-:Y:S01]  /*0b60*/  LOP3.LUT R7, R0, 0xffffff80, RZ, 0xc0, !PT ;  /* 0xffffff8000077812 */ /* 0x000fe200078ec0ff */
[----:B------:R-:W-:Y:S01]  /*0b70*/  ULOP3.LUT UR5, UR8, 0x1, URZ, 0xfc, !UPT ;  /* 0x0000000108057892 */ /* 0x000fe2000f8efc3f */
[----:B------:R-:W-:Y:S02]  /*0b80*/  LEA.HI R4, R2, R5, RZ, 0x1 ;  /* 0x0000000502047211 */ /* 0x000fe400078f08ff */
[----:B------:R-:W-:-:S02]  /*0b90*/  IADD3 R220, R224, -R7, RZ ;  /* 0x80000007e0dc7210 */ /* 0x000fc40007ffe0ff */
[----:B------:R-:W-:Y:S01]  /*0ba0*/  LOP3.LUT R4, R4, 0x1ffffffe, RZ, 0xc0, !PT ;  /* 0x1ffffffe04047812 */ /* 0x000fe200078ec0ff */
[----:B------:R-:W-:Y:S01]  /*0bb0*/  IMAD.U32 R223, RZ, RZ, UR5 ;  /* 0x00000005ffdf7e24 */ /* 0x000fe2000f8e00ff */
[----:B------:R-:W-:Y:S01]  /*0bc0*/  SHF.R.S32.HI R7, RZ, 0x1f, R220 ;  /* 0x0000001fff077819 */ /* 0x000fe200000114dc */
[----:B------:R-:W-:Y:S01]  /*0bd0*/  UMOV UR5, URZ ;  /* 0x0000003f00057c82 */ /* 0x000fe20008000000 */
[----:B------:R-:W-:Y:S01]  /*0be0*/  LEA.HI R222, R3, R224, RZ, 0x5 ;  /* 0x000000e003de7211 */ /* 0x000fe200078f28ff */
[----:B------:R-:W-:Y:S01]  /*0bf0*/  IMAD.IADD R4, R5, 0x1, -R4 ;  /* 0x0000000105047824 */ /* 0x000fe200078e0a04 */
[----:B------:R-:W-:Y:S01]  /*0c00*/  LOP3.LUT R5, R2, 0x3fffff0, RZ, 0xc0, !PT ;  /* 0x03fffff002057812 */ /* 0x000fe200078ec0ff */
[----:B------:R-:W-:Y:S01]  /*0c10*/  IMAD.U32 R219, RZ, RZ, UR5 ;  /* 0x00000005ffdb7e24 */ /* 0x000fe2000f8e00ff */
[----:B------:R-:W-:Y:S01]  /*0c20*/  LEA.HI R2, R7, R220, RZ, 0x2 ;  /* 0x000000dc07027211 */ /* 0x000fe200078f10ff */
[----:B------:R-:W-:Y:S01]  /*0c30*/  IMAD.U32 R16, RZ, RZ, UR5 ;  /* 0x00000005ff107e24 */ /* 0x000fe2000f8e00ff */
[----:B------:R-:W-:Y:S01]  /*0c40*/  SHF.R.S32.HI R222, RZ, 0x5, R222 ;  /* 0x00000005ffde7819 */ /* 0x000fe200000114de */
[----:B------:R-:W-:Y:S01]  /*0c50*/  IMAD.IADD R5, R224, 0x1, -R5 ;  /* 0x00000001e0057824 */ /* 0x000fe200078e0a05 */
[----:B------:R-:W-:-:S02]  /*0c60*/  SHF.R.S32.HI R6, RZ, 0x2, R2 ;  /* 0x00000002ff067819 */ /* 0x000fc40000011402 */
[----:B------:R-:W-:Y:S01]  /*0c70*/  SHF.R.S32.HI R9, RZ, 0x1f, R2 ;  /* 0x0000001fff097819 */ /* 0x000fe20000011402 */
[----:B------:R-:W-:Y:S01]  /*0c80*/  IMAD R5, R222, 0x10, R5 ;  /* 0x00000010de057824 */ /* 0x000fe200078e0205 */
[----:B------:R-:W-:Y:S02]  /*0c90*/  SHF.R.S32.HI R221, RZ, 0x7, R0 ;  /* 0x00000007ffdd7819 */ /* 0x000fe40000011400 */
[----:B------:R-:W-:Y:S02]  /*0ca0*/  LEA.HI R9, R9, R6, RZ, 0x3 ;  /* 0x0000000609097211 */ /* 0x000fe400078f18ff */
[----:B------:R-:W-:Y:S02]  /*0cb0*/  LEA R5, R5, R4, 0x3 ;  /* 0x0000000405057211 */ /* 0x000fe400078e18ff */
[----:B------:R-:W-:Y:S02]  /*0cc0*/  LOP3.LUT R9, R9, 0xfffffff8, RZ, 0xc0, !PT ;  /* 0xfffffff809097812 */ /* 0x000fe400078ec0ff */
[----:B------:R-:W-:-:S02]  /*0cd0*/  LEA.HI R7, R7, R220, RZ, 0x5 ;  /* 0x000000dc07077211 */ /* 0x000fc400078f28ff */
[----:B------:R-:W-:Y:S01]  /*0ce0*/  LEA.HI R0, R0, R221, RZ, 0x1 ;  /* 0x000000dd00007211 */ /* 0x000fe200078f08ff */
[----:B------:R-:W-:Y:S01]  /*0cf0*/  IMAD.IADD R6, R6, 0x1, -R9 ;  /* 0x0000000106067824 */ /* 0x000fe200078e0a09 */
[----:B------:R-:W-:Y:S02]  /*0d00*/  SHF.L.U32 R5, R5, 0x3, RZ ;  /* 0x0000000305057819 */ /* 0x000fe400000006ff */
[----:B------:R-:W-:Y:S02]  /*0d10*/  SHF.R.S32.HI R7, RZ, 0x5, R7 ;  /* 0x00000005ff077819 */ /* 0x000fe40000011407 */
[----:B------:R-:W-:Y:S01]  /*0d20*/  LOP3.LUT R0, R0, 0x3fffffe, RZ, 0xc0, !PT ;  /* 0x03fffffe00007812 */ /* 0x000fe200078ec0ff */
[----:B------:R-:W-:Y:S01]  /*0d30*/  IMAD.WIDE R22, R5, 0x2, R22 ;  /* 0x0000000205167825 */ /* 0x000fe200078e0216 */
[----:B------:R-:W-:-:S03]  /*0d40*/  LEA.HI R3, R3, R224, RZ, 0x3 ;  /* 0x000000e003037211 */ /* 0x000fc600078f18ff */
[----:B------:R-:W-:Y:S01]  /*0d50*/  IMAD R7, R7, 0x10, R6 ;  /* 0x0000001007077824 */ /* 0x000fe200078e0206 */
[----:B------:R-:W-:Y:S01]  /*0d60*/  LOP3.LUT R5, R3, 0x1ffffff8, RZ, 0xc0, !PT ;  /* 0x1ffffff803057812 */ /* 0x000fe200078ec0ff */
[----:B------:R-:W-:Y:S01]  /*0d70*/  IMAD.IADD R0, R221, 0x1, -R0 ;  /* 0x00000001dd007824 */ /* 0x000fe200078e0a00 */
[----:B------:R-:W-:Y:S02]  /*0d80*/  SHF.R.S32.HI R216, RZ, 0x3, R3 ;  /* 0x00000003ffd87819 */ /* 0x000fe40000011403 */
[----:B------:R-:W-:Y:S01]  /*0d90*/  IADD3 R5, R224, -R5, RZ ;  /* 0x80000005e0057210 */ /* 0x000fe20007ffe0ff */
[----:B------:R-:W-:Y:S01]  /*0da0*/  IMAD R215, R0, 0x40, R7 ;  /* 0x0000004000d77824 */ /* 0x000fe200078e0207 */
[----:B------:R-:W-:-:S03]  /*0db0*/  LOP3.LUT R7, R2, 0x7ffffffc, RZ, 0xc0, !PT ;  /* 0x7ffffffc02077812 */ /* 0x000fc600078ec0ff */
[----:B------:R-:W-:Y:S01]  /*0dc0*/  IMAD.SHL.U32 R212, R5, 0x8, RZ ;  /* 0x0000000805d47824 */ /* 0x000fe200078e00ff */
[----:B------:R-:W-:-:S07]  /*0dd0*/  IADD3 R214, R220, -R7, RZ ;  /* 0x80000007dcd67210 */ /* 0x000fce0007ffe0ff */
.L_x_1990:
        /* <DEDUP_REMOVED lines=21> */
.L_x_1944:
        /* <DEDUP_REMOVED lines=8> */
.L_x_1945:
[----:B------:R-:W-:Y:S01]  /*0fb0*/  R2UR UR5, R218 ;  /* 0x00000000da0572ca */ /* 0x000fe200000e0000 */
[----:B------:R-:W-:Y:S01]  /*0fc0*/  ULDC.64 UR10, c[0x0][0x3f8] ;  /* 0x0000fe00000a7ab9 */ /* 0x000fe20000000a00 */
[----:B------:R-:W-:Y:S01]  /*0fd0*/  UIADD3 UR9, UR7, -UR4, URZ ;  /* 0x8000000407097290 */ /* 0x000fe2000fffe03f */
[----:B------:R-:W-:Y:S01]  /*0fe0*/  PLOP3.LUT P0, PT, PT, PT, PT, 0x80, 0x0 ;  /* 0x000000000000781c */ /* 0x000fe20003f0f070 */
[----:B------:R-:W-:Y:S01]  /*0ff0*/  UISETP.NE.U32.AND UP0, UPT, UR10, URZ, UPT ;  /* 0x0000003f0a00728c */ /* 0x000fe2000bf05070 */
[----:B------:R-:W-:Y:S01]  /*1000*/  CS2R R2, SRZ ;  /* 0x0000000000027805 */ /* 0x000fe2000001ff00 */
[----:B------:R-:W-:Y:S01]  /*1010*/  ULDC UR41, c[0x0][0x404] ;  /* 0x0001010000297ab9 */ /* 0x000fe20000000800 */
[----:B------:R-:W-:Y:S01]  /*1020*/  ULDC UR6, c[0x0][0x2e0] ;  /* 0x0000b80000067ab9 */ /* 0x000fe20000000800 */
[----:B------:R-:W-:Y:S01]  /*1030*/  UISETP.NE.AND.EX UP0, UPT, UR11, URZ, UPT, UP0 ;  /* 0x0000003f0b00728c */ /* 0x000fe2000bf05300 */
[----:B------:R-:W-:Y:S01]  /*1040*/  MOV R0, RZ ;  /* 0x000000ff00007202 */ /* 0x000fe20000000f00 */
[----:B------:R-:W-:Y:S01]  /*1050*/  ULDC UR7, c[0x0][0x288] ;  /* 0x0000a20000077ab9 */ /* 0x000fe20000000800 */
[----:B------:R-:W-:Y:S01]  /*1060*/  ULDC UR43, c[0x0][0xdb8] ;  /* 0x00036e00002b7ab9 */ /* 0x000fe20000000800 */
[----:B------:R-:W-:Y:S01]  /*1070*/  USEL UR41, UR41, 0x1, UP0 ;  /* 0x0000000129297887 */ /* 0x000fe20008000000 */
[----:B------:R-:W-:Y:S01]  /*1080*/  CS2R R150, SRZ ;  /* 0x0000000000967805 */ /* 0x000fe2000001ff00 */
[----:B------:R-:W-:Y:S01]  /*1090*/  ULOP3.LUT UR4, URZ, UR5, URZ, 0x33, !UPT ;  /* 0x000000053f047292 */ /* 0x000fe2000f8e333f */
[----:B------:R-:W-:Y:S01]  /*10a0*/  CS2R R148, SRZ ;  /* 0x0000000000947805 */ /* 0x000fe2000001ff00 */
[----:B------:R-:W-:Y:S01]  /*10b0*/  UIMAD UR41, UR41, UR6, URZ ;  /* 0x00000006292972a4 */ /* 0x000fe2000f8e023f */
[----:B------:R-:W-:Y:S01]  /*10c0*/  CS2R R146, SRZ ;  /* 0x0000000000927805 */ /* 0x000fe2000001ff00 */
[----:B------:R-:W-:Y:S01]  /*10d0*/  ULDC UR5, c[0x0][0xdac] ;  /* 0x00036b0000057ab9 */ /* 0x000fe20000000800 */
[----:B------:R-:W-:Y:S01]  /*10e0*/  UISETP.NE.AND UP1, UPT, UR43, 0x1, UPT ;  /* 0x000000012b00788c */ /* 0x000fe2000bf25270 */
[----:B------:R-:W-:Y:S01]  /*10f0*/  CS2R R144, SRZ ;  /* 0x0000000000907805 */ /* 0x000fe2000001ff00 */
[----:B------:R-:W-:Y:S01]  /*1100*/  UIADD3 UR4, UR4, UR5, URZ ;  /* 0x0000000504047290 */ /* 0x000fe2000fffe03f */
[----:B------:R-:W-:Y:S01]  /*1110*/  CS2R R142, SRZ ;  /* 0x00000000008e7805 */ /* 0x000fe2000001ff00 */
[----:B------:R-:W-:Y:S01]  /*1120*/  ULDC UR10, c[0x0][0xdc4] ;  /* 0x00037100000a7ab9 */ /* 0x000fe20000000800 */
[----:B------:R-:W-:Y:S01]  /*1130*/  CS2R R140, SRZ ;  /* 0x00000000008c7805 */ /* 0x000fe2000001ff00 */
[----:B------:R-:W-:Y:S01]  /*1140*/  USHF.L.U32 UR42, UR4, 0x7, URZ ;  /* 0x00000007042a7899 */ /* 0x000fe2000800063f */
[----:B------:R-:W-:Y:S01]  /*1150*/  CS2R R138, SRZ ;  /* 0x00000000008a7805 */ /* 0x000fe2000001ff00 */
[----:B------:R-:W-:Y:S01]  /*1160*/  UIADD3 UR4, UR41, 0x4f, URZ ;  /* 0x0000004f29047890 */ /* 0x000fe2000fffe03f */
[----:B------:R-:W-:Y:S01]  /*1170*/  CS2R R136, SRZ ;  /* 0x0000000000887805 */ /* 0x000fe2000001ff00 */
[----:B------:R-:W-:Y:S01]  /*1180*/  UIADD3 UR5, UR42, 0xcf, -UR7 ;  /* 0x000000cf2a057890 */ /* 0x000fe2000fffe807 */
[----:B------:R-:W-:Y:S01]  /*1190*/  CS2R R134, SRZ ;  /* 0x0000000000867805 */ /* 0x000fe2000001ff00 */
[----:B------:R-:W-:Y:S01]  /*11a0*/  UIMAD UR9, UR8, UR10, UR9 ;  /* 0x0000000a080972a4 */ /* 0x000fe2000f8e0209 */
[----:B------:R-:W-:Y:S01]  /*11b0*/  CS2R R132, SRZ ;  /* 0x0000000000847805 */ /* 0x000fe2000001ff00 */
[----:B------:R-:W-:Y:S01]  /*11c0*/  UIADD3 UR6, UR41, UR5, URZ ;  /* 0x0000000529067290 */ /* 0x000fe2000fffe03f */
[----:B------:R-:W-:Y:S01]  /*11d0*/  CS2R R130, SRZ ;  /* 0x0000000000827805 */ /* 0x000fe2000001ff00 */
[----:B------:R-:W-:Y:S01]  /*11e0*/  UIMAD.WIDE UR4, UR4, 0x66666667, URZ ;  /* 0x66666667040478a5 */ /* 0x000fe2000f8e023f */
[----:B------:R-:W-:Y:S01]  /*11f0*/  CS2R R128, SRZ ;  /* 0x0000000000807805 */ /* 0x000fe2000001ff00 */
[----:B------:R-:W-:Y:S01]  /*1200*/  UIMAD.WIDE UR6, UR6, 0x66666667, URZ ;  /* 0x66666667060678a5 */ /* 0x000fe2000f8e023f */
[----:B------:R-:W-:Y:S01]  /*1210*/  CS2R R126, SRZ ;  /* 0x00000000007e7805 */ /* 0x000fe2000001ff00 */
[----:B------:R-:W-:Y:S01]  /*1220*/  USHF.R.U32.HI UR4, URZ, 0x1f, UR5 ;  /* 0x0000001f3f047899 */ /* 0x000fe20008011605 */
[----:B------:R-:W-:Y:S01]  /*1230*/  CS2R R124, SRZ ;  /* 0x00000000007c7805 */ /* 0x000fe2000001ff00 */
[----:B------:R-:W-:Y:S01]  /*1240*/  USHF.R.U32.HI UR6, URZ, 0x1f, UR7 ;  /* 0x0000001f3f067899 */ /* 0x000fe20008011607 */
[----:B------:R-:W-:Y:S01]  /*1250*/  CS2R R122, SRZ ;  /* 0x00000000007a7805 */ /* 0x000fe2000001ff00 */
[----:B------:R-:W-:Y:S01]  /*1260*/  ULEA.HI.SX32 UR45, UR5, UR4, 0x1b ;  /* 0x00000004052d7291 */ /* 0x000fe2000f8fda3f */
[----:B------:R-:W-:Y:S01]  /*1270*/  CS2R R120, SRZ ;  /* 0x0000000000787805 */ /* 0x000fe2000001ff00 */
[----:B------:R-:W-:Y:S01]  /*1280*/  ULEA.HI.SX32 UR6, UR7, UR6, 0x1b ;  /* 0x0000000607067291 */ /* 0x000fe2000f8fda3f */
[----:B------:R-:W-:Y:S01]  /*1290*/  CS2R R118, SRZ ;  /* 0x0000000000767805 */ /* 0x000fe2000001ff00 */
[----:B------:R-:W-:Y:S01]  /*12a0*/  @UP1 ULDC UR8, c[0x0][0xdbc] ;  /* 0x00036f0000081ab9 */ /* 0x000fe20000000800 */
[----:B------:R-:W-:Y:S01]  /*12b0*/  @UP1 ULDC UR7, c[0x0][0xdc0] ;  /* 0x0003700000071ab9 */ /* 0x000fe20000000800 */
[----:B------:R-:W-:Y:S01]  /*12c0*/  UISETP.LT.AND UP0, UPT, UR45, UR6, UPT ;  /* 0x000000062d00728c */ /* 0x000fe2000bf01270 */
[----:B------:R-:W-:Y:S01]  /*12d0*/  CS2R R116, SRZ ;  /* 0x0000000000747805 */ /* 0x000fe2000001ff00 */
[----:B------:R-:W-:Y:S01]  /*12e0*/  UIMAD.WIDE.U32 UR4, UR9, UR8, URZ ;  /* 0x00000008090472a5 */ /* 0x000fe2000f8e003f */
[----:B------:R-:W-:Y:S01]  /*12f0*/  CS2R R114, SRZ ;  /* 0x0000000000727805 */ /* 0x000fe2000001ff00 */
[----:B------:R-:W-:Y:S01]  /*1300*/  USEL UR45, UR45, UR6, UP0 ;  /* 0x000000062d2d7287 */ /* 0x000fe20008000000 */
[----:B------:R-:W-:Y:S01]  /*1310*/  CS2R R112, SRZ ;  /* 0x0000000000707805 */ /* 0x000fe2000001ff00 */
[----:B------:R-:W-:Y:S01]  /*1320*/  UMOV UR44, UR9 ;  /* 0x00000009002c7c82 */ /* 0x000fe20008000000 */
[----:B------:R-:W-:Y:S01]  /*1330*/  @UP1 USHF.R.U32.HI UR44, URZ, UR7, UR5 ;  /* 0x000000073f2c1299 */ /* 0x000fe20008011605 */
[----:B------:R-:W-:Y:S01]  /*1340*/  CS2R R110, SRZ ;  /* 0x00000000006e7805 */ /* 0x000fe2000001ff00 */
[----:B------:R-:W-:Y:S01]  /*1350*/  UISETP.GE.AND UP0, UPT, UR45, 0x1, UPT ;  /* 0x000000012d00788c */ /* 0x000fe2000bf06270 */
[----:B------:R-:W-:Y:S01]  /*1360*/  CS2R R108, SRZ ;  /* 0x00000000006c7805 */ /* 0x000fe2000001ff00 */
[----:B------:R-:W-:Y:S01]  /*1370*/  UIADD3 UR4, -UR44, URZ, URZ ;  /* 0x0000003f2c047290 */ /* 0x000fe2000fffe13f */
[----:B------:R-:W-:-:S02]  /*1380*/  CS2R R106, SRZ ;  /* 0x00000000006a7805 */ /* 0x000fc4000001ff00 */
[----:B------:R-:W-:Y:S01]  /*1390*/  CS2R R104, SRZ ;  /* 0x0000000000687805 */ /* 0x000fe2000001ff00 */
[----:B------:R-:W-:Y:S01]  /*13a0*/  IMAD.MOV.U32 R102, RZ, RZ, RZ ;  /* 0x000000ffff667224 */ /* 0x000fe200078e00ff */
[----:B------:R-:W-:Y:S01]  /*13b0*/  PLOP3.LUT P1, PT, PT, PT, UP0, 0x80, 0x0 ;  /* 0x000000000000781c */ /* 0x000fe20003f2f008 */
[----:B------:R-:W-:Y:S01]  /*13c0*/  UIMAD UR43, UR43, UR4, UR9 ;  /* 0x000000042b2b72a4 */ /* 0x000fe2000f8e0209 */
        /* <DEDUP_REMOVED lines=69> */
.L_x_1947:
        /* <DEDUP_REMOVED lines=11> */
.L_x_2049:
[----:B------:R-:W-:Y:S05]  /*18d0*/  @!P0 BRA `(.L_x_1949) ;  /* 0x0000000000048947 */ /* 0x000fea0003800000 */
[----:B------:R-:W-:Y:S01]  /*18e0*/  BPT.TRAP 0x1 ;  /* 0x000000040000795c */ /* 0x000fe20000300000 */
.L_x_1949:
[----:B------:R-:W-:Y:S01]  /*18f0*/  R2UR UR4, R16 ;  /* 0x00000000100472ca */ /* 0x000fe200000e0000 */
[----:B-1----:R-:W-:-:S05]  /*1900*/  IMAD.U32 R0, RZ, RZ, UR46 ;  /* 0x0000002eff007e24 */ /* 0x002fca000f8e00ff */
[----:B------:R-:W-:-:S07]  /*1910*/  LEA R0, R0, UR60, 0x3 ;  /* 0x0000003c00007c11 */ /* 0x000fce000f8e18ff */
[----:B------:R-:W-:-:S04]  /*1920*/  MOV R3, UR4 ;  /* 0x0000000400037c02 */ /* 0x000fc80008000f00 */
[----:B------:R-:W-:-:S04]  /*1930*/  SHF.L.U32 R3, R3, 0x1f, RZ ;  /* 0x0000001f03037819 */ /* 0x000fc800000006ff */
[----:B------:R1:W2:Y:S01]  /*1940*/  SYNCS.PHASECHK.TRANS64.TRYWAIT P2, [R0+URZ+0x38830], R3 ;  /* 0x03883003000075a7 */ /* 0x0002a2000804017f */
[----:B------:R-:W-:Y:S05]  /*1950*/  @!P0 BRA `(.L_x_1950) ;  /* 0x0000000000048947 */ /* 0x000fea0003800000 */
[----:B------:R-:W-:Y:S01]  /*1960*/  BPT.TRAP 0x1 ;  /* 0x000000040000795c */ /* 0x000fe20000300000 */
.L_x_1950:
[----:B------:R-:W3:Y:S01]  /*1970*/  S2R R2, SR_TID.X ;  /* 0x0000000000027919 */ /* 0x000ee20000002100 */
[----:B------:R-:W-:Y:S01]  /*1980*/  IMAD.MOV.U32 R151, RZ, RZ, RZ ;  /* 0x000000ffff977224 */ /* 0x000fe200078e00ff */
[----:B---3--:R-:W-:Y:S01]  /*1990*/  LOP3.LUT P1, RZ, R2, 0x7f, RZ, 0xc0, !PT ;  /* 0x0000007f02ff7812 */ /* 0x008fe2000782c0ff */
[----:B--2---:R-:W-:-:S12]  /*19a0*/  @P2 BRA `(.L_x_1951) ;  /* 0x0000000000082947 */ /* 0x004fd80003800000 */
[----:B------:R-:W2:Y:S02]  /*19b0*/  SYNCS.PHASECHK.TRANS64.TRYWAIT P2, [R0+URZ+0x38830], R3 ;  /* 0x03883003000075a7 */ /* 0x000ea4000804017f */
[----:B--2---:R-:W-:Y:S05]  /*19c0*/  @!P2 BRA `(.L_x_1952) ;  /* 0x0000011c0060a947 */ /* 0x004fea0003800000 */
.L_x_1951:
[----:B------:R-:W-:Y:S05]  /*19d0*/  WARPSYNC.ALL ;  /* 0x0000000000007948 */ /* 0x000fea0003800000 */
[----:B------:R-:W-:Y:S01]  /*19e0*/  UIADD3 UR4, UR60, 0x24400, URZ ;  /* 0x000244003c047890 */ /* 0x000fe2000fffe03f */
[----:B------:R-:W-:Y:S01]  /*19f0*/  WARPGROUP.ARRIVE ;  /* 0x00000000000079c5 */ /* 0x000fe20000000000 */
[----:B------:R-:W-:Y:S01]  /*1a00*/  ULOP3.LUT UR5, UR36, 0x10000, URZ, 0xfc, !UPT ;  /* 0x0001000024057892 */ /* 0x000fe2000f8efc3f */
[----:B------:R-:W-:Y:S01]  /*1a10*/  VIADD R4, R215, UR42 ;  /* 0x0000002ad7047c36 */ /* 0x000fe20008000000 */
[----:B------:R-:W-:Y:S01]  /*1a20*/  USHF.R.U32.HI UR4, URZ, 0x4, UR4 ;  /* 0x000000043f047899 */ /* 0x000fe20008011604 */
[----:B-12---:R-:W-:Y:S01]  /*1a30*/  @!P1 VIADD R0, R0, 0x38840 ;  /* 0x0003884000009836 */ /* 0x006fe20000000000 */
        /* <DEDUP_REMOVED lines=10> */
[----:B------:R-:W-:Y:S01]  /*1ae0*/  @!P1 PRMT R0, RZ, 0x654, R0 ;  /* 0x00000654ff009816 */ /* 0x000fe20000000000 */
[----:B------:R-:W-:Y:S01]  /*1af0*/  UIMAD UR4, UR46, 0xa00, UR40 ;  /* 0x00000a002e0478a4 */ /* 0x000fe2000f8e0228 */
[--C-:B------:R-:W-:Y:S01]  /*1b00*/  IMAD.MOV.U32 R150, RZ, RZ, R151.reuse ;  /* 0x000000ffff967224 */ /* 0x100fe200078e0097 */
[----:B------:R-:W-:Y:S01]  /*1b10*/  UMOV UR17, 0x40000040 ;  /* 0x4000004000117882 */ /* 0x000fe20000000000 */
[----:B------:R-:W-:Y:S01]  /*1b20*/  UMOV UR19, 0x40000040 ;  /* 0x4000004000137882 */ /* 0x000fe20000000000 */
[----:B------:R-:W-:Y:S01]  /*1b30*/  UIADD3 UR6, UR4, 0x200, URZ ;  /* 0x0000020004067890 */ /* 0x000fe2000fffe03f */
[----:B------:R-:W-:Y:S01]  /*1b40*/  IMAD.U32 R15, RZ, RZ, UR17 ;  /* 0x00000011ff0f7e24 */ /* 0x000fe2000f8e00ff */
[----:B------:R-:W-:Y:S01]  /*1b50*/  UIADD3 UR12, UR4, 0x2, URZ ;  /* 0x00000002040c7890 */ /* 0x000fe2000fffe03f */
[-C--:B------:R-:W-:Y:S01]  /*1b60*/  MOV R149, R151.reuse ;  /* 0x0000009700957202 */ /* 0x080fe20000000f00 */
[----:B------:R-:W-:Y:S01]  /*1b70*/  UMOV UR10, UR4 ;  /* 0x00000004000a7c82 */ /* 0x000fe20008000000 */
[----:B------:R-:W-:Y:S01]  /*1b80*/  UMOV UR16, UR7 ;  /* 0x0000000700107c82 */ /* 0x000fe20008000000 */
[----:B------:R-:W-:Y:S01]  /*1b90*/  HGMMA.64x16x16.F32.BF16 R56, gdesc[UR8], RZ, !UPT, gsb0 ;  /* 0x00200000083879f0 */ /* 0x000fe2000c0018ff */
[----:B------:R-:W-:Y:S01]  /*1ba0*/  UIADD3 UR10, UR4, 0x80, URZ ;  /* 0x00000080040a7890 */ /* 0x000fe2000fffe03f */
[----:B------:R-:W-:Y:S01]  /*1bb0*/  MOV R14, UR16 ;  /* 0x00000010000e7c02 */ /* 0x000fe20008000f00 */
[----:B------:R-:W-:Y:S01]  /*1bc0*/  UMOV UR8, UR14 ;  /* 0x0000000e00087c82 */ /* 0x000fe20008000000 */
[----:B------:R-:W-:Y:S01]  /*1bd0*/  UMOV UR9, UR15 ;  /* 0x0000000f00097c82 */ /* 0x000fe20008000000 */
[----:B------:R-:W-:Y:S01]  /*1be0*/  UMOV UR11, 0x40000040 ;  /* 0x40000040000b7882 */ /* 0x000fe20000000000 */
[----:B------:R-:W-:Y:S01]  /*1bf0*/  UMOV UR18, UR12 ;  /* 0x0000000c00127c82 */ /* 0x000fe20008000000 */
[----:B------:R-:W-:Y:S01]  /*1c00*/  UIADD3 UR7, UR5, 0x4, URZ ;  /* 0x0000000405077890 */ /* 0x000fe2000fffe03f */
[--C-:B------:R-:W-:Y:S01]  /*1c10*/  IMAD.MOV.U32 R148, RZ, RZ, R151.reuse ;  /* 0x000000ffff947224 */ /* 0x100fe200078e0097 */
[----:B------:R-:W-:Y:S01]  /*1c20*/  UIADD3 UR12, UR4, 0x4, URZ ;  /* 0x00000004040c7890 */ /* 0x000fe2000fffe03f */
[--C-:B------:R-:W-:Y:S01]  /*1c30*/  IMAD.MOV.U32 R147, RZ, RZ, R151.reuse ;  /* 0x000000ffff937224 */ /* 0x100fe200078e0097 */
        /* <DEDUP_REMOVED lines=10> */
[-C--:B------:R-:W-:Y:S01]  /*1ce0*/  MOV R143, R151.reuse ;  /* 0x00000097008f7202 */ /* 0x080fe20000000f00 */
        /* <DEDUP_REMOVED lines=34> */
[----:B------:R-:W-:Y:S01]  /*1f10*/  UMOV UR57, 0x40000040 ;  /* 0x4000004000397882 */ /* 0x000fe20000000000 */
[----:B------:R-:W-:Y:S01]  /*1f20*/  UMOV UR59, 0x40000040 ;  /* 0x40000040003b7882 */ /* 0x000fe20000000000 */
[----:B------:R-:W-:Y:S01]  /*1f30*/  IMAD.U32 R7, RZ, RZ, UR57 ;  /* 0x00000039ff077e24 */ /* 0x000fe2000f8e00ff */
[----:B------:R-:W-:Y:S01]  /*1f40*/  HGMMA.64x16x16.F32.BF16 R48, gdesc[UR8], RZ, !UPT, gsb0 ;  /* 0x00200000083079f0 */ /* 0x000fe2000c0018ff */
[----:B------:R-:W-:Y:S01]  /*1f50*/  UIADD3 UR10, UR4, 0x100, URZ ;  /* 0x00000100040a7890 */ /* 0x000fe2000fffe03f */
[--C-:B------:R-:W-:Y:S01]  /*1f60*/  IMAD.MOV.U32 R132, RZ, RZ, R151.reuse ;  /* 0x000000ffff847224 */ /* 0x100fe200078e0097 */
[----:B------:R-:W-:Y:S01]  /*1f70*/  UMOV UR8, UR14 ;  /* 0x0000000e00087c82 */ /* 0x000fe20008000000 */
[----:B------:R-:W-:Y:S01]  /*1f80*/  UMOV UR9, UR15 ;  /* 0x0000000f00097c82 */ /* 0x000fe20008000000 */
[----:B------:R-:W-:Y:S01]  /*1f90*/  UMOV UR11, 0x40000040 ;  /* 0x40000040000b7882 */ /* 0x000fe20000000000 */
        /* <DEDUP_REMOVED lines=45> */
[----:B------:R-:W-:Y:S01]  /*2270*/  IMAD.MOV.U32 R97, RZ, RZ, R151 ;  /* 0x000000ffff617224 */ /* 0x000fe200078e0097 */
[----:B------:R-:W-:-:S02]  /*2280*/  WARPGROUP.DEPBAR.LE gsb0, 0x0 ;  /* 0x00008000000079c5 */ /* 0x000fc40000010000 */
        /* <DEDUP_REMOVED lines=209> */
[----:B------:R-:W-:Y:S02]  /*2fa0*/  UIADD3 UR5, UR5, 0xc06, URZ ;  /* 0x00000c0605057890 */ /* 0x000fe4000fffe03f */
[----:B------:R-:W-:-:S05]  /*2fb0*/  UIADD3 UR7, UR4, 0x786, URZ ;  /* 0x0000078604077890 */ /* 0x000fca000fffe03f */
[----:B------:R-:W-:Y:S01]  /*2fc0*/  UMOV UR56, UR5 ;  /* 0x0000000500387c82 */ /* 0x000fe20008000000 */
[----:B------:R-:W-:Y:S01]  /*2fd0*/  ULDC UR5, c[0x0][0x288] ;  /* 0x0000a20000057ab9 */ /* 0x000fe20000000800 */
[----:B------:R-:W-:Y:S01]  /*2fe0*/  UMOV UR58, UR7 ;  /* 0x00000007003a7c82 */ /* 0x000fe20008000000 */
[----:B------:R-:W-:Y:S01]  /*2ff0*/  MOV R6, UR56 ;  /* 0x0000003800067c02 */ /* 0x000fe20008000f00 */
        /* <DEDUP_REMOVED lines=238> */
[----:B------:R-:W-:Y:S02]  /*3ee0*/  UIMAD UR6, UR45, -0x50, UR41 ;  /* 0xffffffb02d0678a4 */ /* 0x000fe4000f8e0229 */
[----:B------:R-:W-:Y:S02]  /*3ef0*/  UIADD3 UR45, UR45, -0x2, URZ ;  /* 0xfffffffe2d2d7890 */ /* 0x000fe4000fffe03f */
[----:B------:R-:W-:Y:S02]  /*3f00*/  UIADD3 UR7, -UR5, 0x51, UR6 ;  /* 0x0000005105077890 */ /* 0x000fe4000fffe106 */
[----:B------:R-:W-:-:S04]  /*3f10*/  UIADD3 UR6, UR6, 0x50, URZ ;  /* 0x0000005006067890 */ /* 0x000fc8000fffe03f */
[----:B------:R-:W-:Y:S02]  /*3f20*/  IMAD.U32 R3, RZ, RZ, UR7 ;  /* 0x00000007ff037e24 */ /* 0x000fe4000f8e00ff */
[----:B------:R-:W-:Y:S01]  /*3f30*/  MOV R5, UR6 ;  /* 0x0000000600057c02 */ /* 0x000fe20008000f00 */
[----:B------:R-:W-:Y:S01]  /*3f40*/  UIADD3 UR6, UR42, -UR5, UR41 ;  /* 0x800000052a067290 */ /* 0x000fe2000fffe029 */
[----:B------:R-:W-:-:S03]  /*3f50*/  IMAD R3, R214, -0x2, R3 ;  /* 0xfffffffed6037824 */ /* 0x000fc600078e0203 */
[----:B------:R-:W-:Y:S01]  /*3f60*/  IMAD R2, R214, -0x2, R5 ;  /* 0xfffffffed6027824 */ /* 0x000fe200078e0205 */
[----:B------:R-:W-:Y:S01]  /*3f70*/  UIMAD.WIDE UR6, UR6, 0x66666667, URZ ;  /* 0x66666667060678a5 */ /* 0x000fe2000f8e023f */
[----:B------:R-:W-:-:S03]  /*3f80*/  IADD3 R5, R3, 0x8, R4 ;  /* 0x0000000803057810 */ /* 0x000fc60007ffe004 */
[----:B------:R-:W-:Y:S01]  /*3f90*/  USHF.R.U32.HI UR5, URZ, 0x1f, UR7 ;  /* 0x0000001f3f057899 */ /* 0x000fe20008011607 */
[----:B------:R-:W-:Y:S02]  /*3fa0*/  VIMNMX R5, R2, R5, PT ;  /* 0x0000000502057248 */ /* 0x000fe40003fe0100 */
[----:B------:R-:W-:Y:S01]  /*3fb0*/  VIADDMNMX R2, R4, R3, R2, PT ;  /* 0x0000000304027246 */ /* 0x000fe20003800102 */
[----:B------:R-:W-:Y:S01]  /*3fc0*/  ULEA.HI.SX32 UR5, UR7, UR5, 0x1b ;  /* 0x0000000507057291 */ /* 0x000fe2000f8fda3f */
[C---:B------:R-:W-:Y:S02]  /*3fd0*/  ISETP.GT.AND P2, PT, R5.reuse, RZ, PT ;  /* 0x000000ff0500720c */ /* 0x040fe40003f44270 */
[C---:B------:R-:W-:Y:S01]  /*3fe0*/  ISETP.GT.AND P3, PT, R5.reuse, 0x1, PT ;  /* 0x000000010500780c */ /* 0x040fe20003f64270 */
[----:B------:R-:W-:Y:S01]  /*3ff0*/  UISETP.LT.AND UP0, UPT, URZ, UR5, UPT ;  /* 0x000000053f00728c */ /* 0x000fe2000bf01270 */
[----:B------:R-:W-:Y:S01]  /*4000*/  ISETP.GT.AND P4, PT, R5, 0x8, PT ;  /* 0x000000080500780c */ /* 0x000fe20003f84270 */
[----:B------:R-:W-:-:S02]  /*4010*/  WARPGROUP.DEPBAR.LE gsb0, 0x0 ;  /* 0x00008000000079c5 */ /* 0x000fc40000010000 */
        /* <DEDUP_REMOVED lines=13> */
[C---:B------:R-:W-:Y:S01]  /*40f0*/  ISETP.GT.AND P2, PT, R5.reuse, 0x9, PT ;  /* 0x000000090500780c */ /* 0x040fe20003f44270 */
[----:B------:R-:W-:Y:S01]  /*4100*/  HGMMA.64x16x16.F32.BF16 R48, gdesc[UR56], R48, gsb0 ;  /* 0x00200000383079f0 */ /* 0x000fe20008001830 */
[----:B------:R-:W-:Y:S01]  /*4110*/  UIADD3 UR58, UR4, 0x886, URZ ;  /* 0x00000886043a7890 */ /* 0x000fe2000fffe03f */
[----:B------:R-:W-:Y:S01]  /*4120*/  FSEL R62, R62, -INF , P4 ;  /* 0xff8000003e3e7808 */ /* 0x000fe20002000000 */
[----:B------:R-:W-:Y:S01]  /*4130*/  UMOV UR56, UR10 ;  /* 0x0000000a00387c82 */ /* 0x000fe20008000000 */
[----:B------:R-:W-:Y:S01]  /*4140*/  UMOV UR57, UR11 ;  /* 0x0000000b00397c82 */ /* 0x000fe20008000000 */
[----:B------:R-:W-:Y:S01]  /*4150*/  UMOV UR59, 0x40000040 ;  /* 0x40000040003b7882 */ /* 0x000fe20000000000 */
[----:B------:R-:W-:Y:S02]  /*4160*/  FMNMX.FTZ R17, R58, R59, !PT ;  /* 0x0000003b3a117209 */ /* 0x000fe40007810000 */
[----:B------:R-:W-:Y:S02]  /*4170*/  ISETP.GT.AND P3, PT, R5, 0x10, PT ;  /* 0x000000100500780c */ /* 0x000fe40003f64270 */
[----:B------:R-:W-:-:S02]  /*4180*/  FSEL R63, R63, -INF , P2 ;  /* 0xff8000003f3f7808 */ /* 0x000fc40001000000 */
[----:B------:R-:W-:Y:S02]  /*4190*/  FMNMX.FTZ R20, R62, R17, !PT ;  /* 0x000000113e147209 */ /* 0x000fe40007810000 */
[----:B------:R-:W-:Y:S02]  /*41a0*/  ISETP.GT.AND P2, PT, R5, 0x11, PT ;  /* 0x000000110500780c */ /* 0x000fe40003f44270 */
[----:B------:R-:W-:Y:S02]  /*41b0*/  FMNMX.FTZ R17, R63, R20, !PT ;  /* 0x000000143f117209 */ /* 0x000fe40007810000 */
[----:B------:R-:W-:-:S04]  /*41c0*/  ISETP.GT.AND P4, PT, R2, 0x8, PT ;  /* 0x000000080200780c */ /* 0x000fc80003f84270 */
[----:B------:R-:W-:Y:S02]  /*41d0*/  FSEL R60, R60, -INF , P4 ;  /* 0xff8000003c3c7808 */ /* 0x000fe40002000000 */
[----:B------:R-:W-:Y:S01]  /*41e0*/  ISETP.GT.AND P4, PT, R2, 0x19, PT ;  /* 0x000000190200780c */ /* 0x000fe20003f84270 */
[----:B------:R-:W-:Y:S02]  /*41f0*/  WARPGROUP.DEPBAR.LE gsb0, 0x0 ;  /* 0x00008000000079c5 */ /* 0x000fe40000010000 */
[----:B------:R-:W-:Y:S01]  /*4200*/  WARPGROUP.ARRIVE ;  /* 0x00000000000079c5 */ /* 0x000fe20000000000 */
[----:B------:R-:W-:Y:S02]  /*4210*/  FSEL R50, R50, -INF , P3 ;  /* 0xff80000032327808 */ /* 0x000fe40001800000 */
[----:B------:R-:W-:Y:S02]  /*4220*/  ISETP.GT.AND P3, PT, R5, 0x18, PT ;  /* 0x000000180500780c */ /* 0x000fe40003f64270 */
[----:B------:R-:W-:Y:S01]  /*4230*/  FSEL R51, R51, -INF , P2 ;  /* 0xff80000033337808 */ /* 0x000fe20001000000 */
[----:B------:R-:W-:Y:S01]  /*4240*/  HGMMA.64x16x16.F32.BF16 R40, gdesc[UR56], R40, gsb0 ;  /* 0x00200000382879f0 */ /* 0x000fe20008001828 */
[----:B------:R-:W-:Y:S01]  /*4250*/  UIADD3 UR58, UR4, 0x906, URZ ;  /* 0x00000906043a7890 */ /* 0x000fe2000fffe03f */
[----:B------:R-:W-:Y:S01]  /*4260*/  FMNMX.FTZ R20, R50, R17, !PT ;  /* 0x0000001132147209 */ /* 0x000fe20007810000 */
[----:B------:R-:W-:Y:S01]  /*4270*/  UMOV UR56, UR10 ;  /* 0x0000000a00387c82 */ /* 0x000fe20008000000 */
[----:B------:R-:W-:Y:S01]  /*4280*/  UMOV UR57, UR11 ;  /* 0x0000000b00397c82 */ /* 0x000fe20008000000 */
[----:B------:R-:W-:Y:S01]  /*4290*/  UMOV UR59, 0x40000040 ;  /* 0x40000040003b7882 */ /* 0x000fe20000000000 */
[----:B------:R-:W-:-:S02]  /*42a0*/  ISETP.GT.AND P2, PT, R5, 0x19, PT ;  /* 0x000000190500780c */ /* 0x000fc40003f44270 */
[----:B------:R-:W-:Y:S02]  /*42b0*/  FSEL R54, R54, -INF , P3 ;  /* 0xff80000036367808 */ /* 0x000fe40001800000 */
[----:B------:R-:W-:Y:S02]  /*42c0*/  FMNMX.FTZ R17, R51, R20, !PT ;  /* 0x0000001433117209 */ /* 0x000fe40007810000 */
[----:B------:R-:W-:Y:S02]  /*42d0*/  ISETP.GT.AND P3, PT, R5, 0x20, PT ;  /* 0x000000200500780c */ /* 0x000fe40003f64270 */
[----:B------:R-:W-:Y:S02]  /*42e0*/  FSEL R55, R55, -INF , P2 ;  /* 0xff80000037377808 */ /* 0x000fe40001000000 */
[----:B------:R-:W-:Y:S02]  /*42f0*/  FMNMX.FTZ R20, R54, R17, !PT ;  /* 0x0000001136147209 */ /* 0x000fe40007810000 */
[----:B------:R-:W-:-:S02]  /*4300*/  ISETP.GT.AND P2, PT, R5, 0x21, PT ;  /* 0x000000210500780c */ /* 0x000fc40003f44270 */
[----:B------:R-:W-:Y:S02]  /*4310*/  FMNMX.FTZ R17, R55, R20, !PT ;  /* 0x0000001437117209 */ /* 0x000fe40007810000 */
[----:B------:R-:W-:Y:S01]  /*4320*/  FSEL R53, R53, -INF , P4 ;  /* 0xff80000035357808 */ /* 0x000fe20002000000 */
        /* <DEDUP_REMOVED lines=11> */
[----:B------:R-:W-:Y:S01]  /*43e0*/  ISETP.GT.AND P2, PT, R5, 0x29, PT ;  /* 0x000000290500780c */ /* 0x000fe20003f44270 */
[----:B------:R-:W-:Y:S01]  /*43f0*/  ULDC UR4, c[0x0][0x988] ;  /* 0x0002620000047ab9 */ /* 0x000fe20000000800 */
[----:B------:R-:W-:Y:S01]  /*4400*/  FSEL R46, R46, -INF , P3 ;  /* 0xff8000002e2e7808 */ /* 0x000fe20001800000 */
[----:B------:R-:W-:Y:S01]  /*4410*/  USEL UR10, URZ, UR5, !UP0 ;  /* 0x000000053f0a7287 */ /* 0x000fe2000c000000 */
[----:B------:R-:W-:-:S02]  /*4420*/  FMNMX.FTZ R17, R43, R20, !PT ;  /* 0x000000142b117209 */ /* 0x000fc40007810000 */
[----:B------:R-:W-:Y:S01]  /*4430*/  ISETP.GT.AND P3, PT, R5, 0x30, PT ;  /* 0x000000300500780c */ /* 0x000fe20003f64270 */
[----:B------:R-:W-:Y:S01]  /*4440*/  UISETP.GE.AND UP0, UPT, UR45, UR10, UPT ;  /* 0x0000000a2d00728c */ /* 0x000fe2000bf06270 */
[----:B------:R-:W-:Y:S01]  /*4450*/  FSEL R47, R47, -INF , P2 ;  /* 0xff8000002f2f7808 */ /* 0x000fe20001000000 */
[----:B------:R-:W-:Y:S01]  /*4460*/  IMAD.U32 R226, RZ, RZ, UR10 ;  /* 0x0000000affe27e24 */ /* 0x000fe2000f8e00ff */
[----:B------:R-:W-:Y:S02]  /*4470*/  FMNMX.FTZ R20, R46, R17, !PT ;  /* 0x000000112e147209 */ /* 0x000fe40007810000 */
[----:B------:R-:W-:Y:S02]  /*4480*/  ISETP.GT.AND P2, PT, R5, 0x31, PT ;  /* 0x000000310500780c */ /* 0x000fe40003f44270 */
[----:B------:R-:W-:Y:S01]  /*4490*/  FMNMX.FTZ R17, R47, R20, !PT ;  /* 0x000000142f117209 */ /* 0x000fe20007810000 */
[----:B------:R-:W-:Y:S02]  /*44a0*/  WARPGROUP.DEPBAR.LE gsb0, 0x0 ;  /* 0x00008000000079c5 */ /* 0x000fe40000010000 */
[----:B------:R-:W-:Y:S01]  /*44b0*/  WARPGROUP.ARRIVE ;  /* 0x00000000000079c5 */ /* 0x000fe20000000000 */
[----:B------:R-:W-:-:S02]  /*44c0*/  FSEL R34, R34, -INF , P3 ;  /* 0xff80000022227808 */ /* 0x000fc40001800000 */
[----:B------:R-:W-:Y:S02]  /*44d0*/  ISETP.GT.AND P3, PT, R5, 0x38, PT ;  /* 0x000000380500780c */ /* 0x000fe40003f64270 */
[----:B------:R-:W-:Y:S01]  /*44e0*/  FSEL R35, R35, -INF , P2 ;  /* 0xff80000023237808 */ /* 0x000fe20001000000 */
[----:B------:R-:W-:Y:S01]  /*44f0*/  HGMMA.64x16x16.F32.BF16 R24, gdesc[UR56], R24, gsb0 ;  /* 0x00200000381879f0 */ /* 0x000fe20008001818 */
[----:B------:R-:W-:Y:S02]  /*4500*/  FMNMX.FTZ R20, R34, R17, !PT ;  /* 0x0000001122147209 */ /* 0x000fe40007810000 */
[----:B------:R-:W-:Y:S02]  /*4510*/  ISETP.GT.AND P2, PT, R5, 0x39, PT ;  /* 0x000000390500780c */ /* 0x000fe40003f44270 */
[----:B------:R-:W-:Y:S02]  /*4520*/  FSEL R38, R38, -INF , P3 ;  /* 0xff80000026267808 */ /* 0x000fe40001800000 */
[----:B------:R-:W-:-:S02]  /*4530*/  FMNMX.FTZ R17, R35, R20, !PT ;  /* 0x0000001423117209 */ /* 0x000fc40007810000 */
[----:B------:R-:W-:Y:S02]  /*4540*/  ISETP.GT.AND P3, PT, R5, 0x40, PT ;  /* 0x000000400500780c */ /* 0x000fe40003f64270 */
[----:B------:R-:W-:Y:S02]  /*4550*/  FSEL R39, R39, -INF , P2 ;  /* 0xff80000027277808 */ /* 0x000fe40001000000 */
[----:B------:R-:W-:Y:S02]  /*4560*/  FMNMX.FTZ R20, R38, R17, !PT ;  /* 0x0000001126147209 */ /* 0x000fe40007810000 */
[----:B------:R-:W-:Y:S02]  /*4570*/  ISETP.GT.AND P2, PT, R5, 0x41, PT ;  /* 0x000000410500780c */ /* 0x000fe40003f44270 */
[----:B------:R-:W-:Y:S01]  /*4580*/  FMNMX.FTZ R17, R39, R20, !PT ;  /* 0x0000001427117209 */ /* 0x000fe20007810000 */
[----:B------:R-:W-:Y:S02]  /*4590*/  WARPGROUP.DEPBAR.LE gsb0, 0x0 ;  /* 0x00008000000079c5 */ /* 0x000fe40000010000 */
[----:B------:R-:W-:Y:S01]  /*45a0*/  FSEL R26, R26, -INF , P3 ;  /* 0xff8000001a1a7808 */ /* 0x000fe20001800000 */
[----:B------:R1:W-:Y:S01]  /*45b0*/  @!P1 SYNCS.ARRIVE.TRANS64.RED.A1T0 RZ, [R0+URZ], RZ ;  /* 0x000000ff00ff99a7 */ /* 0x0003e2000810043f */
[----:B------:R-:W-:-:S02]  /*45c0*/  ISETP.GT.AND P3, PT, R5, 0x48, PT ;  /* 0x000000480500780c */ /* 0x000fc40003f64270 */
[----:B------:R-:W-:Y:S02]  /*45d0*/  FSEL R27, R27, -INF , P2 ;  /* 0xff8000001b1b7808 */ /* 0x000fe40001000000 */
[----:B------:R-:W-:Y:S02]  /*45e0*/  FMNMX.FTZ R20, R26, R17, !PT ;  /* 0x000000111a147209 */ /* 0x000fe40007810000 */
[----:B------:R-:W-:Y:S02]  /*45f0*/  ISETP.GT.AND P2, PT, R5, 0x49, PT ;  /* 0x000000490500780c */ /* 0x000fe40003f44270 */
[----:B------:R-:W-:Y:S02]  /*4600*/  FSEL R30, R30, -INF , P3 ;  /* 0xff8000001e1e7808 */ /* 0x000fe40001800000 */
[----:B------:R-:W-:Y:S02]  /*4610*/  FMNMX.FTZ R5, R27, R20, !PT ;  /* 0x000000141b057209 */ /* 0x000fe40007810000 */
[----:B------:R-:W-:-:S02]  /*4620*/  FSEL R31, R31, -INF , P2 ;  /* 0xff8000001f1f7808 */ /* 0x000fc40001000000 */
[----:B------:R-:W-:Y:S02]  /*4630*/  FMNMX.FTZ R20, R30, R5, !PT ;  /* 0x000000051e147209 */ /* 0x000fe40007810000 */
[C---:B------:R-:W-:Y:S02]  /*4640*/  ISETP.GT.AND P2, PT, R2.reuse, RZ, PT ;  /* 0x000000ff0200720c */ /* 0x040fe40003f44270 */
[----:B------:R-:W-:Y:S02]  /*4650*/  FMNMX.FTZ R20, R31, R20, !PT ;  /* 0x000000141f147209 */ /* 0x000fe40007810000 */
[----:B------:R-:W-:Y:S02]  /*4660*/  ISETP.GT.AND P3, PT, R2, 0x1, PT ;  /* 0x000000010200780c */ /* 0x000fe40003f64270 */
[----:B------:R-:W-:Y:S01]  /*4670*/  FSEL R56, R56, -INF , P2 ;  /* 0xff80000038387808 */ /* 0x000fe20001000000 */
[----:B------:R-:W2:Y:S01]  /*4680*/  SHFL.BFLY PT, R5, R20, 0x2, 0x1f ;  /* 0x0c401f0014057f89 */ /* 0x000ea200000e0000 */
[----:B------:R-:W-:-:S02]  /*4690*/  FSEL R57, R57, -INF , P3 ;  /* 0xff80000039397808 */ /* 0x000fc40001800000 */
[C---:B------:R-:W-:Y:S02]  /*46a0*/  ISETP.GT.AND P2, PT, R2.reuse, 0x9, PT ;  /* 0x000000090200780c */ /* 0x040fe40003f44270 */
[C---:B------:R-:W-:Y:S02]  /*46b0*/  ISETP.GT.AND P3, PT, R2.reuse, 0x11, PT ;  /* 0x000000110200780c */ /* 0x040fe40003f64270 */
[----:B------:R-:W-:Y:S02]  /*46c0*/  FSEL R61, R61, -INF , P2 ;  /* 0xff8000003d3d7808 */ /* 0x000fe40001000000 */
[----:B------:R-:W-:Y:S02]  /*46d0*/  ISETP.GT.AND P2, PT, R2, 0x10, PT ;  /* 0x000000100200780c */ /* 0x000fe40003f44270 */
[----:B------:R-:W-:Y:S02]  /*46e0*/  FSEL R49, R49, -INF , P3 ;  /* 0xff80000031317808 */ /* 0x000fe40001800000 */
[----:B------:R-:W-:-:S02]  /*46f0*/  FSEL R48, R48, -INF , P2 ;  /* 0xff80000030307808 */ /* 0x000fc40001000000 */
[----:B------:R-:W-:-:S04]  /*4700*/  ISETP.GT.AND P2, PT, R2, 0x18, PT ;  /* 0x000000180200780c */ /* 0x000fc80003f44270 */
[----:B------:R-:W-:Y:S02]  /*4710*/  FSEL R52, R52, -INF , P2 ;  /* 0xff80000034347808 */ /* 0x000fe40001000000 */
[----:B------:R-:W-:Y:S02]  /*4720*/  ISETP.GT.AND P2, PT, R2, 0x20, PT ;  /* 0x000000200200780c */ /* 0x000fe40003f44270 */
[----:B--2---:R-:W-:Y:S02]  /*4730*/  FMNMX.FTZ R17, R20, R5, !PT ;  /* 0x0000000514117209 */ /* 0x004fe40007810000 */
[----:B------:R-:W-:Y:S02]  /*4740*/  FMNMX.FTZ R5, R56, R57, !PT ;  /* 0x0000003938057209 */ /* 0x000fe40007810000 */
[----:B------:R-:W-:Y:S01]  /*4750*/  FSEL R40, R40, -INF , P2 ;  /* 0xff80000028287808 */ /* 0x000fe20001000000 */
[----:B------:R-:W2:Y:S01]  /*4760*/  SHFL.BFLY PT, R64, R17, 0x1, 0x1f ;  /* 0x0c201f0011407f89 */ /* 0x000ea200000e0000 */
[----:B------:R-:W-:-:S02]  /*4770*/  FMNMX.FTZ R4, R60, R5, !PT ;  /* 0x000000053c047209 */ /* 0x000fc40007810000 */
[----:B------:R-:W-:Y:S02]  /*4780*/  ISETP.GT.AND P2, PT, R2, 0x28, PT ;  /* 0x000000280200780c */ /* 0x000fe40003f44270 */
[----:B------:R-:W-:Y:S02]  /*4790*/  FMNMX.FTZ R5, R61, R4, !PT ;  /* 0x000000043d057209 */ /* 0x000fe40007810000 */
[----:B------:R-:W-:Y:S02]  /*47a0*/  FSEL R44, R44, -INF , P2 ;  /* 0xff8000002c2c7808 */ /* 0x000fe40001000000 */
[----:B------:R-:W-:Y:S02]  /*47b0*/  FMNMX.FTZ R4, R48, R5, !PT ;  /* 0x0000000530047209 */ /* 0x000fe40007810000 */
[----:B------:R-:W-:Y:S02]  /*47c0*/  ISETP.GT.AND P2, PT, R2, 0x30, PT ;  /* 0x000000300200780c */ /* 0x000fe40003f44270 */
[----:B------:R-:W-:-:S02]  /*47d0*/  FMNMX.FTZ R5, R49, R4, !PT ;  /* 0x0000000431057209 */ /* 0x000fc40007810000 */
[----:B------:R-:W-:Y:S02]  /*47e0*/  FSEL R32, R32, -INF , P2 ;  /* 0xff80000020207808 */ /* 0x000fe40001000000 */
[----:B------:R-:W-:Y:S02]  /*47f0*/  FMNMX.FTZ R4, R52, R5, !PT ;  /* 0x0000000534047209 */ /* 0x000fe40007810000 */
[----:B------:R-:W-:Y:S02]  /*4800*/  ISETP.GT.AND P2, PT, R2, 0x38, PT ;  /* 0x000000380200780c */ /* 0x000fe40003f44270 */
[----:B------:R-:W-:Y:S02]  /*4810*/  FMNMX.FTZ R5, R53, R4, !PT ;  /* 0x0000000435057209 */ /* 0x000fe40007810000 */
[----:B------:R-:W-:Y:S02]  /*4820*/  FSEL R36, R36, -INF , P2 ;  /* 0xff80000024247808 */ /* 0x000fe40001000000 */
[----:B--2---:R-:W-:-:S02]  /*4830*/  FMNMX.FTZ R3, R17, R64, !PT ;  /* 0x0000004011037209 */ /* 0x004fc40007810000 */
[----:B------:R-:W-:Y:S02]  /*4840*/  FMNMX.FTZ R4, R40, R5, !PT ;  /* 0x0000000528047209 */ /* 0x000fe40007810000 */
[C---:B------:R-:W-:Y:S01]  /*4850*/  FSETP.NEU.FTZ.AND P3, PT, R3.reuse, -INF , PT ;  /* 0xff8000000300780b */ /* 0x040fe20003f7d000 */
[----:B------:R-:W-:Y:S01]  /*4860*/  FMUL.FTZ R17, R3, UR4 ;  /* 0x0000000403117c20 */ /* 0x000fe20008410000 */
[----:B------:R-:W-:-:S04]  /*4870*/  ISETP.GT.AND P2, PT, R2, 0x40, PT ;  /* 0x000000400200780c */ /* 0x000fc80003f44270 */
[----:B------:R-:W-:Y:S02]  /*4880*/  FSEL R17, R17, RZ, P3 ;  /* 0x000000ff11117208 */ /* 0x000fe40001800000 */
[----:B------:R-:W-:Y:S02]  /*4890*/  ISETP.GT.AND P3, PT, R2, 0x21, PT ;  /* 0x000000210200780c */ /* 0x000fe40003f64270 */
[----:B------:R-:W-:Y:S01]  /*48a0*/  FSEL R24, R24, -INF , P2 ;  /* 0xff80000018187808 */ /* 0x000fe20001000000 */
[--C-:B------:R-:W-:Y:S01]  /*48b0*/  FFMA.FTZ R58, R58, UR4, -R17.reuse ;  /* 0x000000043a3a7c23 */ /* 0x100fe20008010811 */
[----:B------:R-:W-:Y:S01]  /*48c0*/  FSEL R41, R41, -INF , P3 ;  /* 0xff80000029297808 */ /* 0x000fe20001800000 */
[--C-:B------:R-:W-:Y:S01]  /*48d0*/  FFMA.FTZ R59, R59, UR4, -R17.reuse ;  /* 0x000000043b3b7c23 */ /* 0x100fe20008010811 */
[----:B------:R-:W-:Y:S01]  /*48e0*/  ISETP.GT.AND P3, PT, R2, 0x29, PT ;  /* 0x000000290200780c */ /* 0x000fe20003f64270 */
[--C-:B------:R-:W-:Y:S01]  /*48f0*/  FFMA.FTZ R62, R62, UR4, -R17.reuse ;  /* 0x000000043e3e7c23 */ /* 0x100fe20008010811 */
[----:B------:R-:W-:Y:S01]  /*4900*/  FMNMX.FTZ R5, R41, R4, !PT ;  /* 0x0000000429057209 */ /* 0x000fe20007810000 */
[----:B------:R-:W-:Y:S01]  /*4910*/  MUFU.EX2 R58, R58 ;  /* 0x0000003a003a7308 */ /* 0x000fe20000000800 */
[----:B------:R-:W-:Y:S01]  /*4920*/  FSEL R45, R45, -INF , P3 ;  /* 0xff8000002d2d7808 */ /* 0x000fe20001800000 */
[--C-:B------:R-:W-:Y:S01]  /*4930*/  FFMA.FTZ R63, R63, UR4, -R17.reuse ;  /* 0x000000043f3f7c23 */ /* 0x100fe20008010811 */
[----:B------:R-:W-:Y:S01]  /*4940*/  FMNMX.FTZ R4, R44, R5, !PT ;  /* 0x000000052c047209 */ /* 0x000fe20007810000 */
[--C-:B------:R-:W-:Y:S01]  /*4950*/  FFMA.FTZ R50, R50, UR4, -R17.reuse ;  /* 0x0000000432327c23 */ /* 0x100fe20008010811 */
[----:B------:R-:W-:Y:S01]  /*4960*/  ISETP.GT.AND P3, PT, R2, 0x31, PT ;  /* 0x000000310200780c */ /* 0x000fe20003f64270 */
[--C-:B------:R-:W-:Y:S01]  /*4970*/  FFMA.FTZ R51, R51, UR4, -R17.reuse ;  /* 0x0000000433337c23 */ /* 0x100fe20008010811 */
[----:B------:R-:W-:Y:S01]  /*4980*/  FMNMX.FTZ R5, R45, R4, !PT ;  /* 0x000000042d057209 */ /* 0x000fe20007810000 */
[----:B------:R-:W2:Y:S01]  /*4990*/  MUFU.EX2 R59, R59 ;  /* 0x0000003b003b7308 */ /* 0x000ea20000000800 */
[----:B------:R-:W-:Y:S01]  /*49a0*/  FSEL R33, R33, -INF , P3 ;  /* 0xff80000021217808 */ /* 0x000fe20001800000 */
[--C-:B------:R-:W-:Y:S01]  /*49b0*/  FFMA.FTZ R54, R54, UR4, -R17.reuse ;  /* 0x0000000436367c23 */ /* 0x100fe20008010811 */
[----:B------:R-:W-:Y:S01]  /*49c0*/  FMNMX.FTZ R4, R32, R5, !PT ;  /* 0x0000000520047209 */ /* 0x000fe20007810000 */
        /* <DEDUP_REMOVED lines=9> */
[C---:B------:R-:W-:Y:S01]  /*4a60*/  ISETP.GT.AND P3, PT, R2.reuse, 0x41, PT ;  /* 0x000000410200780c */ /* 0x040fe20003f64270 */
[--C-:B------:R-:W-:Y:S01]  /*4a70*/  FFMA.FTZ R47, R47, UR4, -R17.reuse ;  /* 0x000000042f2f7c23 */ /* 0x100fe20008010811 */
[----:B------:R-:W-:Y:S01]  /*4a80*/  FMNMX.FTZ R5, R37, R4, !PT ;  /* 0x0000000425057209 */ /* 0x000fe20007810000 */
[----:B------:R-:W3:Y:S01]  /*4a90*/  MUFU.EX2 R63, R63 ;  /* 0x0000003f003f7308 */ /* 0x000ee20000000800 */
[----:B------:R-:W-:Y:S01]  /*4aa0*/  ISETP.GT.AND P2, PT, R2, 0x48, PT ;  /* 0x000000480200780c */ /* 0x000fe20003f44270 */
[--C-:B------:R-:W-:Y:S01]  /*4ab0*/  FFMA.FTZ R34, R34, UR4, -R17.reuse ;  /* 0x0000000422227c23 */ /* 0x100fe20008010811 */
[----:B------:R-:W-:Y:S01]  /*4ac0*/  FSEL R25, R25, -INF , P3 ;  /* 0xff80000019197808 */ /* 0x000fe20001800000 */
[--C-:B------:R-:W-:Y:S01]  /*4ad0*/  FFMA.FTZ R35, R35, UR4, -R17.reuse ;  /* 0x0000000423237c23 */ /* 0x100fe20008010811 */
[----:B------:R-:W-:Y:S01]  /*4ae0*/  FMNMX.FTZ R4, R24, R5, !PT ;  /* 0x0000000518047209 */ /* 0x000fe20007810000 */
[--C-:B------:R-:W-:Y:S01]  /*4af0*/  FFMA.FTZ R38, R38, UR4, -R17.reuse ;  /* 0x0000000426267c23 */ /* 0x100fe20008010811 */
[----:B------:R-:W-:Y:S01]  /*4b00*/  ISETP.GT.AND P3, PT, R2, 0x49, PT ;  /* 0x000000490200780c */ /* 0x000fe20003f64270 */
[----:B------:R-:W-:Y:S01]  /*4b10*/  MUFU.EX2 R50, R50 ;  /* 0x0000003200327308 */ /* 0x000fe20000000800 */
[----:B------:R-:W-:Y:S01]  /*4b20*/  FSEL R28, R28, -INF , P2 ;  /* 0xff8000001c1c7808 */ /* 0x000fe20001000000 */
[--C-:B------:R-:W-:Y:S01]  /*4b30*/  FFMA.FTZ R39, R39, UR4, -R17.reuse ;  /* 0x0000000427277c23 */ /* 0x100fe20008010811 */
[----:B------:R-:W-:Y:S01]  /*4b40*/  FMNMX.FTZ R5, R25, R4, !PT ;  /* 0x0000000419057209 */ /* 0x000fe20007810000 */
[--C-:B------:R-:W-:Y:S01]  /*4b50*/  FFMA.FTZ R26, R26, UR4, -R17.reuse ;  /* 0x000000041a1a7c23 */ /* 0x100fe20008010811 */
[----:B------:R-:W-:Y:S01]  /*4b60*/  FSEL R29, R29, -INF , P3 ;  /* 0xff8000001d1d7808 */ /* 0x000fe20001800000 */
[--C-:B------:R-:W-:Y:S01]  /*4b70*/  FFMA.FTZ R27, R27, UR4, -R17.reuse ;  /* 0x000000041b1b7c23 */ /* 0x100fe20008010811 */
[----:B------:R-:W-:Y:S01]  /*4b80*/  FMNMX.FTZ R2, R28, R5, !PT ;  /* 0x000000051c027209 */ /* 0x000fe20007810000 */
[----:B------:R-:W4:Y:S01]  /*4b90*/  MUFU.EX2 R51, R51 ;  /* 0x0000003300337308 */ /* 0x000f220000000800 */
[--C-:B------:R-:W-:Y:S01]  /*4ba0*/  FFMA.FTZ R30, R30, UR4, -R17.reuse ;  /* 0x000000041e1e7c23 */ /* 0x100fe20008010811 */
[----:B------:R-:W-:Y:S01]  /*4bb0*/  FFMA.FTZ R17, R31, UR4, -R17 ;  /* 0x000000041f117c23 */ /* 0x000fe20008010811 */
[----:B------:R-:W-:Y:S01]  /*4bc0*/  FMNMX.FTZ R2, R29, R2, !PT ;  /* 0x000000021d027209 */ /* 0x000fe20007810000 */
[----:B------:R-:W-:Y:S01]  /*4bd0*/  IMAD.MOV.U32 R31, RZ, RZ, R151 ;  /* 0x000000ffff1f7224 */ /* 0x000fe200078e0097 */
[----:B--2---:R-:W-:-:S02]  /*4be0*/  F2FP.BF16.F32.PACK_AB R209, R59, R58 ;  /* 0x0000003a3bd1723e */ /* 0x004fc400000010ff */
[----:B---3--:R-:W-:Y:S01]  /*4bf0*/  F2FP.BF16.F32.PACK_AB R211, R63, R62 ;  /* 0x0000003e3fd3723e */ /* 0x008fe200000010ff */
[----:B------:R-:W2:Y:S01]  /*4c00*/  SHFL.BFLY PT, R5, R2, 0x2, 0x1f ;  /* 0x0c401f0002057f89 */ /* 0x000ea200000e0000 */
[----:B------:R-:W-:Y:S08]  /*4c10*/  MUFU.EX2 R54, R54 ;  /* 0x0000003600367308 */ /* 0x000ff00000000800 */
[----:B------:R-:W3:Y:S01]  /*4c20*/  MUFU.EX2 R55, R55 ;  /* 0x0000003700377308 */ /* 0x000ee20000000800 */
[----:B----4-:R-:W-:-:S07]  /*4c30*/  F2FP.BF16.F32.PACK_AB R205, R51, R50 ;  /* 0x0000003233cd723e */ /* 0x010fce00000010ff */
[----:B------:R-:W-:Y:S01]  /*4c40*/  MUFU.EX2 R42, R42 ;  /* 0x0000002a002a7308 */ /* 0x000fe20000000800 */
[----:B--2---:R-:W-:-:S07]  /*4c50*/  FMNMX.FTZ R5, R2, R5, !PT ;  /* 0x0000000502057209 */ /* 0x004fce0007810000 */
[----:B------:R-:W2:Y:S01]  /*4c60*/  MUFU.EX2 R43, R43 ;  /* 0x0000002b002b7308 */ /* 0x000ea20000000800 */
[----:B---3--:R-:W-:Y:S01]  /*4c70*/  F2FP.BF16.F32.PACK_AB R207, R55, R54 ;  /* 0x0000003637cf723e */ /* 0x008fe200000010ff */
[----:B------:R-:W3:Y:S06]  /*4c80*/  SHFL.BFLY PT, R4, R5, 0x1, 0x1f ;  /* 0x0c201f0005047f89 */ /* 0x000eec00000e0000 */
[----:B------:R-:W-:Y:S08]  /*4c90*/  MUFU.EX2 R46, R46 ;  /* 0x0000002e002e7308 */ /* 0x000ff00000000800 */
[----:B------:R-:W4:Y:S01]  /*4ca0*/  MUFU.EX2 R47, R47 ;  /* 0x0000002f002f7308 */ /* 0x000f220000000800 */
[----:B--2---:R-:W-:-:S07]  /*4cb0*/  F2FP.BF16.F32.PACK_AB R201, R43, R42 ;  /* 0x0000002a2bc9723e */ /* 0x004fce00000010ff */
[----:B------:R-:W-:Y:S01]  /*4cc0*/  MUFU.EX2 R34, R34 ;  /* 0x0000002200227308 */ /* 0x000fe20000000800 */
[----:B---3--:R-:W-:Y:S01]  /*4cd0*/  FMNMX.FTZ R4, R5, R4, !PT ;  /* 0x0000000405047209 */ /* 0x008fe20007810000 */
[----:B------:R-:W-:Y:S01]  /*4ce0*/  FADD.FTZ R5, R58, R59 ;  /* 0x0000003b3a057221 */ /* 0x000fe20000010000 */
[-C--:B------:R-:W-:Y:S01]  /*4cf0*/  MOV R59, R151.reuse ;  /* 0x00000097003b7202 */ /* 0x080fe20000000f00 */
[----:B------:R-:W-:Y:S01]  /*4d00*/  IMAD.MOV.U32 R58, RZ, RZ, R151 ;  /* 0x000000ffff3a7224 */ /* 0x000fe200078e0097 */
[C---:B------:R-:W-:Y:S01]  /*4d10*/  FSETP.NEU.FTZ.AND P2, PT, R4.reuse, -INF , PT ;  /* 0xff8000000400780b */ /* 0x040fe20003f5d000 */
[----:B------:R-:W-:Y:S01]  /*4d20*/  FMUL.FTZ R2, R4, UR4 ;  /* 0x0000000404027c20 */ /* 0x000fe20008410000 */
[----:B------:R-:W-:Y:S01]  /*4d30*/  FADD.FTZ R20, R62, R5 ;  /* 0x000000053e147221 */ /* 0x000fe20000010000 */
[----:B------:R-:W2:Y:S01]  /*4d40*/  MUFU.EX2 R35, R35 ;  /* 0x0000002300237308 */ /* 0x000ea20000000800 */
[----:B----4-:R-:W-:Y:S02]  /*4d50*/  F2FP.BF16.F32.PACK_AB R203, R47, R46 ;  /* 0x0000002e2fcb723e */ /* 0x010fe400000010ff */
[----:B------:R-:W-:Y:S01]  /*4d60*/  FSEL R2, R2, RZ, P2 ;  /* 0x000000ff02027208 */ /* 0x000fe20001000000 */
[----:B------:R-:W-:Y:S01]  /*4d70*/  FADD.FTZ R5, R63, R20 ;  /* 0x000000143f057221 */ /* 0x000fe20000010000 */
[----:B------:R-:W-:Y:S01]  /*4d80*/  PLOP3.LUT P2, PT, PT, PT, UP0, 0x80, 0x0 ;  /* 0x000000000000781c */ /* 0x000fe20003f4f008 */
[----:B------:R-:W-:Y:S01]  /*4d90*/  IMAD.MOV.U32 R63, RZ, RZ, R151 ;  /* 0x000000ffff3f7224 */ /* 0x000fe200078e0097 */
[-C--:B------:R-:W-:Y:S01]  /*4da0*/  MOV R62, R151.reuse ;  /* 0x00000097003e7202 */ /* 0x080fe20000000f00 */
        /* <DEDUP_REMOVED lines=14> */
[----:B------:R-:W3:Y:S01]  /*4e90*/  MUFU.EX2 R57, R57 ;  /* 0x0000003900397308 */ /* 0x000ee20000000800 */
[--C-:B------:R-:W-:Y:S01]  /*4ea0*/  FFMA.FTZ R45, R45, UR4, -R2.reuse ;  /* 0x000000042d2d7c23 */ /* 0x100fe20008010802 */
[----:B------:R-:W-:Y:S01]  /*4eb0*/  FADD.FTZ R64, R54, R21 ;  /* 0x0000001536407221 */ /* 0x000fe20000010000 */
[--C-:B------:R-:W-:Y:S01]  /*4ec0*/  FFMA.FTZ R32, R32, UR4, -R2.reuse ;  /* 0x0000000420207c23 */ /* 0x100fe20008010802 */
[--C-:B------:R-:W-:Y:S01]  /*4ed0*/  FFMA.FTZ R33, R33, UR4, -R2.reuse ;  /* 0x0000000421217c23 */ /* 0x100fe20008010802 */
[----:B------:R-:W-:Y:S01]  /*4ee0*/  FFMA.FTZ R36, R36, UR4, -R2 ;  /* 0x0000000424247c23 */ /* 0x000fe20008010802 */
[----:B------:R-:W-:Y:S01]  /*4ef0*/  FADD.FTZ R21, R55, R64 ;  /* 0x0000004037157221 */ /* 0x000fe20000010000 */
[--C-:B------:R-:W-:Y:S01]  /*4f00*/  FFMA.FTZ R37, R37, UR4, -R2.reuse ;  /* 0x0000000425257c23 */ /* 0x100fe20008010802 */
[----:B------:R-:W4:Y:S01]  /*4f10*/  MUFU.EX2 R60, R60 ;  /* 0x0000003c003c7308 */ /* 0x000f220000000800 */
[--C-:B------:R-:W-:Y:S01]  /*4f20*/  FFMA.FTZ R24, R24, UR4, -R2.reuse ;  /* 0x0000000418187c23 */ /* 0x100fe20008010802 */
[----:B------:R-:W-:Y:S01]  /*4f30*/  FADD.FTZ R64, R42, R21 ;  /* 0x000000152a407221 */ /* 0x000fe20000010000 */
[--C-:B------:R-:W-:Y:S01]  /*4f40*/  FFMA.FTZ R25, R25, UR4, -R2.reuse ;  /* 0x0000000419197c23 */ /* 0x100fe20008010802 */
[--C-:B------:R-:W-:Y:S01]  /*4f50*/  FFMA.FTZ R28, R28, UR4, -R2.reuse ;  /* 0x000000041c1c7c23 */ /* 0x100fe20008010802 */
[----:B------:R-:W-:Y:S01]  /*4f60*/  FFMA.FTZ R2, R29, UR4, -R2 ;  /* 0x000000041d027c23 */ /* 0x000fe20008010802 */
[----:B------:R-:W-:Y:S01]  /*4f70*/  FADD.FTZ R21, R43, R64 ;  /* 0x000000402b157221 */ /* 0x000fe20000010000 */
[----:B--2---:R-:W-:Y:S01]  /*4f80*/  F2FP.BF16.F32.PACK_AB R197, R35, R34 ;  /* 0x0000002223c5723e */ /* 0x004fe200000010ff */
[----:B------:R-:W2:Y:S01]  /*4f90*/  MUFU.EX2 R61, R61 ;  /* 0x0000003d003d7308 */ /* 0x000ea20000000800 */
[----:B---3--:R-:W-:Y:S01]  /*4fa0*/  FADD.FTZ R5, R56, R57 ;  /* 0x0000003938057221 */ /* 0x008fe20000010000 */
[----:B-1----:R-:W-:Y:S01]  /*4fb0*/  FADD.FTZ R0, R46, R21 ;  /* 0x000000152e007221 */ /* 0x002fe20000010000 */
[----:B------:R-:W-:Y:S01]  /*4fc0*/  F2FP.BF16.F32.PACK_AB R208, R57, R56 ;  /* 0x0000003839d0723e */ /* 0x000fe200000010ff */
[--C-:B------:R-:W-:Y:S01]  /*4fd0*/  IMAD.MOV.U32 R64, RZ, RZ, R151.reuse ;  /* 0x000000ffff407224 */ /* 0x100fe200078e0097 */
[-C--:B------:R-:W-:Y:S01]  /*4fe0*/  MOV R56, R151.reuse ;  /* 0x0000009700387202 */ /* 0x080fe20000000f00 */
[----:B------:R-:W-:Y:S01]  /*4ff0*/  FADD.FTZ R21, R47, R0 ;  /* 0x000000002f157221 */ /* 0x000fe20000010000 */
[----:B------:R-:W-:Y:S01]  /*5000*/  IMAD.MOV.U32 R57, RZ, RZ, R151 ;  /* 0x000000ffff397224 */ /* 0x000fe200078e0097 */
[----:B------:R-:W1:Y:S01]  /*5010*/  MUFU.EX2 R48, R48 ;  /* 0x0000003000307308 */ /* 0x000e620000000800 */
[----:B----4-:R-:W-:Y:S01]  /*5020*/  FADD.FTZ R20, R60, R5 ;  /* 0x000000053c147221 */ /* 0x010fe20000010000 */
[--C-:B------:R-:W-:Y:S01]  /*5030*/  IMAD.MOV.U32 R55, RZ, RZ, R151.reuse ;  /* 0x000000ffff377224 */ /* 0x100fe200078e0097 */
[-C--:B------:R-:W-:Y:S01]  /*5040*/  MOV R50, R151.reuse ;  /* 0x0000009700327202 */ /* 0x080fe20000000f00 */
[--C-:B------:R-:W-:Y:S01]  /*5050*/  IMAD.MOV.U32 R54, RZ, RZ, R151.reuse ;  /* 0x000000ffff367224 */ /* 0x100fe200078e0097 */
[----:B------:R-:W-:Y:S01]  /*5060*/  MOV R47, R151 ;  /* 0x00000097002f7202 */ /* 0x000fe20000000f00 */
[----:B------:R-:W-:-:S02]  /*5070*/  IMAD.MOV.U32 R51, RZ, RZ, R151 ;  /* 0x000000ffff337224 */ /* 0x000fc400078e0097 */
[----:B------:R-:W3:Y:S01]  /*5080*/  MUFU.EX2 R49, R49 ;  /* 0x0000003100317308 */ /* 0x000ee20000000800 */
[C---:B--2---:R-:W-:Y:S01]  /*5090*/  FADD.FTZ R5, R61.reuse, R20 ;  /* 0x000000143d057221 */ /* 0x044fe20000010000 */
[----:B------:R-:W-:Y:S01]  /*50a0*/  F2FP.BF16.F32.PACK_AB R210, R61, R60 ;  /* 0x0000003c3dd2723e */ /* 0x000fe200000010ff */
[--C-:B------:R-:W-:Y:S02]  /*50b0*/  IMAD.MOV.U32 R61, RZ, RZ, R151.reuse ;  /* 0x000000ffff3d7224 */ /* 0x100fe400078e0097 */
[--C-:B------:R-:W-:Y:S02]  /*50c0*/  IMAD.MOV.U32 R60, RZ, RZ, R151.reuse ;  /* 0x000000ffff3c7224 */ /* 0x100fe400078e0097 */
[----:B------:R-:W-:Y:S01]  /*50d0*/  IMAD.MOV.U32 R46, RZ, RZ, R151 ;  /* 0x000000ffff2e7224 */ /* 0x000fe200078e0097 */
[----:B------:R-:W2:Y:S01]  /*50e0*/  MUFU.EX2 R52, R52 ;  /* 0x0000003400347308 */ /* 0x000ea20000000800 */
[----:B-1----:R-:W-:Y:S01]  /*50f0*/  FADD.FTZ R20, R48, R5 ;  /* 0x0000000530147221 */ /* 0x002fe20000010000 */
[----:B------:R-:W-:-:S02]  /*5100*/  IMAD.MOV.U32 R43, RZ, RZ, R151 ;  /* 0x000000ffff2b7224 */ /* 0x000fc400078e0097 */
[----:B------:R-:W-:-:S04]  /*5110*/  IMAD.MOV.U32 R42, RZ, RZ, R151 ;  /* 0x000000ffff2a7224 */ /* 0x000fc800078e0097 */
[----:B------:R-:W1:Y:S01]  /*5120*/  MUFU.EX2 R53, R53 ;  /* 0x0000003500357308 */ /* 0x000e620000000800 */
[C---:B---3--:R-:W-:Y:S01]  /*5130*/  FADD.FTZ R5, R49.reuse, R20 ;  /* 0x0000001431057221 */ /* 0x048fe20000010000 */
[----:B------:R-:W-:Y:S01]  /*5140*/  F2FP.BF16.F32.PACK_AB R204, R49, R48 ;  /* 0x0000003031cc723e */ /* 0x000fe200000010ff */
[--C-:B------:R-:W-:Y:S02]  /*5150*/  IMAD.MOV.U32 R49, RZ, RZ, R151.reuse ;  /* 0x000000ffff317224 */ /* 0x100fe400078e0097 */
[----:B------:R-:W-:-:S03]  /*5160*/  IMAD.MOV.U32 R48, RZ, RZ, R151 ;  /* 0x000000ffff307224 */ /* 0x000fc600078e0097 */
[----:B------:R-:W3:Y:S01]  /*5170*/  MUFU.EX2 R40, R40 ;  /* 0x0000002800287308 */ /* 0x000ee20000000800 */
[----:B--2---:R-:W-:-:S07]  /*5180*/  FADD.FTZ R20, R52, R5 ;  /* 0x0000000534147221 */ /* 0x004fce0000010000 */
[----:B------:R-:W2:Y:S01]  /*5190*/  MUFU.EX2 R41, R41 ;  /* 0x0000002900297308 */ /* 0x000ea20000000800 */
[C---:B-1----:R-:W-:Y:S01]  /*51a0*/  FADD.FTZ R5, R53.reuse, R20 ;  /* 0x0000001435057221 */ /* 0x042fe20000010000 */
[----:B------:R-:W-:Y:S01]  /*51b0*/  FADD.FTZ R20, R34, R21 ;  /* 0x0000001522147221 */ /* 0x000fe20000010000 */
[----:B------:R-:W-:Y:S01]  /*51c0*/  F2FP.BF16.F32.PACK_AB R206, R53, R52 ;  /* 0x0000003435ce723e */ /* 0x000fe200000010ff */
[----:B------:R-:W-:Y:S01]  /*51d0*/  IMAD.MOV.U32 R52, RZ, RZ, R151 ;  /* 0x000000ffff347224 */ /* 0x000fe200078e0097 */
[-C--:B------:R-:W-:Y:S01]  /*51e0*/  MOV R53, R151.reuse ;  /* 0x0000009700357202 */ /* 0x080fe20000000f00 */
[----:B------:R-:W-:Y:S01]  /*51f0*/  FADD.FTZ R21, R35, R20 ;  /* 0x0000001423157221 */ /* 0x000fe20000010000 */
[----:B------:R-:W-:Y:S01]  /*5200*/  MOV R35, R151 ;  /* 0x0000009700237202 */ /* 0x000fe20000000f00 */
[----:B------:R-:W1:Y:S01]  /*5210*/  MUFU.EX2 R44, R44 ;  /* 0x0000002c002c7308 */ /* 0x000e620000000800 */
[----:B---3--:R-:W-:Y:S01]  /*5220*/  FADD.FTZ R0, R40, R5 ;  /* 0x0000000528007221 */ /* 0x008fe20000010000 */
[----:B------:R-:W-:-:S06]  /*5230*/  IMAD.MOV.U32 R34, RZ, RZ, R151 ;  /* 0x000000ffff227224 */ /* 0x000fcc00078e0097 */
[----:B------:R-:W3:Y:S01]  /*5240*/  MUFU.EX2 R38, R38 ;  /* 0x0000002600267308 */ /* 0x000ee20000000800 */
[C---:B--2---:R-:W-:Y:S01]  /*5250*/  FADD.FTZ R5, R41.reuse, R0 ;  /* 0x0000000029057221 */ /* 0x044fe20000010000 */
[----:B------:R-:W-:Y:S01]  /*5260*/  F2FP.BF16.F32.PACK_AB R200, R41, R40 ;  /* 0x0000002829c8723e */ /* 0x000fe200000010ff */
[----:B------:R-:W-:Y:S01]  /*5270*/  IMAD.MOV.U32 R40, RZ, RZ, R151 ;  /* 0x000000ffff287224 */ /* 0x000fe200078e0097 */
[----:B------:R-:W-:-:S04]  /*5280*/  MOV R41, R151 ;  /* 0x0000009700297202 */ /* 0x000fc80000000f00 */
[----:B------:R-:W2:Y:S01]  /*5290*/  MUFU.EX2 R45, R45 ;  /* 0x0000002d002d7308 */ /* 0x000ea20000000800 */
[----:B-1----:R-:W-:-:S07]  /*52a0*/  FADD.FTZ R0, R44, R5 ;  /* 0x000000052c007221 */ /* 0x002fce0000010000 */
[----:B------:R-:W1:Y:S01]  /*52b0*/  MUFU.EX2 R39, R39 ;  /* 0x0000002700277308 */ /* 0x000e620000000800 */
[----:B---3--:R-:W-:-:S07]  /*52c0*/  FADD.FTZ R20, R38, R21 ;  /* 0x0000001526147221 */ /* 0x008fce0000010000 */
[----:B------:R-:W3:Y:S01]  /*52d0*/  MUFU.EX2 R32, R32 ;  /* 0x0000002000207308 */ /* 0x000ee20000000800 */
[C---:B--2---:R-:W-:Y:S01]  /*52e0*/  FADD.FTZ R5, R45.reuse, R0 ;  /* 0x000000002d057221 */ /* 0x044fe20000010000 */
[----:B------:R-:W-:Y:S01]  /*52f0*/  F2FP.BF16.F32.PACK_AB R202, R45, R44 ;  /* 0x0000002c2dca723e */ /* 0x000fe200000010ff */
[----:B------:R-:W-:Y:S01]  /*5300*/  IMAD.MOV.U32 R45, RZ, RZ, R151 ;  /* 0x000000ffff2d7224 */ /* 0x000fe200078e0097 */
[----:B------:R-:W-:-:S04]  /*5310*/  MOV R44, R151 ;  /* 0x00000097002c7202 */ /* 0x000fc80000000f00 */
[----:B------:R-:W2:Y:S01]  /*5320*/  MUFU.EX2 R26, R26 ;  /* 0x0000001a001a7308 */ /* 0x000ea20000000800 */
[C---:B-1----:R-:W-:Y:S01]  /*5330*/  FADD.FTZ R21, R39.reuse, R20 ;  /* 0x0000001427157221 */ /* 0x042fe20000010000 */
[----:B------:R-:W-:Y:S01]  /*5340*/  F2FP.BF16.F32.PACK_AB R199, R39, R38 ;  /* 0x0000002627c7723e */ /* 0x000fe200000010ff */
[----:B------:R-:W-:Y:S01]  /*5350*/  IMAD.MOV.U32 R39, RZ, RZ, R151 ;  /* 0x000000ffff277224 */ /* 0x000fe200078e0097 */
[----:B------:R-:W-:-:S04]  /*5360*/  MOV R38, R151 ;  /* 0x0000009700267202 */ /* 0x000fc80000000f00 */
[----:B------:R-:W1:Y:S01]  /*5370*/  MUFU.EX2 R33, R33 ;  /* 0x0000002100217308 */ /* 0x000e620000000800 */
[----:B---3--:R-:W-:-:S07]  /*5380*/  FADD.FTZ R0, R32, R5 ;  /* 0x0000000520007221 */ /* 0x008fce0000010000 */
[----:B------:R-:W3:Y:S01]  /*5390*/  MUFU.EX2 R27, R27 ;  /* 0x0000001b001b7308 */ /* 0x000ee20000000800 */
[----:B--2---:R-:W-:-:S07]  /*53a0*/  FADD.FTZ R20, R26, R21 ;  /* 0x000000151a147221 */ /* 0x004fce0000010000 */
[----:B------:R-:W2:Y:S01]  /*53b0*/  MUFU.EX2 R36, R36 ;  /* 0x0000002400247308 */ /* 0x000ea20000000800 */
[C---:B-1----:R-:W-:Y:S01]  /*53c0*/  FADD.FTZ R5, R33.reuse, R0 ;  /* 0x0000000021057221 */ /* 0x042fe20000010000 */
[----:B------:R-:W-:Y:S01]  /*53d0*/  F2FP.BF16.F32.PACK_AB R196, R33, R32 ;  /* 0x0000002021c4723e */ /* 0x000fe200000010ff */
[----:B------:R-:W-:Y:S01]  /*53e0*/  IMAD.MOV.U32 R32, RZ, RZ, R151 ;  /* 0x000000ffff207224 */ /* 0x000fe200078e0097 */
[----:B------:R-:W-:-:S04]  /*53f0*/  MOV R33, R151 ;  /* 0x0000009700217202 */ /* 0x000fc80000000f00 */
[----:B------:R-:W1:Y:S01]  /*5400*/  MUFU.EX2 R30, R30 ;  /* 0x0000001e001e7308 */ /* 0x000e620000000800 */
[C---:B---3--:R-:W-:Y:S01]  /*5410*/  FADD.FTZ R21, R27.reuse, R20 ;  /* 0x000000141b157221 */ /* 0x048fe20000010000 */
[----:B------:R-:W-:Y:S01]  /*5420*/  F2FP.BF16.F32.PACK_AB R193, R27, R26 ;  /* 0x0000001a1bc1723e */ /* 0x000fe200000010ff */
[----:B------:R-:W-:Y:S01]  /*5430*/  IMAD.MOV.U32 R26, RZ, RZ, R151 ;  /* 0x000000ffff1a7224 */ /* 0x000fe200078e0097 */
[----:B------:R-:W-:-:S04]  /*5440*/  MOV R27, R151 ;  /* 0x00000097001b7202 */ /* 0x000fc80000000f00 */
[----:B------:R-:W3:Y:S01]  /*5450*/  MUFU.EX2 R37, R37 ;  /* 0x0000002500257308 */ /* 0x000ee20000000800 */
[----:B--2---:R-:W-:-:S07]  /*5460*/  FADD.FTZ R0, R36, R5 ;  /* 0x0000000524007221 */ /* 0x004fce0000010000 */
[----:B------:R-:W2:Y:S01]  /*5470*/  MUFU.EX2 R24, R24 ;  /* 0x0000001800187308 */ /* 0x000ea20000000800 */
[----:B-1----:R-:W-:-:S07]  /*5480*/  FADD.FTZ R20, R30, R21 ;  /* 0x000000151e147221 */ /* 0x002fce0000010000 */
[----:B------:R-:W1:Y:S01]  /*5490*/  MUFU.EX2 R17, R17 ;  /* 0x0000001100117308 */ /* 0x000e620000000800 */
[C---:B---3--:R-:W-:Y:S01]  /*54a0*/  FADD.FTZ R29, R37.reuse, R0 ;  /* 0x00000000251d7221 */ /* 0x048fe20000010000 */
[----:B------:R-:W-:Y:S01]  /*54b0*/  F2FP.BF16.F32.PACK_AB R198, R37, R36 ;  /* 0x0000002425c6723e */ /* 0x000fe200000010ff */
[--C-:B------:R-:W-:Y:S02]  /*54c0*/  IMAD.MOV.U32 R37, RZ, RZ, R151.reuse ;  /* 0x000000ffff257224 */ /* 0x100fe400078e0097 */
[----:B------:R-:W-:-:S03]  /*54d0*/  IMAD.MOV.U32 R36, RZ, RZ, R151 ;  /* 0x000000ffff247224 */ /* 0x000fc600078e0097 */
[----:B------:R-:W3:Y:S01]  /*54e0*/  MUFU.EX2 R25, R25 ;  /* 0x0000001900197308 */ /* 0x000ee20000000800 */
[----:B--2---:R-:W-:Y:S01]  /*54f0*/  FADD.FTZ R0, R24, R29 ;  /* 0x0000001d18007221 */ /* 0x004fe20000010000 */
[----:B------:R-:W-:-:S06]  /*5500*/  IMAD.MOV.U32 R29, RZ, RZ, R151 ;  /* 0x000000ffff1d7224 */ /* 0x000fcc00078e0097 */
[----:B------:R-:W2:Y:S01]  /*5510*/  MUFU.EX2 R28, R28 ;  /* 0x0000001c001c7308 */ /* 0x000ea20000000800 */
[C---:B-1----:R-:W-:Y:S01]  /*5520*/  FADD.FTZ R5, R17.reuse, R20 ;  /* 0x0000001411057221 */ /* 0x042fe20000010000 */
[----:B------:R-:W-:Y:S02]  /*5530*/  F2FP.BF16.F32.PACK_AB R195, R17, R30 ;  /* 0x0000001e11c3723e */ /* 0x000fe400000010ff */
[----:B------:R-:W-:-:S04]  /*5540*/  MOV R30, R151 ;  /* 0x00000097001e7202 */ /* 0x000fc80000000f00 */
[----:B------:R1:W4:Y:S01]  /*5550*/  MUFU.EX2 R21, R2 ;  /* 0x0000000200157308 */ /* 0x0003220000000800 */
[C---:B---3--:R-:W-:Y:S01]  /*5560*/  FADD.FTZ R17, R25.reuse, R0 ;  /* 0x0000000019117221 */ /* 0x048fe20000010000 */
[----:B------:R-:W-:Y:S01]  /*5570*/  F2FP.BF16.F32.PACK_AB R192, R25, R24 ;  /* 0x0000001819c0723e */ /* 0x000fe200000010ff */
[----:B------:R-:W-:Y:S01]  /*5580*/  IMAD.MOV.U32 R25, RZ, RZ, R151 ;  /* 0x000000ffff197224 */ /* 0x000fe200078e0097 */
[----:B------:R-:W-:Y:S01]  /*5590*/  MOV R24, R151 ;  /* 0x0000009700187202 */ /* 0x000fe20000000f00 */
[----:B--2---:R-:W-:Y:S01]  /*55a0*/  FADD.FTZ R0, R28, R17 ;  /* 0x000000111c007221 */ /* 0x004fe20000010000 */
[----:B-1----:R-:W-:-:S03]  /*55b0*/  MOV R2, 0x3f800000 ;  /* 0x3f80000000027802 */ /* 0x002fc60000000f00 */
[C---:B----4-:R-:W-:Y:S01]  /*55c0*/  FADD.FTZ R17, R21.reuse, R0 ;  /* 0x0000000015117221 */ /* 0x050fe20000010000 */
[----:B------:R-:W-:Y:S01]  /*55d0*/  F2FP.BF16.F32.PACK_AB R194, R21, R28 ;  /* 0x0000001c15c2723e */ /* 0x000fe200000010ff */
[----:B------:R-:W-:Y:S02]  /*55e0*/  IMAD.MOV.U32 R0, RZ, RZ, 0x3f800000 ;  /* 0x3f800000ff007424 */ /* 0x000fe400078e00ff */
[----:B------:R-:W-:Y:S01]  /*55f0*/  IMAD.MOV.U32 R28, RZ, RZ, R151 ;  /* 0x000000ffff1c7224 */ /* 0x000fe200078e0097 */
[----:B------:R-:W-:Y:S06]  /*5600*/  @!P2 BRA `(.L_x_1953) ;  /* 0x00000040005ca947 */ /* 0x000fec0003800000 */
[----:B------:R-:W-:Y:S01]  /*5610*/  R2UR UR61, R16 ;  /* 0x00000000103d72ca */ /* 0x000fe200000e0000 */
[----:B------:R-:W-:Y:S01]  /*5620*/  ULDC.64 UR4, c[0x0][0x3f8] ;  /* 0x0000fe0000047ab9 */ /* 0x000fe20000000a00 */
[----:B------:R-:W-:Y:S01]  /*5630*/  IMAD.MOV.U32 R20, RZ, RZ, R3 ;  /* 0x000000ffff147224 */ /* 0x000fe200078e0003 */
[----:B------:R-:W-:Y:S01]  /*5640*/  MOV R2, 0x3f800000 ;  /* 0x3f80000000027802 */ /* 0x000fe20000000f00 */
[----:B------:R-:W-:Y:S01]  /*5650*/  IMAD.MOV.U32 R21, RZ, RZ, R4 ;  /* 0x000000ffff157224 */ /* 0x000fe200078e0004 */
        /* <DEDUP_REMOVED lines=64> */
[----:B------:R-:W-:Y:S01]  /*5a60*/  IMAD.U32 R225, RZ, RZ, UR4 ;  /* 0x00000004ffe17e24 */ /* 0x000fe2000f8e00ff */
[----:B------:R-:W-:Y:S01]  /*5a70*/  UMOV UR41, UR46 ;  /* 0x0000002e00297c82 */ /* 0x000fe20008000000 */
[----:B------:R-:W-:-:S07]  /*5a80*/  IMAD.U32 R227, RZ, RZ, UR5 ;  /* 0x00000005ffe37e24 */ /* 0x000fce000f8e00ff */
.L_x_1962:
[----:B------:R-:W-:-:S04]  /*5a90*/  UIADD3 UR4, UR41, 0x1, URZ ;  /* 0x0000000129047890 */ /* 0x000fc8000fffe03f */
[----:B------:R-:W-:-:S04]  /*5aa0*/  UISETP.NE.AND UP0, UPT, UR4, 0x2, UPT ;  /* 0x000000020400788c */ /* 0x000fc8000bf05270 */
[----:B------:R-:W-:Y:S02]  /*5ab0*/  USEL UR5, URZ, 0x1, UP0 ;  /* 0x000000013f057887 */ /* 0x000fe40008000000 */
[----:B------:R-:W-:Y:S02]  /*5ac0*/  USEL UR46, UR4, URZ, UP0 ;  /* 0x0000003f042e7287 */ /* 0x000fe40008000000 */
[----:B------:R-:W-:-:S06]  /*5ad0*/  ULOP3.LUT UR4, UR61, UR5, URZ, 0x3c, !UPT ;  /* 0x000000053d047292 */ /* 0x000fcc000f8e3c3f */
[----:B------:R-:W-:Y:S01]  /*5ae0*/  MOV R16, UR4 ;  /* 0x0000000400107c02 */ /* 0x000fe20008000f00 */
[----:B------:R-:W-:Y:S06]  /*5af0*/  @!P0 BRA `(.L_x_1954) ;  /* 0x0000000000048947 */ /* 0x000fec0003800000 */
[----:B------:R-:W-:Y:S01]  /*5b00*/  BPT.TRAP 0x1 ;  /* 0x000000040000795c */ /* 0x000fe20000300000 */
.L_x_1954:
[----:B------:R-:W-:Y:S01]  /*5b10*/  R2UR UR4, R16 ;  /* 0x00000000100472ca */ /* 0x000fe200000e0000 */
[----:B------:R-:W-:-:S12]  /*5b20*/  ULEA UR47, UR46, UR60, 0x3 ;  /* 0x0000003c2e2f7291 */ /* 0x000fd8000f8e183f */
[----:B------:R-:W-:-:S05]  /*5b30*/  IMAD.U32 R3, RZ, RZ, UR4 ;  /* 0x00000004ff037e24 */ /* 0x000fca000f8e00ff */
[----:B------:R-:W-:-:S04]  /*5b40*/  SHF.L.U32 R3, R3, 0x1f, RZ ;  /* 0x0000001f03037819 */ /* 0x000fc800000006ff */
[----:B------:R1:W2:Y:S01]  /*5b50*/  SYNCS.PHASECHK.TRANS64.TRYWAIT P2, [UR47+0x38830], R3 ;  /* 0x03883003ff0075a7 */ /* 0x0002a2000804016f */
[----:B------:R-:W-:Y:S05]  /*5b60*/  @!P0 BRA `(.L_x_1955) ;  /* 0x0000000000048947 */ /* 0x000fea0003800000 */
[----:B------:R-:W-:Y:S01]  /*5b70*/  BPT.TRAP 0x1 ;  /* 0x000000040000795c */ /* 0x000fe20000300000 */
.L_x_1955:
[----:B--2---:R-:W-:Y:S05]  /*5b80*/  @P2 BRA `(.L_x_1956) ;  /* 0x0000000000082947 */ /* 0x004fea0003800000 */
[----:B------:R-:W2:Y:S02]  /*5b90*/  SYNCS.PHASECHK.TRANS64.TRYWAIT P2, [UR47+0x38830], R3 ;  /* 0x03883003ff0075a7 */ /* 0x000ea4000804016f */
[----:B--2---:R-:W-:Y:S05]  /*5ba0*/  @!P2 BRA `(.L_x_1957) ;  /* 0x000000d800fca947 */ /* 0x004fea0003800000 */
.L_x_1956:
[----:B------:R-:W-:Y:S01]  /*5bb0*/  R2UR UR10, R18 ;  /* 0x00000000120a72ca */ /* 0x000fe200000e0000 */
[----:B------:R-:W-:Y:S01]  /*5bc0*/  UIMAD UR4, UR46, 0xa00, UR40 ;  /* 0x00000a002e0478a4 */ /* 0x000fe2000f8e0228 */
[----:B------:R-:W-:Y:S01]  /*5bd0*/  R2UR UR11, R19 ;  /* 0x00000000130b72ca */ /* 0x000fe200000e0000 */
[----:B------:R-:W-:Y:S01]  /*5be0*/  WARPGROUP.ARRIVE ;  /* 0x00000000000079c5 */ /* 0x000fe20000000000 */
[----:B------:R-:W-:Y:S01]  /*5bf0*/  UMOV UR59, 0x40000040 ;  /* 0x40000040003b7882 */ /* 0x000fe20000000000 */
[----:B------:R-:W-:Y:S01]  /*5c00*/  R2UR UR6, R14 ;  /* 0x000000000e0672ca */ /* 0x000fe200000e0000 */
[----:B------:R-:W-:Y:S01]  /*5c10*/  UIADD3 UR18, UR4, 0x286, URZ ;  /* 0x0000028604127890 */ /* 0x000fe2000fffe03f */
[----:B------:R-:W-:Y:S01]  /*5c20*/  R2UR UR7, R15 ;  /* 0x000000000f0772ca */ /* 0x000fe200000e0000 */
[----:B------:R-:W-:Y:S01]  /*5c30*/  UMOV UR58, UR4 ;  /* 0x00000004003a7c82 */ /* 0x000fe20008000000 */
[----:B------:R-:W-:Y:S01]  /*5c40*/  R2UR UR14, R12 ;  /* 0x000000000c0e72ca */ /* 0x000fe200000e0000 */
[----:B------:R-:W-:Y:S01]  /*5c50*/  UMOV UR19, 0x40000040 ;  /* 0x4000004000137882 */ /* 0x000fe20000000000 */
[----:B------:R-:W-:Y:S01]  /*5c60*/  R2UR UR15, R13 ;  /* 0x000000000d0f72ca */ /* 0x000fe200000e0000 */
[----:B------:R-:W-:Y:S01]  /*5c70*/  UIADD3 UR22, UR4, 0x500, URZ ;  /* 0x0000050004167890 */ /* 0x000fe2000fffe03f */
[-C--:B------:R-:W-:Y:S01]  /*5c80*/  FMUL.FTZ R24, R24, R0.reuse ;  /* 0x0000000018187220 */ /* 0x080fe20000410000 */
[----:B------:R-:W-:Y:S01]  /*5c90*/  UMOV UR56, UR10 ;  /* 0x0000000a00387c82 */ /* 0x000fe20008000000 */
[----:B------:R-:W-:Y:S01]  /*5ca0*/  UMOV UR57, UR11 ;  /* 0x0000000b00397c82 */ /* 0x000fe20008000000 */
[----:B------:R-:W-:Y:S01]  /*5cb0*/  UMOV UR23, 0x40000040 ;  /* 0x4000004000177882 */ /* 0x000fe20000000000 */
[----:B------:R-:W-:Y:S01]  /*5cc0*/  HGMMA.64x16x16.F32.BF16 R184, gdesc[UR56], RZ, !UPT, gsb0 ;  /* 0x0020000038b879f0 */ /* 0x000fe2000c0018ff */
[----:B------:R-:W-:Y:S01]  /*5cd0*/  UIADD3 UR58, UR4, 0x80, URZ ;  /* 0x00000080043a7890 */ /* 0x000fe2000fffe03f */
[-C--:B------:R-:W-:Y:S01]  /*5ce0*/  FMUL.FTZ R25, R25, R0.reuse ;  /* 0x0000000019197220 */ /* 0x080fe20000410000 */
[----:B------:R-:W-:Y:S01]  /*5cf0*/  UMOV UR59, 0x40000040 ;  /* 0x40000040003b7882 */ /* 0x000fe20000000000 */
[----:B------:R-:W-:Y:S01]  /*5d00*/  UMOV UR56, UR10 ;  /* 0x0000000a00387c82 */ /* 0x000fe20008000000 */
[----:B------:R-:W-:Y:S01]  /*5d10*/  UMOV UR57, UR11 ;  /* 0x0000000b00397c82 */ /* 0x000fe20008000000 */
        /* <DEDUP_REMOVED lines=56> */
[----:B------:R-:W-:Y:S01]  /*60a0*/  UMOV UR59, 0x40000040 ;  /* 0x40000040003b7882 */ /* 0x000fe20000000000 */
[----:B------:R-:W-:Y:S01]  /*60b0*/  UMOV UR56, UR10 ;  /* 0x0000000a00387c82 */ /* 0x000fe20008000000 */
[----:B------:R-:W-:Y:S01]  /*60c0*/  UMOV UR57, UR11 ;  /* 0x0000000b00397c82 */ /* 0x000fe20008000000 */
        /* <DEDUP_REMOVED lines=97> */
[----:B------:R-:W-:Y:S01]  /*66e0*/  UMOV UR59, 0x40000040 ;  /* 0x40000040003b7882 */ /* 0x000fe20000000000 */
[----:B------:R-:W-:Y:S01]  /*66f0*/  UMOV UR56, UR10 ;  /* 0x0000000a00387c82 */ /* 0x000fe20008000000 */
[----:B------:R-:W-:Y:S01]  /*6700*/  UMOV UR57, UR11 ;  /* 0x0000000b00397c82 */ /* 0x000fe20008000000 */
[----:B------:R-:W-:Y:S02]  /*6710*/  R2UR UR10, R10 ;  /* 0x000000000a0a72ca */ /* 0x000fe400000e0000 */
[----:B------:R-:W-:Y:S01]  /*6720*/  R2UR UR11, R11 ;  /* 0x000000000b0b72ca */ /* 0x000fe200000e0000 */
[----:B------:R-:W-:Y:S02]  /*6730*/  WARPGROUP.DEPBAR.LE gsb0, 0x0 ;  /* 0x00008000000079c5 */ /* 0x000fe40000010000 */
[----:B------:R-:W-:-:S06]  /*6740*/  WARPGROUP.ARRIVE ;  /* 0x00000000000079c5 */ /* 0x000fcc0000000000 */
[----:B------:R-:W-:Y:S01]  /*6750*/  HGMMA.64x16x16.F32.BF16 R152, gdesc[UR56], RZ, !UPT, gsb0 ;  /* 0x00200000389879f0 */ /* 0x000fe2000c0018ff */
[----:B------:R-:W-:Y:S01]  /*6760*/  UIADD3 UR58, UR4, 0x2, URZ ;  /* 0x00000002043a7890 */ /* 0x000fe2000fffe03f */
[----:B------:R-:W-:Y:S01]  /*6770*/  UMOV UR59, 0x40000040 ;  /* 0x40000040003b7882 */ /* 0x000fe20000000000 */
[----:B------:R-:W-:Y:S01]  /*6780*/  UMOV UR56, UR6 ;  /* 0x0000000600387c82 */ /* 0x000fe20008000000 */
[----:B------:R-:W-:Y:S01]  /*6790*/  UMOV UR57, UR7 ;  /* 0x0000000700397c82 */ /* 0x000fe20008000000 */
[----:B------:R-:W-:Y:S02]  /*67a0*/  WARPGROUP.DEPBAR.LE gsb0, 0x0 ;  /* 0x00008000000079c5 */ /* 0x000fe40000010000 */
[----:B------:R-:W-:-:S06]  /*67b0*/  WARPGROUP.ARRIVE ;  /* 0x00000000000079c5 */ /* 0x000fcc0000000000 */
[----:B------:R-:W-:Y:S01]  /*67c0*/  HGMMA.64x16x16.F32.BF16 R184, gdesc[UR56], R184, gsb0 ;  /* 0x0020000038b879f0 */ /* 0x000fe200080018b8 */
        /* <DEDUP_REMOVED lines=62> */
[----:B------:R-:W-:Y:S01]  /*6bb0*/  UIADD3 UR14, UR4, 0x284, URZ ;  /* 0x00000284040e7890 */ /* 0x000fe2000fffe03f */
[----:B------:R-:W-:Y:S01]  /*6bc0*/  UMOV UR15, 0x40000040 ;  /* 0x40000040000f7882 */ /* 0x000fe20000000000 */
        /* <DEDUP_REMOVED lines=335> */
[----:B------:R-:W-:Y:S01]  /*80c0*/  UMOV UR4, UR10 ;  /* 0x0000000a00047c82 */ /* 0x000fe20008000000 */
[----:B------:R-:W-:Y:S02]  /*80d0*/  WARPGROUP.DEPBAR.LE gsb0, 0x0 ;  /* 0x00008000000079c5 */ /* 0x000fe40000010000 */
[----:B------:R-:W-:-:S06]  /*80e0*/  WARPGROUP.ARRIVE ;  /* 0x00000000000079c5 */ /* 0x000fcc0000000000 */
[----:B------:R-:W-:Y:S03]  /*80f0*/  HGMMA.64x16x16.F32.BF16 R160, gdesc[UR56], R160, gsb0 ;  /* 0x0020000038a079f0 */ /* 0x000fe600080018a0 */
[----:B------:R-:W-:Y:S02]  /*8100*/  WARPGROUP.DEPBAR.LE gsb0, 0x0 ;  /* 0x00008000000079c5 */ /* 0x000fe40000010000 */
[----:B------:R-:W-:-:S06]  /*8110*/  WARPGROUP.ARRIVE ;  /* 0x00000000000079c5 */ /* 0x000fcc0000000000 */
[----:B------:R-:W-:Y:S03]  /*8120*/  HGMMA.64x16x16.F32.BF16 R152, gdesc[UR4], R152, gsb0 ;  /* 0x00200000049879f0 */ /* 0x000fe60008001898 */
[----:B------:R-:W-:Y:S02]  /*8130*/  WARPGROUP.DEPBAR.LE gsb0, 0x0 ;  /* 0x00008000000079c5 */ /* 0x000fe40000010000 */
[----:B------:R-:W-:Y:S05]  /*8140*/  @!P0 BRA `(.L_x_1958) ;  /* 0x0000000000048947 */ /* 0x000fea0003800000 */
[----:B------:R-:W-:Y:S01]  /*8150*/  BPT.TRAP 0x1 ;  /* 0x000000040000795c */ /* 0x000fe20000300000 */
.L_x_1958:
[----:B------:R-:W-:Y:S01]  /*8160*/  ULEA UR5, UR41, UR60, 0x3 ;  /* 0x0000003c29057291 */ /* 0x000fe2000f8e183f */
[----:B------:R-:W-:-:S05]  /*8170*/  IMAD.U32 R0, RZ, RZ, UR61 ;  /* 0x0000003dff007e24 */ /* 0x000fca000f8e00ff */
[----:B------:R-:W-:-:S04]  /*8180*/  SHF.L.U32 R0, R0, 0x1f, RZ ;  /* 0x0000001f00007819 */ /* 0x000fc800000006ff */
[----:B------:R3:W4:Y:S01]  /*8190*/  SYNCS.PHASECHK.TRANS64.TRYWAIT P2, [UR5+0x38850], R0 ;  /* 0x03885000ff0075a7 */ /* 0x0007220008040145 */
[----:B------:R-:W-:Y:S05]  /*81a0*/  @!P0 BRA `(.L_x_1959) ;  /* 0x0000000000048947 */ /* 0x000fea0003800000 */
[----:B------:R-:W-:Y:S01]  /*81b0*/  BPT.TRAP 0x1 ;  /* 0x000000040000795c */ /* 0x000fe20000300000 */
.L_x_1959:
[----:B----4-:R-:W-:Y:S05]  /*81c0*/  @P2 BRA `(.L_x_1960) ;  /* 0x0000000000082947 */ /* 0x010fea0003800000 */
[----:B------:R-:W4:Y:S02]  /*81d0*/  SYNCS.PHASECHK.TRANS64.TRYWAIT P2, [UR5+0x38850], R0 ;  /* 0x03885000ff0075a7 */ /* 0x000f240008040145 */
[----:B----4-:R-:W-:Y:S05]  /*81e0*/  @!P2 BRA `(.L_x_1961) ;  /* 0x000000b40084a947 */ /* 0x010fea0003800000 */
.L_x_1960:
[----:B------:R-:W-:Y:S01]  /*81f0*/  UIADD3 UR4, UR60, 0x400, URZ ;  /* 0x000004003c047890 */ /* 0x000fe2000fffe03f */
[----:B------:R-:W-:Y:S01]  /*8200*/  WARPGROUP.ARRIVE ;  /* 0x00000000000079c5 */ /* 0x000fe20000000000 */
[----:B------:R-:W-:Y:S01]  /*8210*/  UMOV UR7, 0x40000040 ;  /* 0x4000004000077882 */ /* 0x000fe20000000000 */
[----:B------:R-:W-:Y:S01]  /*8220*/  UMOV UR11, 0x40000040 ;  /* 0x40000040000b7882 */ /* 0x000fe20000000000 */
[----:B------:R-:W-:Y:S01]  /*8230*/  USHF.R.U32.HI UR4, URZ, 0x4, UR4 ;  /* 0x000000043f047899 */ /* 0x000fe20008011604 */
[----:B------:R-:W-:Y:S01]  /*8240*/  R2UR UR15, R225 ;  /* 0x00000000e10f72ca */ /* 0x000fe200000e0000 */
[----:B-12---:R-:W1:Y:S01]  /*8250*/  LDC R3, c[0x0][0x288] ;  /* 0x0000a200ff037b82 */ /* 0x006e620000000800 */
[----:B------:R-:W-:Y:S01]  /*8260*/  R2UR UR14, R227 ;  /* 0x00000000e30e72ca */ /* 0x000fe200000e0000 */
[----:B------:R-:W-:Y:S01]  /*8270*/  ULOP3.LUT UR4, UR4, 0x3fff, URZ, 0xc0, !UPT ;  /* 0x00003fff04047892 */ /* 0x000fe2000f8ec03f */
[----:B------:R-:W-:-:S03]  /*8280*/  R2UR UR61, R16 ;  /* 0x00000000103d72ca */ /* 0x000fc600000e0000 */
[----:B------:R-:W-:-:S04]  /*8290*/  ULOP3.LUT UR4, UR4, 0x2800000, URZ, 0xfc, !UPT ;  /* 0x0280000004047892 */ /* 0x000fc8000f8efc3f */
[----:B------:R-:W-:Y:S02]  /*82a0*/  UIMAD UR6, UR41, 0xa00, UR4 ;  /* 0x00000a00290678a4 */ /* 0x000fe4000f8e0204 */
[----:B------:R-:W-:Y:S02]  /*82b0*/  UISETP.NE.U32.AND UP0, UPT, UR15, URZ, UPT ;  /* 0x0000003f0f00728c */ /* 0x000fe4000bf05070 */
[----:B------:R-:W-:Y:S02]  /*82c0*/  UIADD3 UR10, UR6, 0x80, URZ ;  /* 0x00000080060a7890 */ /* 0x000fe4000fffe03f */
[----:B------:R-:W-:Y:S02]  /*82d0*/  UIMAD UR4, UR45, -0x50, UR42 ;  /* 0xffffffb02d0478a4 */ /* 0x000fe4000f8e022a */
[----:B------:R-:W-:-:S07]  /*82e0*/  UISETP.NE.AND.EX UP0, UPT, UR14, URZ, UPT, UP0 ;  /* 0x0000003f0e00728c */ /* 0x000fce000bf05300 */
[----:B------:R-:W-:Y:S01]  /*82f0*/  HGMMA.64x256x16.F32.BF16 R24, R208, gdesc[UR4].tnspB, R24, gsb0 ;  /* 0x43e00004d0187df0 */ /* 0x000fe20008001818 */
[----:B------:R-:W-:Y:S01]  /*8300*/  UIADD3 UR4, UR4, 0x1, URZ ;  /* 0x0000000104047890 */ /* 0x000fe2000fffe03f */
[----:B------:R-:W-:Y:S01]  /*8310*/  ULDC UR14, c[0x0][0x404] ;  /* 0x00010100000e7ab9 */ /* 0x000fe20000000800 */
[----:B------:R-:W-:Y:S01]  /*8320*/  UMOV UR41, UR46 ;  /* 0x0000002e00297c82 */ /* 0x000fe20008000000 */
[----:B------:R-:W-:Y:S01]  /*8330*/  USEL UR7, UR14, 0x1, UP0 ;  /* 0x000000010e077887 */ /* 0x000fe20008000000 */
[----:B------:R-:W-:-:S13]  /*8340*/  R2UR UR14, R226 ;  /* 0x00000000e20e72ca */ /* 0x000fda00000e0000 */
[----:B------:R-:W-:Y:S02]  /*8350*/  UISETP.GT.AND UP0, UPT, UR45, UR14, UPT ;  /* 0x0000000e2d00728c */ /* 0x000fe4000bf04270 */
[----:B------:R-:W-:Y:S01]  /*8360*/  UIADD3 UR45, UR45, -0x1, URZ ;  /* 0xffffffff2d2d7890 */ /* 0x000fe2000fffe03f */
        /* <DEDUP_REMOVED lines=9> */
[----:B------:R-:W-:Y:S01]  /*8400*/  ULDC UR10, c[0x0][0x2e0] ;  /* 0x0000b800000a7ab9 */ /* 0x000fe20000000800 */
[----:B------:R-:W-:Y:S01]  /*8410*/  UMOV UR11, 0x40000040 ;  /* 0x40000040000b7882 */ /* 0x000fe20000000000 */
[----:B------:R-:W-:Y:S02]  /*8420*/  UIMAD UR4, UR7, UR10, UR4 ;  /* 0x0000000a070472a4 */ /* 0x000fe4000f8e0204 */
[----:B------:R-:W-:Y:S02]  /*8430*/  UIADD3 UR10, UR6, 0x180, URZ ;  /* 0x00000180060a7890 */ /* 0x000fe4000fffe03f */
[----:B------:R-:W-:Y:S02]  /*8440*/  UIADD3 UR6, UR6, 0x200, URZ ;  /* 0x0000020006067890 */ /* 0x000fe4000fffe03f */
[----:B-1----:R-:W-:Y:S01]  /*8450*/  IADD3 R3, -R3, UR4, RZ ;  /* 0x0000000403037c10 */ /* 0x002fe2000fffe1ff */
[----:B------:R-:W-:Y:S01]  /*8460*/  ULDC UR4, c[0x0][0x988] ;  /* 0x0002620000047ab9 */ /* 0x000fe20000000800 */
[----:B------:R-:W-:-:S03]  /*8470*/  UMOV UR7, 0x40000040 ;  /* 0x4000004000077882 */ /* 0x000fc60000000000 */
[----:B---3--:R-:W-:-:S05]  /*8480*/  IMAD R0, R214, -0x2, R3 ;  /* 0xfffffffed6007824 */ /* 0x008fca00078e0203 */
[----:B------:R-:W-:-:S04]  /*8490*/  IADD3 R0, R215, R0, RZ ;  /* 0x00000000d7007210 */ /* 0x000fc80007ffe0ff */
[C---:B------:R-:W-:Y:S02]  /*84a0*/  ISETP.GT.AND P2, PT, R0.reuse, RZ, PT ;  /* 0x000000ff0000720c */ /* 0x040fe40003f44270 */
[----:B------:R-:W-:Y:S02]  /*84b0*/  ISETP.GT.AND P3, PT, R0, 0x1, PT ;  /* 0x000000010000780c */ /* 0x000fe40003f64270 */
[----:B------:R-:W-:Y:S02]  /*84c0*/  FSEL R184, R184, -INF , P2 ;  /* 0xff800000b8b87808 */ /* 0x000fe40001000000 */
[----:B------:R-:W-:Y:S02]  /*84d0*/  ISETP.GT.AND P2, PT, R0, 0x8, PT ;  /* 0x000000080000780c */ /* 0x000fe40003f44270 */
[----:B------:R-:W-:Y:S02]  /*84e0*/  FSEL R185, R185, -INF , P3 ;  /* 0xff800000b9b97808 */ /* 0x000fe40001800000 */
[----:B------:R-:W-:-:S02]  /*84f0*/  FMNMX.FTZ R2, R184, R21, !PT ;  /* 0x00000015b8027209 */ /* 0x000fc40007810000 */
[----:B------:R-:W-:Y:S02]  /*8500*/  ISETP.GT.AND P3, PT, R0, 0x9, PT ;  /* 0x000000090000780c */ /* 0x000fe40003f64270 */
[----:B------:R-:W-:Y:S02]  /*8510*/  FSEL R188, R188, -INF , P2 ;  /* 0xff800000bcbc7808 */ /* 0x000fe40001000000 */
        /* <DEDUP_REMOVED lines=46> */
[C---:B------:R-:W-:Y:S01]  /*8800*/  ISETP.GT.AND P3, PT, R0.reuse, 0x49, PT ;  /* 0x000000490000780c */ /* 0x040fe20003f64270 */
[----:B------:R-:W-:Y:S01]  /*8810*/  VIADD R0, R0, 0x8 ;  /* 0x0000000800007836 */ /* 0x000fe20000000000 */
[----:B------:R-:W-:Y:S02]  /*8820*/  FSEL R156, R156, -INF , P2 ;  /* 0xff8000009c9c7808 */ /* 0x000fe40001000000 */
[----:B------:R-:W-:Y:S02]  /*8830*/  FMNMX.FTZ R3, R153, R2, !PT ;  /* 0x0000000299037209 */ /* 0x000fe40007810000 */
[----:B------:R-:W-:Y:S02]  /*8840*/  FSEL R157, R157, -INF , P3 ;  /* 0xff8000009d9d7808 */ /* 0x000fe40001800000 */
[----:B------:R-:W-:Y:S02]  /*8850*/  FMNMX.FTZ R2, R156, R3, !PT ;  /* 0x000000039c027209 */ /* 0x000fe40007810000 */
[----:B------:R-:W-:-:S02]  /*8860*/  ISETP.GT.AND P2, PT, R0, RZ, PT ;  /* 0x000000ff0000720c */ /* 0x000fc40003f44270 */
[----:B------:R-:W-:Y:S02]  /*8870*/  FMNMX.FTZ R2, R157, R2, !PT ;  /* 0x000000029d027209 */ /* 0x000fe40007810000 */
[C---:B------:R-:W-:Y:S02]  /*8880*/  ISETP.GT.AND P3, PT, R0.reuse, 0x1, PT ;  /* 0x000000010000780c */ /* 0x040fe40003f64270 */
[C---:B------:R-:W-:Y:S01]  /*8890*/  ISETP.GT.AND P4, PT, R0.reuse, 0x8, PT ;  /* 0x000000080000780c */ /* 0x040fe20003f84270 */
[----:B------:R-:W1:Y:S01]  /*88a0*/  SHFL.BFLY PT, R3, R2, 0x2, 0x1f ;  /* 0x0c401f0002037f89 */ /* 0x000e6200000e0000 */
[----:B------:R-:W-:Y:S02]  /*88b0*/  FSEL R187, R187, -INF , P3 ;  /* 0xff800000bbbb7808 */ /* 0x000fe40001800000 */
[----:B------:R-:W-:Y:S02]  /*88c0*/  ISETP.GT.AND P5, PT, R0, 0x9, PT ;  /* 0x000000090000780c */ /* 0x000fe40003fa4270 */
[----:B------:R-:W-:-:S02]  /*88d0*/  FSEL R190, R190, -INF , P4 ;  /* 0xff800000bebe7808 */ /* 0x000fc40002000000 */
[C---:B------:R-:W-:Y:S02]  /*88e0*/  ISETP.GT.AND P3, PT, R0.reuse, 0x10, PT ;  /* 0x000000100000780c */ /* 0x040fe40003f64270 */
[----:B------:R-:W-:Y:S02]  /*88f0*/  FSEL R191, R191, -INF , P5 ;  /* 0xff800000bfbf7808 */ /* 0x000fe40002800000 */
[----:B------:R-:W-:Y:S02]  /*8900*/  ISETP.GT.AND P4, PT, R0, 0x11, PT ;  /* 0x000000110000780c */ /* 0x000fe40003f84270 */
[----:B------:R-:W-:Y:S02]  /*8910*/  FSEL R178, R178, -INF , P3 ;  /* 0xff800000b2b27808 */ /* 0x000fe40001800000 */
[----:B------:R-:W-:-:S04]  /*8920*/  ISETP.GT.AND P3, PT, R0, 0x18, PT ;  /* 0x000000180000780c */ /* 0x000fc80003f64270 */
[----:B------:R-:W-:Y:S02]  /*8930*/  FSEL R182, R182, -INF , P3 ;  /* 0xff800000b6b67808 */ /* 0x000fe40001800000 */
[----:B------:R-:W-:Y:S02]  /*8940*/  ISETP.GT.AND P3, PT, R0, 0x20, PT ;  /* 0x000000200000780c */ /* 0x000fe40003f64270 */
[----:B-1----:R-:W-:Y:S02]  /*8950*/  FMNMX.FTZ R3, R2, R3, !PT ;  /* 0x0000000302037209 */ /* 0x002fe40007810000 */
[----:B------:R-:W-:Y:S02]  /*8960*/  FSEL R170, R170, -INF , P3 ;  /* 0xff800000aaaa7808 */ /* 0x000fe40001800000 */
[----:B------:R-:W-:Y:S01]  /*8970*/  ISETP.GT.AND P3, PT, R0, 0x28, PT ;  /* 0x000000280000780c */ /* 0x000fe20003f64270 */
[----:B------:R-:W1:Y:S03]  /*8980*/  SHFL.BFLY PT, R4, R3, 0x1, 0x1f ;  /* 0x0c201f0003047f89 */ /* 0x000e6600000e0000 */
[----:B------:R-:W-:-:S02]  /*8990*/  FSEL R174, R174, -INF , P3 ;  /* 0xff800000aeae7808 */ /* 0x000fc40001800000 */
[----:B------:R-:W-:-:S04]  /*89a0*/  ISETP.GT.AND P3, PT, R0, 0x30, PT ;  /* 0x000000300000780c */ /* 0x000fc80003f64270 */
[----:B------:R-:W-:Y:S02]  /*89b0*/  FSEL R162, R162, -INF , P3 ;  /* 0xff800000a2a27808 */ /* 0x000fe40001800000 */
[----:B------:R-:W-:-:S04]  /*89c0*/  ISETP.GT.AND P3, PT, R0, 0x38, PT ;  /* 0x000000380000780c */ /* 0x000fc80003f64270 */
[----:B------:R-:W-:Y:S02]  /*89d0*/  FSEL R166, R166, -INF , P3 ;  /* 0xff800000a6a67808 */ /* 0x000fe40001800000 */
[----:B------:R-:W-:-:S04]  /*89e0*/  ISETP.GT.AND P3, PT, R0, 0x40, PT ;  /* 0x000000400000780c */ /* 0x000fc80003f64270 */
[----:B------:R-:W-:Y:S02]  /*89f0*/  FSEL R154, R154, -INF , P3 ;  /* 0xff8000009a9a7808 */ /* 0x000fe40001800000 */
[----:B------:R-:W-:Y:S02]  /*8a00*/  ISETP.GT.AND P3, PT, R0, 0x48, PT ;  /* 0x000000480000780c */ /* 0x000fe40003f64270 */
[----:B-1----:R-:W-:Y:S02]  /*8a10*/  FMNMX.FTZ R4, R3, R4, !PT ;  /* 0x0000000403047209 */ /* 0x002fe40007810000 */
[----:B------:R-:W-:Y:S01]  /*8a20*/  FSEL R158, R158, -INF , P3 ;  /* 0xff8000009e9e7808 */ /* 0x000fe20001800000 */
[----:B------:R-:W-:Y:S02]  /*8a30*/  WARPGROUP.DEPBAR.LE gsb0, 0x0 ;  /* 0x00008000000079c5 */ /* 0x000fe40000010000 */
[----:B------:R-:W-:-:S06]  /*8a40*/  WARPGROUP.ARRIVE ;  /* 0x00000000000079c5 */ /* 0x000fcc0000000000 */
[----:B------:R-:W-:Y:S03]  /*8a50*/  HGMMA.64x256x16.F32.BF16 R24, R196, gdesc[UR8].tnspB, R24, gsb0 ;  /* 0x43e00008c4187df0 */ /* 0x000fe60008001818 */
[----:B------:R-:W-:Y:S02]  /*8a60*/  WARPGROUP.DEPBAR.LE gsb0, 0x0 ;  /* 0x00008000000079c5 */ /* 0x000fe40000010000 */
[----:B------:R-:W-:Y:S01]  /*8a70*/  FSEL R197, R186, -INF , P2 ;  /* 0xff800000bac57808 */ /* 0x000fe20001000000 */
[C---:B------:R-:W-:Y:S01]  /*8a80*/  FMUL.FTZ R186, R4.reuse, UR4 ;  /* 0x0000000404ba7c20 */ /* 0x040fe20008410000 */
[----:B------:R-:W-:Y:S01]  /*8a90*/  FSETP.NEU.FTZ.AND P2, PT, R4, -INF , PT ;  /* 0xff8000000400780b */ /* 0x000fe20003f5d000 */
[----:B------:R-:W-:Y:S01]  /*8aa0*/  WARPGROUP.ARRIVE ;  /* 0x00000000000079c5 */ /* 0x000fe20000000000 */
[----:B------:R-:W-:-:S04]  /*8ab0*/  FMNMX.FTZ R2, R197, R20, !PT ;  /* 0x00000014c5027209 */ /* 0x000fc80007810000 */
[----:B------:R-:W-:-:S15]  /*8ac0*/  FMNMX.FTZ R3, R187, R2, !PT ;  /* 0x00000002bb037209 */ /* 0x000fde0007810000 */
[----:B------:R-:W-:Y:S01]  /*8ad0*/  HGMMA.64x256x16.F32.BF16 R24, R192, gdesc[UR4].tnspB, R24, gsb0 ;  /* 0x43e00004c0187df0 */ /* 0x000fe20008001818 */
[----:B------:R-:W-:Y:S02]  /*8ae0*/  FSEL R2, R186, RZ, P2 ;  /* 0x000000ffba027208 */ /* 0x000fe40001000000 */
[----:B------:R-:W-:-:S03]  /*8af0*/  FMNMX.FTZ R186, R190, R3, !PT ;  /* 0x00000003beba7209 */ /* 0x000fc60007810000 */
[--C-:B------:R-:W-:Y:S01]  /*8b00*/  FFMA.FTZ R196, R184, UR4, -R2.reuse ;  /* 0x00000004b8c47c23 */ /* 0x100fe20008010802 */
[----:B------:R-:W-:Y:S01]  /*8b10*/  FMNMX.FTZ R3, R191, R186, !PT ;  /* 0x000000babf037209 */ /* 0x000fe20007810000 */
[--C-:B------:R-:W-:Y:S01]  /*8b20*/  FFMA.FTZ R208, R185, UR4, -R2.reuse ;  /* 0x00000004b9d07c23 */ /* 0x100fe20008010802 */
[----:B------:R-:W-:Y:S01]  /*8b30*/  FSEL R184, R179, -INF , P4 ;  /* 0xff800000b3b87808 */ /* 0x000fe20002000000 */
[--C-:B------:R-:W-:Y:S01]  /*8b40*/  FFMA.FTZ R204, R176, UR4, -R2.reuse ;  /* 0x00000004b0cc7c23 */ /* 0x100fe20008010802 */
[----:B------:R-:W-:Y:S01]  /*8b50*/  FMNMX.FTZ R3, R178, R3, !PT ;  /* 0x00000003b2037209 */ /* 0x000fe20007810000 */
[--C-:B------:R-:W-:Y:S01]  /*8b60*/  FFMA.FTZ R206, R180, UR4, -R2.reuse ;  /* 0x00000004b4ce7c23 */ /* 0x100fe20008010802 */
[----:B------:R-:W-:Y:S01]  /*8b70*/  ISETP.GT.AND P4, PT, R0, 0x19, PT ;  /* 0x000000190000780c */ /* 0x000fe20003f84270 */
[--C-:B------:R-:W-:Y:S01]  /*8b80*/  FFMA.FTZ R177, R177, UR4, -R2.reuse ;  /* 0x00000004b1b17c23 */ /* 0x100fe20008010802 */
[----:B------:R-:W-:Y:S01]  /*8b90*/  FMNMX.FTZ R3, R184, R3, !PT ;  /* 0x00000003b8037209 */ /* 0x000fe20007810000 */
[----:B------:R1:W-:Y:S01]  /*8ba0*/  MUFU.EX2 R179, R196 ;  /* 0x000000c400b37308 */ /* 0x0003e20000000800 */
[----:B------:R-:W-:Y:S01]  /*8bb0*/  FSEL R183, R183, -INF , P4 ;  /* 0xff800000b7b77808 */ /* 0x000fe20002000000 */
[--C-:B------:R-:W-:Y:S01]  /*8bc0*/  FFMA.FTZ R210, R188, UR4, -R2.reuse ;  /* 0x00000004bcd27c23 */ /* 0x100fe20008010802 */
[----:B------:R-:W-:Y:S01]  /*8bd0*/  FMNMX.FTZ R186, R182, R3, !PT ;  /* 0x00000003b6ba7209 */ /* 0x000fe20007810000 */
[--C-:B------:R-:W-:Y:S01]  /*8be0*/  FFMA.FTZ R189, R189, UR4, -R2.reuse ;  /* 0x00000004bdbd7c23 */ /* 0x100fe20008010802 */
[----:B------:R-:W-:Y:S01]  /*8bf0*/  ISETP.GT.AND P4, PT, R0, 0x21, PT ;  /* 0x000000210000780c */ /* 0x000fe20003f84270 */
[--C-:B------:R-:W-:Y:S01]  /*8c00*/  FFMA.FTZ R181, R181, UR4, -R2.reuse ;  /* 0x00000004b5b57c23 */ /* 0x100fe20008010802 */
[----:B------:R-:W-:Y:S01]  /*8c10*/  FMNMX.FTZ R3, R183, R186, !PT ;  /* 0x000000bab7037209 */ /* 0x000fe20007810000 */
[--C-:B------:R-:W-:Y:S01]  /*8c20*/  FFMA.FTZ R200, R168, UR4, -R2.reuse ;  /* 0x00000004a8c87c23 */ /* 0x100fe20008010802 */
[----:B------:R-:W-:Y:S01]  /*8c30*/  FSEL R171, R171, -INF , P4 ;  /* 0xff800000abab7808 */ /* 0x000fe20002000000 */
[--C-:B-1----:R-:W-:Y:S01]  /*8c40*/  FFMA.FTZ R196, R160, UR4, -R2.reuse ;  /* 0x00000004a0c47c23 */ /* 0x102fe20008010802 */
[----:B------:R-:W-:Y:S01]  /*8c50*/  FMNMX.FTZ R186, R170, R3, !PT ;  /* 0x00000003aaba7209 */ /* 0x000fe20007810000 */
[--C-:B------:R-:W-:Y:S01]  /*8c60*/  FFMA.FTZ R169, R169, UR4, -R2.reuse ;  /* 0x00000004a9a97c23 */ /* 0x100fe20008010802 */
[----:B------:R-:W-:Y:S01]  /*8c70*/  ISETP.GT.AND P4, PT, R0, 0x29, PT ;  /* 0x000000290000780c */ /* 0x000fe20003f84270 */
        /* <DEDUP_REMOVED lines=16> */
[----:B------:R-:W-:Y:S01]  /*8d80*/  FFMA.FTZ R2, R157, UR4, -R2 ;  /* 0x000000049d027c23 */ /* 0x000fe20008010802 */
[----:B------:R-:W-:Y:S01]  /*8d90*/  FMNMX.FTZ R3, R163, R176, !PT ;  /* 0x000000b0a3037209 */ /* 0x000fe20007810000 */
[----:B------:R-:W-:Y:S01]  /*8da0*/  MUFU.EX2 R208, R208 ;  /* 0x000000d000d07308 */ /* 0x000fe20000000800 */
[----:B------:R-:W-:-:S02]  /*8db0*/  FSEL R176, R167, -INF , P4 ;  /* 0xff800000a7b07808 */ /* 0x000fc40002000000 */
[----:B------:R-:W-:Y:S02]  /*8dc0*/  FMNMX.FTZ R3, R166, R3, !PT ;  /* 0x00000003a6037209 */ /* 0x000fe40007810000 */
[----:B------:R-:W-:Y:S02]  /*8dd0*/  ISETP.GT.AND P4, PT, R0, 0x41, PT ;  /* 0x000000410000780c */ /* 0x000fe40003f84270 */
[----:B------:R-:W-:Y:S01]  /*8de0*/  FMNMX.FTZ R3, R176, R3, !PT ;  /* 0x00000003b0037209 */ /* 0x000fe20007810000 */
[----:B------:R1:W-:Y:S01]  /*8df0*/  MUFU.EX2 R167, R177 ;  /* 0x000000b100a77308 */ /* 0x0003e20000000800 */
[----:B------:R-:W-:Y:S02]  /*8e00*/  FSEL R155, R155, -INF , P4 ;  /* 0xff8000009b9b7808 */ /* 0x000fe40002000000 */
[----:B------:R-:W-:Y:S02]  /*8e10*/  FMNMX.FTZ R180, R154, R3, !PT ;  /* 0x000000039ab47209 */ /* 0x000fe40007810000 */
[----:B------:R-:W-:-:S02]  /*8e20*/  ISETP.GT.AND P4, PT, R0, 0x49, PT ;  /* 0x000000490000780c */ /* 0x000fc40003f84270 */
[----:B------:R-:W-:Y:S01]  /*8e30*/  FMNMX.FTZ R3, R155, R180, !PT ;  /* 0x000000b49b037209 */ /* 0x000fe20007810000 */
[----:B------:R-:W-:Y:S01]  /*8e40*/  MUFU.EX2 R210, R210 ;  /* 0x000000d200d27308 */ /* 0x000fe20000000800 */
[----:B-1----:R-:W-:Y:S02]  /*8e50*/  FSEL R177, R159, -INF , P4 ;  /* 0xff8000009fb17808 */ /* 0x002fe40002000000 */
[----:B------:R-:W-:-:S04]  /*8e60*/  FMNMX.FTZ R0, R158, R3, !PT ;  /* 0x000000039e007209 */ /* 0x000fc80007810000 */
[----:B------:R-:W-:Y:S01]  /*8e70*/  FMNMX.FTZ R0, R177, R0, !PT ;  /* 0x00000000b1007209 */ /* 0x000fe20007810000 */
[----:B------:R1:W-:Y:S04]  /*8e80*/  MUFU.EX2 R159, R181 ;  /* 0x000000b5009f7308 */ /* 0x0003e80000000800 */
[----:B------:R-:W2:Y:S04]  /*8e90*/  SHFL.BFLY PT, R3, R0, 0x2, 0x1f ;  /* 0x0c401f0000037f89 */ /* 0x000ea800000e0000 */
[----:B------:R-:W-:Y:S08]  /*8ea0*/  MUFU.EX2 R175, R189 ;  /* 0x000000bd00af7308 */ /* 0x000ff00000000800 */
[----:B------:R-:W-:Y:S08]  /*8eb0*/  MUFU.EX2 R204, R204 ;  /* 0x000000cc00cc7308 */ /* 0x000ff00000000800 */
[----:B------:R-:W-:Y:S01]  /*8ec0*/  MUFU.EX2 R206, R206 ;  /* 0x000000ce00ce7308 */ /* 0x000fe20000000800 */
[----:B--2---:R-:W-:-:S02]  /*8ed0*/  FMNMX.FTZ R160, R0, R3, !PT ;  /* 0x0000000300a07209 */ /* 0x004fc40007810000 */
[----:B------:R-:W-:-:S05]  /*8ee0*/  FSEL R0, R4, RZ, P2 ;  /* 0x000000ff04007208 */ /* 0x000fca0001000000 */
[----:B------:R-:W-:Y:S01]  /*8ef0*/  MUFU.EX2 R200, R200 ;  /* 0x000000c800c87308 */ /* 0x000fe20000000800 */
[----:B------:R-:W2:Y:S01]  /*8f00*/  SHFL.BFLY PT, R3, R160, 0x1, 0x1f ;  /* 0x0c201f00a0037f89 */ /* 0x000ea200000e0000 */
[----:B------:R-:W-:-:S04]  /*8f10*/  FADD.FTZ R0, -R0, R21 ;  /* 0x0000001500007221 */ /* 0x000fc80000010100 */
[----:B------:R-:W-:Y:S02]  /*8f20*/  FMUL.FTZ R0, R0, UR4 ;  /* 0x0000000400007c20 */ /* 0x000fe40008410000 */
[----:B------:R-:W-:Y:S08]  /*8f30*/  MUFU.EX2 R21, R2 ;  /* 0x0000000200157308 */ /* 0x000ff00000000800 */
[----:B------:R-:W3:Y:S08]  /*8f40*/  MUFU.EX2 R0, R0 ;  /* 0x0000000000007308 */ /* 0x000ef00000000800 */
[----:B------:R-:W-:Y:S01]  /*8f50*/  MUFU.EX2 R169, R169 ;  /* 0x000000a900a97308 */ /* 0x000fe20000000800 */
[----:B--2---:R-:W-:-:S04]  /*8f60*/  FMNMX.FTZ R3, R160, R3, !PT ;  /* 0x00000003a0037209 */ /* 0x004fc80007810000 */
[C---:B------:R-:W-:Y:S01]  /*8f70*/  FSETP.NEU.FTZ.AND P2, PT, R3.reuse, -INF , PT ;  /* 0xff8000000300780b */ /* 0x040fe20003f5d000 */
[C---:B------:R-:W-:Y:S02]  /*8f80*/  FMUL.FTZ R157, R3.reuse, UR4 ;  /* 0x00000004039d7c20 */ /* 0x040fe40008410000 */
[----:B------:R-:W-:Y:S01]  /*8f90*/  MUFU.EX2 R202, R202 ;  /* 0x000000ca00ca7308 */ /* 0x000fe20000000800 */
[----:B-1----:R-:W-:Y:S01]  /*8fa0*/  FSEL R181, R3, RZ, P2 ;  /* 0x000000ff03b57208 */ /* 0x002fe20001000000 */
[----:B---3--:R-:W-:Y:S01]  /*8fb0*/  FFMA.FTZ R17, R0, R17, R179 ;  /* 0x0000001100117223 */ /* 0x008fe200000100b3 */
[----:B------:R-:W-:Y:S02]  /*8fc0*/  FSEL R157, R157, RZ, P2 ;  /* 0x000000ff9d9d7208 */ /* 0x000fe40001000000 */
[----:B------:R-:W-:Y:S01]  /*8fd0*/  PLOP3.LUT P2, PT, PT, PT, UP0, 0x80, 0x0 ;  /* 0x000000000000781c */ /* 0x000fe20003f4f008 */
[----:B------:R-:W-:Y:S01]  /*8fe0*/  FADD.FTZ R181, -R181, R20 ;  /* 0x00000014b5b57221 */ /* 0x000fe20000010100 */
[----:B------:R-:W-:Y:S01]  /*8ff0*/  FADD.FTZ R17, R208, R17 ;  /* 0x00000011d0117221 */ /* 0x000fe20000010000 */
[--C-:B------:R-:W-:Y:S01]  /*9000*/  FFMA.FTZ R209, R197, UR4, -R157.reuse ;  /* 0x00000004c5d17c23 */ /* 0x100fe2000801089d */
[--C-:B------:R-:W-:Y:S01]  /*9010*/  FFMA.FTZ R160, R187, UR4, -R157.reuse ;  /* 0x00000004bba07c23 */ /* 0x100fe2000801089d */
[----:B------:R-:W-:Y:S01]  /*9020*/  FMUL.FTZ R181, R181, UR4 ;  /* 0x00000004b5b57c20 */ /* 0x000fe20008410000 */
[--C-:B------:R-:W-:Y:S01]  /*9030*/  FFMA.FTZ R211, R190, UR4, -R157.reuse ;  /* 0x00000004bed37c23 */ /* 0x100fe2000801089d */
[--C-:B------:R-:W-:Y:S01]  /*9040*/  FFMA.FTZ R164, R191, UR4, -R157.reuse ;  /* 0x00000004bfa47c23 */ /* 0x100fe2000801089d */
[----:B------:R-:W-:Y:S01]  /*9050*/  FFMA.FTZ R203, R174, UR4, -R157 ;  /* 0x00000004aecb7c23 */ /* 0x000fe2000801089d */
        /* <DEDUP_REMOVED lines=8> */
[----:B------:R-:W1:Y:S01]  /*90e0*/  MUFU.EX2 R2, R181 ;  /* 0x000000b500027308 */ /* 0x000e620000000800 */
[----:B------:R-:W-:Y:S01]  /*90f0*/  FADD.FTZ R174, R204, R183 ;  /* 0x000000b7ccae7221 */ /* 0x000fe20000010000 */
[----:B------:R-:W-:Y:S01]  /*9100*/  FFMA.FTZ R201, R170, UR4, -R157 ;  /* 0x00000004aac97c23 */ /* 0x000fe2000801089d */
[----:B------:R-:W-:-:S02]  /*9110*/  IMAD.U32 R17, RZ, RZ, UR47 ;  /* 0x0000002fff117e24 */ /* 0x000fc4000f8e00ff */
[--C-:B------:R-:W-:Y:S01]  /*9120*/  FFMA.FTZ R199, R166, UR4, -R157.reuse ;  /* 0x00000004a6c77c23 */ /* 0x100fe2000801089d */
[--C-:B------:R-:W-:Y:S01]  /*9130*/  FFMA.FTZ R170, R185, UR4, -R157.reuse ;  /* 0x00000004b9aa7c23 */ /* 0x100fe2000801089d */
[--C-:B------:R-:W-:Y:S01]  /*9140*/  FFMA.FTZ R197, R162, UR4, -R157.reuse ;  /* 0x00000004a2c57c23 */ /* 0x100fe2000801089d */
[--C-:B------:R-:W-:Y:S01]  /*9150*/  FFMA.FTZ R162, R163, UR4, -R157.reuse ;  /* 0x00000004a3a27c23 */ /* 0x100fe2000801089d */
[----:B------:R-:W2:Y:S01]  /*9160*/  MUFU.EX2 R160, R160 ;  /* 0x000000a000a07308 */ /* 0x000ea20000000800 */
[----:B------:R-:W-:Y:S01]  /*9170*/  @!P1 IADD3 R17, R17, 0x38840, RZ ;  /* 0x0003884011119810 */ /* 0x000fe20007ffe0ff */
[--C-:B------:R-:W-:Y:S01]  /*9180*/  FFMA.FTZ R176, R176, UR4, -R157.reuse ;  /* 0x00000004b0b07c23 */ /* 0x100fe2000801089d */
[--C-:B------:R-:W-:Y:S01]  /*9190*/  FFMA.FTZ R155, R155, UR4, -R157.reuse ;  /* 0x000000049b9b7c23 */ /* 0x100fe2000801089d */
[----:B------:R-:W-:Y:S01]  /*91a0*/  FFMA.FTZ R158, R158, UR4, -R157 ;  /* 0x000000049e9e7c23 */ /* 0x000fe2000801089d */
[----:B------:R-:W-:Y:S02]  /*91b0*/  @!P1 PRMT R17, RZ, 0x654, R17 ;  /* 0x00000654ff119816 */ /* 0x000fe40000000011 */
[----:B------:R-:W-:Y:S01]  /*91c0*/  F2FP.BF16.F32.PACK_AB R208, R208, R179 ;  /* 0x000000b3d0d0723e */ /* 0x000fe200000010ff */
[----:B------:R-:W3:Y:S01]  /*91d0*/  MUFU.EX2 R211, R211 ;  /* 0x000000d300d37308 */ /* 0x000ee20000000800 */
[----:B-1----:R-:W-:Y:S01]  /*91e0*/  FFMA.FTZ R5, R2, R5, R209 ;  /* 0x0000000502057223 */ /* 0x002fe200000100d1 */
[----:B------:R-:W-:-:S02]  /*91f0*/  F2FP.BF16.F32.PACK_AB R210, R175, R210 ;  /* 0x000000d2afd2723e */ /* 0x000fc400000010ff */
[----:B------:R-:W-:-:S04]  /*9200*/  F2FP.BF16.F32.PACK_AB R204, R167, R204 ;  /* 0x000000cca7cc723e */ /* 0x000fc800000010ff */
[----:B------:R-:W1:Y:S01]  /*9210*/  MUFU.EX2 R164, R164 ;  /* 0x000000a400a47308 */ /* 0x000e620000000800 */
[----:B--2---:R-:W-:-:S07]  /*9220*/  F2FP.BF16.F32.PACK_AB R209, R160, R209 ;  /* 0x000000d1a0d1723e */ /* 0x004fce00000010ff */
[----:B------:R-:W2:Y:S08]  /*9230*/  MUFU.EX2 R205, R205 ;  /* 0x000000cd00cd7308 */ /* 0x000eb00000000800 */
[----:B------:R4:W-:Y:S08]  /*9240*/  MUFU.EX2 R20, R171 ;  /* 0x000000ab00147308 */ /* 0x0009f00000000800 */
[----:B------:R-:W5:Y:S01]  /*9250*/  MUFU.EX2 R168, R168 ;  /* 0x000000a800a87308 */ /* 0x000f620000000800 */
[----:B----4-:R-:W-:Y:S01]  /*9260*/  FADD.FTZ R171, R167, R174 ;  /* 0x000000aea7ab7221 */ /* 0x010fe20000010000 */
[----:B------:R-:W-:-:S03]  /*9270*/  FADD.FTZ R174, R160, R5 ;  /* 0x00000005a0ae7221 */ /* 0x000fc60000010000 */
[----:B------:R-:W-:Y:S01]  /*9280*/  FADD.FTZ R178, R206, R171 ;  /* 0x000000abceb27221 */ /* 0x000fe20000010000 */
[----:B---3--:R-:W-:Y:S01]  /*9290*/  FADD.FTZ R5, R211, R174 ;  /* 0x000000aed3057221 */ /* 0x008fe20000010000 */
[----:B------:R-:W-:Y:S01]  /*92a0*/  IMAD.U32 R171, RZ, RZ, UR5 ;  /* 0x00000005ffab7e24 */ /* 0x000fe2000f8e00ff */
[----:B------:R-:W3:Y:S01]  /*92b0*/  MUFU.EX2 R207, R207 ;  /* 0x000000cf00cf7308 */ /* 0x000ee20000000800 */
[----:B------:R-:W-:Y:S01]  /*92c0*/  F2FP.BF16.F32.PACK_AB R206, R159, R206 ;  /* 0x000000ce9fce723e */ /* 0x000fe200000010ff */
[C---:B-1----:R-:W-:Y:S01]  /*92d0*/  FADD.FTZ R174, R164.reuse, R5 ;  /* 0x00000005a4ae7221 */ /* 0x042fe20000010000 */
[----:B------:R-:W-:Y:S01]  /*92e0*/  @!P1 VIADD R163, R171, 0x38860 ;  /* 0x00038860aba39836 */ /* 0x000fe20000000000 */
[----:B------:R-:W-:Y:S02]  /*92f0*/  F2FP.BF16.F32.PACK_AB R211, R164, R211 ;  /* 0x000000d3a4d3723e */ /* 0x000fe400000010ff */
[----:B--2---:R-:W-:Y:S02]  /*9300*/  FADD.FTZ R5, R205, R174 ;  /* 0x000000aecd057221 */ /* 0x004fe40000010000 */
[----:B------:R-:W1:Y:S01]  /*9310*/  MUFU.EX2 R172, R172 ;  /* 0x000000ac00ac7308 */ /* 0x000e620000000800 */
[----:B------:R-:W-:Y:S01]  /*9320*/  @!P1 PRMT R163, RZ, 0x654, R163 ;  /* 0x00000654ffa39816 */ /* 0x000fe200000000a3 */
[C---:B-----5:R-:W-:Y:S01]  /*9330*/  FADD.FTZ R166, R168.reuse, R5 ;  /* 0x00000005a8a67221 */ /* 0x060fe20000010000 */
[----:B------:R-:W-:-:S05]  /*9340*/  F2FP.BF16.F32.PACK_AB R205, R168, R205 ;  /* 0x000000cda8cd723e */ /* 0x000fca00000010ff */
[----:B------:R-:W2:Y:S01]  /*9350*/  MUFU.EX2 R201, R201 ;  /* 0x000000c900c97308 */ /* 0x000ea20000000800 */
[----:B---3--:R-:W-:-:S07]  /*9360*/  FADD.FTZ R5, R207, R166 ;  /* 0x000000a6cf057221 */ /* 0x008fce0000010000 */
[----:B------:R-:W-:Y:S01]  /*9370*/  MUFU.EX2 R173, R173 ;  /* 0x000000ad00ad7308 */ /* 0x000fe20000000800 */
[C---:B-1----:R-:W-:Y:S01]  /*9380*/  FADD.FTZ R166, R172.reuse, R5 ;  /* 0x00000005aca67221 */ /* 0x042fe20000010000 */
[----:B------:R-:W-:-:S06]  /*9390*/  F2FP.BF16.F32.PACK_AB R207, R172, R207 ;  /* 0x000000cfaccf723e */ /* 0x000fcc00000010ff */
[----:B------:R-:W1:Y:S01]  /*93a0*/  MUFU.EX2 R203, R203 ;  /* 0x000000cb00cb7308 */ /* 0x000e620000000800 */
[----:B--2---:R-:W-:Y:S01]  /*93b0*/  FADD.FTZ R5, R201, R166 ;  /* 0x000000a6c9057221 */ /* 0x004fe20000010000 */
[----:B------:R-:W-:-:S03]  /*93c0*/  F2FP.BF16.F32.PACK_AB R201, R20, R201 ;  /* 0x000000c914c9723e */ /* 0x000fc600000010ff */
[----:B------:R-:W-:Y:S01]  /*93d0*/  FADD.FTZ R166, R20, R5 ;  /* 0x0000000514a67221 */ /* 0x000fe20000010000 */
[----:B------:R-:W-:Y:S02]  /*93e0*/  IMAD.MOV.U32 R20, RZ, RZ, R3 ;  /* 0x000000ffff147224 */ /* 0x000fe400078e0003 */
[----:B------:R-:W-:Y:S08]  /*93f0*/  MUFU.EX2 R196, R196 ;  /* 0x000000c400c47308 */ /* 0x000ff00000000800 */
[----:B------:R-:W2:Y:S01]  /*9400*/  MUFU.EX2 R170, R170 ;  /* 0x000000aa00aa7308 */ /* 0x000ea20000000800 */
[----:B-1----:R-:W-:Y:S01]  /*9410*/  FADD.FTZ R5, R203, R166 ;  /* 0x000000a6cb057221 */ /* 0x002fe20000010000 */
[----:B------:R-:W-:-:S02]  /*9420*/  WARPGROUP.DEPBAR.LE gsb0, 0x0 ;  /* 0x00008000000079c5 */ /* 0x000fc40000010000 */
[----:B------:R1:W-:Y:S04]  /*9430*/  @!P1 SYNCS.ARRIVE.TRANS64.RED.A1T0 RZ, [R17+URZ], RZ ;  /* 0x000000ff11ff99a7 */ /* 0x0003e8000810043f */
[----:B------:R-:W-:Y:S01]  /*9440*/  MUFU.EX2 R161, R161 ;  /* 0x000000a100a17308 */ /* 0x000fe20000000800 */
[--C-:B------:R-:W-:Y:S01]  /*9450*/  FFMA.FTZ R193, R154, UR4, -R157.reuse ;  /* 0x000000049ac17c23 */ /* 0x100fe2000801089d */
[----:B------:R-:W-:Y:S01]  /*9460*/  FFMA.FTZ R157, R177, UR4, -R157 ;  /* 0x00000004b19d7c23 */ /* 0x000fe2000801089d */
[----:B--2---:R-:W-:Y:S01]  /*9470*/  FADD.FTZ R166, R170, R5 ;  /* 0x00000005aaa67221 */ /* 0x004fe20000010000 */
[----:B-1----:R-:W-:-:S04]  /*9480*/  FADD.FTZ R17, R159, R178 ;  /* 0x000000b29f117221 */ /* 0x002fc80000010000 */
[----:B------:R-:W1:Y:S01]  /*9490*/  MUFU.EX2 R197, R197 ;  /* 0x000000c500c57308 */ /* 0x000e620000000800 */
[----:B------:R2:W-:Y:S01]  /*94a0*/  @!P1 SYNCS.ARRIVE.TRANS64.RED.A1T0 RZ, [R163+URZ], RZ ;  /* 0x000000ffa3ff99a7 */ /* 0x0005e2000810043f */
[----:B------:R-:W-:Y:S01]  /*94b0*/  F2FP.BF16.F32.PACK_AB R203, R170, R203 ;  /* 0x000000cbaacb723e */ /* 0x000fe200000010ff */
[----:B------:R-:W-:Y:S01]  /*94c0*/  FADD.FTZ R178, R200, R17 ;  /* 0x00000011c8b27221 */ /* 0x000fe20000010000 */
[----:B------:R-:W-:-:S03]  /*94d0*/  F2FP.BF16.F32.PACK_AB R200, R169, R200 ;  /* 0x000000c8a9c8723e */ /* 0x000fc600000010ff */
[----:B------:R-:W-:Y:S01]  /*94e0*/  FADD.FTZ R17, R169, R178 ;  /* 0x000000b2a9117221 */ /* 0x000fe20000010000 */
[----:B------:R-:W3:Y:S03]  /*94f0*/  MUFU.EX2 R198, R198 ;  /* 0x000000c600c67308 */ /* 0x000ee60000000800 */
[----:B------:R-:W-:Y:S01]  /*9500*/  FADD.FTZ R174, R202, R17 ;  /* 0x00000011caae7221 */ /* 0x000fe20000010000 */
[----:B------:R-:W-:-:S03]  /*9510*/  F2FP.BF16.F32.PACK_AB R202, R173, R202 ;  /* 0x000000caadca723e */ /* 0x000fc600000010ff */
[----:B------:R-:W-:Y:S01]  /*9520*/  FADD.FTZ R17, R173, R174 ;  /* 0x000000aead117221 */ /* 0x000fe20000010000 */
[----:B------:R-:W4:Y:S01]  /*9530*/  MUFU.EX2 R162, R162 ;  /* 0x000000a200a27308 */ /* 0x000f220000000800 */
[----:B-1----:R-:W-:Y:S02]  /*9540*/  FADD.FTZ R5, R197, R166 ;  /* 0x000000a6c5057221 */ /* 0x002fe40000010000 */
[----:B------:R-:W-:Y:S01]  /*9550*/  FADD.FTZ R174, R196, R17 ;  /* 0x00000011c4ae7221 */ /* 0x000fe20000010000 */
[----:B------:R-:W-:-:S03]  /*9560*/  F2FP.BF16.F32.PACK_AB R196, R161, R196 ;  /* 0x000000c4a1c4723e */ /* 0x000fc600000010ff */
[----:B------:R-:W-:Y:S01]  /*9570*/  FADD.FTZ R17, R161, R174 ;  /* 0x000000aea1117221 */ /* 0x000fe20000010000 */
[----:B------:R-:W1:Y:S03]  /*9580*/  MUFU.EX2 R165, R165 ;  /* 0x000000a500a57308 */ /* 0x000e660000000800 */
[----:B---3--:R-:W-:-:S05]  /*9590*/  FADD.FTZ R174, R198, R17 ;  /* 0x00000011c6ae7221 */ /* 0x008fca0000010000 */
[----:B------:R-:W3:Y:S01]  /*95a0*/  MUFU.EX2 R199, R199 ;  /* 0x000000c700c77308 */ /* 0x000ee20000000800 */
[C---:B----4-:R-:W-:Y:S01]  /*95b0*/  FADD.FTZ R166, R162.reuse, R5 ;  /* 0x00000005a2a67221 */ /* 0x050fe20000010000 */
[----:B------:R-:W-:-:S06]  /*95c0*/  F2FP.BF16.F32.PACK_AB R197, R162, R197 ;  /* 0x000000c5a2c5723e */ /* 0x000fcc00000010ff */
[----:B------:R-:W4:Y:S01]  /*95d0*/  MUFU.EX2 R152, R152 ;  /* 0x0000009800987308 */ /* 0x000f220000000800 */
[C---:B-1----:R-:W-:Y:S01]  /*95e0*/  FADD.FTZ R17, R165.reuse, R174 ;  /* 0x000000aea5117221 */ /* 0x042fe20000010000 */
[----:B------:R-:W-:-:S06]  /*95f0*/  F2FP.BF16.F32.PACK_AB R198, R165, R198 ;  /* 0x000000c6a5c6723e */ /* 0x000fcc00000010ff */
[----:B------:R-:W1:Y:S01]  /*9600*/  MUFU.EX2 R153, R153 ;  /* 0x0000009900997308 */ /* 0x000e620000000800 */
[----:B---3--:R-:W-:-:S07]  /*9610*/  FADD.FTZ R5, R199, R166 ;  /* 0x000000a6c7057221 */ /* 0x008fce0000010000 */
[----:B------:R-:W3:Y:S01]  /*9620*/  MUFU.EX2 R154, R176 ;  /* 0x000000b0009a7308 */ /* 0x000ee20000000800 */
[----:B----4-:R-:W-:-:S07]  /*9630*/  FADD.FTZ R174, R152, R17 ;  /* 0x0000001198ae7221 */ /* 0x010fce0000010000 */
[----:B------:R-:W4:Y:S01]  /*9640*/  MUFU.EX2 R193, R193 ;  /* 0x000000c100c17308 */ /* 0x000f220000000800 */
[C---:B-1----:R-:W-:Y:S01]  /*9650*/  F2FP.BF16.F32.PACK_AB R192, R153.reuse, R152 ;  /* 0x0000009899c0723e */ /* 0x042fe200000010ff */
[----:B------:R-:W-:-:S06]  /*9660*/  FADD.FTZ R17, R153, R174 ;  /* 0x000000ae99117221 */ /* 0x000fcc0000010000 */
[----:B------:R-:W1:Y:S01]  /*9670*/  MUFU.EX2 R155, R155 ;  /* 0x0000009b009b7308 */ /* 0x000e620000000800 */
[C---:B---3--:R-:W-:Y:S01]  /*9680*/  FADD.FTZ R152, R154.reuse, R5 ;  /* 0x000000059a987221 */ /* 0x048fe20000010000 */
[----:B------:R-:W-:-:S06]  /*9690*/  F2FP.BF16.F32.PACK_AB R199, R154, R199 ;  /* 0x000000c79ac7723e */ /* 0x000fcc00000010ff */
[----:B------:R-:W3:Y:S01]  /*96a0*/  MUFU.EX2 R156, R156 ;  /* 0x0000009c009c7308 */ /* 0x000ee20000000800 */
[----:B----4-:R-:W-:-:S07]  /*96b0*/  FADD.FTZ R152, R193, R152 ;  /* 0x00000098c1987221 */ /* 0x010fce0000010000 */
[----:B------:R-:W4:Y:S01]  /*96c0*/  MUFU.EX2 R195, R158 ;  /* 0x0000009e00c37308 */ /* 0x000f220000000800 */
[C---:B-1----:R-:W-:Y:S01]  /*96d0*/  FADD.FTZ R152, R155.reuse, R152 ;  /* 0x000000989b987221 */ /* 0x042fe20000010000 */
[----:B------:R-:W-:-:S06]  /*96e0*/  F2FP.BF16.F32.PACK_AB R193, R155, R193 ;  /* 0x000000c19bc1723e */ /* 0x000fcc00000010ff */
[----:B------:R-:W1:Y:S01]  /*96f0*/  MUFU.EX2 R157, R157 ;  /* 0x0000009d009d7308 */ /* 0x000e620000000800 */
[----:B---3--:R-:W-:Y:S01]  /*9700*/  FADD.FTZ R174, R156, R17 ;  /* 0x000000119cae7221 */ /* 0x008fe20000010000 */
[----:B------:R-:W-:-:S03]  /*9710*/  F2FP.BF16.F32.PACK_AB R194, R21, R156 ;  /* 0x0000009c15c2723e */ /* 0x000fc600000010ff */
[----:B------:R-:W-:Y:S01]  /*9720*/  FADD.FTZ R17, R21, R174 ;  /* 0x000000ae15117221 */ /* 0x000fe20000010000 */
[----:B------:R-:W-:Y:S01]  /*9730*/  MOV R21, R4 ;  /* 0x0000000400157202 */ /* 0x000fe20000000f00 */
[----:B----4-:R-:W-:-:S04]  /*9740*/  FADD.FTZ R152, R195, R152 ;  /* 0x00000098c3987221 */ /* 0x010fc80000010000 */
[C---:B-1----:R-:W-:Y:S01]  /*9750*/  FADD.FTZ R5, R157.reuse, R152 ;  /* 0x000000989d057221 */ /* 0x042fe20000010000 */
[----:B------:R-:W-:Y:S01]  /*9760*/  F2FP.BF16.F32.PACK_AB R195, R157, R195 ;  /* 0x000000c39dc3723e */ /* 0x000fe200000010ff */
[----:B--2---:R-:W-:Y:S06]  /*9770*/  @P2 BRA `(.L_x_1962) ;  /* 0xffffffc000c42947 */ /* 0x004fec000383ffff */
.L_x_1953:
[----:B------:R-:W-:-:S13]  /*9780*/  ISETP.LE.AND P2, PT, RZ, UR45, PT ;  /* 0x0000002dff007c0c */ /* 0x000fda000bf43270 */
[----:B------:R-:W-:Y:S05]  /*9790*/  @!P2 BRA `(.L_x_1963) ;  /* 0x0000003800c0a947 */ /* 0x000fea0003800000 */
[----:B------:R-:W-:Y:S01]  /*97a0*/  R2UR UR47, R16 ;  /* 0x00000000102f72ca */ /* 0x000fe200000e0000 */
[----:B------:R-:W-:Y:S01]  /*97b0*/  IMAD.MOV.U32 R20, RZ, RZ, R3 ;  /* 0x000000ffff147224 */ /* 0x000fe200078e0003 */
[----:B------:R-:W-:Y:S01]  /*97c0*/  MOV R21, R4 ;  /* 0x0000000400157202 */ /* 0x000fe20000000f00 */
[----:B------:R-:W-:Y:S01]  /*97d0*/  UMOV UR41, UR46 ;  /* 0x0000002e00297c82 */ /* 0x000fe20008000000 */
[----:B------:R-:W-:-:S11]  /*97e0*/  ULDC UR61, c[0x0][0x988] ;  /* 0x00026200003d7ab9 */ /* 0x000fd60000000800 */
.L_x_1972:
        /* <DEDUP_REMOVED lines=8> */
.L_x_1964:
[----:B------:R-:W-:Y:S01]  /*9870*/  R2UR UR5, R16 ;  /* 0x00000000100572ca */ /* 0x000fe200000e0000 */
[----:B------:R-:W-:-:S12]  /*9880*/  ULEA UR4, UR46, UR60, 0x3 ;  /* 0x0000003c2e047291 */ /* 0x000fd8000f8e183f */
[----:B------:R-:W-:-:S05]  /*9890*/  IMAD.U32 R3, RZ, RZ, UR5 ;  /* 0x00000005ff037e24 */ /* 0x000fca000f8e00ff */
[----:B------:R-:W-:-:S04]  /*98a0*/  SHF.L.U32 R3, R3, 0x1f, RZ ;  /* 0x0000001f03037819 */ /* 0x000fc800000006ff */
[----:B------:R1:W2:Y:S01]  /*98b0*/  SYNCS.PHASECHK.TRANS64.TRYWAIT P2, [UR4+0x38830], R3 ;  /* 0x03883003ff0075a7 */ /* 0x0002a20008040144 */
[----:B------:R-:W-:Y:S05]  /*98c0*/  @!P0 BRA `(.L_x_1965) ;  /* 0x0000000000048947 */ /* 0x000fea0003800000 */
[----:B------:R-:W-:Y:S01]  /*98d0*/  BPT.TRAP 0x1 ;  /* 0x000000040000795c */ /* 0x000fe20000300000 */
.L_x_1965:
[----:B--2---:R-:W-:Y:S05]  /*98e0*/  @P2 BRA `(.L_x_1966) ;  /* 0x0000000000082947 */ /* 0x004fea0003800000 */
[----:B------:R-:W2:Y:S02]  /*98f0*/  SYNCS.PHASECHK.TRANS64.TRYWAIT P2, [UR4+0x38830], R3 ;  /* 0x03883003ff0075a7 */ /* 0x000ea40008040144 */
[----:B--2---:R-:W-:Y:S05]  /*9900*/  @!P2 BRA `(.L_x_1967) ;  /* 0x0000009c00d4a947 */ /* 0x004fea0003800000 */
.L_x_1966:
[----:B------:R-:W-:Y:S01]  /*9910*/  R2UR UR14, R18 ;  /* 0x00000000120e72ca */ /* 0x000fe200000e0000 */
[----:B------:R-:W-:Y:S01]  /*9920*/  UIMAD UR4, UR46, 0xa00, UR40 ;  /* 0x00000a002e0478a4 */ /* 0x000fe2000f8e0228 */
[----:B------:R-:W-:Y:S01]  /*9930*/  R2UR UR15, R19 ;  /* 0x00000000130f72ca */ /* 0x000fe200000e0000 */
[----:B------:R-:W-:Y:S01]  /*9940*/  WARPGROUP.ARRIVE ;  /* 0x00000000000079c5 */ /* 0x000fe20000000000 */
[----:B------:R-:W-:Y:S01]  /*9950*/  UMOV UR59, 0x40000040 ;  /* 0x40000040003b7882 */ /* 0x000fe20000000000 */
[----:B------:R-:W-:Y:S01]  /*9960*/  UIADD3 UR6, UR4, 0x80, URZ ;  /* 0x0000008004067890 */ /* 0x000fe2000fffe03f */
[----:B------:R-:W-:Y:S01]  /*9970*/  R2UR UR10, R14 ;  /* 0x000000000e0a72ca */ /* 0x000fe200000e0000 */
[----:B------:R-:W-:Y:S01]  /*9980*/  UIADD3 UR5, UR4, 0x100, URZ ;  /* 0x0000010004057890 */ /* 0x000fe2000fffe03f */
[----:B------:R-:W-:Y:S01]  /*9990*/  R2UR UR11, R15 ;  /* 0x000000000f0b72ca */ /* 0x000fe200000e0000 */
[----:B------:R-:W-:Y:S01]  /*99a0*/  UMOV UR58, UR4 ;  /* 0x00000004003a7c82 */ /* 0x000fe20008000000 */
[----:B------:R-:W-:Y:S01]  /*99b0*/  R2UR UR18, R12 ;  /* 0x000000000c1272ca */ /* 0x000fe200000e0000 */
[----:B------:R-:W-:Y:S01]  /*99c0*/  UIADD3 UR22, UR4, 0x500, URZ ;  /* 0x0000050004167890 */ /* 0x000fe2000fffe03f */
[----:B------:R-:W-:Y:S01]  /*99d0*/  R2UR UR19, R13 ;  /* 0x000000000d1372ca */ /* 0x000fe200000e0000 */
[----:B------:R-:W-:Y:S01]  /*99e0*/  UMOV UR56, UR14 ;  /* 0x0000000e00387c82 */ /* 0x000fe20008000000 */
[----:B------:R-:W-:Y:S01]  /*99f0*/  UMOV UR23, 0x40000040 ;  /* 0x4000004000177882 */ /* 0x000fe20000000000 */
        /* <DEDUP_REMOVED lines=625> */
[----:B------:R-:W-:-:S03]  /*c110*/  UIADD3 UR6, UR4, 0x906, URZ ;  /* 0x0000090604067890 */ /* 0x000fc6000fffe03f */
        /* <DEDUP_REMOVED lines=25> */
.L_x_1968:
[----:B------:R-:W-:Y:S01]  /*c2b0*/  ULEA UR5, UR41, UR60, 0x3 ;  /* 0x0000003c29057291 */ /* 0x000fe2000f8e183f */
[----:B------:R-:W-:-:S04]  /*c2c0*/  MOV R0, UR47 ;  /* 0x0000002f00007c02 */ /* 0x000fc80008000f00 */
[----:B------:R-:W-:-:S04]  /*c2d0*/  SHF.L.U32 R0, R0, 0x1f, RZ ;  /* 0x0000001f00007819 */ /* 0x000fc800000006ff */
[----:B------:R3:W4:Y:S01]  /*c2e0*/  SYNCS.PHASECHK.TRANS64.TRYWAIT P2, [UR5+0x38850], R0 ;  /* 0x03885000ff0075a7 */ /* 0x0007220008040145 */
[----:B------:R-:W-:Y:S05]  /*c2f0*/  @!P0 BRA `(.L_x_1969) ;  /* 0x0000000000048947 */ /* 0x000fea0003800000 */
[----:B------:R-:W-:Y:S01]  /*c300*/  BPT.TRAP 0x1 ;  /* 0x000000040000795c */ /* 0x000fe20000300000 */
.L_x_1969:
[----:B----4-:R-:W-:Y:S05]  /*c310*/  @P2 BRA `(.L_x_1970) ;  /* 0x0000000000082947 */ /* 0x010fea0003800000 */
[----:B------:R-:W4:Y:S02]  /*c320*/  SYNCS.PHASECHK.TRANS64.TRYWAIT P2, [UR5+0x38850], R0 ;  /* 0x03885000ff0075a7 */ /* 0x000f240008040145 */
[----:B----4-:R-:W-:Y:S05]  /*c330*/  @!P2 BRA `(.L_x_1971) ;  /* 0x000000740060a947 */ /* 0x010fea0003800000 */
.L_x_1970:
[----:B------:R-:W-:Y:S01]  /*c340*/  UIADD3 UR4, UR60, 0x400, URZ ;  /* 0x000004003c047890 */ /* 0x000fe2000fffe03f */
[----:B------:R-:W-:Y:S01]  /*c350*/  WARPGROUP.ARRIVE ;  /* 0x00000000000079c5 */ /* 0x000fe20000000000 */
[----:B------:R-:W-:Y:S01]  /*c360*/  UMOV UR7, 0x40000040 ;  /* 0x4000004000077882 */ /* 0x000fe20000000000 */
[----:B-1-3--:R-:W-:Y:S01]  /*c370*/  FMNMX.FTZ R0, R184, R21, !PT ;  /* 0x00000015b8007209 */ /* 0x00afe20007810000 */
[----:B------:R-:W-:Y:S01]  /*c380*/  USHF.R.U32.HI UR4, URZ, 0x4, UR4 ;  /* 0x000000043f047899 */ /* 0x000fe20008011604 */
[----:B------:R-:W-:Y:S02]  /*c390*/  ISETP.LT.AND P2, PT, RZ, UR45, PT ;  /* 0x0000002dff007c0c */ /* 0x000fe4000bf41270 */
[----:B--2---:R-:W-:Y:S01]  /*c3a0*/  FMNMX.FTZ R3, R185, R0, !PT ;  /* 0x00000000b9037209 */ /* 0x004fe20007810000 */
[----:B------:R-:W-:Y:S01]  /*c3b0*/  ULOP3.LUT UR4, UR4, 0x3fff, URZ, 0xc0, !UPT ;  /* 0x00003fff04047892 */ /* 0x000fe2000f8ec03f */
[----:B------:R-:W-:Y:S02]  /*c3c0*/  R2UR UR47, R16 ;  /* 0x00000000102f72ca */ /* 0x000fe400000e0000 */
[----:B------:R-:W-:Y:S01]  /*c3d0*/  FMNMX.FTZ R0, R188, R3, !PT ;  /* 0x00000003bc007209 */ /* 0x000fe20007810000 */
[----:B------:R-:W-:-:S03]  /*c3e0*/  ULOP3.LUT UR4, UR4, 0x2800000, URZ, 0xfc, !UPT ;  /* 0x0280000004047892 */ /* 0x000fc6000f8efc3f */
[----:B------:R-:W-:Y:S01]  /*c3f0*/  FMNMX.FTZ R3, R189, R0, !PT ;  /* 0x00000000bd037209 */ /* 0x000fe20007810000 */
[----:B------:R-:W-:-:S03]  /*c400*/  UIMAD UR10, UR41, 0xa00, UR4 ;  /* 0x00000a00290a78a4 */ /* 0x000fc6000f8e0204 */
[----:B------:R-:W-:Y:S01]  /*c410*/  FMNMX.FTZ R0, R176, R3, !PT ;  /* 0x00000003b0007209 */ /* 0x000fe20007810000 */
[----:B------:R-:W-:Y:S01]  /*c420*/  UMOV UR4, UR61 ;  /* 0x0000003d00047c82 */ /* 0x000fe20008000000 */
[----:B------:R-:W-:Y:S02]  /*c430*/  UMOV UR41, UR46 ;  /* 0x0000002e00297c82 */ /* 0x000fe40008000000 */
        /* <DEDUP_REMOVED lines=33> */
[----:B------:R-:W-:Y:S01]  /*c650*/  WARPGROUP.ARRIVE ;  /* 0x00000000000079c5 */ /* 0x000fe20000000000 */
[----:B-1----:R-:W-:-:S15]  /*c660*/  FMNMX.FTZ R200, R2, R3, !PT ;  /* 0x0000000302c87209 */ /* 0x002fde0007810000 */
[----:B------:R-:W-:-:S07]  /*c670*/  NOP ;  /* 0x0000000000007918 */ /* 0x000fce0000000000 */
[----:B------:R-:W-:Y:S01]  /*c680*/  HGMMA.64x256x16.F32.BF16 R24, R196, gdesc[UR4].tnspB, R24, gsb0 ;  /* 0x43e00004c4187df0 */ /* 0x000fe20008001818 */
[----:B------:R-:W1:Y:S01]  /*c690*/  SHFL.BFLY PT, R3, R200, 0x1, 0x1f ;  /* 0x0c201f00c8037f89 */ /* 0x000e6200000e0000 */
[----:B------:R-:W-:Y:S01]  /*c6a0*/  UIADD3 UR6, UR10, 0x200, URZ ;  /* 0x000002000a067890 */ /* 0x000fe2000fffe03f */
[----:B------:R-:W-:Y:S01]  /*c6b0*/  UMOV UR7, 0x40000040 ;  /* 0x4000004000077882 */ /* 0x000fe20000000000 */
[----:B-1----:R-:W-:Y:S02]  /*c6c0*/  FMNMX.FTZ R4, R200, R3, !PT ;  /* 0x00000003c8047209 */ /* 0x002fe40007810000 */
        /* <DEDUP_REMOVED lines=17> */
[--C-:B-1----:R-:W-:Y:S01]  /*c7e0*/  FFMA.FTZ R21, R152, UR4, -R2.reuse ;  /* 0x0000000498157c23 */ /* 0x102fe20008010802 */
        /* <DEDUP_REMOVED lines=22> */
[----:B------:R-:W-:Y:S01]  /*c950*/  FMNMX.FTZ R196, R190, R3, !PT ;  /* 0x00000003bec47209 */ /* 0x000fe20007810000 */
[--C-:B------:R-:W-:Y:S01]  /*c960*/  FFMA.FTZ R197, R184, UR4, -R2.reuse ;  /* 0x00000004b8c57c23 */ /* 0x100fe20008010802 */
[--C-:B------:R-:W-:Y:S02]  /*c970*/  FFMA.FTZ R198, R164, UR4, -R2.reuse ;  /* 0x00000004a4c67c23 */ /* 0x100fe40008010802 */
[----:B------:R-:W-:Y:S01]  /*c980*/  FMNMX.FTZ R3, R191, R196, !PT ;  /* 0x000000c4bf037209 */ /* 0x000fe20007810000 */
[----:B------:R-:W-:Y:S01]  /*c990*/  HGMMA.64x256x16.F32.BF16 R24, R192, gdesc[UR4].tnspB, R24, gsb0 ;  /* 0x43e00004c0187df0 */ /* 0x000fe20008001818 */
[----:B------:R-:W-:Y:S01]  /*c9a0*/  FFMA.FTZ R196, R160, UR4, -R2 ;  /* 0x00000004a0c47c23 */ /* 0x000fe20008010802 */
[----:B------:R-:W-:Y:S01]  /*c9b0*/  MUFU.EX2 R197, R197 ;  /* 0x000000c500c57308 */ /* 0x000fe20000000800 */
[----:B------:R-:W-:-:S04]  /*c9c0*/  FMNMX.FTZ R184, R178, R3, !PT ;  /* 0x00000003b2b87209 */ /* 0x000fc80007810000 */
[----:B------:R-:W-:-:S03]  /*c9d0*/  FMNMX.FTZ R3, R179, R184, !PT ;  /* 0x000000b8b3037209 */ /* 0x000fc60007810000 */
[----:B------:R-:W-:Y:S01]  /*c9e0*/  MUFU.EX2 R196, R196 ;  /* 0x000000c400c47308 */ /* 0x000fe20000000800 */
[----:B------:R-:W-:-:S04]  /*c9f0*/  FMNMX.FTZ R184, R182, R3, !PT ;  /* 0x00000003b6b87209 */ /* 0x000fc80007810000 */
[----:B------:R-:W-:-:S03]  /*ca00*/  FMNMX.FTZ R3, R183, R184, !PT ;  /* 0x000000b8b7037209 */ /* 0x000fc60007810000 */
[----:B------:R-:W-:Y:S01]  /*ca10*/  MUFU.EX2 R198, R198 ;  /* 0x000000c600c67308 */ /* 0x000fe20000000800 */
        /* <DEDUP_REMOVED lines=12> */
[----:B------:R-:W1:Y:S02]  /*cae0*/  SHFL.BFLY PT, R3, R176, 0x2, 0x1f ;  /* 0x0c401f00b0037f89 */ /* 0x000e6400000e0000 */
[----:B-1----:R-:W-:-:S05]  /*caf0*/  FMNMX.FTZ R160, R176, R3, !PT ;  /* 0x00000003b0a07209 */ /* 0x002fca0007810000 */
[----:B------:R-:W1:Y:S02]  /*cb00*/  SHFL.BFLY PT, R3, R160, 0x1, 0x1f ;  /* 0x0c201f00a0037f89 */ /* 0x000e6400000e0000 */
[----:B-1----:R-:W-:-:S05]  /*cb10*/  FMNMX.FTZ R3, R160, R3, !PT ;  /* 0x00000003a0037209 */ /* 0x002fca0007810000 */
        /* <DEDUP_REMOVED lines=8> */
[----:B------:R-:W-:Y:S01]  /*cba0*/  FFMA.FTZ R205, R178, UR4, -R156 ;  /* 0x00000004b2cd7c23 */ /* 0x000fe2000801089c */
[----:B------:R-:W-:Y:S01]  /*cbb0*/  MUFU.EX2 R2, R2 ;  /* 0x0000000200027308 */ /* 0x000fe20000000800 */
[----:B-1----:R-:W-:-:S02]  /*cbc0*/  IMAD.U32 R157, RZ, RZ, UR46 ;  /* 0x0000002eff9d7e24 */ /* 0x002fc4000f8e00ff */
[--C-:B------:R-:W-:Y:S01]  /*cbd0*/  FFMA.FTZ R168, R179, UR4, -R156.reuse ;  /* 0x00000004b3a87c23 */ /* 0x100fe2000801089c */
[--C-:B------:R-:W-:Y:S01]  /*cbe0*/  FFMA.FTZ R207, R182, UR4, -R156.reuse ;  /* 0x00000004b6cf7c23 */ /* 0x100fe2000801089c */
[--C-:B------:R-:W-:Y:S01]  /*cbf0*/  FFMA.FTZ R172, R183, UR4, -R156.reuse ;  /* 0x00000004b7ac7c23 */ /* 0x100fe2000801089c */
[--C-:B------:R-:W-:Y:S01]  /*cc00*/  FFMA.FTZ R201, R170, UR4, -R156.reuse ;  /* 0x00000004aac97c23 */ /* 0x100fe2000801089c */
[----:B------:R-:W-:Y:S01]  /*cc10*/  @!P1 LEA R157, R157, UR60, 0x3 ;  /* 0x0000003c9d9d9c11 */ /* 0x000fe2000f8e18ff */
[--C-:B------:R-:W-:Y:S01]  /*cc20*/  FFMA.FTZ R199, R166, UR4, -R156.reuse ;  /* 0x00000004a6c77c23 */ /* 0x100fe2000801089c */
[----:B------:R-:W1:Y:S01]  /*cc30*/  MUFU.EX2 R209, R209 ;  /* 0x000000d100d17308 */ /* 0x000e620000000800 */
[--C-:B------:R-:W-:Y:S01]  /*cc40*/  FFMA.FTZ R170, R171, UR4, -R156.reuse ;  /* 0x00000004abaa7c23 */ /* 0x100fe2000801089c */
[--C-:B------:R-:W-:Y:S01]  /*cc50*/  FFMA.FTZ R203, R174, UR4, -R156.reuse ;  /* 0x00000004aecb7c23 */ /* 0x100fe2000801089c */
[----:B------:R-:W-:Y:S02]  /*cc60*/  @!P1 VIADD R157, R157, 0x38840 ;  /* 0x000388409d9d9836 */ /* 0x000fe40000000000 */
[--C-:B------:R-:W-:Y:S01]  /*cc70*/  FFMA.FTZ R174, R175, UR4, -R156.reuse ;  /* 0x00000004afae7c23 */ /* 0x100fe2000801089c */
[--C-:B------:R-:W-:Y:S01]  /*cc80*/  FFMA.FTZ R167, R167, UR4, -R156.reuse ;  /* 0x00000004a7a77c23 */ /* 0x100fe2000801089c */
[--C-:B------:R-:W-:Y:S01]  /*cc90*/  FFMA.FTZ R155, R155, UR4, -R156.reuse ;  /* 0x000000049b9b7c23 */ /* 0x100fe2000801089c */
[----:B------:R-:W-:Y:S01]  /*cca0*/  FFMA.FTZ R158, R158, UR4, -R156 ;  /* 0x000000049e9e7c23 */ /* 0x000fe2000801089c */
[----:B------:R-:W2:Y:S01]  /*ccb0*/  MUFU.EX2 R160, R160 ;  /* 0x000000a000a07308 */ /* 0x000ea20000000800 */
[----:B------:R-:W-:-:S02]  /*ccc0*/  @!P1 PRMT R157, RZ, 0x654, R157 ;  /* 0x00000654ff9d9816 */ /* 0x000fc4000000009d */
[----:B------:R-:W-:Y:S01]  /*ccd0*/  MOV R171, UR5 ;  /* 0x0000000500ab7c02 */ /* 0x000fe20008000f00 */
[----:B------:R-:W-:-:S04]  /*cce0*/  UIADD3 UR5, UR45, -0x1, URZ ;  /* 0xffffffff2d057890 */ /* 0x000fc8000fffe03f */
[----:B------:R-:W3:Y:S01]  /*ccf0*/  MUFU.EX2 R211, R211 ;  /* 0x000000d300d37308 */ /* 0x000ee20000000800 */
[----:B-1----:R-:W-:Y:S01]  /*cd00*/  FFMA.FTZ R165, R2, R5, R209 ;  /* 0x0000000502a57223 */ /* 0x002fe200000100d1 */
[----:B------:R-:W-:Y:S01]  /*cd10*/  @!P1 VIADD R171, R171, 0x38860 ;  /* 0x00038860abab9836 */ /* 0x000fe20000000000 */
[----:B------:R-:W-:-:S04]  /*cd20*/  UMOV UR45, UR5 ;  /* 0x00000005002d7c82 */ /* 0x000fc80008000000 */
[----:B------:R-:W-:Y:S01]  /*cd30*/  @!P1 PRMT R171, RZ, 0x654, R171 ;  /* 0x00000654ffab9816 */ /* 0x000fe200000000ab */
[----:B------:R-:W1:Y:S01]  /*cd40*/  MUFU.EX2 R164, R164 ;  /* 0x000000a400a47308 */ /* 0x000e620000000800 */
[C---:B--2---:R-:W-:Y:S01]  /*cd50*/  FADD.FTZ R176, R160.reuse, R165 ;  /* 0x000000a5a0b07221 */ /* 0x044fe20000010000 */
[----:B------:R-:W-:-:S06]  /*cd60*/  F2FP.BF16.F32.PACK_AB R209, R160, R209 ;  /* 0x000000d1a0d1723e */ /* 0x000fcc00000010ff */
[----:B------:R-:W2:Y:S08]  /*cd70*/  MUFU.EX2 R205, R205 ;  /* 0x000000cd00cd7308 */ /* 0x000eb00000000800 */
[----:B------:R-:W4:Y:S08]  /*cd80*/  MUFU.EX2 R168, R168 ;  /* 0x000000a800a87308 */ /* 0x000f300000000800 */
[----:B------:R-:W5:Y:S08]  /*cd90*/  MUFU.EX2 R207, R207 ;  /* 0x000000cf00cf7308 */ /* 0x000f700000000800 */
[----:B------:R-:W5:Y:S08]  /*cda0*/  MUFU.EX2 R172, R172 ;  /* 0x000000ac00ac7308 */ /* 0x000f700000000800 */
[----:B------:R-:W5:Y:S08]  /*cdb0*/  MUFU.EX2 R201, R201 ;  /* 0x000000c900c97308 */ /* 0x000f700000000800 */
[----:B------:R-:W-:Y:S08]  /*cdc0*/  MUFU.EX2 R170, R170 ;  /* 0x000000aa00aa7308 */ /* 0x000ff00000000800 */
[----:B------:R-:W-:Y:S08]  /*cdd0*/  MUFU.EX2 R203, R203 ;  /* 0x000000cb00cb7308 */ /* 0x000ff00000000800 */
[----:B------:R-:W-:Y:S08]  /*cde0*/  MUFU.EX2 R174, R174 ;  /* 0x000000ae00ae7308 */ /* 0x000ff00000000800 */
[----:B------:R-:W-:Y:S08]  /*cdf0*/  MUFU.EX2 R199, R199 ;  /* 0x000000c700c77308 */ /* 0x000ff00000000800 */
[----:B------:R-:W-:Y:S08]  /*ce00*/  MUFU.EX2 R155, R155 ;  /* 0x0000009b009b7308 */ /* 0x000ff00000000800 */
[----:B------:R-:W-:Y:S01]  /*ce10*/  MUFU.EX2 R158, R158 ;  /* 0x0000009e009e7308 */ /* 0x000fe20000000800 */
[----:B------:R-:W-:-:S02]  /*ce20*/  WARPGROUP.DEPBAR.LE gsb0, 0x0 ;  /* 0x00008000000079c5 */ /* 0x000fc40000010000 */
[----:B------:R3:W-:Y:S01]  /*ce30*/  @!P1 SYNCS.ARRIVE.TRANS64.RED.A1T0 RZ, [R157+URZ], RZ ;  /* 0x000000ff9dff99a7 */ /* 0x0007e2000810043f */
[----:B------:R-:W-:Y:S02]  /*ce40*/  F2FP.BF16.F32.PACK_AB R192, R152, R21 ;  /* 0x0000001598c0723e */ /* 0x000fe400000010ff */
[----:B------:R-:W-:Y:S01]  /*ce50*/  F2FP.BF16.F32.PACK_AB R194, R20, R153 ;  /* 0x0000009914c2723e */ /* 0x000fe200000010ff */
[----:B---3--:R-:W-:Y:S01]  /*ce60*/  FFMA.FTZ R157, R0, R17, R197 ;  /* 0x00000011009d7223 */ /* 0x008fe200000100c5 */
[--C-:B------:R-:W-:Y:S01]  /*ce70*/  FFMA.FTZ R17, R162, UR4, -R156.reuse ;  /* 0x00000004a2117c23 */ /* 0x100fe2000801089c */
[----:B------:R-:W-:Y:S01]  /*ce80*/  FFMA.FTZ R162, R163, UR4, -R156 ;  /* 0x00000004a3a27c23 */ /* 0x000fe2000801089c */
[----:B------:R3:W-:Y:S01]  /*ce90*/  @!P1 SYNCS.ARRIVE.TRANS64.RED.A1T0 RZ, [R171+URZ], RZ ;  /* 0x000000ffabff99a7 */ /* 0x0007e2000810043f */
[C---:B------:R-:W-:Y:S01]  /*cea0*/  FADD.FTZ R157, R208.reuse, R157 ;  /* 0x0000009dd09d7221 */ /* 0x040fe20000010000 */
[----:B------:R2:W-:Y:S01]  /*ceb0*/  MUFU.EX2 R5, R17 ;  /* 0x0000001100057308 */ /* 0x0005e20000000800 */
[----:B------:R-:W-:-:S02]  /*cec0*/  F2FP.BF16.F32.PACK_AB R208, R208, R197 ;  /* 0x000000c5d0d0723e */ /* 0x000fc400000010ff */
[----:B------:R-:W-:Y:S01]  /*ced0*/  FADD.FTZ R178, R210, R157 ;  /* 0x0000009dd2b27221 */ /* 0x000fe20000010000 */
[----:B------:R-:W-:Y:S01]  /*cee0*/  FADD.FTZ R157, R211, R176 ;  /* 0x000000b0d39d7221 */ /* 0x000fe20000010000 */
[C---:B-1----:R-:W-:Y:S02]  /*cef0*/  F2FP.BF16.F32.PACK_AB R211, R164.reuse, R211 ;  /* 0x000000d3a4d3723e */ /* 0x042fe400000010ff */
[----:B------:R-:W-:Y:S01]  /*cf00*/  FADD.FTZ R163, R189, R178 ;  /* 0x000000b2bda37221 */ /* 0x000fe20000010000 */
[----:B------:R-:W-:Y:S01]  /*cf10*/  FADD.FTZ R166, R164, R157 ;  /* 0x0000009da4a67221 */ /* 0x000fe20000010000 */
[--C-:B--2---:R-:W-:Y:S01]  /*cf20*/  FFMA.FTZ R17, R154, UR4, -R156.reuse ;  /* 0x000000049a117c23 */ /* 0x104fe2000801089c */
[----:B------:R-:W-:Y:S01]  /*cf30*/  FFMA.FTZ R156, R159, UR4, -R156 ;  /* 0x000000049f9c7c23 */ /* 0x000fe2000801089c */
[----:B------:R-:W-:Y:S01]  /*cf40*/  FADD.FTZ R176, R204, R163 ;  /* 0x000000a3ccb07221 */ /* 0x000fe20000010000 */
[----:B------:R-:W-:Y:S01]  /*cf50*/  FADD.FTZ R157, R205, R166 ;  /* 0x000000a6cd9d7221 */ /* 0x000fe20000010000 */
[----:B------:R-:W1:Y:S01]  /*cf60*/  MUFU.EX2 R162, R162 ;  /* 0x000000a200a27308 */ /* 0x000e620000000800 */
[----:B------:R-:W-:Y:S01]  /*cf70*/  F2FP.BF16.F32.PACK_AB R210, R189, R210 ;  /* 0x000000d2bdd2723e */ /* 0x000fe200000010ff */
[C---:B------:R-:W-:Y:S01]  /*cf80*/  FADD.FTZ R163, R177.reuse, R176 ;  /* 0x000000b0b1a37221 */ /* 0x040fe20000010000 */
[----:B----4-:R-:W-:Y:S01]  /*cf90*/  FADD.FTZ R154, R168, R157 ;  /* 0x0000009da89a7221 */ /* 0x010fe20000010000 */
[----:B------:R-:W-:-:S02]  /*cfa0*/  F2FP.BF16.F32.PACK_AB R204, R177, R204 ;  /* 0x000000ccb1cc723e */ /* 0x000fc400000010ff */
[----:B------:R-:W-:Y:S01]  /*cfb0*/  FADD.FTZ R166, R206, R163 ;  /* 0x000000a3cea67221 */ /* 0x000fe20000010000 */
[----:B-----5:R-:W-:Y:S01]  /*cfc0*/  FADD.FTZ R157, R207, R154 ;  /* 0x0000009acf9d7221 */ /* 0x020fe20000010000 */
[----:B------:R-:W-:Y:S01]  /*cfd0*/  MUFU.EX2 R156, R156 ;  /* 0x0000009c009c7308 */ /* 0x000fe20000000800 */
[----:B------:R-:W-:Y:S01]  /*cfe0*/  F2FP.BF16.F32.PACK_AB R205, R168, R205 ;  /* 0x000000cda8cd723e */ /* 0x000fe200000010ff */
[C---:B------:R-:W-:Y:S01]  /*cff0*/  FADD.FTZ R159, R185.reuse, R166 ;  /* 0x000000a6b99f7221 */ /* 0x040fe20000010000 */
[----:B------:R-:W-:Y:S01]  /*d000*/  FADD.FTZ R166, R172, R157 ;  /* 0x0000009daca67221 */ /* 0x000fe20000010000 */
[----:B------:R-:W-:Y:S02]  /*d010*/  F2FP.BF16.F32.PACK_AB R206, R185, R206 ;  /* 0x000000ceb9ce723e */ /* 0x000fe400000010ff */
[----:B------:R-:W-:Y:S01]  /*d020*/  FADD.FTZ R176, R200, R159 ;  /* 0x0000009fc8b07221 */ /* 0x000fe20000010000 */
[----:B------:R-:W-:Y:S01]  /*d030*/  FADD.FTZ R157, R201, R166 ;  /* 0x000000a6c99d7221 */ /* 0x000fe20000010000 */
[----:B------:R-:W2:Y:S01]  /*d040*/  MUFU.EX2 R154, R167 ;  /* 0x000000a7009a7308 */ /* 0x000ea20000000800 */
[----:B-1----:R-:W-:Y:S01]  /*d050*/  F2FP.BF16.F32.PACK_AB R197, R162, R5 ;  /* 0x00000005a2c5723e */ /* 0x002fe200000010ff */
[----:B------:R-:W-:Y:S01]  /*d060*/  FADD.FTZ R159, R169, R176 ;  /* 0x000000b0a99f7221 */ /* 0x000fe20000010000 */
        /* <DEDUP_REMOVED lines=10> */
[----:B------:R-:W-:Y:S01]  /*d110*/  F2FP.BF16.F32.PACK_AB R202, R173, R202 ;  /* 0x000000caadca723e */ /* 0x000fe200000010ff */
[----:B-1----:R-:W-:-:S02]  /*d120*/  FADD.FTZ R17, R5, R160 ;  /* 0x000000a005117221 */ /* 0x002fc40000010000 */
[C---:B------:R-:W-:Y:S01]  /*d130*/  FADD.FTZ R157, R181.reuse, R164 ;  /* 0x000000a4b59d7221 */ /* 0x040fe20000010000 */
[----:B------:R-:W-:Y:S01]  /*d140*/  F2FP.BF16.F32.PACK_AB R203, R174, R203 ;  /* 0x000000cbaecb723e */ /* 0x000fe200000010ff */
[----:B------:R-:W-:Y:S02]  /*d150*/  FADD.FTZ R160, R162, R17 ;  /* 0x00000011a2a07221 */ /* 0x000fe40000010000 */
[----:B------:R-:W-:Y:S01]  /*d160*/  FADD.FTZ R164, R198, R157 ;  /* 0x0000009dc6a47221 */ /* 0x000fe20000010000 */
[----:B------:R-:W-:Y:S01]  /*d170*/  F2FP.BF16.F32.PACK_AB R196, R181, R196 ;  /* 0x000000c4b5c4723e */ /* 0x000fe200000010ff */
[----:B------:R-:W-:Y:S02]  /*d180*/  FADD.FTZ R17, R199, R160 ;  /* 0x000000a0c7117221 */ /* 0x000fe40000010000 */
[----:B------:R-:W-:Y:S01]  /*d190*/  FADD.FTZ R164, R161, R164 ;  /* 0x000000a4a1a47221 */ /* 0x000fe20000010000 */
[C---:B--2---:R-:W-:Y:S01]  /*d1a0*/  F2FP.BF16.F32.PACK_AB R199, R154.reuse, R199 ;  /* 0x000000c79ac7723e */ /* 0x044fe200000010ff */
[----:B------:R-:W-:-:S02]  /*d1b0*/  FADD.FTZ R17, R154, R17 ;  /* 0x000000119a117221 */ /* 0x000fc40000010000 */
[----:B------:R-:W-:Y:S01]  /*d1c0*/  FADD.FTZ R5, R21, R164 ;  /* 0x000000a415057221 */ /* 0x000fe20000010000 */
[----:B------:R-:W-:Y:S01]  /*d1d0*/  F2FP.BF16.F32.PACK_AB R198, R161, R198 ;  /* 0x000000c6a1c6723e */ /* 0x000fe200000010ff */
[----:B----4-:R-:W-:Y:S02]  /*d1e0*/  FADD.FTZ R17, R166, R17 ;  /* 0x00000011a6117221 */ /* 0x010fe40000010000 */
[----:B------:R-:W-:Y:S01]  /*d1f0*/  FADD.FTZ R154, R152, R5 ;  /* 0x00000005989a7221 */ /* 0x000fe20000010000 */
[C---:B------:R-:W-:Y:S01]  /*d200*/  F2FP.BF16.F32.PACK_AB R193, R155.reuse, R166 ;  /* 0x000000a69bc1723e */ /* 0x040fe200000010ff */
[----:B------:R-:W-:Y:S02]  /*d210*/  FADD.FTZ R17, R155, R17 ;  /* 0x000000119b117221 */ /* 0x000fe40000010000 */
[----:B------:R-:W-:Y:S01]  /*d220*/  FADD.FTZ R5, R153, R154 ;  /* 0x0000009a99057221 */ /* 0x000fe20000010000 */
[----:B------:R-:W-:Y:S01]  /*d230*/  F2FP.BF16.F32.PACK_AB R195, R156, R158 ;  /* 0x0000009e9cc3723e */ /* 0x000fe200000010ff */
[----:B------:R-:W-:-:S02]  /*d240*/  FADD.FTZ R21, R158, R17 ;  /* 0x000000119e157221 */ /* 0x000fc40000010000 */
[----:B------:R-:W-:Y:S01]  /*d250*/  FADD.FTZ R17, R20, R5 ;  /* 0x0000000514117221 */ /* 0x000fe20000010000 */
[----:B------:R-:W-:Y:S02]  /*d260*/  IMAD.MOV.U32 R20, RZ, RZ, R3 ;  /* 0x000000ffff147224 */ /* 0x000fe400078e0003 */
[----:B------:R-:W-:Y:S01]  /*d270*/  FADD.FTZ R5, R156, R21 ;  /* 0x000000159c057221 */ /* 0x000fe20000010000 */
[----:B------:R-:W-:Y:S01]  /*d280*/  MOV R21, R4 ;  /* 0x0000000400157202 */ /* 0x000fe20000000f00 */
[----:B---3--:R-:W-:Y:S06]  /*d290*/  @P2 BRA `(.L_x_1972) ;  /* 0xffffffc400542947 */ /* 0x008fec000383ffff */
.L_x_1963:
        /* <DEDUP_REMOVED lines=131> */
.L_x_1973:
[----:B------:R-:W-:Y:S01]  /*dad0*/  R2UR UR6, R16 ;  /* 0x00000000100672ca */ /* 0x000fe200000e0000 */
[----:B------:R-:W-:-:S12]  /*dae0*/  ULEA UR5, UR46, UR60, 0x3 ;  /* 0x0000003c2e057291 */ /* 0x000fd8000f8e183f */
[----:B------:R-:W-:-:S05]  /*daf0*/  IMAD.U32 R0, RZ, RZ, UR6 ;  /* 0x00000006ff007e24 */ /* 0x000fca000f8e00ff */
[----:B------:R-:W-:-:S04]  /*db00*/  SHF.L.U32 R0, R0, 0x1f, RZ ;  /* 0x0000001f00007819 */ /* 0x000fc800000006ff */
[----:B------:R1:W2:Y:S01]  /*db10*/  SYNCS.PHASECHK.TRANS64.TRYWAIT P2, [UR5+0x38850], R0 ;  /* 0x03885000ff0075a7 */ /* 0x0002a20008040145 */
[----:B------:R-:W-:Y:S05]  /*db20*/  @!P0 BRA `(.L_x_1974) ;  /* 0x0000000000048947 */ /* 0x000fea0003800000 */
[----:B------:R-:W-:Y:S01]  /*db30*/  BPT.TRAP 0x1 ;  /* 0x000000040000795c */ /* 0x000fe20000300000 */
.L_x_1974:
[----:B--2---:R-:W-:Y:S05]  /*db40*/  @P2 BRA `(.L_x_1975) ;  /* 0x0000000000082947 */ /* 0x004fea0003800000 */
[----:B------:R-:W2:Y:S02]  /*db50*/  SYNCS.PHASECHK.TRANS64.TRYWAIT P0, [UR5+0x38850], R0 ;  /* 0x03885000ff0075a7 */ /* 0x000ea40008000145 */
[----:B--2---:R-:W-:Y:S05]  /*db60*/  @!P0 BRA `(.L_x_1976) ;  /* 0x0000005c006c8947 */ /* 0x004fea0003800000 */
.L_x_1975:
[----:B------:R-:W-:Y:S01]  /*db70*/  UIADD3 UR60, UR60, 0x400, URZ ;  /* 0x000004003c3c7890 */ /* 0x000fe2000fffe03f */
[----:B------:R-:W-:Y:S01]  /*db80*/  WARPGROUP.ARRIVE ;  /* 0x00000000000079c5 */ /* 0x000fe20000000000 */
[----:B------:R-:W-:Y:S01]  /*db90*/  UMOV UR7, 0x40000040 ;  /* 0x4000004000077882 */ /* 0x000fe20000000000 */
[----:B------:R-:W-:Y:S01]  /*dba0*/  UMOV UR11, 0x40000040 ;  /* 0x40000040000b7882 */ /* 0x000fe20000000000 */
[----:B------:R-:W-:Y:S01]  /*dbb0*/  USHF.R.U32.HI UR60, URZ, 0x4, UR60 ;  /* 0x000000043f3c7899 */ /* 0x000fe2000801163c */
[----:B------:R-:W3:Y:S01]  /*dbc0*/  SHFL.BFLY PT, R2, R5, 0x2, 0x1f ;  /* 0x0c401f0005027f89 */ /* 0x000ee200000e0000 */
[----:B------:R-:W-:Y:S01]  /*dbd0*/  R2UR UR12, R219 ;  /* 0x00000000db0c72ca */ /* 0x000fe200000e0000 */
[----:B------:R-:W-:Y:S01]  /*dbe0*/  IMAD.U32 R12, RZ, RZ, UR5 ;  /* 0x00000005ff0c7e24 */ /* 0x000fe2000f8e00ff */
[----:B------:R-:W-:Y:S01]  /*dbf0*/  ULOP3.LUT UR60, UR60, 0x3fff, URZ, 0xc0, !UPT ;  /* 0x00003fff3c3c7892 */ /* 0x000fe2000f8ec03f */
[----:B-12---:R-:W1:Y:S01]  /*dc00*/  SHFL.BFLY PT, R0, R17, 0x2, 0x1f ;  /* 0x0c401f0011007f89 */ /* 0x006e6200000e0000 */
[----:B------:R-:W-:-:S02]  /*dc10*/  R2UR UR9, R16 ;  /* 0x00000000100972ca */ /* 0x000fc400000e0000 */
[----:B------:R-:W-:Y:S01]  /*dc20*/  ULOP3.LUT UR6, UR60, 0x2800000, URZ, 0xfc, !UPT ;  /* 0x028000003c067892 */ /* 0x000fe2000f8efc3f */
[----:B------:R-:W-:-:S03]  /*dc30*/  MOV R13, UR4 ;  /* 0x00000004000d7c02 */ /* 0x000fc60008000f00 */
[----:B------:R-:W-:Y:S02]  /*dc40*/  UIMAD UR6, UR46, 0xa00, UR6 ;  /* 0x00000a002e0678a4 */ /* 0x000fe4000f8e0206 */
[----:B------:R-:W-:Y:S02]  /*dc50*/  UIADD3 UR46, UR46, 0x1, URZ ;  /* 0x000000012e2e7890 */ /* 0x000fe4000fffe03f */
[----:B------:R-:W-:Y:S02]  /*dc60*/  UIADD3 UR8, UR6, 0x80, URZ ;  /* 0x0000008006087890 */ /* 0x000fe4000fffe03f */
[----:B------:R-:W-:Y:S02]  /*dc70*/  UISETP.NE.AND UP0, UPT, UR46, 0x2, UPT ;  /* 0x000000022e00788c */ /* 0x000fe4000bf05270 */
[----:B------:R-:W-:Y:S01]  /*dc80*/  UIADD3 UR12, UR12, 0x1, URZ ;  /* 0x000000010c0c7890 */ /* 0x000fe2000fffe03f */
[----:B------:R-:W-:Y:S01]  /*dc90*/  HGMMA.64x256x16.F32.BF16 R24, R208, gdesc[UR4].tnspB, R24, gsb0 ;  /* 0x43e00004d0187df0 */ /* 0x000fe20008001818 */
[----:B------:R-:W-:Y:S01]  /*dca0*/  UMOV UR7, 0x40000040 ;  /* 0x4000004000077882 */ /* 0x000fe20000000000 */
[----:B------:R-:W-:Y:S01]  /*dcb0*/  UMOV UR10, UR8 ;  /* 0x00000008000a7c82 */ /* 0x000fe20008000000 */
[----:B------:R-:W-:Y:S01]  /*dcc0*/  UIADD3 UR8, UR6, 0x100, URZ ;  /* 0x0000010006087890 */ /* 0x000fe2000fffe03f */
[----:B---3--:R-:W-:Y:S01]  /*dcd0*/  FADD.FTZ R2, R2, R5 ;  /* 0x0000000502027221 */ /* 0x008fe20000010000 */
[----:B------:R-:W-:Y:S01]  /*dce0*/  MOV R5, RZ ;  /* 0x000000ff00057202 */ /* 0x000fe20000000f00 */
[----:B------:R-:W-:Y:S01]  /*dcf0*/  IMAD.U32 R219, RZ, RZ, UR12 ;  /* 0x0000000cffdb7e24 */ /* 0x000fe2000f8e00ff */
[----:B------:R-:W-:Y:S01]  /*dd00*/  USEL UR46, UR46, URZ, UP0 ;  /* 0x0000003f2e2e7287 */ /* 0x000fe20008000000 */
[----:B-1----:R-:W-:Y:S01]  /*dd10*/  FADD.FTZ R0, R0, R17 ;  /* 0x0000001100007221 */ /* 0x002fe20000010000 */
[----:B------:R-:W1:Y:S04]  /*dd20*/  SHFL.BFLY PT, R9, R2, 0x1, 0x1f ;  /* 0x0c201f0002097f89 */ /* 0x000e6800000e0000 */
[----:B------:R-:W2:Y:S01]  /*dd30*/  SHFL.BFLY PT, R7, R0, 0x1, 0x1f ;  /* 0x0c201f0000077f89 */ /* 0x000ea200000e0000 */
[----:B-1----:R-:W-:Y:S01]  /*dd40*/  FADD.FTZ R11, R2, R9 ;  /* 0x00000009020b7221 */ /* 0x002fe20000010000 */
[----:B------:R-:W-:Y:S01]  /*dd50*/  IMAD.U32 R9, RZ, RZ, UR4 ;  /* 0x00000004ff097e24 */ /* 0x000fe2000f8e00ff */
[----:B------:R-:W-:Y:S01]  /*dd60*/  USEL UR4, URZ, 0x1, UP0 ;  /* 0x000000013f047887 */ /* 0x000fe20008000000 */
[----:B------:R-:W-:-:S02]  /*dd70*/  IMAD.MOV.U32 R2, RZ, RZ, -0x800000 ;  /* 0xff800000ff027424 */ /* 0x000fc400078e00ff */
[----:B--2---:R-:W-:Y:S01]  /*dd80*/  FADD.FTZ R10, R0, R7 ;  /* 0x00000007000a7221 */ /* 0x004fe20000010000 */
[----:B------:R-:W-:Y:S01]  /*dd90*/  FSETP.NE.FTZ.AND P2, PT, R11, RZ, PT ;  /* 0x000000ff0b00720b */ /* 0x000fe20003f55000 */
[----:B------:R-:W-:Y:S01]  /*dda0*/  IMAD.MOV.U32 R7, RZ, RZ, RZ ;  /* 0x000000ffff077224 */ /* 0x000fe200078e00ff */
[----:B------:R-:W-:Y:S01]  /*ddb0*/  ULOP3.LUT UR9, UR9, UR4, URZ, 0x3c, !UPT ;  /* 0x0000000409097292 */ /* 0x000fe2000f8e3c3f */
[----:B------:R-:W-:Y:S01]  /*ddc0*/  IMAD.MOV.U32 R0, RZ, RZ, -0x800000 ;  /* 0xff800000ff007424 */ /* 0x000fe200078e00ff */
[----:B------:R-:W-:-:S04]  /*ddd0*/  FSETP.NE.FTZ.AND P0, PT, R10, RZ, PT ;  /* 0x000000ff0a00720b */ /* 0x000fc80003f15000 */
[----:B------:R-:W-:-:S05]  /*dde0*/  IMAD.U32 R16, RZ, RZ, UR9 ;  /* 0x00000009ff107e24 */ /* 0x000fca000f8e00ff */
[----:B------:R-:W1:Y:S01]  /*ddf0*/  @P2 MUFU.LG2 R8, R11 ;  /* 0x0000000b00082308 */ /* 0x000e620000000c00 */
[----:B------:R-:W-:-:S03]  /*de00*/  @P2 FMUL.FTZ R13, R13, 0.69314718246459960938 ;  /* 0x3f3172180d0d2820 */ /* 0x000fc60000410000 */
[----:B------:R-:W-:-:S04]  /*de10*/  @P0 FMUL.FTZ R9, R9, 0.69314718246459960938 ;  /* 0x3f31721809090820 */ /* 0x000fc80000410000 */
[----:B------:R-:W-:Y:S08]  /*de20*/  @P2 MUFU.RCP R5, R11 ;  /* 0x0000000b00052308 */ /* 0x000ff00000001000 */
[----:B------:R-:W2:Y:S01]  /*de30*/  @P0 MUFU.LG2 R6, R10 ;  /* 0x0000000a00060308 */ /* 0x000ea20000000c00 */
[----:B-1----:R-:W-:-:S04]  /*de40*/  @P2 FMUL.FTZ R8, R8, 0.69314718246459960938 ;  /* 0x3f31721808082820 */ /* 0x002fc80000410000 */
[----:B------:R-:W-:-:S03]  /*de50*/  @P2 FFMA.FTZ R2, R13, R3, R8 ;  /* 0x000000030d022223 */ /* 0x000fc60000010008 */
[----:B------:R1:W3:Y:S02]  /*de60*/  @P0 MUFU.RCP R7, R10 ;  /* 0x0000000a00070308 */ /* 0x0002e40000001000 */
[----:B-1----:R-:W-:Y:S01]  /*de70*/  @!P1 IADD3 R10, R12, 0x38860, RZ ;  /* 0x000388600c0a9810 */ /* 0x002fe20007ffe0ff */
[----:B--2---:R-:W-:-:S03]  /*de80*/  @P0 FMUL.FTZ R6, R6, 0.69314718246459960938 ;  /* 0x3f31721806060820 */ /* 0x004fc60000410000 */
[----:B------:R-:W-:Y:S01]  /*de90*/  @!P1 PRMT R3, RZ, 0x654, R10 ;  /* 0x00000654ff039816 */ /* 0x000fe2000000000a */
[----:B------:R-:W-:Y:S01]  /*dea0*/  @P0 FFMA.FTZ R0, R9, R4, R6 ;  /* 0x0000000409000223 */ /* 0x000fe20000010006 */
[----:B------:R-:W-:Y:S01]  /*deb0*/  PLOP3.LUT P0, PT, PT, PT, PT, 0x8, 0x0 ;  /* 0x000000000000781c */ /* 0x000fe20003f0e170 */
        /* <DEDUP_REMOVED lines=18> */
[----:B------:R-:W-:-:S15]  /*dfe0*/  WARPGROUP.ARRIVE ;  /* 0x00000000000079c5 */ /* 0x000fde0000000000 */
[----:B------:R-:W-:-:S08]  /*dff0*/  NOP ;  /* 0x0000000000007918 */ /* 0x000fd00000000000 */
[----:B------:R-:W-:Y:S03]  /*e000*/  HGMMA.64x256x16.F32.BF16 R24, R192, gdesc[UR4].tnspB, R24, gsb0 ;  /* 0x43e00004c0187df0 */ /* 0x000fe60008001818 */
[----:B------:R-:W-:Y:S02]  /*e010*/  WARPGROUP.DEPBAR.LE gsb0, 0x0 ;  /* 0x00008000000079c5 */ /* 0x000fe40000010000 */
[-C--:B------:R-:W-:Y:S01]  /*e020*/  FMUL.FTZ R163, R83, R5.reuse ;  /* 0x0000000553a37220 */ /* 0x080fe20000410000 */
[-C--:B------:R-:W-:Y:S01]  /*e030*/  FMUL.FTZ R83, R86, R5.reuse ;  /* 0x0000000556537220 */ /* 0x080fe20000410000 */
[-C--:B------:R-:W-:Y:S01]  /*e040*/  FMUL.FTZ R86, R87, R5.reuse ;  /* 0x0000000557567220 */ /* 0x080fe20000410000 */
[-C--:B------:R-:W-:Y:S01]  /*e050*/  FMUL.FTZ R87, R91, R5.reuse ;  /* 0x000000055b577220 */ /* 0x080fe20000410000 */
[-C--:B------:R-:W-:Y:S01]  /*e060*/  FMUL.FTZ R91, R94, R5.reuse ;  /* 0x000000055e5b7220 */ /* 0x080fe20000410000 */
[----:B------:R-:W-:Y:S01]  /*e070*/  FMUL.FTZ R94, R95, R5 ;  /* 0x000000055f5e7220 */ /* 0x000fe20000410000 */
[-C--:B---3--:R-:W-:Y:S01]  /*e080*/  FMUL.FTZ R4, R24, R7.reuse ;  /* 0x0000000718047220 */ /* 0x088fe20000410000 */
        /* <DEDUP_REMOVED lines=122> */
.L_x_1946:
        /* <DEDUP_REMOVED lines=9> */
[----:B------:R-:W-:Y:S01]  /*e8c0*/  BAR.SYNC.DEFER_BLOCKING 0x1, 0x100 ;  /* 0x0044000000007b1d */ /* 0x000fe20000010000 */
[C---:B------:R-:W-:Y:S01]  /*e8d0*/  IADD3 R31, P3, R22.reuse, 0x4000, RZ ;  /* 0x00004000161f7810 */ /* 0x040fe20007f7e0ff */
[----:B------:R-:W-:Y:S01]  /*e8e0*/  USHF.R.S32.HI UR5, URZ, 0x1f, UR43 ;  /* 0x0000001f3f057899 */ /* 0x000fe2000801142b */
[----:B------:R-:W-:Y:S02]  /*e8f0*/  LOP3.LUT R26, R27, 0x380, RZ, 0xc0, !PT ;  /* 0x000003801b1a7812 */ /* 0x000fe400078ec0ff */
[C---:B------:R-:W-:Y:S01]  /*e900*/  IADD3 R19, P6, R22.reuse, 0x20, RZ ;  /* 0x0000002016137810 */ /* 0x040fe20007fde0ff */
[----:B------:R-:W-:Y:S01]  /*e910*/  ULDC UR10, c[0x0][0xa88] ;  /* 0x0002a200000a7ab9 */ /* 0x000fe20000000800 */
[----:B------:R-:W-:Y:S01]  /*e920*/  IADD3 R21, P5, R22, 0x40, RZ ;  /* 0x0000004016157810 */ /* 0x000fe20007fbe0ff */
[----:B------:R-:W-:Y:S01]  /*e930*/  ULDC.64 UR6, c[0x0][0xb70] ;  /* 0x0002dc0000067ab9 */ /* 0x000fe20000000a00 */
[----:B------:R-:W-:Y:S01]  /*e940*/  LOP3.LUT R30, R31, 0x380, RZ, 0xc0, !PT ;  /* 0x000003801f1e7812 */ /* 0x000fe200078ec0ff */
[----:B------:R-:W-:Y:S01]  /*e950*/  UIMAD UR5, UR5, UR6, URZ ;  /* 0x00000006050572a4 */ /* 0x000fe2000f8e023f */
[----:B------:R-:W-:Y:S01]  /*e960*/  SHF.R.U64 R26, R26, 0x3, RZ ;  /* 0x000000031a1a7819 */ /* 0x000fe200000012ff */
[----:B------:R-:W-:Y:S01]  /*e970*/  UIMAD.WIDE.U32 UR8, UR43, UR6, URZ ;  /* 0x000000062b0872a5 */ /* 0x000fe2000f8e003f */
[----:B------:R-:W-:Y:S01]  /*e980*/  LOP3.LUT R18, R19, 0x380, RZ, 0xc0, !PT ;  /* 0x0000038013127812 */ /* 0x000fe200078ec0ff */
[----:B------:R-:W-:Y:S01]  /*e990*/  UIMAD UR5, UR43, UR7, UR5 ;  /* 0x000000072b0572a4 */ /* 0x000fe2000f8e0205 */
[----:B------:R-:W-:Y:S01]  /*e9a0*/  IADD3 R35, P2, R22, 0x4020, RZ ;  /* 0x0000402016237810 */ /* 0x000fe20007f5e0ff */
[----:B------:R-:W-:Y:S01]  /*e9b0*/  ULDC.64 UR12, c[0x0][0x208] ;  /* 0x00008200000c7ab9 */ /* 0x000fe20000000a00 */
[----:B------:R-:W-:Y:S01]  /*e9c0*/  LOP3.LUT R20, R21, 0x380, RZ, 0xc0, !PT ;  /* 0x0000038015147812 */ /* 0x000fe200078ec0ff */
[----:B------:R-:W-:Y:S01]  /*e9d0*/  UIADD3 UR5, UR9, UR5, URZ ;  /* 0x0000000509057290 */ /* 0x000fe2000fffe03f */
[----:B------:R-:W-:Y:S01]  /*e9e0*/  SHF.R.U64 R30, R30, 0x3, RZ ;  /* 0x000000031e1e7819 */ /* 0x000fe200000012ff */
[----:B------:R-:W-:Y:S01]  /*e9f0*/  ULDC.64 UR6, c[0x0][0xb40] ;  /* 0x0002d00000067ab9 */ /* 0x000fe20000000a00 */
[----:B------:R-:W-:Y:S01]  /*ea00*/  LOP3.LUT R26, R26, R27, RZ, 0x3c, !PT ;  /* 0x0000001b1a1a7212 */ /* 0x000fe200078e3cff */
[----:B------:R-:W-:Y:S01]  /*ea10*/  IMAD.X R27, RZ, RZ, R23, P4 ;  /* 0x000000ffff1b7224 */ /* 0x000fe200020e0617 */
[----:B------:R-:W-:-:S02]  /*ea20*/  SHF.R.U64 R18, R18, 0x3, RZ ;  /* 0x0000000312127819 */ /* 0x000fc400000012ff */
[----:B------:R-:W-:Y:S02]  /*ea30*/  LOP3.LUT R34, R35, 0x380, RZ, 0xc0, !PT ;  /* 0x0000038023227812 */ /* 0x000fe400078ec0ff */
[----:B------:R-:W-:Y:S02]  /*ea40*/  SHF.R.U64 R20, R20, 0x3, RZ ;  /* 0x0000000314147819 */ /* 0x000fe400000012ff */
[----:B------:R-:W-:Y:S02]  /*ea50*/  IADD3 R47, P4, R22, 0x8000, RZ ;  /* 0x00008000162f7810 */ /* 0x000fe40007f9e0ff */
[----:B------:R-:W-:Y:S01]  /*ea60*/  LOP3.LUT R30, R30, R31, RZ, 0x3c, !PT ;  /* 0x0000001f1e1e7212 */ /* 0x000fe200078e3cff */
[--C-:B------:R-:W-:Y:S01]  /*ea70*/  IMAD.X R31, RZ, RZ, R23.reuse, P3 ;  /* 0x000000ffff1f7224 */ /* 0x100fe200018e0617 */
[----:B------:R-:W-:Y:S02]  /*ea80*/  IADD3 R103, R215, UR42, RZ ;  /* 0x0000002ad7677c10 */ /* 0x000fe4000fffe0ff */
[----:B------:R-:W-:Y:S01]  /*ea90*/  LOP3.LUT R18, R18, R19, RZ, 0x3c, !PT ;  /* 0x0000001312127212 */ /* 0x000fe200078e3cff */
[----:B------:R-:W-:Y:S01]  /*eaa0*/  IMAD.X R19, RZ, RZ, R23, P6 ;  /* 0x000000ffff137224 */ /* 0x000fe200030e0617 */
[----:B------:R-:W-:Y:S01]  /*eab0*/  SHF.R.U64 R34, R34, 0x3, RZ ;  /* 0x0000000322227819 */ /* 0x000fe200000012ff */
[----:B------:R-:W-:Y:S01]  /*eac0*/  VIADD R5, R103, 0x8 ;  /* 0x0000000867057836 */ /* 0x000fe20000000000 */
[----:B------:R-:W-:-:S02]  /*ead0*/  IADD3 R51, P3, R22, 0x8020, RZ ;  /* 0x0000802016337810 */ /* 0x000fc40007f7e0ff */
[----:B------:R-:W-:Y:S02]  /*eae0*/  LOP3.LUT R20, R20, R21, RZ, 0x3c, !PT ;  /* 0x0000001514147212 */ /* 0x000fe400078e3cff */
[----:B------:R-:W-:Y:S02]  /*eaf0*/  LOP3.LUT R46, R47, 0x380, RZ, 0xc0, !PT ;  /* 0x000003802f2e7812 */ /* 0x000fe400078ec0ff */
[C---:B------:R-:W-:Y:S02]  /*eb00*/  IADD3 R39, P6, R22.reuse, 0x4040, RZ ;  /* 0x0000404016277810 */ /* 0x040fe40007fde0ff */
[----:B------:R-:W-:Y:S02]  /*eb10*/  IADD3.X R21, RZ, R23, RZ, P5, !PT ;  /* 0x00000017ff157210 */ /* 0x000fe40002ffe4ff */
[----:B------:R-:W-:Y:S02]  /*eb20*/  IADD3 R43, P5, R22, 0x4060, RZ ;  /* 0x00004060162b7810 */ /* 0x000fe40007fbe0ff */
[----:B------:R-:W-:-:S02]  /*eb30*/  LOP3.LUT R34, R34, R35, RZ, 0x3c, !PT ;  /* 0x0000002322227212 */ /* 0x000fc400078e3cff */
[----:B------:R-:W-:Y:S02]  /*eb40*/  LOP3.LUT R67, R22, 0x380, RZ, 0xc0, !PT ;  /* 0x0000038016437812 */ /* 0x000fe400078ec0ff */
[----:B------:R-:W-:Y:S02]  /*eb50*/  LOP3.LUT R50, R51, 0x380, RZ, 0xc0, !PT ;  /* 0x0000038033327812 */ /* 0x000fe400078ec0ff */
[----:B------:R-:W-:Y:S02]  /*eb60*/  LOP3.LUT P0, RZ, R220, 0x3, RZ, 0xc0, !PT ;  /* 0x00000003dcff7812 */ /* 0x000fe4000780c0ff */
[----:B------:R-:W-:Y:S02]  /*eb70*/  SHF.R.U64 R46, R46, 0x3, RZ ;  /* 0x000000032e2e7819 */ /* 0x000fe400000012ff */
[----:B------:R-:W-:Y:S02]  /*eb80*/  IADD3.X R35, RZ, R23, RZ, P2, !PT ;  /* 0x00000017ff237210 */ /* 0x000fe400017fe4ff */
[----:B------:R-:W-:-:S02]  /*eb90*/  LOP3.LUT R38, R39, 0x380, RZ, 0xc0, !PT ;  /* 0x0000038027267812 */ /* 0x000fc400078ec0ff */
[----:B------:R-:W-:Y:S02]  /*eba0*/  IADD3 R55, P2, R22, 0x8040, RZ ;  /* 0x0000804016377810 */ /* 0x000fe40007f5e0ff */
[----:B------:R-:W-:Y:S02]  /*ebb0*/  LOP3.LUT R42, R43, 0x380, RZ, 0xc0, !PT ;  /* 0x000003802b2a7812 */ /* 0x000fe400078ec0ff */
[----:B------:R-:W-:Y:S02]  /*ebc0*/  SHF.R.U64 R67, R67, 0x3, RZ ;  /* 0x0000000343437819 */ /* 0x000fe400000012ff */
[----:B------:R-:W-:Y:S02]  /*ebd0*/  SHF.R.U64 R50, R50, 0x3, RZ ;  /* 0x0000000332327819 */ /* 0x000fe400000012ff */
[----:B------:R-:W-:Y:S02]  /*ebe0*/  ISETP.GE.OR P1, PT, R5, UR10, P0 ;  /* 0x0000000a05007c0c */ /* 0x000fe40008726670 */
[----:B------:R-:W-:Y:S01]  /*ebf0*/  LOP3.LUT R46, R46, R47, RZ, 0x3c, !PT ;  /* 0x0000002f2e2e7212 */ /* 0x000fe200078e3cff */
[----:B------:R-:W-:Y:S01]  /*ec00*/  IMAD.X R47, RZ, RZ, R23, P4 ;  /* 0x000000ffff2f7224 */ /* 0x000fe200020e0617 */
[----:B------:R-:W-:-:S02]  /*ec10*/  SHF.R.U64 R38, R38, 0x3, RZ ;  /* 0x0000000326267819 */ /* 0x000fc400000012ff */
[----:B------:R-:W-:Y:S02]  /*ec20*/  LOP3.LUT R54, R55, 0x380, RZ, 0xc0, !PT ;  /* 0x0000038037367812 */ /* 0x000fe400078ec0ff */
[----:B------:R-:W-:Y:S02]  /*ec30*/  F2FP.BF16.F32.PACK_AB R5, R165, R162 ;  /* 0x000000a2a505723e */ /* 0x000fe400000010ff */
[----:B------:R-:W-:Y:S02]  /*ec40*/  SHF.R.U64 R42, R42, 0x3, RZ ;  /* 0x000000032a2a7819 */ /* 0x000fe400000012ff */
[----:B------:R-:W-:Y:S02]  /*ec50*/  IADD3 R75, P4, R22, 0xc020, RZ ;  /* 0x0000c020164b7810 */ /* 0x000fe40007f9e0ff */
[----:B------:R-:W-:Y:S02]  /*ec60*/  MOV R165, R20 ;  /* 0x0000001400a57202 */ /* 0x000fe40000000f00 */
[----:B------:R-:W-:Y:S01]  /*ec70*/  LOP3.LUT R66, R67, R22, RZ, 0x3c, !PT ;  /* 0x0000001643427212 */ /* 0x000fe200078e3cff */
[----:B------:R-:W1:Y:S01]  /*ec80*/  LDC.64 R20, c[0x0][0xb78] ;  /* 0x0002de00ff147b82 */ /* 0x000e620000000a00 */
[----:B------:R-:W-:Y:S01]  /*ec90*/  LOP3.LUT R50, R50, R51, RZ, 0x3c, !PT ;  /* 0x0000003332327212 */ /* 0x000fe200078e3cff */
[----:B------:R-:W-:Y:S01]  /*eca0*/  IMAD.X R51, RZ, RZ, R23, P3 ;  /* 0x000000ffff337224 */ /* 0x000fe200018e0617 */
[----:B------:R-:W-:-:S02]  /*ecb0*/  MOV R67, R23 ;  /* 0x0000001700437202 */ /* 0x000fc40000000f00 */
[----:B------:R-:W-:Y:S02]  /*ecc0*/  F2FP.BF16.F32.PACK_AB R4, R25, R4 ;  /* 0x000000041904723e */ /* 0x000fe400000010ff */
[----:B------:R-:W-:Y:S01]  /*ecd0*/  LOP3.LUT R38, R38, R39, RZ, 0x3c, !PT ;  /* 0x0000002726267212 */ /* 0x000fe200078e3cff */
[--C-:B------:R-:W-:Y:S01]  /*ece0*/  IMAD.X R39, RZ, RZ, R23.reuse, P6 ;  /* 0x000000ffff277224 */ /* 0x100fe200030e0617 */
[----:B------:R-:W-:Y:S02]  /*ecf0*/  SHF.R.U64 R54, R54, 0x3, RZ ;  /* 0x0000000336367819 */ /* 0x000fe400000012ff */
[----:B------:R-:W-:Y:S02]  /*ed00*/  IADD3 R25, P3, R22, 0xc040, RZ ;  /* 0x0000c04016197810 */ /* 0x000fe40007f7e0ff */
[----:B------:R-:W-:Y:S01]  /*ed10*/  LOP3.LUT R42, R42, R43, RZ, 0x3c, !PT ;  /* 0x0000002b2a2a7212 */ /* 0x000fe200078e3cff */
[----:B------:R-:W-:Y:S01]  /*ed20*/  IMAD.X R43, RZ, RZ, R23, P5 ;  /* 0x000000ffff2b7224 */ /* 0x000fe200028e0617 */
[----:B------:R-:W-:-:S02]  /*ed30*/  LOP3.LUT R74, R75, 0x380, RZ, 0xc0, !PT ;  /* 0x000003804b4a7812 */ /* 0x000fc400078ec0ff */
[C---:B------:R-:W-:Y:S02]  /*ed40*/  IADD3 R59, P6, R22.reuse, 0x8060, RZ ;  /* 0x00008060163b7810 */ /* 0x040fe40007fde0ff */
[----:B------:R-:W-:Y:S02]  /*ed50*/  IADD3 R63, P5, R22, 0xc000, RZ ;  /* 0x0000c000163f7810 */ /* 0x000fe40007fbe0ff */
[----:B------:R-:W-:Y:S02]  /*ed60*/  MOV R67, R66 ;  /* 0x0000004200437202 */ /* 0x000fe40000000f00 */
[----:B------:R-:W-:Y:S02]  /*ed70*/  LOP3.LUT R54, R54, R55, RZ, 0x3c, !PT ;  /* 0x0000003736367212 */ /* 0x000fe400078e3cff */
[----:B------:R-:W-:Y:S02]  /*ed80*/  LOP3.LUT R66, R25, 0x380, RZ, 0xc0, !PT ;  /* 0x0000038019427812 */ /* 0x000fe400078ec0ff */
[----:B------:R-:W-:-:S02]  /*ed90*/  F2FP.BF16.F32.PACK_AB R6, R29, R6 ;  /* 0x000000061d06723e */ /* 0x000fc400000010ff */
[----:B------:R-:W-:Y:S02]  /*eda0*/  F2FP.BF16.F32.PACK_AB R7, R164, R7 ;  /* 0x00000007a407723e */ /* 0x000fe400000010ff */
[----:B------:R-:W-:Y:S02]  /*edb0*/  IADD3.X R55, RZ, R23, RZ, P2, !PT ;  /* 0x00000017ff377210 */ /* 0x000fe400017fe4ff */
[----:B------:R-:W-:Y:S01]  /*edc0*/  SHF.R.U64 R74, R74, 0x3, RZ ;  /* 0x000000034a4a7819 */ /* 0x000fe200000012ff */
[----:B------:R2:W-:Y:S01]  /*edd0*/  STSM.16.M88.4 [R67], R4 ;  /* 0x0000000443007844 */ /* 0x0005e20000000200 */
[----:B------:R-:W-:Y:S02]  /*ede0*/  LOP3.LUT R58, R59, 0x380, RZ, 0xc0, !PT ;  /* 0x000003803b3a7812 */ /* 0x000fe400078ec0ff */
[----:B------:R-:W-:Y:S02]  /*edf0*/  IADD3 R71, P2, R22, 0xc060, RZ ;  /* 0x0000c06016477810 */ /* 0x000fe40007f5e0ff */
[----:B------:R-:W-:-:S02]  /*ee00*/  LOP3.LUT R62, R63, 0x380, RZ, 0xc0, !PT ;  /* 0x000003803f3e7812 */ /* 0x000fc400078ec0ff */
[----:B------:R-:W-:Y:S02]  /*ee10*/  SHF.R.U64 R66, R66, 0x3, RZ ;  /* 0x0000000342427819 */ /* 0x000fe400000012ff */
[----:B------:R-:W-:Y:S02]  /*ee20*/  LOP3.LUT R74, R74, R75, RZ, 0x3c, !PT ;  /* 0x0000004b4a4a7212 */ /* 0x000fe400078e3cff */
[----:B------:R-:W-:Y:S02]  /*ee30*/  SHF.R.U64 R58, R58, 0x3, RZ ;  /* 0x000000033a3a7819 */ /* 0x000fe400000012ff */
[----:B------:R-:W-:Y:S02]  /*ee40*/  LOP3.LUT R70, R71, 0x380, RZ, 0xc0, !PT ;  /* 0x0000038047467812 */ /* 0x000fe400078ec0ff */
[----:B------:R-:W-:Y:S01]  /*ee50*/  MOV R166, R18 ;  /* 0x0000001200a67202 */ /* 0x000fe20000000f00 */
[----:B------:R-:W-:Y:S01]  /*ee60*/  IMAD.U32 R19, RZ, RZ, UR9 ;  /* 0x00000009ff137e24 */ /* 0x000fe2000f8e00ff */
[----:B------:R-:W-:Y:S01]  /*ee70*/  IADD3.X R75, RZ, R23, RZ, P4, !PT ;  /* 0x00000017ff4b7210 */ /* 0x000fe200027fe4ff */
[----:B------:R-:W-:Y:S01]  /*ee80*/  IMAD.U32 R19, RZ, RZ, UR5 ;  /* 0x00000005ff137e24 */ /* 0x000fe2000f8e00ff */
[----:B--2---:R-:W-:Y:S01]  /*ee90*/  F2FP.BF16.F32.PACK_AB R4, R33, R32 ;  /* 0x000000202104723e */ /* 0x004fe200000010ff */
[----:B------:R-:W-:Y:S01]  /*eea0*/  USHF.R.S32.HI UR5, URZ, 0x1f, UR44 ;  /* 0x0000001f3f057899 */ /* 0x000fe2000801142c */
[----:B------:R-:W-:Y:S01]  /*eeb0*/  F2FP.BF16.F32.PACK_AB R5, R153, R56 ;  /* 0x000000389905723e */ /* 0x000fe200000010ff */
[----:B------:R-:W-:Y:S01]  /*eec0*/  IMAD.X R67, RZ, RZ, R23, P3 ;  /* 0x000000ffff437224 */ /* 0x000fe200018e0617 */
[----:B------:R-:W-:-:S02]  /*eed0*/  F2FP.BF16.F32.PACK_AB R6, R37, R36 ;  /* 0x000000242506723e */ /* 0x000fc400000010ff */
[----:B------:R-:W-:Y:S02]  /*eee0*/  F2FP.BF16.F32.PACK_AB R7, R155, R52 ;  /* 0x000000349b07723e */ /* 0x000fe400000010ff */
[----:B------:R-:W-:Y:S02]  /*eef0*/  SHF.R.U64 R62, R62, 0x3, RZ ;  /* 0x000000033e3e7819 */ /* 0x000fe400000012ff */
[----:B------:R-:W-:Y:S01]  /*ef00*/  F2FP.BF16.F32.PACK_AB R8, R41, R8 ;  /* 0x000000082908723e */ /* 0x000fe200000010ff */
[----:B------:R1:W-:Y:S01]  /*ef10*/  STSM.16.M88.4 [R166], R4 ;  /* 0x00000004a6007844 */ /* 0x0003e20000000200 */
[----:B------:R-:W-:Y:S02]  /*ef20*/  F2FP.BF16.F32.PACK_AB R9, R64, R9 ;  /* 0x000000094009723e */ /* 0x000fe400000010ff */
[----:B------:R-:W-:Y:S02]  /*ef30*/  F2FP.BF16.F32.PACK_AB R10, R45, R10 ;  /* 0x0000000a2d0a723e */ /* 0x000fe400000010ff */
[----:B------:R-:W-:-:S02]  /*ef40*/  F2FP.BF16.F32.PACK_AB R11, R152, R11 ;  /* 0x0000000b980b723e */ /* 0x000fc400000010ff */
[----:B------:R-:W-:Y:S02]  /*ef50*/  LOP3.LUT R66, R66, R25, RZ, 0x3c, !PT ;  /* 0x0000001942427212 */ /* 0x000fe400078e3cff */
[----:B------:R-:W-:Y:S01]  /*ef60*/  MOV R164, R26 ;  /* 0x0000001a00a47202 */ /* 0x000fe20000000f00 */
[----:B------:R-:W-:Y:S01]  /*ef70*/  STSM.16.M88.4 [R165], R8 ;  /* 0x00000008a5007844 */ /* 0x000fe20000000200 */
[----:B------:R-:W-:Y:S02]  /*ef80*/  F2FP.BF16.F32.PACK_AB R12, R49, R12 ;  /* 0x0000000c310c723e */ /* 0x000fe400000010ff */
[----:B------:R-:W-:Y:S02]  /*ef90*/  F2FP.BF16.F32.PACK_AB R13, R154, R13 ;  /* 0x0000000d9a0d723e */ /* 0x000fe400000010ff */
[----:B------:R-:W-:Y:S01]  /*efa0*/  F2FP.BF16.F32.PACK_AB R14, R53, R14 ;  /* 0x0000000e350e723e */ /* 0x000fe200000010ff */
[----:B-1----:R-:W-:Y:S01]  /*efb0*/  IMAD R4, R20, UR5, RZ ;  /* 0x0000000514047c24 */ /* 0x002fe2000f8e02ff */
[----:B------:R-:W-:-:S02]  /*efc0*/  F2FP.BF16.F32.PACK_AB R15, R156, R15 ;  /* 0x0000000f9c0f723e */ /* 0x000fc400000010ff */
[----:B------:R-:W-:Y:S01]  /*efd0*/  MOV R162, R30 ;  /* 0x0000001e00a27202 */ /* 0x000fe20000000f00 */
[----:B------:R-:W-:Y:S01]  /*efe0*/  IMAD R4, R21, UR44, R4 ;  /* 0x0000002c15047c24 */ /* 0x000fe2000f8e0204 */
[----:B------:R-:W-:Y:S01]  /*eff0*/  MOV R35, R34 ;  /* 0x0000002200237202 */ /* 0x000fe20000000f00 */
[----:B------:R-:W-:Y:S01]  /*f000*/  STSM.16.M88.4 [R164], R12 ;  /* 0x0000000ca4007844 */ /* 0x000fe20000000200 */
[----:B------:R-:W-:Y:S02]  /*f010*/  F2FP.BF16.F32.PACK_AB R24, R57, R24 ;  /* 0x000000183918723e */ /* 0x000fe400000010ff */
[----:B------:R-:W-:Y:S02]  /*f020*/  F2FP.BF16.F32.PACK_AB R25, R157, R48 ;  /* 0x000000309d19723e */ /* 0x000fe400000010ff */
[----:B------:R-:W-:Y:S02]  /*f030*/  F2FP.BF16.F32.PACK_AB R26, R61, R60 ;  /* 0x0000003c3d1a723e */ /* 0x000fe400000010ff */
[----:B------:R-:W-:-:S02]  /*f040*/  F2FP.BF16.F32.PACK_AB R27, R159, R44 ;  /* 0x0000002c9f1b723e */ /* 0x000fc400000010ff */
[----:B------:R-:W-:Y:S01]  /*f050*/  LOP3.LUT R58, R58, R59, RZ, 0x3c, !PT ;  /* 0x0000003b3a3a7212 */ /* 0x000fe200078e3cff */
[----:B------:R-:W-:Y:S01]  /*f060*/  IMAD.X R59, RZ, RZ, R23, P6 ;  /* 0x000000ffff3b7224 */ /* 0x000fe200030e0617 */
[----:B------:R-:W-:Y:S01]  /*f070*/  SHF.R.U64 R70, R70, 0x3, RZ ;  /* 0x0000000346467819 */ /* 0x000fe200000012ff */
[----:B------:R-:W-:Y:S01]  /*f080*/  STSM.16.M88.4 [R162], R24 ;  /* 0x00000018a2007844 */ /* 0x000fe20000000200 */
[----:B------:R-:W-:Y:S02]  /*f090*/  MOV R34, R74 ;  /* 0x0000004a00227202 */ /* 0x000fe40000000f00 */
[----:B------:R-:W-:Y:S02]  /*f0a0*/  F2FP.BF16.F32.PACK_AB R28, R65, R28 ;  /* 0x0000001c411c723e */ /* 0x000fe400000010ff */
[----:B------:R-:W-:Y:S02]  /*f0b0*/  F2FP.BF16.F32.PACK_AB R29, R161, R40 ;  /* 0x00000028a11d723e */ /* 0x000fe400000010ff */
[----:B------:R-:W-:-:S02]  /*f0c0*/  F2FP.BF16.F32.PACK_AB R30, R69, R68 ;  /* 0x00000044451e723e */ /* 0x000fc400000010ff */
[----:B------:R-:W-:Y:S02]  /*f0d0*/  F2FP.BF16.F32.PACK_AB R31, R158, R17 ;  /* 0x000000119e1f723e */ /* 0x000fe400000010ff */
[----:B------:R-:W-:Y:S02]  /*f0e0*/  F2FP.BF16.F32.PACK_AB R72, R73, R72 ;  /* 0x000000484948723e */ /* 0x000fe400000010ff */
[----:B------:R-:W-:Y:S01]  /*f0f0*/  F2FP.BF16.F32.PACK_AB R80, R81, R80 ;  /* 0x000000505150723e */ /* 0x000fe200000010ff */
[----:B------:R-:W-:Y:S01]  /*f100*/  STSM.16.M88.4 [R35], R28 ;  /* 0x0000001c23007844 */ /* 0x000fe20000000200 */
[----:B------:R-:W-:Y:S01]  /*f110*/  LOP3.LUT R62, R62, R63, RZ, 0x3c, !PT ;  /* 0x0000003f3e3e7212 */ /* 0x000fe200078e3cff */
[----:B------:R-:W-:Y:S01]  /*f120*/  IMAD.X R63, RZ, RZ, R23, P5 ;  /* 0x000000ffff3f7224 */ /* 0x000fe200028e0617 */
[----:B------:R-:W-:Y:S02]  /*f130*/  MOV R38, R38 ;  /* 0x0000002600267202 */ /* 0x000fe40000000f00 */
[----:B------:R-:W-:-:S02]  /*f140*/  F2FP.BF16.F32.PACK_AB R73, R160, R3 ;  /* 0x00000003a049723e */ /* 0x000fc400000010ff */
        /* <DEDUP_REMOVED lines=12> */
[----:B------:R-:W-:Y:S02]  /*f210*/  MOV R18, UR8 ;  /* 0x0000000800127c02 */ /* 0x000fe40008000f00 */
[----:B------:R-:W-:-:S02]  /*f220*/  F2FP.BF16.F32.PACK_AB R90, R93, R92 ;  /* 0x0000005c5d5a723e */ /* 0x000fc400000010ff */
[----:B------:R-:W-:Y:S01]  /*f230*/  F2FP.BF16.F32.PACK_AB R91, R94, R91 ;  /* 0x0000005b5e5b723e */ /* 0x000fe200000010ff */
[----:B------:R-:W-:Y:S01]  /*f240*/  IMAD.WIDE.U32 R18, R20, UR44, R18 ;  /* 0x0000002c14127c25 */ /* 0x000fe2000f8e0012 */
        /* <DEDUP_REMOVED lines=23> */
[----:B------:R-:W-:Y:S02]  /*f3c0*/  MOV R62, R62 ;  /* 0x0000003e003e7202 */ /* 0x000fe40000000f00 */
        /* <DEDUP_REMOVED lines=68> */
.L_x_1980:
[----:B------:R-:W-:Y:S05]  /*f810*/  BSYNC B0 ;  /* 0x0000000000007941 */ /* 0x000fea0003800000 */
.L_x_1979:
[----:B------:R-:W-:Y:S05]  /*f820*/  BRA `(.L_x_1978) ;  /* 0x0000000800947947 */ /* 0x000fea0003800000 */
.L_x_1977:
        /* <DEDUP_REMOVED lines=12> */
[----:B------:R-:W-:Y:S01]  /*f8f0*/  MOV R2, UR42 ;  /* 0x0000002a00027c02 */ /* 0x000fe20008000f00 */
[----:B------:R-:W-:-:S03]  /*f900*/  ULDC UR7, c[0x0][0xa88] ;  /* 0x0002a20000077ab9 */ /* 0x000fc60000000800 */
        /* <DEDUP_REMOVED lines=17> */
[----:B------:R-:W-:Y:S02]  /*fa20*/  LEA.HI.X R5, R2, UR9, R3, 0x2, P0 ;  /* 0x0000000902057c11 */ /* 0x000fe400080f1403 */
[----:B------:R-:W-:-:S05]  /*fa30*/  MOV R3, 0xff800000 ;  /* 0xff80000000037802 */ /* 0x000fca0000000f00 */
[----:B------:R1:W-:Y:S02]  /*fa40*/  STG.E desc[UR10][R4.64], R3 ;  /* 0x0000000304007986 */ /* 0x0003e4000c10190a */
.L_x_1982:
[----:B------:R-:W-:Y:S05]  /*fa50*/  BSYNC B0 ;  /* 0x0000000000007941 */ /* 0x000fea0003800000 */
.L_x_1981:
[----:B------:R-:W-:Y:S01]  /*fa60*/  R2UR UR7, R218 ;  /* 0x00000000da0772ca */ /* 0x000fe200000e0000 */
[----:B------:R-:W-:Y:S01]  /*fa70*/  ULDC UR5, c[0x0][0xa88] ;  /* 0x0002a20000057ab9 */ /* 0x000fe20000000800 */
[----:B-1----:R-:W-:Y:S01]  /*fa80*/  IMAD R3, R9, UR43, R8 ;  /* 0x0000002b09037c24 */ /* 0x002fe2000f8e0208 */
[----:B------:R-:W-:Y:S01]  /*fa90*/  UIADD3 UR42, -UR42, UR5, URZ ;  /* 0x000000052a2a7290 */ /* 0x000fe2000fffe13f */
[C---:B------:R-:W-:Y:S01]  /*faa0*/  VIADD R0, R216.reuse, 0x20 ;  /* 0x00000020d8007836 */ /* 0x040fe20000000000 */
[----:B------:R-:W-:Y:S01]  /*fab0*/  SHF.R.S32.HI R217, RZ, 0x1f, R216 ;  /* 0x0000001fffd97819 */ /* 0x000fe200000114d8 */
[C---:B------:R-:W-:Y:S01]  /*fac0*/  VIADD R2, R216.reuse, 0x40 ;  /* 0x00000040d8027836 */ /* 0x040fe20000000000 */
[----:B------:R-:W-:Y:S01]  /*fad0*/  IADD3 R7, R7, R3, RZ ;  /* 0x0000000307077210 */ /* 0x000fe20007ffe0ff */
[----:B------:R-:W-:Y:S01]  /*fae0*/  BSSY B0, `(.L_x_1983) ;  /* 0x0000024000007945 */ /* 0x000fe20003800000 */
        /* <DEDUP_REMOVED lines=8> */
[----:B--2---:R-:W-:-:S03]  /*fb70*/  VIADD R5, R14, UR5 ;  /* 0x000000050e057c36 */ /* 0x004fc60008000000 */
[----:B------:R-:W-:Y:S01]  /*fb80*/  IADD3 R11, R7, R3, RZ ;  /* 0x00000003070b7210 */ /* 0x000fe20007ffe0ff */
[----:B------:R-:W-:Y:S01]  /*fb90*/  IMAD.WIDE R4, R5, 0x80, R216 ;  /* 0x0000008005047825 */ /* 0x000fe200078e02d8 */
[----:B------:R-:W-:Y:S06]  /*fba0*/  @P2 BRA `(.L_x_1984) ;  /* 0x00000000005c2947 */ /* 0x000fec0003800000 */
[C---:B------:R-:W-:Y:S01]  /*fbb0*/  VIADD R2, R212.reuse, 0x80 ;  /* 0x00000080d4027836 */ /* 0x040fe20000000000 */
[----:B------:R-:W-:Y:S01]  /*fbc0*/  ULDC UR5, c[0x0][0xa8c] ;  /* 0x0002a30000057ab9 */ /* 0x000fe20000000800 */
[----:B------:R-:W-:Y:S01]  /*fbd0*/  VIADD R0, R212, 0x40 ;  /* 0x00000040d4007836 */ /* 0x000fe20000000000 */
[----:B------:R-:W-:Y:S01]  /*fbe0*/  ULDC.64 UR6, c[0x0][0xad8] ;  /* 0x0002b60000067ab9 */ /* 0x000fe20000000a00 */
[----:B------:R-:W-:Y:S01]  /*fbf0*/  IMAD.MOV.U32 R3, RZ, RZ, R11 ;  /* 0x000000ffff037224 */ /* 0x000fe200078e000b */
[----:B------:R-:W-:Y:S01]  /*fc00*/  ISETP.GE.AND P4, PT, R2, UR5, PT ;  /* 0x0000000502007c0c */ /* 0x000fe2000bf86270 */
[----:B------:R-:W-:Y:S01]  /*fc10*/  IMAD R9, R5, UR6, RZ ;  /* 0x0000000605097c24 */ /* 0x000fe2000f8e02ff */
[----:B------:R-:W-:Y:S01]  /*fc20*/  ISETP.GE.AND P3, PT, R0, UR5, PT ;  /* 0x0000000500007c0c */ /* 0x000fe2000bf66270 */
[----:B------:R-:W-:Y:S01]  /*fc30*/  IMAD.MOV.U32 R2, RZ, RZ, R6 ;  /* 0x000000ffff027224 */ /* 0x000fe200078e0006 */
[----:B------:R-:W-:Y:S01]  /*fc40*/  IADD3 R0, R212, 0xc0, RZ ;  /* 0x000000c0d4007810 */ /* 0x000fe20007ffe0ff */
[----:B------:R-:W-:Y:S01]  /*fc50*/  IMAD R9, R4, UR7, R9 ;  /* 0x0000000704097c24 */ /* 0x000fe2000f8e0209 */
[----:B------:R-:W-:Y:S01]  /*fc60*/  ISETP.GE.AND P2, PT, R212, UR5, PT ;  /* 0x00000005d4007c0c */ /* 0x000fe2000bf46270 */
[----:B------:R-:W-:Y:S01]  /*fc70*/  IMAD.WIDE.U32 R2, R4, UR6, R2 ;  /* 0x0000000604027c25 */ /* 0x000fe2000f8e0002 */
[----:B------:R-:W-:Y:S01]  /*fc80*/  ISETP.GE.AND P5, PT, R0, UR5, PT ;  /* 0x0000000500007c0c */ /* 0x000fe2000bfa6270 */
[----:B------:R-:W-:Y:S01]  /*fc90*/  ULDC.64 UR6, c[0x0][0xa80] ;  /* 0x0002a00000067ab9 */ /* 0x000fe20000000a00 */
[----:B------:R-:W-:Y:S01]  /*fca0*/  ULDC.64 UR8, c[0x0][0x208] ;  /* 0x0000820000087ab9 */ /* 0x000fe20000000a00 */
[----:B------:R-:W-:-:S02]  /*fcb0*/  LEA R12, P6, R2, UR6, 0x1 ;  /* 0x00000006020c7c11 */ /* 0x000fc4000f8c08ff */
[----:B------:R-:W-:-:S04]  /*fcc0*/  IADD3 R3, R3, R9, RZ ;  /* 0x0000000903037210 */ /* 0x000fc80007ffe0ff */
[----:B------:R-:W-:-:S05]  /*fcd0*/  LEA.HI.X R13, R2, UR7, R3, 0x1, P6 ;  /* 0x00000007020d7c11 */ /* 0x000fca000b0f0c03 */
[----:B------:R1:W-:Y:S04]  /*fce0*/  @!P2 STG.E.128 desc[UR8][R12.64], RZ ;  /* 0x000000ff0c00a986 */ /* 0x0003e8000c101d08 */
[----:B------:R1:W-:Y:S04]  /*fcf0*/  @!P3 STG.E.128 desc[UR8][R12.64+0x80], RZ ;  /* 0x000080ff0c00b986 */ /* 0x0003e8000c101d08 */
[----:B------:R1:W-:Y:S04]  /*fd00*/  @!P4 STG.E.128 desc[UR8][R12.64+0x100], RZ ;  /* 0x000100ff0c00c986 */ /* 0x0003e8000c101d08 */
[----:B------:R1:W-:Y:S02]  /*fd10*/  @!P5 STG.E.128 desc[UR8][R12.64+0x180], RZ ;  /* 0x000180ff0c00d986 */ /* 0x0003e4000c101d08 */
.L_x_1984:
[----:B------:R-:W-:Y:S05]  /*fd20*/  BSYNC B0 ;  /* 0x0000000000007941 */ /* 0x000fea0003800000 */
.L_x_1983:
[----:B------:R-:W-:Y:S01]  /*fd30*/  BSSY B0, `(.L_x_1985) ;  /* 0x000001c000007945 */ /* 0x000fe20003800000 */
[----:B------:R-:W-:-:S03]  /*fd40*/  ISETP.GE.AND P2, PT, R8, UR42, PT ;  /* 0x0000002a08007c0c */ /* 0x000fc6000bf46270 */
[----:B------:R-:W-:Y:S10]  /*fd50*/  @P0 BRA `(.L_x_1986) ;  /* 0x0000000000640947 */ /* 0x000ff40003800000 */
[----:B------:R-:W-:Y:S01]  /*fd60*/  IADD3 R9, P0, R4, 0x20, RZ ;  /* 0x0000002004097810 */ /* 0x000fe20007f1e0ff */
[C---:B------:R-:W-:Y:S01]  /*fd70*/  VIADD R3, R212.reuse, 0x80 ;  /* 0x00000080d4037836 */ /* 0x040fe20000000000 */
[----:B------:R-:W-:Y:S01]  /*fd80*/  ULDC UR5, c[0x0][0xa8c] ;  /* 0x0002a30000057ab9 */ /* 0x000fe20000000800 */
[C---:B------:R-:W-:Y:S01]  /*fd90*/  VIADD R2, R212.reuse, 0x40 ;  /* 0x00000040d4027836 */ /* 0x040fe20000000000 */
[----:B------:R-:W-:Y:S01]  /*fda0*/  IADD3.X R0, RZ, R5, RZ, P0, !PT ;  /* 0x00000005ff007210 */ /* 0x000fe200007fe4ff */
[----:B------:R-:W-:Y:S01]  /*fdb0*/  ULDC.64 UR6, c[0x0][0xad8] ;  /* 0x0002b60000067ab9 */ /* 0x000fe20000000a00 */
        /* <DEDUP_REMOVED lines=19> */
.L_x_1986:
[----:B------:R-:W-:Y:S05]  /*fef0*/  BSYNC B0 ;  /* 0x0000000000007941 */ /* 0x000fea0003800000 */
.L_x_1985:
        /* <DEDUP_REMOVED lines=27> */
.L_x_1988:
[----:B------:R-:W-:Y:S05]  /*100b0*/  BSYNC B0 ;  /* 0x0000000000007941 */ /* 0x000fea0003800000 */
.L_x_1987:
[----:B------:R-:W-:Y:S04]  /*100c0*/  BSSY B0, `(.L_x_1978) ;  /* 0x000001b000007945 */ /* 0x000fe80003800000 */
[----:B------:R-:W-:Y:S05]  /*100d0*/  @P2 BRA `(.L_x_1989) ;  /* 0x0000000000642947 */ /* 0x000fea0003800000 */
[----:B------:R-:W-:Y:S01]  /*100e0*/  IADD3 R7, P0, R4, 0x60, RZ ;  /* 0x0000006004077810 */ /* 0x000fe20007f1e0ff */
[----:B------:R-:W-:Y:S01]  /*100f0*/  VIADD R0, R212, 0x40 ;  /* 0x00000040d4007836 */ /* 0x000fe20000000000 */
[----:B------:R-:W-:Y:S01]  /*10100*/  ULDC UR5, c[0x0][0xa8c] ;  /* 0x0002a30000057ab9 */ /* 0x000fe20000000800 */
[----:B------:R-:W-:Y:S01]  /*10110*/  MOV R2, R6 ;  /* 0x0000000600027202 */ /* 0x000fe20000000f00 */
[----:B------:R-:W-:Y:S01]  /*10120*/  ULDC.64 UR6, c[0x0][0xad8] ;  /* 0x0002b60000067ab9 */ /* 0x000fe20000000a00 */
[----:B------:R-:W-:Y:S01]  /*10130*/  IADD3.X R4, RZ, R5, RZ, P0, !PT ;  /* 0x00000005ff047210 */ /* 0x000fe200007fe4ff */
[----:B------:R-:W-:Y:S01]  /*10140*/  IMAD.MOV.U32 R3, RZ, RZ, R11 ;  /* 0x000000ffff037224 */ /* 0x000fe200078e000b */
[----:B------:R-:W-:Y:S01]  /*10150*/  ISETP.GE.AND P2, PT, R0, UR5, PT ;  /* 0x0000000500007c0c */ /* 0x000fe2000bf46270 */
[C---:B------:R-:W-:Y:S01]  /*10160*/  VIADD R5, R212.reuse, 0x80 ;  /* 0x00000080d4057836 */ /* 0x040fe20000000000 */
[----:B------:R-:W-:Y:S01]  /*10170*/  ISETP.GE.AND P1, PT, R212, UR5, PT ;  /* 0x00000005d4007c0c */ /* 0x000fe2000bf26270 */
[----:B------:R-:W-:Y:S01]  /*10180*/  IMAD R4, R4, UR6, RZ ;  /* 0x0000000604047c24 */ /* 0x000fe2000f8e02ff */
[----:B------:R-:W-:Y:S01]  /*10190*/  ULDC.64 UR8, c[0x0][0x208] ;  /* 0x0000820000087ab9 */ /* 0x000fe20000000a00 */
[----:B------:R-:W-:Y:S01]  /*101a0*/  VIADD R0, R212, 0xc0 ;  /* 0x000000c0d4007836 */ /* 0x000fe20000000000 */
[----:B------:R-:W-:Y:S01]  /*101b0*/  ISETP.GE.AND P3, PT, R5, UR5, PT ;  /* 0x0000000505007c0c */ /* 0x000fe2000bf66270 */
[----:B------:R-:W-:-:S03]  /*101c0*/  IMAD.WIDE.U32 R2, R7, UR6, R2 ;  /* 0x0000000607027c25 */ /* 0x000fc6000f8e0002 */
[----:B------:R-:W-:Y:S01]  /*101d0*/  ISETP.GE.AND P4, PT, R0, UR5, PT ;  /* 0x0000000500007c0c */ /* 0x000fe2000bf86270 */
        /* <DEDUP_REMOVED lines=9> */
.L_x_1989:
[----:B------:R-:W-:Y:S05]  /*10270*/  BSYNC B0 ;  /* 0x0000000000007941 */ /* 0x000fea0003800000 */
.L_x_1978:
[----:B------:R-:W5:Y:S02]  /*10280*/  LDC R0, c[0x0][0xda8] ;  /* 0x00036a00ff007b82 */ /* 0x000f640000000800 */
[----:B-----5:R-:W-:-:S13]  /*10290*/  ISETP.LE.AND P0, PT, R0, UR4, PT ;  /* 0x0000000400007c0c */ /* 0x020fda000bf03270 */
[----:B------:R-:W-:Y:S05]  /*102a0*/  @!P0 BRA `(.L_x_1990) ;  /* 0xffffff0800cc8947 */ /* 0x000fea000383ffff */
[----:B------:R-:W-:Y:S05]  /*102b0*/  EXIT ;  /* 0x000000000000794d */ /* 0x000fea0003800000 */
.L_x_1942:
        /* <DEDUP_REMOVED lines=8> */
[----:B------:R-:W-:Y:S02]  /*10340*/  IMAD.MOV.U32 R17, RZ, RZ, 0x1 ;  /* 0x00000001ff117424 */ /* 0x000fe400078e00ff */
[----:B------:R-:W-:-:S04]  /*10350*/  IMAD.MOV.U32 R16, RZ, RZ, RZ ;  /* 0x000000ffff107224 */ /* 0x000fc800078e00ff */
[----:B------:R-:W1:Y:S02]  /*10360*/  LDC R0, c[0x0][0xda8] ;  /* 0x00036a00ff007b82 */ /* 0x000e640000000800 */
[----:B-1----:R-:W-:-:S13]  /*10370*/  ISETP.LE.AND P0, PT, R0, UR4, PT ;  /* 0x0000000400007c0c */ /* 0x002fda000bf03270 */
[----:B------:R-:W-:Y:S05]  /*10380*/  @P0 BRA `(.L_x_1991) ;  /* 0x0000003000000947 */ /* 0x000fea0003800000 */
[----:B------:R-:W1:Y:S01]  /*10390*/  S2R R2, SR_TID.X ;  /* 0x0000000000027919 */ /* 0x000e620000002100 */
[----:B------:R-:W-:Y:S01]  /*103a0*/  MOV R18, UR4 ;  /* 0x0000000400127c02 */ /* 0x000fe20008000f00 */
[----:B------:R-:W-:Y:S01]  /*103b0*/  IMAD.MOV.U32 R16, RZ, RZ, RZ ;  /* 0x000000ffff107224 */ /* 0x000fe200078e00ff */
[----:B------:R-:W-:Y:S01]  /*103c0*/  ULDC UR50, c[0x0][0xc] ;  /* 0x0000030000327ab9 */ /* 0x000fe20000000800 */
[----:B------:R-:W-:Y:S01]  /*103d0*/  IMAD.MOV.U32 R17, RZ, RZ, 0x1 ;  /* 0x00000001ff117424 */ /* 0x000fe200078e00ff */
[----:B------:R-:W-:Y:S01]  /*103e0*/  ULDC.64 UR42, c[0x0][0x198] ;  /* 0x00006600002a7ab9 */ /* 0x000fe20000000a00 */
[----:B------:R-:W-:Y:S01]  /*103f0*/  UMOV UR49, URZ ;  /* 0x0000003f00317c82 */ /* 0x000fe20008000000 */
[----:B-1----:R-:W-:-:S07]  /*10400*/  LOP3.LUT R19, R2, 0x1f, RZ, 0xc0, !PT ;  /* 0x0000001f02137812 */ /* 0x002fce00078ec0ff */
.L_x_2039:
        /* <DEDUP_REMOVED lines=21> */
.L_x_1992:
[----:B------:R-:W-:Y:S01]  /*10560*/  ULDC UR9, c[0x0][0xdc4] ;  /* 0x0003710000097ab9 */ /* 0x000fe20000000800 */
[----:B------:R-:W-:Y:S01]  /*10570*/  UMOV UR6, UR7 ;  /* 0x0000000700067c82 */ /* 0x000fe20008000000 */
[----:B------:R-:W-:-:S11]  /*10580*/  UISETP.NE.AND UP0, UPT, UR9, 0x1, UPT ;  /* 0x000000010900788c */ /* 0x000fd6000bf05270 */
[----:B------:R-:W-:Y:S02]  /*10590*/  @UP0 ULDC.64 UR10, c[0x0][0xdc8] ;  /* 0x00037200000a0ab9 */ /* 0x000fe40000000a00 */
[----:B------:R-:W-:-:S04]  /*105a0*/  UIMAD.WIDE.U32 UR4, UR7, UR10, URZ ;  /* 0x0000000a070472a5 */ /* 0x000fc8000f8e003f */
[----:B------:R-:W-:-:S04]  /*105b0*/  @UP0 USHF.R.U32.HI UR6, URZ, UR11, UR5 ;  /* 0x0000000b3f060299 */ /* 0x000fc80008011605 */
[----:B------:R-:W-:-:S12]  /*105c0*/  UIMAD UR4, UR6, UR9, URZ ;  /* 0x00000009060472a4 */ /* 0x000fd8000f8e023f */
.L_x_1993:
[----:B------:R-:W-:Y:S01]  /*105d0*/  ULDC.64 UR10, c[0x0][0x3f8] ;  /* 0x0000fe00000a7ab9 */ /* 0x000fe20000000a00 */
[----:B------:R-:W-:Y:S01]  /*105e0*/  ULOP3.LUT UR6, URZ, UR6, URZ, 0x33, !UPT ;  /* 0x000000063f067292 */ /* 0x000fe2000f8e333f */
[----:B------:R-:W-:Y:S01]  /*105f0*/  BSSY B6, `(.L_x_1994) ;  /* 0x00002ca000067945 */ /* 0x000fe20003800000 */
[----:B------:R-:W-:Y:S02]  /*10600*/  UISETP.NE.U32.AND UP0, UPT, UR10, URZ, UPT ;  /* 0x0000003f0a00728c */ /* 0x000fe4000bf05070 */
[----:B------:R-:W-:Y:S02]  /*10610*/  UIADD3 UR9, UR7, -UR4, URZ ;  /* 0x8000000407097290 */ /* 0x000fe4000fffe03f */
[----:B------:R-:W-:Y:S01]  /*10620*/  UISETP.NE.AND.EX UP0, UPT, UR11, URZ, UPT, UP0 ;  /* 0x0000003f0b00728c */ /* 0x000fe2000bf05300 */
[----:B------:R-:W-:Y:S01]  /*10630*/  ULDC UR4, c[0x0][0xdac] ;  /* 0x00036b0000047ab9 */ /* 0x000fe20000000800 */
[----:B------:R-:W-:Y:S01]  /*10640*/  ULDC UR5, c[0x0][0x404] ;  /* 0x0001010000057ab9 */ /* 0x000fe20000000800 */
[----:B------:R-:W-:Y:S01]  /*10650*/  UIADD3 UR6, UR6, UR4, URZ ;  /* 0x0000000406067290 */ /* 0x000fe2000fffe03f */
[----:B------:R-:W-:-:S02]  /*10660*/  ULDC UR7, c[0x0][0x2e0] ;  /* 0x0000b80000077ab9 */ /* 0x000fc40000000800 */
[----:B------:R-:W-:Y:S01]  /*10670*/  ULDC UR4, c[0x0][0x288] ;  /* 0x0000a20000047ab9 */ /* 0x000fe20000000800 */
[----:B------:R-:W-:Y:S02]  /*10680*/  USHF.L.U32 UR45, UR6, 0x7, URZ ;  /* 0x00000007062d7899 */ /* 0x000fe4000800063f */
[----:B------:R-:W-:Y:S02]  /*10690*/  USEL UR6, UR5, 0x1, UP0 ;  /* 0x0000000105067887 */ /* 0x000fe40008000000 */
[----:B------:R-:W-:Y:S02]  /*106a0*/  UIADD3 UR5, UR45, 0xcf, -UR4 ;  /* 0x000000cf2d057890 */ /* 0x000fe4000fffe804 */
[----:B------:R-:W-:Y:S02]  /*106b0*/  UIMAD UR4, UR6, UR7, 0x4f ;  /* 0x0000004f060474a4 */ /* 0x000fe4000f8e0207 */
[----:B------:R-:W-:Y:S02]  /*106c0*/  UIMAD UR6, UR6, UR7, UR5 ;  /* 0x00000007060672a4 */ /* 0x000fe4000f8e0205 */
[----:B------:R-:W-:Y:S01]  /*106d0*/  UIMAD.WIDE UR4, UR4, 0x66666667, URZ ;  /* 0x66666667040478a5 */ /* 0x000fe2000f8e023f */
[----:B------:R-:W-:Y:S01]  /*106e0*/  ULDC UR10, c[0x0][0xdc4] ;  /* 0x00037100000a7ab9 */ /* 0x000fe20000000800 */
[----:B------:R-:W-:-:S02]  /*106f0*/  UIMAD.WIDE UR6, UR6, 0x66666667, URZ ;  /* 0x66666667060678a5 */ /* 0x000fc4000f8e023f */
[----:B------:R-:W-:Y:S02]  /*10700*/  UIMAD UR10, UR8, UR10, UR9 ;  /* 0x0000000a080a72a4 */ /* 0x000fe4000f8e0209 */
[----:B------:R-:W-:Y:S01]  /*10710*/  USHF.R.U32.HI UR6, URZ, 0x1f, UR7 ;  /* 0x0000001f3f067899 */ /* 0x000fe20008011607 */
[----:B------:R-:W-:Y:S01]  /*10720*/  UMOV UR8, UR5 ;  /* 0x0000000500087c82 */ /* 0x000fe20008000000 */
[----:B------:R-:W-:Y:S01]  /*10730*/  ULDC UR11, c[0x0][0xdb8] ;  /* 0x00036e00000b7ab9 */ /* 0x000fe20000000800 */
[----:B------:R-:W-:Y:S02]  /*10740*/  USHF.R.U32.HI UR9, URZ, 0x1f, UR8 ;  /* 0x0000001f3f097899 */ /* 0x000fe40008011608 */
[----:B------:R-:W-:Y:S02]  /*10750*/  ULEA.HI.SX32 UR6, UR7, UR6, 0x1b ;  /* 0x0000000607067291 */ /* 0x000fe4000f8fda3f */
[----:B------:R-:W-:Y:S02]  /*10760*/  ULEA.HI.SX32 UR9, UR8, UR9, 0x1b ;  /* 0x0000000908097291 */ /* 0x000fe4000f8fda3f */
[----:B------:R-:W-:-:S02]  /*10770*/  UISETP.NE.AND UP1, UPT, UR11, 0x1, UPT ;  /* 0x000000010b00788c */ /* 0x000fc4000bf25270 */
[----:B------:R-:W-:Y:S01]  /*10780*/  UISETP.LT.AND UP0, UPT, UR9, UR6, UPT ;  /* 0x000000060900728c */ /* 0x000fe2000bf01270 */
[----:B------:R-:W-:-:S03]  /*10790*/  UMOV UR47, UR10 ;  /* 0x0000000a002f7c82 */ /* 0x000fc60008000000 */
[----:B------:R-:W-:-:S05]  /*107a0*/  USEL UR41, UR9, UR6, UP0 ;  /* 0x0000000609297287 */ /* 0x000fca0008000000 */
[----:B------:R-:W-:Y:S01]  /*107b0*/  @UP1 ULDC UR12, c[0x0][0xdbc] ;  /* 0x00036f00000c1ab9 */ /* 0x000fe20000000800 */
[----:B------:R-:W-:Y:S01]  /*107c0*/  ISETP.LT.AND P0, PT, RZ, UR41, PT ;  /* 0x00000029ff007c0c */ /* 0x000fe2000bf01270 */
[----:B------:R-:W-:Y:S01]  /*107d0*/  UIMAD.WIDE.U32 UR4, UR10, UR12, URZ ;  /* 0x0000000c0a0472a5 */ /* 0x000fe2000f8e003f */
[----:B------:R-:W-:-:S03]  /*107e0*/  @UP1 ULDC UR7, c[0x0][0xdc0] ;  /* 0x0003700000071ab9 */ /* 0x000fc60000000800 */
[----:B------:R-:W-:-:S04]  /*107f0*/  @UP1 USHF.R.U32.HI UR47, URZ, UR7, UR5 ;  /* 0x000000073f2f1299 */ /* 0x000fc80008011605 */
[----:B------:R-:W-:-:S04]  /*10800*/  UIADD3 UR46, -UR47, URZ, URZ ;  /* 0x0000003f2f2e7290 */ /* 0x000fc8000fffe13f */
[----:B------:R-:W-:Y:S01]  /*10810*/  UIMAD UR46, UR11, UR46, UR10 ;  /* 0x0000002e0b2e72a4 */ /* 0x000fe2000f8e020a */
[----:B------:R-:W-:Y:S11]  /*10820*/  @P0 BRA `(.L_x_1995) ;  /* 0x0000000000440947 */ /* 0x000ff60003800000 */
[----:B------:R-:W-:Y:S02]  /*10830*/  ISETP.NE.AND P0, PT, R19, RZ, PT ;  /* 0x000000ff1300720c */ /* 0x000fe40003f05270 */
[----:B------:R-:W-:-:S11]  /*10840*/  MOV R13, R18 ;  /* 0x00000012000d7202 */ /* 0x000fd60000000f00 */
        /* <DEDUP_REMOVED lines=15> */
.L_x_1995:
        /* <DEDUP_REMOVED lines=23> */
.L_x_1997:
        /* <DEDUP_REMOVED lines=20> */
.L_x_1999:
        /* <DEDUP_REMOVED lines=16> */
.L_x_1998:
[----:B------:R-:W-:Y:S01]  /*10cf0*/  ULDC.64 UR4, c[0x0][0x9f8] ;  /* 0x00027e0000047ab9 */ /* 0x000fe20000000a00 */
[----:B------:R-:W-:Y:S01]  /*10d00*/  IMAD.U32 R5, RZ, RZ, UR47 ;  /* 0x0000002fff057e24 */ /* 0x000fe2000f8e00ff */
[----:B------:R-:W-:Y:S01]  /*10d10*/  ISETP.NE.U32.AND P0, PT, RZ, UR4, PT ;  /* 0x00000004ff007c0c */ /* 0x000fe2000bf05070 */
[----:B------:R-:W-:Y:S01]  /*10d20*/  IMAD.U32 R0, RZ, RZ, UR47 ;  /* 0x0000002fff007e24 */ /* 0x000fe2000f8e00ff */
[----:B------:R-:W-:Y:S01]  /*10d30*/  ULDC.64 UR6, c[0x0][0x208] ;  /* 0x0000820000067ab9 */ /* 0x000fe20000000a00 */
[----:B------:R-:W1:Y:S01]  /*10d40*/  LDC R4, c[0x0][0x428] ;  /* 0x00010a00ff047b82 */ /* 0x000e620000000800 */
[----:B------:R-:W-:-:S13]  /*10d50*/  ISETP.NE.AND.EX P0, PT, RZ, UR5, PT, P0 ;  /* 0x00000005ff007c0c */ /* 0x000fda000bf05300 */
[----:B------:R-:W2:Y:S02]  /*10d60*/  @P0 LDC.64 R2, c[0x0][0x9f8] ;  /* 0x00027e00ff020b82 */ /* 0x000ea40000000a00 */
[----:B--2---:R-:W-:-:S05]  /*10d70*/  @P0 IMAD.WIDE R2, R5, 0x4, R2 ;  /* 0x0000000405020825 */ /* 0x004fca00078e0202 */
[----:B------:R2:W3:Y:S01]  /*10d80*/  @P0 LDG.E R0, desc[UR6][R2.64] ;  /* 0x0000000602000981 */ /* 0x0004e2000c1e1900 */
[----:B-1----:R-:W-:Y:S01]  /*10d90*/  ISETP.NE.AND P0, PT, R4, 0x1, PT ;  /* 0x000000010400780c */ /* 0x002fe20003f05270 */
[----:B------:R-:W-:Y:S01]  /*10da0*/  UMOV UR44, URZ ;  /* 0x0000003f002c7c82 */ /* 0x000fe20008000000 */
[----:B------:R-:W-:Y:S01]  /*10db0*/  ISETP.NE.AND P1, PT, R19, RZ, PT ;  /* 0x000000ff1300720c */ /* 0x000fe20003f25270 */
[----:B------:R-:W-:Y:S01]  /*10dc0*/  UMOV UR8, 0x40 ;  /* 0x0000004000087882 */ /* 0x000fe20000000000 */
[----:B------:R-:W-:Y:S01]  /*10dd0*/  MOV R4, UR46 ;  /* 0x0000002e00047c02 */ /* 0x000fe20008000f00 */
[----:B------:R-:W-:Y:S01]  /*10de0*/  UMOV UR9, UR45 ;  /* 0x0000002d00097c82 */ /* 0x000fe20008000000 */
[----:B------:R-:W-:Y:S01]  /*10df0*/  UMOV UR10, UR46 ;  /* 0x0000002e000a7c82 */ /* 0x000fe20008000000 */
[----:B------:R-:W-:Y:S01]  /*10e00*/  UMOV UR11, UR47 ;  /* 0x0000002f000b7c82 */ /* 0x000fe20008000000 */
[----:B------:R-:W-:Y:S01]  /*10e10*/  UMOV UR12, 0x80 ;  /* 0x00000080000c7882 */ /* 0x000fe20000000000 */
[----:B--2---:R-:W1:Y:S01]  /*10e20*/  LDC.64 R2, c[0x0][0x3f8] ;  /* 0x0000fe00ff027b82 */ /* 0x004e620000000a00 */
[----:B------:R-:W-:Y:S01]  /*10e30*/  UMOV UR13, UR45 ;  /* 0x0000002d000d7c82 */ /* 0x000fe20008000000 */
[----:B------:R-:W-:Y:S01]  /*10e40*/  UMOV UR14, UR46 ;  /* 0x0000002e000e7c82 */ /* 0x000fe20008000000 */
[----:B------:R-:W-:Y:S01]  /*10e50*/  UMOV UR15, UR47 ;  /* 0x0000002f000f7c82 */ /* 0x000fe20008000000 */
[----:B------:R-:W-:Y:S01]  /*10e60*/  UMOV UR16, 0xc0 ;  /* 0x000000c000107882 */ /* 0x000fe20000000000 */
[----:B------:R-:W-:Y:S01]  /*10e70*/  UMOV UR17, UR45 ;  /* 0x0000002d00117c82 */ /* 0x000fe20008000000 */
[----:B------:R-:W-:Y:S01]  /*10e80*/  VOTEU.ALL UP1, P1 ;  /* 0x00000000003f7886 */ /* 0x000fe20000820000 */
[----:B------:R-:W-:Y:S01]  /*10e90*/  UMOV UR18, UR46 ;  /* 0x0000002e00127c82 */ /* 0x000fe20008000000 */
[----:B------:R-:W2:Y:S01]  /*10ea0*/  @P0 LDC R5, c[0x0][0x42c] ;  /* 0x00010b00ff050b82 */ /* 0x000ea20000000800 */
[----:B------:R-:W-:Y:S01]  /*10eb0*/  UMOV UR19, UR47 ;  /* 0x0000002f00137c82 */ /* 0x000fe20008000000 */
[----:B------:R-:W-:Y:S01]  /*10ec0*/  UMOV UR6, 0xffffffff ;  /* 0xffffffff00067882 */ /* 0x000fe20000000000 */
[----:B------:R-:W-:-:S04]  /*10ed0*/  @!UP1 UIADD3 UR4, UP0, UR42, 0x270, URZ ;  /* 0x000002702a049890 */ /* 0x000fc8000ff1e03f */
[----:B------:R-:W-:Y:S01]  /*10ee0*/  @!UP1 UIADD3.X UR5, URZ, UR43, URZ, UP0, !UPT ;  /* 0x0000002b3f059290 */ /* 0x000fe200087fe43f */
[----:B------:R-:W4:Y:S08]  /*10ef0*/  @P0 LDC R6, c[0x0][0x430] ;  /* 0x00010c00ff060b82 */ /* 0x000f300000000800 */
[----:B------:R1:W-:Y:S01]  /*10f00*/  @!UP1 UTMAPF.L2.4D [UR44], [UR4] ;  /* 0x0000002c040095b8 */ /* 0x0003e20008018000 */
[----:B--2---:R-:W-:Y:S01]  /*10f10*/  @P0 IMAD.HI.U32 R5, R5, UR46, RZ ;  /* 0x0000002e05050c27 */ /* 0x004fe2000f8e00ff */
[----:B------:R2:W-:Y:S04]  /*10f20*/  @!UP1 UTMAPF.L2.4D [UR8], [UR4] ;  /* 0x00000008040095b8 */ /* 0x0005e80008018000 */
[----:B----4-:R-:W-:Y:S01]  /*10f30*/  @P0 SHF.R.U32.HI R4, RZ, R6, R5 ;  /* 0x00000006ff040219 */ /* 0x010fe20000011605 */
[----:B------:R2:W-:Y:S01]  /*10f40*/  @!UP1 UTMAPF.L2.4D [UR12], [UR4] ;  /* 0x0000000c040095b8 */ /* 0x0005e20008018000 */
[----:B-1----:R-:W-:Y:S01]  /*10f50*/  ISETP.NE.U32.AND P0, PT, R2, RZ, PT ;  /* 0x000000ff0200720c */ /* 0x002fe20003f05070 */
[----:B------:R-:W-:-:S03]  /*10f60*/  IMAD.U32 R5, RZ, RZ, UR41 ;  /* 0x00000029ff057e24 */ /* 0x000fc6000f8e00ff */
[----:B------:R-:W-:Y:S01]  /*10f70*/  ISETP.NE.AND.EX P0, PT, R3, RZ, PT, P0 ;  /* 0x000000ff0300720c */ /* 0x000fe20003f05300 */
[----:B------:R-:W-:Y:S01]  /*10f80*/  VIADD R5, R5, 0xffffffff ;  /* 0xffffffff05057836 */ /* 0x000fe20000000000 */
[----:B------:R2:W-:Y:S02]  /*10f90*/  @!UP1 UTMAPF.L2.4D [UR16], [UR4] ;  /* 0x00000010040095b8 */ /* 0x0005e40008018000 */
[----:B---3--:R-:W-:Y:S01]  /*10fa0*/  SEL R6, R0, RZ, !P0 ;  /* 0x000000ff00067207 */ /* 0x008fe20004000000 */
[----:B--2---:R-:W-:Y:S08]  /*10fb0*/  BRA.DIV UR6, `(.L_x_2000) ;  /* 0x0000002a06707947 */ /* 0x004ff0000b800000 */
.L_x_2051:
[----:B------:R-:W-:Y:S01]  /*10fc0*/  UMOV UR4, 0xffffffff ;  /* 0xffffffff00047882 */ /* 0x000fe20000000000 */
[----:B------:R-:W-:Y:S02]  /*10fd0*/  SHF.R.S32.HI R12, RZ, 0x1f, R0 ;  /* 0x0000001fff0c7819 */ /* 0x000fe40000011400 */
[----:B------:R-:W-:Y:S05]  /*10fe0*/  BRA.DIV UR4, `(.L_x_2001) ;  /* 0x0000002a04907947 */ /* 0x000fea000b800000 */
[----:B------:R-:W-:-:S13]  /*10ff0*/  ELECT P6, URZ, PT ;  /* 0x00000000003f782f */ /* 0x000fda00038c0000 */
.L_x_2054:
[----:B------:R-:W-:Y:S05]  /*11000*/  @!P6 BRA `(.L_x_2002) ;  /* 0x000000040004e947 */ /* 0x000fea0003800000 */
[----:B------:R-:W-:Y:S01]  /*11010*/  MOV R6, R0 ;  /* 0x0000000000067202 */ /* 0x000fe20000000f00 */
        /* <DEDUP_REMOVED lines=11> */
[--C-:B------:R-:W-:Y:S01]  /*110d0*/  SHF.R.S32.HI R7, RZ, 0x1f, R10.reuse ;  /* 0x0000001fff077819 */ /* 0x100fe2000001140a */
[----:B------:R-:W-:-:S04]  /*110e0*/  IMAD.MOV.U32 R6, RZ, RZ, R10 ;  /* 0x000000ffff067224 */ /* 0x000fc800078e000a */
[----:B------:R-:W-:-:S05]  /*110f0*/  IMAD.WIDE.U32 R6, R0, UR4, R6 ;  /* 0x0000000400067c25 */ /* 0x000fca000f8e0006 */
[----:B------:R-:W-:Y:S02]  /*11100*/  IADD3 R7, R7, R9, RZ ;  /* 0x0000000907077210 */ /* 0x000fe40007ffe0ff */
[----:B------:R-:W-:-:S04]  /*11110*/  LEA R8, P2, R6, R2, 0x2 ;  /* 0x0000000206087211 */ /* 0x000fc800078410ff */
[----:B------:R-:W-:-:S05]  /*11120*/  LEA.HI.X R9, R6, R3, R7, 0x2, P2 ;  /* 0x0000000306097211 */ /* 0x000fca00010f1407 */
[----:B------:R1:W5:Y:S01]  /*11130*/  LDG.E R6, desc[UR6][R8.64] ;  /* 0x0000000608067981 */ /* 0x000362000c1e1900 */
[----:B------:R-:W-:-:S04]  /*11140*/  IMAD.MOV R10, RZ, RZ, -R10 ;  /* 0x000000ffff0a7224 */ /* 0x000fc800078e0a0a */
[----:B------:R-:W-:-:S07]  /*11150*/  IMAD R5, R11, R10, R5 ;  /* 0x0000000a0b057224 */ /* 0x000fce00078e0205 */
.L_x_2003:
[----:B------:R-:W2:Y:S01]  /*11160*/  S2R R7, SR_TID.X ;  /* 0x0000000000077919 */ /* 0x000ea20000002100 */
[----:B-1----:R-:W-:Y:S02]  /*11170*/  LEA R8, R16, UR40, 0x3 ;  /* 0x0000002810087c11 */ /* 0x002fe4000f8e18ff */
[----:B--2---:R-:W-:Y:S02]  /*11180*/  LOP3.LUT R9, R7, 0x7f, RZ, 0xc0, !PT ;  /* 0x0000007f07097812 */ /* 0x004fe400078ec0ff */
[----:B------:R-:W-:Y:S02]  /*11190*/  SHF.L.U32 R7, R17, 0x1f, RZ ;  /* 0x0000001f11077819 */ /* 0x000fe400000006ff */
[----:B------:R-:W-:Y:S02]  /*111a0*/  ISETP.NE.AND P3, PT, R9, RZ, PT ;  /* 0x000000ff0900720c */ /* 0x000fe40003f65270 */
[----:B------:R-:W1:Y:S02]  /*111b0*/  SYNCS.PHASECHK.TRANS64.TRYWAIT P2, [R8+URZ+0x38840], R7 ;  /* 0x03884007080075a7 */ /* 0x000e64000804017f */
[----:B-1----:R-:W-:Y:S09]  /*111c0*/  @!P2 BRA `(.L_x_2004) ;  /* 0x000000280038a947 */ /* 0x002ff20003800000 */
.L_x_2055:
[----:B------:R-:W-:Y:S05]  /*111d0*/  @P3 BRA `(.L_x_2005) ;  /* 0x0000000000143947 */ /* 0x000fea0003800000 */
[----:B------:R-:W-:Y:S01]  /*111e0*/  ISETP.NE.AND P2, PT, R19, RZ, PT ;  /* 0x000000ff1300720c */ /* 0x000fe20003f45270 */
[----:B-1----:R-:W-:-:S04]  /*111f0*/  IMAD.MOV.U32 R7, RZ, RZ, 0xa000 ;  /* 0x0000a000ff077424 */ /* 0x002fc800078e00ff */
[----:B------:R2:W-:Y:S08]  /*11200*/  SYNCS.ARRIVE.TRANS64 RZ, [R8+URZ+0x38830], R7 ;  /* 0x0388300708ff79a7 */ /* 0x0005f0000800003f */
[----:B------:R-:W-:Y:S05]  /*11210*/  @!P2 BRA `(.L_x_2005) ;  /* 0x000000000004a947 */ /* 0x000fea0003800000 */
[----:B------:R-:W-:Y:S01]  /*11220*/  BPT.TRAP 0x1 ;  /* 0x000000040000795c */ /* 0x000fe20000300000 */
.L_x_2005:
        /* <DEDUP_REMOVED lines=11> */
[----:B------:R-:W-:Y:S02]  /*112e0*/  UIMAD UR14, UR14, 0xa000, UR40 ;  /* 0x0000a0000e0e78a4 */ /* 0x000fe4000f8e0228 */
[----:B------:R-:W-:Y:S02]  /*112f0*/  UIADD3 UR9, UR9, 0x38830, URZ ;  /* 0x0003883009097890 */ /* 0x000fe4000fffe03f */
[----:B------:R-:W-:Y:S02]  /*11300*/  UIMAD UR11, UR11, 0x50, URZ ;  /* 0x000000500b0b78a4 */ /* 0x000fe4000f8e023f */
[----:B------:R-:W-:Y:S02]  /*11310*/  UIADD3 UR8, UR14, 0x24400, URZ ;  /* 0x000244000e087890 */ /* 0x000fe4000fffe03f */
[----:B------:R-:W-:Y:S02]  /*11320*/  UIADD3 UR15, UR14, 0x26c00, URZ ;  /* 0x00026c000e0f7890 */ /* 0x000fe4000fffe03f */
[----:B------:R-:W-:-:S02]  /*11330*/  UIADD3 UR17, UR14, 0x29400, URZ ;  /* 0x000294000e117890 */ /* 0x000fc4000fffe03f */
[----:B------:R-:W-:-:S03]  /*11340*/  UIADD3 UR18, UR14, 0x2bc00, URZ ;  /* 0x0002bc000e127890 */ /* 0x000fc6000fffe03f */
[----:B------:R3:W-:Y:S01]  /*11350*/  UTMALDG.4D [UR8], [UR4], desc[UR6] ;  /* 0x00000608040075b4 */ /* 0x0007e20008019000 */
[----:B------:R-:W-:Y:S01]  /*11360*/  UMOV UR14, 0x80 ;  /* 0x00000080000e7882 */ /* 0x000fe20000000000 */
[----:B---3--:R-:W-:Y:S01]  /*11370*/  UMOV UR8, UR15 ;  /* 0x0000000f00087c82 */ /* 0x008fe20008000000 */
[----:B------:R-:W-:Y:S02]  /*11380*/  UMOV UR10, UR16 ;  /* 0x00000010000a7c82 */ /* 0x000fe40008000000 */
        /* <DEDUP_REMOVED lines=9> */
.L_x_2002:
        /* <DEDUP_REMOVED lines=9> */
[----:B-12---:R-:W-:Y:S01]  /*114b0*/  @P2 MOV R7, 0x10000 ;  /* 0x0001000000072802 */ /* 0x006fe20000000f00 */
        /* <DEDUP_REMOVED lines=35> */
.L_x_2056:
[----:B------:R-:W-:-:S06]  /*116f0*/  UISETP.GE.AND UP0, UPT, UR41, 0x2, UPT ;  /* 0x000000022900788c */ /* 0x000fcc000bf06270 */
[----:B------:R-:W-:-:S13]  /*11700*/  PLOP3.LUT P2, PT, PT, PT, UP0, 0x80, 0x0 ;  /* 0x000000000000781c */ /* 0x000fda0003f4f008 */
[----:B------:R-:W-:Y:S05]  /*11710*/  @!P2 BRA `(.L_x_2007) ;  /* 0x0000001400c8a947 */ /* 0x000fea0003800000 */
[----:B------:R-:W-:Y:S02]  /*11720*/  ULOP3.LUT UR4, UR41, 0x1, URZ, 0xc0, !UPT ;  /* 0x0000000129047892 */ /* 0x000fe4000f8ec03f */
[----:B------:R-:W-:Y:S02]  /*11730*/  UIADD3 UR48, UR41, -0x2, URZ ;  /* 0xfffffffe29307890 */ /* 0x000fe4000fffe03f */
[----:B------:R-:W-:Y:S01]  /*11740*/  UISETP.NE.U32.AND UP0, UPT, UR4, 0x1, UPT ;  /* 0x000000010400788c */ /* 0x000fe2000bf05070 */
[----:B------:R-:W-:-:S03]  /*11750*/  ULDC.64 UR38, c[0x0][0x408] ;  /* 0x0001020000267ab9 */ /* 0x000fc60000000a00 */
[----:B-1----:R-:W-:Y:S02]  /*11760*/  IMAD.U32 R7, RZ, RZ, UR48 ;  /* 0x00000030ff077e24 */ /* 0x002fe4000f8e00ff */
[----:B------:R-:W-:-:S13]  /*11770*/  PLOP3.LUT P2, PT, PT, PT, UP0, 0x80, 0x0 ;  /* 0x000000000000781c */ /* 0x000fda0003f4f008 */
[----:B------:R-:W-:Y:S05]  /*11780*/  @!P2 BRA `(.L_x_2008) ;  /* 0x0000000400f0a947 */ /* 0x000fea0003800000 */
[----:B------:R-:W-:Y:S01]  /*11790*/  IADD3 R7, R16, 0x1, RZ ;  /* 0x0000000110077810 */ /* 0x000fe20007ffe0ff */
[----:B------:R-:W-:Y:S03]  /*117a0*/  BSSY B0, `(.L_x_2009) ;  /* 0x0000076000007945 */ /* 0x000fe60003800000 */
[----:B------:R-:W-:-:S04]  /*117b0*/  ISETP.NE.AND P2, PT, R7, 0x2, PT ;  /* 0x000000020700780c */ /* 0x000fc80003f45270 */
[----:B------:R-:W-:Y:S02]  /*117c0*/  SEL R10, RZ, 0x1, P2 ;  /* 0x00000001ff0a7807 */ /* 0x000fe40001000000 */
[----:B------:R-:W-:Y:S02]  /*117d0*/  SEL R7, R7, RZ, P2 ;  /* 0x000000ff07077207 */ /* 0x000fe40001000000 */
[----:B------:R-:W-:Y:S01]  /*117e0*/  LOP3.LUT R10, R17, R10, RZ, 0x3c, !PT ;  /* 0x0000000a110a7212 */ /* 0x000fe200078e3cff */
[----:B------:R-:W-:Y:S06]  /*117f0*/  @!P6 BRA `(.L_x_2010) ;  /* 0x0000000400c0e947 */ /* 0x000fec0003800000 */
[----:B------:R-:W-:Y:S02]  /*11800*/  IMAD.MOV.U32 R9, RZ, RZ, R6 ;  /* 0x000000ffff097224 */ /* 0x000fe400078e0006 */
[----:B------:R-:W-:Y:S01]  /*11810*/  IMAD.U32 R8, RZ, RZ, UR48 ;  /* 0x00000030ff087e24 */ /* 0x000fe2000f8e00ff */
[----:B------:R-:W-:Y:S06]  /*11820*/  @!P0 BRA `(.L_x_2011) ;  /* 0x0000000000548947 */ /* 0x000fec0003800000 */
[----:B------:R-:W-:Y:S01]  /*11830*/  ULDC UR7, c[0x0][0x41c] ;  /* 0x0001070000077ab9 */ /* 0x000fe20000000800 */
[----:B------:R-:W-:Y:S01]  /*11840*/  UMOV UR6, UR48 ;  /* 0x0000003000067c82 */ /* 0x000fe20008000000 */
[----:B------:R-:W-:Y:S01]  /*11850*/  UISETP.NE.AND UP0, UPT, UR7, 0x1, UPT ;  /* 0x000000010700788c */ /* 0x000fe2000bf05270 */
[----:B------:R-:W-:-:S10]  /*11860*/  ULDC.64 UR10, c[0x0][0x208] ;  /* 0x00008200000a7ab9 */ /* 0x000fd40000000a00 */
[----:B------:R-:W-:Y:S02]  /*11870*/  @UP0 ULDC.64 UR8, c[0x0][0x420] ;  /* 0x0001080000080ab9 */ /* 0x000fe40000000a00 */
[----:B------:R-:W-:-:S04]  /*11880*/  UIMAD.WIDE.U32 UR4, UR48, UR8, URZ ;  /* 0x00000008300472a5 */ /* 0x000fc8000f8e003f */
[----:B------:R-:W-:-:S03]  /*11890*/  @UP0 USHF.R.U32.HI UR6, URZ, UR9, UR5 ;  /* 0x000000093f060299 */ /* 0x000fc60008011605 */
[----:B------:R-:W-:Y:S01]  /*118a0*/  ULDC.64 UR8, c[0x0][0x408] ;  /* 0x0001020000087ab9 */ /* 0x000fe20000000a00 */
[----:B------:R-:W-:Y:S01]  /*118b0*/  USHF.R.S32.HI UR4, URZ, 0x1f, UR6 ;  /* 0x0000001f3f047899 */ /* 0x000fe20008011406 */
[----:B------:R-:W-:Y:S01]  /*118c0*/  IMAD R11, R12, UR8, RZ ;  /* 0x000000080c0b7c24 */ /* 0x000fe2000f8e02ff */
[----:B------:R-:W-:-:S03]  /*118d0*/  MOV R8, UR6 ;  /* 0x0000000600087c02 */ /* 0x000fc60008000f00 */
[C---:B------:R-:W-:Y:S02]  /*118e0*/  IMAD R11, R0.reuse, UR9, R11 ;  /* 0x00000009000b7c24 */ /* 0x040fe4000f8e020b */
[----:B------:R-:W-:Y:S02]  /*118f0*/  IMAD.U32 R9, RZ, RZ, UR4 ;  /* 0x00000004ff097e24 */ /* 0x000fe4000f8e00ff */
[----:B------:R-:W-:-:S04]  /*11900*/  IMAD.WIDE.U32 R8, R0, UR8, R8 ;  /* 0x0000000800087c25 */ /* 0x000fc8000f8e0008 */
[----:B------:R-:W-:Y:S01]  /*11910*/  IMAD.IADD R9, R11, 0x1, R9 ;  /* 0x000000010b097824 */ /* 0x000fe200078e0209 */
[----:B------:R-:W-:-:S04]  /*11920*/  LEA R2, P2, R8, R2, 0x2 ;  /* 0x0000000208027211 */ /* 0x000fc800078410ff */
[----:B------:R-:W-:-:S05]  /*11930*/  LEA.HI.X R3, R8, R3, R9, 0x2, P2 ;  /* 0x0000000308037211 */ /* 0x000fca00010f1409 */
[----:B------:R1:W5:Y:S01]  /*11940*/  LDG.E R9, desc[UR10][R2.64] ;  /* 0x0000000a02097981 */ /* 0x000362000c1e1900 */
[----:B------:R-:W-:-:S04]  /*11950*/  UIADD3 UR4, -UR6, URZ, URZ ;  /* 0x0000003f06047290 */ /* 0x000fc8000fffe13f */
[----:B------:R-:W-:-:S06]  /*11960*/  UIMAD UR4, UR7, UR4, UR48 ;  /* 0x00000004070472a4 */ /* 0x000fcc000f8e0230 */
[----:B-1----:R-:W-:-:S07]  /*11970*/  MOV R8, UR4 ;  /* 0x0000000400087c02 */ /* 0x002fce0008000f00 */
.L_x_2011:
[----:B------:R-:W1:Y:S01]  /*11980*/  S2R R2, SR_TID.X ;  /* 0x0000000000027919 */ /* 0x000e620000002100 */
[----:B------:R-:W-:Y:S02]  /*11990*/  LEA R3, R7, UR40, 0x3 ;  /* 0x0000002807037c11 */ /* 0x000fe4000f8e18ff */
[----:B-1----:R-:W-:Y:S02]  /*119a0*/  LOP3.LUT R11, R2, 0x7f, RZ, 0xc0, !PT ;  /* 0x0000007f020b7812 */ /* 0x002fe400078ec0ff */
[----:B------:R-:W-:Y:S02]  /*119b0*/  SHF.L.U32 R2, R10, 0x1f, RZ ;  /* 0x0000001f0a027819 */ /* 0x000fe400000006ff */
[----:B------:R-:W-:Y:S02]  /*119c0*/  ISETP.NE.AND P2, PT, R11, RZ, PT ;  /* 0x000000ff0b00720c */ /* 0x000fe40003f45270 */
[----:B------:R-:W1:Y:S02]  /*119d0*/  SYNCS.PHASECHK.TRANS64.TRYWAIT P3, [R3+URZ+0x38840], R2 ;  /* 0x03884002030075a7 */ /* 0x000e64000806017f */
[----:B-1----:R-:W-:Y:S09]  /*119e0*/  @!P3 BRA `(.L_x_2012) ;  /* 0x00000020005cb947 */ /* 0x002ff20003800000 */
.L_x_2057:
[----:B------:R-:W-:Y:S05]  /*119f0*/  @P2 BRA `(.L_x_2013) ;  /* 0x0000000000142947 */ /* 0x000fea0003800000 */
[----:B------:R-:W-:Y:S01]  /*11a00*/  ISETP.NE.AND P3, PT, R19, RZ, PT ;  /* 0x000000ff1300720c */ /* 0x000fe20003f65270 */
[----:B-1----:R-:W-:-:S04]  /*11a10*/  IMAD.MOV.U32 R2, RZ, RZ, 0xa000 ;  /* 0x0000a000ff027424 */ /* 0x002fc800078e00ff */
[----:B------:R2:W-:Y:S08]  /*11a20*/  SYNCS.ARRIVE.TRANS64 RZ, [R3+URZ+0x38830], R2 ;  /* 0x0388300203ff79a7 */ /* 0x0005f0000800003f */
[----:B------:R-:W-:Y:S05]  /*11a30*/  @!P3 BRA `(.L_x_2013) ;  /* 0x000000000004b947 */ /* 0x000fea0003800000 */
[----:B------:R-:W-:Y:S01]  /*11a40*/  BPT.TRAP 0x1 ;  /* 0x000000040000795c */ /* 0x000fe20000300000 */
.L_x_2013:
        /* <DEDUP_REMOVED lines=12> */
[----:B-12---:R-:W-:Y:S01]  /*11b10*/  SHF.L.U32 R3, R17, 0x1f, RZ ;  /* 0x0000001f11037819 */ /* 0x006fe200000006ff */
[----:B------:R-:W-:-:S02]  /*11b20*/  UIMAD UR14, UR14, 0xa000, UR40 ;  /* 0x0000a0000e0e78a4 */ /* 0x000fc4000f8e0228 */
[----:B------:R-:W-:Y:S02]  /*11b30*/  UIADD3 UR9, UR9, 0x38830, URZ ;  /* 0x0003883009097890 */ /* 0x000fe4000fffe03f */
[----:B------:R-:W-:Y:S01]  /*11b40*/  UIMAD UR11, UR11, 0x50, URZ ;  /* 0x000000500b0b78a4 */ /* 0x000fe2000f8e023f */
        /* <DEDUP_REMOVED lines=19> */
.L_x_2058:
[----:B------:R-:W-:Y:S05]  /*11c80*/  @P2 BRA `(.L_x_2015) ;  /* 0x0000000000182947 */ /* 0x000fea0003800000 */
[----:B------:R-:W-:Y:S01]  /*11c90*/  ISETP.NE.AND P2, PT, R19, RZ, PT ;  /* 0x000000ff1300720c */ /* 0x000fe20003f45270 */
[----:B-1----:R-:W-:Y:S01]  /*11ca0*/  IMAD.MOV.U32 R3, RZ, RZ, 0xa000 ;  /* 0x0000a000ff037424 */ /* 0x002fe200078e00ff */
[----:B------:R-:W-:-:S04]  /*11cb0*/  LEA R2, R16, UR40, 0x3 ;  /* 0x0000002810027c11 */ /* 0x000fc8000f8e18ff */
[----:B------:R2:W-:Y:S07]  /*11cc0*/  SYNCS.ARRIVE.TRANS64 RZ, [R2+URZ+0x38850], R3 ;  /* 0x0388500302ff79a7 */ /* 0x0005ee000800003f */
[----:B------:R-:W-:Y:S05]  /*11cd0*/  @!P2 BRA `(.L_x_2015) ;  /* 0x000000000004a947 */ /* 0x000fea0003800000 */
[----:B------:R-:W-:Y:S01]  /*11ce0*/  BPT.TRAP 0x1 ;  /* 0x000000040000795c */ /* 0x000fe20000300000 */
.L_x_2015:
        /* <DEDUP_REMOVED lines=10> */
[----:B------:R-:W-:Y:S01]  /*11d90*/  MOV R6, R9 ;  /* 0x0000000900067202 */ /* 0x000fe20000000f00 */
[----:B------:R-:W-:-:S02]  /*11da0*/  IMAD.MOV.U32 R5, RZ, RZ, R8 ;  /* 0x000000ffff057224 */ /* 0x000fc400078e0008 */
[----:B------:R-:W-:Y:S02]  /*11db0*/  UIMAD UR16, UR9, 0xa000, UR40 ;  /* 0x0000a000091078a4 */ /* 0x000fe4000f8e0228 */
[----:B------:R-:W-:Y:S02]  /*11dc0*/  ULEA UR9, UR9, UR40, 0x3 ;  /* 0x0000002809097291 */ /* 0x000fe4000f8e183f */
[----:B------:R-:W-:Y:S02]  /*11dd0*/  UIMAD UR11, UR11, 0x50, URZ ;  /* 0x000000500b0b78a4 */ /* 0x000fe4000f8e023f */
[----:B------:R-:W-:Y:S02]  /*11de0*/  UIADD3 UR8, UR16, 0x400, URZ ;  /* 0x0000040010087890 */ /* 0x000fe4000fffe03f */
[----:B------:R-:W-:Y:S02]  /*11df0*/  UIADD3 UR9, UR9, 0x38850, URZ ;  /* 0x0003885009097890 */ /* 0x000fe4000fffe03f */
[----:B------:R-:W-:-:S02]  /*11e00*/  UIADD3 UR14, UR16, 0x2c00, URZ ;  /* 0x00002c00100e7890 */ /* 0x000fc4000fffe03f */
        /* <DEDUP_REMOVED lines=15> */
.L_x_2010:
[----:B------:R-:W-:Y:S05]  /*11f00*/  BSYNC B0 ;  /* 0x0000000000007941 */ /* 0x000fea0003800000 */
.L_x_2009:
[----:B------:R-:W-:Y:S01]  /*11f10*/  UIADD3 UR4, UR41, -0x3, URZ ;  /* 0xfffffffd29047890 */ /* 0x000fe2000fffe03f */
[----:B------:R-:W-:Y:S01]  /*11f20*/  IMAD.MOV.U32 R16, RZ, RZ, R7 ;  /* 0x000000ffff107224 */ /* 0x000fe200078e0007 */
[----:B------:R-:W-:-:S04]  /*11f30*/  MOV R17, R10 ;  /* 0x0000000a00117202 */ /* 0x000fc80000000f00 */
[----:B------:R-:W-:-:S07]  /*11f40*/  IMAD.U32 R7, RZ, RZ, UR4 ;  /* 0x00000004ff077e24 */ /* 0x000fce000f8e00ff */
.L_x_2008:
[----:B------:R-:W-:Y:S01]  /*11f50*/  ISETP.NE.AND P2, PT, RZ, UR48, PT ;  /* 0x00000030ff007c0c */ /* 0x000fe2000bf45270 */
[----:B------:R-:W-:-:S12]  /*11f60*/  BSSY B0, `(.L_x_2007) ;  /* 0x00000ed000007945 */ /* 0x000fd80003800000 */
[----:B------:R-:W-:Y:S05]  /*11f70*/  @!P2 BRA `(.L_x_2016) ;  /* 0x0000000c00aca947 */ /* 0x000fea0003800000 */
[----:B------:R-:W-:-:S07]  /*11f80*/  IMAD.MOV.U32 R8, RZ, RZ, R6 ;  /* 0x000000ffff087224 */ /* 0x000fce00078e0006 */
.L_x_2031:
[----:B------:R-:W-:Y:S01]  /*11f90*/  IADD3 R10, R16, 0x1, RZ ;  /* 0x00000001100a7810 */ /* 0x000fe20007ffe0ff */
[----:B------:R-:W-:Y:S05]  /*11fa0*/  YIELD ;  /* 0x0000000000007946 */ /* 0x000fea0003800000 */
[----:B------:R-:W-:Y:S01]  /*11fb0*/  ISETP.NE.AND P2, PT, R10, 0x2, PT ;  /* 0x000000020a00780c */ /* 0x000fe20003f45270 */
[----:B------:R-:W-:Y:S03]  /*11fc0*/  BSSY B1, `(.L_x_2017) ;  /* 0x0000070000017945 */ /* 0x000fe60003800000 */
[----:B-12---:R-:W-:-:S02]  /*11fd0*/  SEL R2, RZ, 0x1, P2 ;  /* 0x00000001ff027807 */ /* 0x006fc40001000000 */
        /* <DEDUP_REMOVED lines=23> */
.L_x_2019:
[----:B------:R-:W1:Y:S01]  /*12150*/  S2R R2, SR_TID.X ;  /* 0x0000000000027919 */ /* 0x000e620000002100 */
[----:B------:R-:W-:Y:S02]  /*12160*/  LEA R3, R10, UR40, 0x3 ;  /* 0x000000280a037c11 */ /* 0x000fe4000f8e18ff */
[----:B-1----:R-:W-:Y:S02]  /*12170*/  LOP3.LUT R9, R2, 0x7f, RZ, 0xc0, !PT ;  /* 0x0000007f02097812 */ /* 0x002fe400078ec0ff */
[----:B------:R-:W-:Y:S02]  /*12180*/  SHF.L.U32 R2, R11, 0x1f, RZ ;  /* 0x0000001f0b027819 */ /* 0x000fe400000006ff */
[----:B------:R-:W-:Y:S02]  /*12190*/  ISETP.NE.AND P2, PT, R9, RZ, PT ;  /* 0x000000ff0900720c */ /* 0x000fe40003f45270 */
[----:B------:R-:W1:Y:S02]  /*121a0*/  SYNCS.PHASECHK.TRANS64.TRYWAIT P3, [R3+URZ+0x38840], R2 ;  /* 0x03884002030075a7 */ /* 0x000e64000806017f */
[----:B-1----:R-:W-:Y:S09]  /*121b0*/  @!P3 BRA `(.L_x_2020) ;  /* 0x000000180090b947 */ /* 0x002ff20003800000 */
.L_x_2059:
[----:B------:R-:W-:Y:S05]  /*121c0*/  @P2 BRA `(.L_x_2021) ;  /* 0x0000000000142947 */ /* 0x000fea0003800000 */
[----:B------:R-:W-:Y:S01]  /*121d0*/  ISETP.NE.AND P3, PT, R19, RZ, PT ;  /* 0x000000ff1300720c */ /* 0x000fe20003f65270 */
[----:B-1----:R-:W-:-:S04]  /*121e0*/  IMAD.MOV.U32 R2, RZ, RZ, 0xa000 ;  /* 0x0000a000ff027424 */ /* 0x002fc800078e00ff */
[----:B------:R2:W-:Y:S08]  /*121f0*/  SYNCS.ARRIVE.TRANS64 RZ, [R3+URZ+0x38830], R2 ;  /* 0x0388300203ff79a7 */ /* 0x0005f0000800003f */
[----:B------:R-:W-:Y:S05]  /*12200*/  @!P3 BRA `(.L_x_2021) ;  /* 0x000000000004b947 */ /* 0x000fea0003800000 */
[----:B------:R-:W-:Y:S01]  /*12210*/  BPT.TRAP 0x1 ;  /* 0x000000040000795c */ /* 0x000fe20000300000 */
.L_x_2021:
        /* <DEDUP_REMOVED lines=13> */
[----:B------:R-:W-:-:S02]  /*122f0*/  UIMAD UR14, UR14, 0xa000, UR40 ;  /* 0x0000a0000e0e78a4 */ /* 0x000fc4000f8e0228 */
[----:B------:R-:W-:Y:S02]  /*12300*/  UIADD3 UR9, UR9, 0x38830, URZ ;  /* 0x0003883009097890 */ /* 0x000fe4000fffe03f */
[----:B------:R-:W-:Y:S01]  /*12310*/  UIMAD UR11, UR11, 0x50, URZ ;  /* 0x000000500b0b78a4 */ /* 0x000fe2000f8e023f */
[----:B-12---:R-:W-:Y:S01]  /*12320*/  LEA R2, R16, UR19, 0x3 ;  /* 0x0000001310027c11 */ /* 0x006fe2000f8e18ff */
        /* <DEDUP_REMOVED lines=18> */
.L_x_2060:
[----:B------:R-:W-:Y:S05]  /*12450*/  @P2 BRA `(.L_x_2023) ;  /* 0x0000000000142947 */ /* 0x000fea0003800000 */
[----:B------:R-:W-:Y:S02]  /*12460*/  ISETP.NE.AND P2, PT, R19, RZ, PT ;  /* 0x000000ff1300720c */ /* 0x000fe40003f45270 */
[----:B------:R-:W-:-:S04]  /*12470*/  MOV R3, 0xa000 ;  /* 0x0000a00000037802 */ /* 0x000fc80000000f00 */
[----:B------:R2:W-:Y:S07]  /*12480*/  SYNCS.ARRIVE.TRANS64 RZ, [R2+URZ+0x50], R3 ;  /* 0x0000500302ff79a7 */ /* 0x0005ee000800003f */
[----:B------:R-:W-:Y:S05]  /*12490*/  @!P2 BRA `(.L_x_2023) ;  /* 0x000000000004a947 */ /* 0x000fea0003800000 */
[----:B------:R-:W-:Y:S01]  /*124a0*/  BPT.TRAP 0x1 ;  /* 0x000000040000795c */ /* 0x000fe20000300000 */
.L_x_2023:
        /* <DEDUP_REMOVED lines=12> */
[----:B------:R-:W-:Y:S01]  /*12570*/  UIMAD UR14, UR14, 0xa000, UR40 ;  /* 0x0000a0000e0e78a4 */ /* 0x000fe2000f8e0228 */
[----:B------:R-:W-:Y:S01]  /*12580*/  IMAD.MOV.U32 R6, RZ, RZ, R8 ;  /* 0x000000ffff067224 */ /* 0x000fe200078e0008 */
[----:B------:R-:W-:Y:S02]  /*12590*/  UIMAD UR11, UR11, 0x50, URZ ;  /* 0x000000500b0b78a4 */ /* 0x000fe4000f8e023f */
[----:B------:R-:W-:Y:S02]  /*125a0*/  UIADD3 UR9, UR9, 0x50, URZ ;  /* 0x0000005009097890 */ /* 0x000fe4000fffe03f */
[----:B------:R-:W-:Y:S02]  /*125b0*/  UIADD3 UR8, UR14, 0x400, URZ ;  /* 0x000004000e087890 */ /* 0x000fe4000fffe03f */
[----:B------:R-:W-:Y:S02]  /*125c0*/  UIADD3 UR15, UR14, 0x2c00, URZ ;  /* 0x00002c000e0f7890 */ /* 0x000fe4000fffe03f */
[----:B------:R-:W-:-:S02]  /*125d0*/  UIADD3 UR16, UR14, 0x5400, URZ ;  /* 0x000054000e107890 */ /* 0x000fc4000fffe03f */
        /* <DEDUP_REMOVED lines=14> */
.L_x_2018:
[----:B------:R-:W-:Y:S05]  /*126c0*/  BSYNC B1 ;  /* 0x0000000000017941 */ /* 0x000fea0003800000 */
.L_x_2017:
[----:B------:R-:W-:Y:S01]  /*126d0*/  IADD3 R16, R10, 0x1, RZ ;  /* 0x000000010a107810 */ /* 0x000fe20007ffe0ff */
[----:B------:R-:W-:Y:S03]  /*126e0*/  BSSY B1, `(.L_x_2024) ;  /* 0x0000071000017945 */ /* 0x000fe60003800000 */
[----:B------:R-:W-:-:S04]  /*126f0*/  ISETP.NE.AND P2, PT, R16, 0x2, PT ;  /* 0x000000021000780c */ /* 0x000fc80003f45270 */
[----:B-12---:R-:W-:Y:S02]  /*12700*/  SEL R2, RZ, 0x1, P2 ;  /* 0x00000001ff027807 */ /* 0x006fe40001000000 */
[----:B------:R-:W-:Y:S02]  /*12710*/  SEL R16, R16, RZ, P2 ;  /* 0x000000ff10107207 */ /* 0x000fe40001000000 */
[----:B------:R-:W-:Y:S01]  /*12720*/  LOP3.LUT R17, R11, R2, RZ, 0x3c, !PT ;  /* 0x000000020b117212 */ /* 0x000fe200078e3cff */
[----:B------:R-:W-:Y:S06]  /*12730*/  @!P6 BRA `(.L_x_2025) ;  /* 0x0000000400ace947 */ /* 0x000fec0003800000 */
[----:B------:R-:W-:Y:S01]  /*12740*/  VIADD R13, R7, 0xffffffff ;  /* 0xffffffff070d7836 */ /* 0x000fe20000000000 */
        /* <DEDUP_REMOVED lines=19> */
.L_x_2026:
[----:B------:R-:W1:Y:S01]  /*12880*/  S2R R2, SR_TID.X ;  /* 0x0000000000027919 */ /* 0x000e620000002100 */
[----:B------:R-:W-:Y:S02]  /*12890*/  SHF.L.U32 R3, R17, 0x1f, RZ ;  /* 0x0000001f11037819 */ /* 0x000fe400000006ff */
[----:B-1----:R-:W-:Y:S02]  /*128a0*/  LOP3.LUT R9, R2, 0x7f, RZ, 0xc0, !PT ;  /* 0x0000007f02097812 */ /* 0x002fe400078ec0ff */
[----:B------:R-:W-:Y:S02]  /*128b0*/  LEA R2, R16, UR40, 0x3 ;  /* 0x0000002810027c11 */ /* 0x000fe4000f8e18ff */
[----:B------:R-:W-:Y:S02]  /*128c0*/  ISETP.NE.AND P2, PT, R9, RZ, PT ;  /* 0x000000ff0900720c */ /* 0x000fe40003f45270 */
[----:B------:R-:W1:Y:S02]  /*128d0*/  SYNCS.PHASECHK.TRANS64.TRYWAIT P3, [R2+URZ+0x38840], R3 ;  /* 0x03884003020075a7 */ /* 0x000e64000806017f */
[----:B-1----:R-:W-:Y:S09]  /*128e0*/  @!P3 BRA `(.L_x_2027) ;  /* 0x0000001000ecb947 */ /* 0x002ff20003800000 */
.L_x_2061:
[----:B------:R-:W-:Y:S05]  /*128f0*/  @P2 BRA `(.L_x_2028) ;  /* 0x0000000000142947 */ /* 0x000fea0003800000 */
[----:B------:R-:W-:Y:S01]  /*12900*/  ISETP.NE.AND P3, PT, R19, RZ, PT ;  /* 0x000000ff1300720c */ /* 0x000fe20003f65270 */
[----:B-1----:R-:W-:-:S04]  /*12910*/  IMAD.MOV.U32 R3, RZ, RZ, 0xa000 ;  /* 0x0000a000ff037424 */ /* 0x002fc800078e00ff */
[----:B------:R2:W-:Y:S08]  /*12920*/  SYNCS.ARRIVE.TRANS64 RZ, [R2+URZ+0x38830], R3 ;  /* 0x0388300302ff79a7 */ /* 0x0005f0000800003f */
[----:B------:R-:W-:Y:S05]  /*12930*/  @!P3 BRA `(.L_x_2028) ;  /* 0x000000000004b947 */ /* 0x000fea0003800000 */
[----:B------:R-:W-:Y:S01]  /*12940*/  BPT.TRAP 0x1 ;  /* 0x000000040000795c */ /* 0x000fe20000300000 */
.L_x_2028:
        /* <DEDUP_REMOVED lines=13> */
[----:B------:R-:W-:Y:S01]  /*12a20*/  UIMAD UR14, UR9, 0xa000, UR40 ;  /* 0x0000a000090e78a4 */ /* 0x000fe2000f8e0228 */
[----:B-12---:R-:W-:Y:S01]  /*12a30*/  LEA R2, R10, UR19, 0x3 ;  /* 0x000000130a027c11 */ /* 0x006fe2000f8e18ff */
[----:B------:R-:W-:-:S02]  /*12a40*/  ULEA UR9, UR9, UR19, 0x3 ;  /* 0x0000001309097291 */ /* 0x000fc4000f8e183f */
[----:B------:R-:W-:Y:S02]  /*12a50*/  UIMAD UR11, UR11, 0x50, URZ ;  /* 0x000000500b0b78a4 */ /* 0x000fe4000f8e023f */
        /* <DEDUP_REMOVED lines=18> */
.L_x_2062:
[----:B------:R-:W-:Y:S05]  /*12b80*/  @P2 BRA `(.L_x_2030) ;  /* 0x0000000000142947 */ /* 0x000fea0003800000 */
[----:B------:R-:W-:Y:S02]  /*12b90*/  ISETP.NE.AND P2, PT, R19, RZ, PT ;  /* 0x000000ff1300720c */ /* 0x000fe40003f45270 */
[----:B------:R-:W-:-:S04]  /*12ba0*/  MOV R3, 0xa000 ;  /* 0x0000a00000037802 */ /* 0x000fc80000000f00 */
[----:B------:R2:W-:Y:S07]  /*12bb0*/  SYNCS.ARRIVE.TRANS64 RZ, [R2+URZ+0x50], R3 ;  /* 0x0000500302ff79a7 */ /* 0x0005ee000800003f */
[----:B------:R-:W-:Y:S05]  /*12bc0*/  @!P2 BRA `(.L_x_2030) ;  /* 0x000000000004a947 */ /* 0x000fea0003800000 */
[----:B------:R-:W-:Y:S01]  /*12bd0*/  BPT.TRAP 0x1 ;  /* 0x000000040000795c */ /* 0x000fe20000300000 */
.L_x_2030:
        /* <DEDUP_REMOVED lines=33> */
.L_x_2025:
[----:B------:R-:W-:Y:S05]  /*12df0*/  BSYNC B1 ;  /* 0x0000000000017941 */ /* 0x000fea0003800000 */
.L_x_2024:
[C---:B------:R-:W-:Y:S02]  /*12e00*/  ISETP.GT.AND P2, PT, R7.reuse, 0x1, PT ;  /* 0x000000010700780c */ /* 0x040fe40003f44270 */
[----:B------:R-:W-:-:S11]  /*12e10*/  IADD3 R7, R7, -0x2, RZ ;  /* 0xfffffffe07077810 */ /* 0x000fd60007ffe0ff */
[----:B------:R-:W-:Y:S05]  /*12e20*/  @P2 BRA `(.L_x_2031) ;  /* 0xfffffff000582947 */ /* 0x000fea000383ffff */
.L_x_2016:
[----:B------:R-:W-:Y:S05]  /*12e30*/  BSYNC B0 ;  /* 0x0000000000007941 */ /* 0x000fea0003800000 */
.L_x_2007:
[----:B------:R-:W-:Y:S04]  /*12e40*/  BSSY B0, `(.L_x_2032) ;  /* 0x000000f000007945 */ /* 0x000fe80003800000 */
[----:B------:R-:W-:Y:S05]  /*12e50*/  @P1 BRA `(.L_x_2033) ;  /* 0x0000000000341947 */ /* 0x000fea0003800000 */
[----:B-1----:R-:W1:Y:S01]  /*12e60*/  S2R R7, SR_LANEID ;  /* 0x0000000000077919 */ /* 0x002e620000000000 */
[----:B------:R-:W-:Y:S01]  /*12e70*/  VOTEU.ANY UR4, UPT, PT ;  /* 0x0000000000047886 */ /* 0x000fe200038e0100 */
[----:B--2---:R-:W2:Y:S01]  /*12e80*/  LDC.64 R2, c[0x0][0xdf0] ;  /* 0x00037c00ff027b82 */ /* 0x004ea20000000a00 */
        /* <DEDUP_REMOVED lines=10> */
.L_x_2033:
[----:B------:R-:W-:Y:S05]  /*12f30*/  BSYNC B0 ;  /* 0x0000000000007941 */ /* 0x000fea0003800000 */
.L_x_2032:
[----:B------:R-:W-:Y:S04]  /*12f40*/  BSSY B0, `(.L_x_2034) ;  /* 0x000002e000007945 */ /* 0x000fe80003800000 */
[----:B------:R-:W-:Y:S05]  /*12f50*/  @!P6 BRA `(.L_x_2035) ;  /* 0x0000000000b0e947 */ /* 0x000fea0003800000 */
[----:B------:R-:W3:Y:S01]  /*12f60*/  S2R R0, SR_TID.X ;  /* 0x0000000000007919 */ /* 0x000ee20000002100 */
[----:B-12---:R-:W-:Y:S02]  /*12f70*/  LEA R3, R16, UR40, 0x3 ;  /* 0x0000002810037c11 */ /* 0x006fe4000f8e18ff */
[----:B---3--:R-:W-:Y:S02]  /*12f80*/  LOP3.LUT R2, R0, 0x7f, RZ, 0xc0, !PT ;  /* 0x0000007f00027812 */ /* 0x008fe400078ec0ff */
[----:B------:R-:W-:Y:S02]  /*12f90*/  SHF.L.U32 R0, R17, 0x1f, RZ ;  /* 0x0000001f11007819 */ /* 0x000fe400000006ff */
[----:B------:R-:W-:Y:S02]  /*12fa0*/  ISETP.NE.AND P1, PT, R2, RZ, PT ;  /* 0x000000ff0200720c */ /* 0x000fe40003f25270 */
[----:B------:R-:W1:Y:S02]  /*12fb0*/  SYNCS.PHASECHK.TRANS64.TRYWAIT P0, [R3+URZ+0x38860], R0 ;  /* 0x03886000030075a7 */ /* 0x000e64000800017f */
[----:B-1----:R-:W-:Y:S09]  /*12fc0*/  @!P0 BRA `(.L_x_2036) ;  /* 0x0000000c005c8947 */ /* 0x002ff20003800000 */
.L_x_2063:
[----:B------:R-:W-:Y:S05]  /*12fd0*/  @P1 BRA `(.L_x_2037) ;  /* 0x0000000000141947 */ /* 0x000fea0003800000 */
[----:B------:R-:W-:Y:S01]  /*12fe0*/  ISETP.NE.AND P0, PT, R19, RZ, PT ;  /* 0x000000ff1300720c */ /* 0x000fe20003f05270 */
[----:B-1----:R-:W-:-:S04]  /*12ff0*/  IMAD.MOV.U32 R0, RZ, RZ, 0xa000 ;  /* 0x0000a000ff007424 */ /* 0x002fc800078e00ff */
[----:B------:R2:W-:Y:S08]  /*13000*/  SYNCS.ARRIVE.TRANS64 RZ, [R3+URZ+0x38850], R0 ;  /* 0x0388500003ff79a7 */ /* 0x0005f0000800003f */
[----:B------:R-:W-:Y:S05]  /*13010*/  @!P0 BRA `(.L_x_2037) ;  /* 0x0000000000048947 */ /* 0x000fea0003800000 */
[----:B------:R-:W-:Y:S01]  /*13020*/  BPT.TRAP 0x1 ;  /* 0x000000040000795c */ /* 0x000fe20000300000 */
.L_x_2037:
        /* <DEDUP_REMOVED lines=11> */
[----:B------:R-:W-:Y:S02]  /*130e0*/  UIMAD UR14, UR14, 0xa000, UR40 ;  /* 0x0000a0000e0e78a4 */ /* 0x000fe4000f8e0228 */
        /* <DEDUP_REMOVED lines=19> */
.L_x_2035:
[----:B------:R-:W-:Y:S05]  /*13220*/  BSYNC B0 ;  /* 0x0000000000007941 */ /* 0x000fea0003800000 */
.L_x_2034:
[----:B------:R-:W-:Y:S01]  /*13230*/  VIADD R16, R16, 0x1 ;  /* 0x0000000110107836 */ /* 0x000fe20000000000 */
[----:B------:R-:W-:-:S04]  /*13240*/  MOV R13, R18 ;  /* 0x00000012000d7202 */ /* 0x000fc80000000f00 */
[----:B------:R-:W-:-:S04]  /*13250*/  ISETP.NE.AND P0, PT, R16, 0x2, PT ;  /* 0x000000021000780c */ /* 0x000fc80003f05270 */
[----:B-12---:R-:W-:Y:S02]  /*13260*/  SEL R0, RZ, 0x1, P0 ;  /* 0x00000001ff007807 */ /* 0x006fe40000000000 */
[----:B------:R-:W-:Y:S02]  /*13270*/  SEL R16, R16, RZ, P0 ;  /* 0x000000ff10107207 */ /* 0x000fe40000000000 */
[----:B------:R-:W-:-:S07]  /*13280*/  LOP3.LUT R17, R17, R0, RZ, 0x3c, !PT ;  /* 0x0000000011117212 */ /* 0x000fce00078e3cff */
.L_x_1996:
[----:B------:R-:W-:Y:S05]  /*13290*/  BSYNC B6 ;  /* 0x0000000000067941 */ /* 0x000fea0003800000 */
.L_x_1994:
[----:B------:R-:W-:-:S03]  /*132a0*/  UMOV UR4, 0xffffffff ;  /* 0xffffffff00047882 */ /* 0x000fc60000000000 */
[----:B------:R-:W-:Y:S05]  /*132b0*/  BRA.DIV UR4, `(.L_x_2038) ;  /* 0x0000000a04b47947 */ /* 0x000fea000b800000 */
[----:B------:R1:W2:Y:S02]  /*132c0*/  SHFL.IDX PT, R14, R13, RZ, 0x1f ;  /* 0x00001fff0d0e7589 */ /* 0x0002a400000e0000 */
.L_x_2066:
[----:B------:R-:W-:Y:S01]  /*132d0*/  ISETP.NE.AND P0, PT, R19, RZ, PT ;  /* 0x000000ff1300720c */ /* 0x000fe20003f05270 */
[----:B------:R-:W-:Y:S05]  /*132e0*/  WARPSYNC.ALL ;  /* 0x0000000000007948 */ /* 0x000fea0003800000 */
[----:B------:R-:W-:Y:S01]  /*132f0*/  BAR.SYNC.DEFER_BLOCKING 0x4, 0x120 ;  /* 0x0104800000007b1d */ /* 0x000fe20000010000 */
[----:B--2---:R-:W-:-:S05]  /*13300*/  IMAD.MOV.U32 R18, RZ, RZ, R14 ;  /* 0x000000ffff127224 */ /* 0x004fca00078e000e */
[----:B------:R-:W-:Y:S01]  /*13310*/  ULDC UR4, c[0x0][0xda8] ;  /* 0x00036a0000047ab9 */ /* 0x000fe20000000800 */
[----:B------:R-:W-:Y:S01]  /*13320*/  @!P0 MOV R0, 0x400 ;  /* 0x0000040000008802 */ /* 0x000fe20000000f00 */
[----:B------:R-:W2:Y:S03]  /*13330*/  @!P0 S2R R3, SR_CgaCtaId ;  /* 0x0000000000038919 */ /* 0x000ea60000008800 */
[----:B--2---:R-:W-:-:S05]  /*13340*/  @!P0 LEA R0, R3, R0, 0x18 ;  /* 0x0000000003008211 */ /* 0x004fca00078ec0ff */
[----:B------:R2:W-:Y:S01]  /*13350*/  @!P0 STS [R0+0x388d0], R13 ;  /* 0x0388d00d00008388 */ /* 0x0005e20000000800 */
[----:B------:R-:W-:Y:S06]  /*13360*/  BAR.ARV 0x5, 0x120 ;  /* 0x0144800000007b1d */ /* 0x000fec0000002000 */
[----:B------:R-:W-:-:S13]  /*13370*/  ISETP.GE.AND P0, PT, R18, UR4, PT ;  /* 0x0000000412007c0c */ /* 0x000fda000bf06270 */
[----:B--2---:R-:W-:Y:S05]  /*13380*/  @!P0 BRA `(.L_x_2039) ;  /* 0xffffffd000208947 */ /* 0x004fea000383ffff */
.L_x_1991:
        /* <DEDUP_REMOVED lines=11> */
.L_x_2067:
        /* <DEDUP_REMOVED lines=12> */
[----:B------:R-:W-:-:S04]  /*13500*/  MOV R0, UR4 ;  /* 0x0000000400007c02 */ /* 0x000fc80008000f00 */
[----:B------:R-:W-:-:S13]  /*13510*/  ISETP.NE.AND P2, PT, R0, 0x3, PT ;  /* 0x000000030000780c */ /* 0x000fda0003f45270 */
[----:B------:R-:W-:Y:S05]  /*13520*/  @!P2 BRA `(.L_x_2043) ;  /* 0x000000000004a947 */ /* 0x000fea0003800000 */
[----:B------:R-:W-:Y:S01]  /*13530*/  BPT.TRAP 0x1 ;  /* 0x000000040000795c */ /* 0x000fe20000300000 */
.L_x_2043:
[----:B------:R-:W-:Y:S01]  /*13540*/  VIADD R3, R7, 0x38840 ;  /* 0x0003884007037836 */ /* 0x000fe20000000000 */
[----:B------:R-:W-:Y:S02]  /*13550*/  SHF.L.U32 R4, R17, 0x1f, RZ ;  /* 0x0000001f11047819 */ /* 0x000fe400000006ff */
[C---:B------:R-:W-:Y:S01]  /*13560*/  IADD3 R0, R16.reuse, 0x1, RZ ;  /* 0x0000000110007810 */ /* 0x040fe20007ffe0ff */
[----:B------:R-:W-:-:S03]  /*13570*/  IMAD R5, R16, 0x8, R3 ;  /* 0x0000000810057824 */ /* 0x000fc600078e0203 */
[----:B------:R-:W-:Y:S01]  /*13580*/  ISETP.NE.AND P1, PT, R0, 0x2, PT ;  /* 0x000000020000780c */ /* 0x000fe20003f25270 */
[----:B------:R-:W2:Y:S03]  /*13590*/  SYNCS.PHASECHK.TRANS64.TRYWAIT P0, [R5+URZ], R4 ;  /* 0x00000004050075a7 */ /* 0x000ea6000800017f */
[----:B------:R-:W-:-:S04]  /*135a0*/  SEL R2, RZ, 0x1, P1 ;  /* 0x00000001ff027807 */ /* 0x000fc80000800000 */
[----:B------:R-:W-:Y:S02]  /*135b0*/  LOP3.LUT R17, R17, R2, RZ, 0x3c, !PT ;  /* 0x0000000211117212 */ /* 0x000fe400078e3cff */
[----:B------:R-:W-:Y:S02]  /*135c0*/  SEL R2, R0, RZ, P1 ;  /* 0x000000ff00027207 */ /* 0x000fe40000800000 */
[----:B------:R-:W-:-:S03]  /*135d0*/  SHF.L.U32 R0, R17, 0x1f, RZ ;  /* 0x0000001f11007819 */ /* 0x000fc600000006ff */
[----:B------:R-:W-:Y:S01]  /*135e0*/  IMAD R3, R2, 0x8, R3 ;  /* 0x0000000802037824 */ /* 0x000fe200078e0203 */
[----:B--2---:R-:W-:Y:S06]  /*135f0*/  @!P0 BRA `(.L_x_2044) ;  /* 0x00000008001c8947 */ /* 0x004fec0003800000 */
.L_x_2068:
[----:B------:R-:W3:Y:S02]  /*13600*/  SYNCS.PHASECHK.TRANS64.TRYWAIT P0, [R3+URZ], R0 ;  /* 0x00000000030075a7 */ /* 0x000ee4000800017f */
[----:B---3--:R-:W-:Y:S05]  /*13610*/  @!P0 BRA `(.L_x_2045) ;  /* 0x0000000800288947 */ /* 0x008fea0003800000 */
.L_x_2069:
[----:B------:R-:W-:Y:S05]  /*13620*/  @!P2 BRA `(.L_x_2046) ;  /* 0x000000000004a947 */ /* 0x000fea0003800000 */
[----:B------:R-:W-:Y:S01]  /*13630*/  BPT.TRAP 0x1 ;  /* 0x000000040000795c */ /* 0x000fe20000300000 */
.L_x_2046:
[----:B---3--:R-:W-:-:S05]  /*13640*/  VIADD R3, R7, 0x38860 ;  /* 0x0003886007037836 */ /* 0x008fca0000000000 */
[----:B--2---:R-:W-:-:S04]  /*13650*/  LEA R5, R16, R3, 0x3 ;  /* 0x0000000310057211 */ /* 0x004fc800078e18ff */
[----:B------:R-:W2:Y:S02]  /*13660*/  SYNCS.PHASECHK.TRANS64.TRYWAIT P0, [R5+URZ], R4 ;  /* 0x00000004050075a7 */ /* 0x000ea4000800017f */
[----:B--2---:R-:W-:Y:S05]  /*13670*/  @!P0 BRA `(.L_x_2047) ;  /* 0x0000000800248947 */ /* 0x004fea0003800000 */
.L_x_2070:
[----:B------:R-:W-:-:S07]  /*13680*/  IMAD R3, R2, 0x8, R3 ;  /* 0x0000000802037824 */ /* 0x000fce00078e0203 */
.L_x_2048:
[----:B---3--:R3:W4:Y:S02]  /*13690*/  SYNCS.PHASECHK.TRANS64.TRYWAIT P0, [R3+URZ], R0 ;  /* 0x00000000030075a7 */ /* 0x008724000800017f */
[----:B----4-:R-:W-:Y:S05]  /*136a0*/  @!P0 NANOSLEEP.SYNCS 0x989680 ;  /* 0x009896800000895d */ /* 0x010fea0003900000 */
[----:B------:R-:W4:Y:S02]  /*136b0*/  @!P0 SYNCS.PHASECHK.TRANS64 P0, [R3+URZ], R0 ;  /* 0x00000000030085a7 */ /* 0x000f24000800007f */
[----:B----4-:R-:W-:Y:S05]  /*136c0*/  @!P0 BRA `(.L_x_2048) ;  /* 0xfffffffc00f08947 */ /* 0x010fea000383ffff */
.L_x_2042:
[----:B------:R-:W-:Y:S05]  /*136d0*/  BSYNC B0 ;  /* 0x0000000000007941 */ /* 0x000fea0003800000 */
.L_x_2041:
[----:B------:R-:W-:Y:S05]  /*136e0*/  EXIT ;  /* 0x000000000000794d */ /* 0x000fea0003800000 */
.L_x_1948:
[----:B-1----:R-:W-:-:S04]  /*136f0*/  IMAD.U32 R3, RZ, RZ, UR60 ;  /* 0x0000003cff037e24 */ /* 0x002fc8000f8e00ff */
[----:B------:R1:W2:Y:S03]  /*13700*/  SYNCS.PHASECHK.TRANS64.TRYWAIT P1, [R3+URZ+0x38800], R0 ;  /* 0x03880000030075a7 */ /* 0x0002a6000802017f */
[----:B--2---:R-:W-:Y:S05]  /*13710*/  @!P1 NANOSLEEP.SYNCS 0x989680 ;  /* 0x009896800000995d */ /* 0x004fea0003900000 */
[----:B------:R-:W2:Y:S02]  /*13720*/  @!P1 SYNCS.PHASECHK.TRANS64 P1, [R3+URZ+0x38800], R0 ;  /* 0x03880000030095a7 */ /* 0x000ea4000802007f */
[----:B--2---:R-:W-:Y:S05]  /*13730*/  @!P1 BRA `(.L_x_1948) ;  /* 0xfffffffc00ec9947 */ /* 0x004fea000383ffff */
[----:B------:R-:W-:Y:S05]  /*13740*/  BRA `(.L_x_2049) ;  /* 0xfffffee000607947 */ /* 0x000fea000383ffff */
.L_x_1952:
[----:B--2---:R2:W3:Y:S02]  /*13750*/  SYNCS.PHASECHK.TRANS64.TRYWAIT P2, [R0+URZ+0x38830], R3 ;  /* 0x03883003000075a7 */ /* 0x0044e4000804017f */
[----:B---3--:R-:W-:Y:S05]  /*13760*/  @!P2 NANOSLEEP.SYNCS 0x989680 ;  /* 0x009896800000a95d */ /* 0x008fea0003900000 */
[----:B------:R-:W3:Y:S02]  /*13770*/  @!P2 SYNCS.PHASECHK.TRANS64 P2, [R0+URZ+0x38830], R3 ;  /* 0x038830030000a5a7 */ /* 0x000ee4000804007f */
[----:B---3--:R-:W-:Y:S05]  /*13780*/  @!P2 BRA `(.L_x_1952) ;  /* 0xfffffffc00f0a947 */ /* 0x008fea000383ffff */
[----:B------:R-:W-:Y:S05]  /*13790*/  BRA `(.L_x_1951) ;  /* 0xfffffee0008c7947 */ /* 0x000fea000383ffff */
.L_x_1957:
[----:B--2---:R-:W-:-:S04]  /*137a0*/  MOV R4, UR47 ;  /* 0x0000002f00047c02 */ /* 0x004fc80008000f00 */
[----:B------:R2:W3:Y:S03]  /*137b0*/  SYNCS.PHASECHK.TRANS64.TRYWAIT P2, [R4+URZ+0x38830], R3 ;  /* 0x03883003040075a7 */ /* 0x0004e6000804017f */
[----:B---3--:R-:W-:Y:S05]  /*137c0*/  @!P2 NANOSLEEP.SYNCS 0x989680 ;  /* 0x009896800000a95d */ /* 0x008fea0003900000 */
[----:B------:R-:W3:Y:S02]  /*137d0*/  @!P2 SYNCS.PHASECHK.TRANS64 P2, [R4+URZ+0x38830], R3 ;  /* 0x038830030400a5a7 */ /* 0x000ee4000804007f */
[----:B---3--:R-:W-:Y:S05]  /*137e0*/  @!P2 BRA `(.L_x_1957) ;  /* 0xfffffffc00eca947 */ /* 0x008fea000383ffff */
[----:B------:R-:W-:Y:S05]  /*137f0*/  BRA `(.L_x_1956) ;  /* 0xffffff2000ec7947 */ /* 0x000fea000383ffff */
.L_x_1961:
[----:B-12---:R-:W-:-:S04]  /*13800*/  IMAD.U32 R3, RZ, RZ, UR5 ;  /* 0x00000005ff037e24 */ /* 0x006fc8000f8e00ff */
[----:B------:R1:W2:Y:S03]  /*13810*/  SYNCS.PHASECHK.TRANS64.TRYWAIT P2, [R3+URZ+0x38850], R0 ;  /* 0x03885000030075a7 */ /* 0x0002a6000804017f */
[----:B--2---:R-:W-:Y:S05]  /*13820*/  @!P2 NANOSLEEP.SYNCS 0x989680 ;  /* 0x009896800000a95d */ /* 0x004fea0003900000 */
[----:B------:R-:W2:Y:S02]  /*13830*/  @!P2 SYNCS.PHASECHK.TRANS64 P2, [R3+URZ+0x38850], R0 ;  /* 0x038850000300a5a7 */ /* 0x000ea4000804007f */
[----:B--2---:R-:W-:Y:S05]  /*13840*/  @!P2 BRA `(.L_x_1961) ;  /* 0xfffffffc00eca947 */ /* 0x004fea000383ffff */
[----:B------:R-:W-:Y:S05]  /*13850*/  BRA `(.L_x_1960) ;  /* 0xffffff4800647947 */ /* 0x000fea000383ffff */
.L_x_1967:
[----:B--2---:R-:W-:-:S04]  /*13860*/  IMAD.U32 R4, RZ, RZ, UR4 ;  /* 0x00000004ff047e24 */ /* 0x004fc8000f8e00ff */
[----:B------:R2:W3:Y:S03]  /*13870*/  SYNCS.PHASECHK.TRANS64.TRYWAIT P2, [R4+URZ+0x38830], R3 ;  /* 0x03883003040075a7 */ /* 0x0004e6000804017f */
[----:B---3--:R-:W-:Y:S05]  /*13880*/  @!P2 NANOSLEEP.SYNCS 0x989680 ;  /* 0x009896800000a95d */ /* 0x008fea0003900000 */
[----:B------:R-:W3:Y:S02]  /*13890*/  @!P2 SYNCS.PHASECHK.TRANS64 P2, [R4+URZ+0x38830], R3 ;  /* 0x038830030400a5a7 */ /* 0x000ee4000804007f */
[----:B---3--:R-:W-:Y:S05]  /*138a0*/  @!P2 BRA `(.L_x_1967) ;  /* 0xfffffffc00eca947 */ /* 0x008fea000383ffff */
[----:B------:R-:W-:Y:S05]  /*138b0*/  BRA `(.L_x_1966) ;  /* 0xffffff6000147947 */ /* 0x000fea000383ffff */
.L_x_1971:
[----:B-12---:R-:W-:-:S04]  /*138c0*/  MOV R3, UR5 ;  /* 0x0000000500037c02 */ /* 0x006fc80008000f00 */
[----:B------:R1:W2:Y:S03]  /*138d0*/  SYNCS.PHASECHK.TRANS64.TRYWAIT P2, [R3+URZ+0x38850], R0 ;  /* 0x03885000030075a7 */ /* 0x0002a6000804017f */
[----:B--2---:R-:W-:Y:S05]  /*138e0*/  @!P2 NANOSLEEP.SYNCS 0x989680 ;  /* 0x009896800000a95d */ /* 0x004fea0003900000 */
[----:B------:R-:W2:Y:S02]  /*138f0*/  @!P2 SYNCS.PHASECHK.TRANS64 P2, [R3+URZ+0x38850], R0 ;  /* 0x038850000300a5a7 */ /* 0x000ea4000804007f */
[----:B--2---:R-:W-:Y:S05]  /*13900*/  @!P2 BRA `(.L_x_1971) ;  /* 0xfffffffc00eca947 */ /* 0x004fea000383ffff */
[----:B------:R-:W-:Y:S05]  /*13910*/  BRA `(.L_x_1970) ;  /* 0xffffff8800887947 */ /* 0x000fea000383ffff */
.L_x_1976:
[----:B--2---:R-:W-:-:S04]  /*13920*/  IMAD.U32 R7, RZ, RZ, UR5 ;  /* 0x00000005ff077e24 */ /* 0x004fc8000f8e00ff */
[----:B------:R2:W3:Y:S03]  /*13930*/  SYNCS.PHASECHK.TRANS64.TRYWAIT P0, [R7+URZ+0x38850], R0 ;  /* 0x03885000070075a7 */ /* 0x0004e6000800017f */
[----:B---3--:R-:W-:Y:S05]  /*13940*/  @!P0 NANOSLEEP.SYNCS 0x989680 ;  /* 0x009896800000895d */ /* 0x008fea0003900000 */
[----:B------:R-:W3:Y:S02]  /*13950*/  @!P0 SYNCS.PHASECHK.TRANS64 P0, [R7+URZ+0x38850], R0 ;  /* 0x03885000070085a7 */ /* 0x000ee4000800007f */
[----:B---3--:R-:W-:Y:S05]  /*13960*/  @!P0 BRA `(.L_x_1976) ;  /* 0xfffffffc00ec8947 */ /* 0x008fea000383ffff */
[----:B------:R-:W-:Y:S05]  /*13970*/  BRA `(.L_x_1975) ;  /* 0xffffffa0007c7947 */ /* 0x000fea000383ffff */
.L_x_2000:
[----:B------:R-:W1:Y:S01]  /*13980*/  S2R R7, SR_TID.X ;  /* 0x0000000000077919 */ /* 0x000e620000002100 */
[----:B------:R-:W-:Y:S01]  /*13990*/  MOV R12, RZ ;  /* 0x000000ff000c7202 */ /* 0x000fe20000000f00 */
[----:B------:R-:W-:Y:S02]  /*139a0*/  IMAD.MOV.U32 R11, RZ, RZ, 0x1f ;  /* 0x0000001fff0b7424 */ /* 0x000fe400078e00ff */
[----:B------:R-:W-:Y:S01]  /*139b0*/  IMAD.MOV.U32 R15, RZ, RZ, -0x1 ;  /* 0xffffffffff0f7424 */ /* 0x000fe200078e00ff */
[----:B-1----:R-:W-:-:S04]  /*139c0*/  SHF.R.U32.HI R7, RZ, 0x5, R7 ;  /* 0x00000005ff077819 */ /* 0x002fc80000011607 */
[----:B------:R-:W-:-:S05]  /*139d0*/  LOP3.LUT R7, R7, 0x3, RZ, 0xc0, !PT ;  /* 0x0000000307077812 */ /* 0x000fca00078ec0ff */
[----:B------:R-:W-:-:S07]  /*139e0*/  IMAD.MOV.U32 R13, RZ, RZ, R7 ;  /* 0x000000ffff0d7224 */ /* 0x000fce00078e0007 */
[----:B------:R-:W-:Y:S05]  /*139f0*/  WARPSYNC.COLLECTIVE R15, `(.L_x_2050) ;  /* 0x000000000f087348 */ /* 0x000fea0003c00000 */
[----:B------:R1:W2:Y:S02]  /*13a00*/  SHFL.IDX P6, R14, R13, R12, R11 ;  /* 0x0000000c0d0e7389 */ /* 0x0002a400000c000b */
[----:B-12---:R-:W-:Y:S01]  /*13a10*/  ENDCOLLECTIVE ;  /* 0x000000000000791b */ /* 0x006fe20003800000 */
.L_x_2050:
[----:B------:R-:W-:Y:S05]  /*13a20*/  BRA `(.L_x_2051) ;  /* 0xffffffd400647947 */ /* 0x000fea000383ffff */
.L_x_2001:
[----:B------:R-:W-:Y:S01]  /*13a30*/  BSSY B0, `(.L_x_2052) ;  /* 0x0000006000007945 */ /* 0x000fe20003800000 */
[----:B------:R-:W-:-:S07]  /*13a40*/  MOV R15, 0xffffffff ;  /* 0xffffffff000f7802 */ /* 0x000fce0000000f00 */
[----:B------:R-:W-:Y:S05]  /*13a50*/  WARPSYNC.COLLECTIVE R15, `(.L_x_2053) ;  /* 0x000000000f0c7348 */ /* 0x000fea0003c00000 */
[----:B------:R-:W-:Y:S02]  /*13a60*/  ELECT P6, UR62, PT ;  /* 0x00000000003e782f */ /* 0x000fe400038c0000 */
[----:B------:R-:W-:Y:S01]  /*13a70*/  MOV R14, UR62 ;  /* 0x0000003e000e7c02 */ /* 0x000fe20008000f00 */
[----:B------:R-:W-:Y:S10]  /*13a80*/  ENDCOLLECTIVE ;  /* 0x000000000000791b */ /* 0x000ff40003800000 */
.L_x_2053:
[----:B------:R-:W-:Y:S05]  /*13a90*/  BSYNC B0 ;  /* 0x0000000000007941 */ /* 0x000fea0003800000 */
.L_x_2052:
[----:B------:R-:W-:Y:S05]  /*13aa0*/  BRA `(.L_x_2054) ;  /* 0xffffffd400547947 */ /* 0x000fea000383ffff */
.L_x_2004:
[----:B-1----:R1:W2:Y:S02]  /*13ab0*/  SYNCS.PHASECHK.TRANS64.TRYWAIT P2, [R8+URZ+0x38840], R7 ;  /* 0x03884007080075a7 */ /* 0x0022a4000804017f */
[----:B--2---:R-:W-:Y:S05]  /*13ac0*/  @!P2 NANOSLEEP.SYNCS 0x989680 ;  /* 0x009896800000a95d */ /* 0x004fea0003900000 */
[----:B------:R-:W2:Y:S02]  /*13ad0*/  @!P2 SYNCS.PHASECHK.TRANS64 P2, [R8+URZ+0x38840], R7 ;  /* 0x038840070800a5a7 */ /* 0x000ea4000804007f */
[----:B--2---:R-:W-:Y:S05]  /*13ae0*/  @!P2 BRA `(.L_x_2004) ;  /* 0xfffffffc00f0a947 */ /* 0x004fea000383ffff */
[----:B------:R-:W-:Y:S05]  /*13af0*/  BRA `(.L_x_2055) ;  /* 0xffffffd400b47947 */ /* 0x000fea000383ffff */
.L_x_2006:
[----:B-1----:R-:W-:-:S04]  /*13b00*/  IMAD.U32 R8, RZ, RZ, UR40 ;  /* 0x00000028ff087e24 */ /* 0x002fc8000f8e00ff */
[----:B------:R1:W2:Y:S03]  /*13b10*/  SYNCS.PHASECHK.TRANS64.TRYWAIT P2, [R8+URZ+0x38820], R7 ;  /* 0x03882007080075a7 */ /* 0x0002a6000804017f */
[----:B--2---:R-:W-:Y:S05]  /*13b20*/  @!P2 NANOSLEEP.SYNCS 0x989680 ;  /* 0x009896800000a95d */ /* 0x004fea0003900000 */
[----:B------:R-:W2:Y:S02]  /*13b30*/  @!P2 SYNCS.PHASECHK.TRANS64 P2, [R8+URZ+0x38820], R7 ;  /* 0x038820070800a5a7 */ /* 0x000ea4000804007f */
[----:B--2---:R-:W-:Y:S05]  /*13b40*/  @!P2 BRA `(.L_x_2006) ;  /* 0xfffffffc00eca947 */ /* 0x004fea000383ffff */
[----:B------:R-:W-:Y:S05]  /*13b50*/  BRA `(.L_x_2056) ;  /* 0xffffffd800e47947 */ /* 0x000fea000383ffff */
.L_x_2012:
[----:B-1----:R1:W2:Y:S02]  /*13b60*/  SYNCS.PHASECHK.TRANS64.TRYWAIT P3, [R3+URZ+0x38840], R2 ;  /* 0x03884002030075a7 */ /* 0x0022a4000806017f */
[----:B--2---:R-:W-:Y:S05]  /*13b70*/  @!P3 NANOSLEEP.SYNCS 0x989680 ;  /* 0x009896800000b95d */ /* 0x004fea0003900000 */
[----:B------:R-:W2:Y:S02]  /*13b80*/  @!P3 SYNCS.PHASECHK.TRANS64 P3, [R3+URZ+0x38840], R2 ;  /* 0x038840020300b5a7 */ /* 0x000ea4000806007f */
[----:B--2---:R-:W-:Y:S05]  /*13b90*/  @!P3 BRA `(.L_x_2012) ;  /* 0xfffffffc00f0b947 */ /* 0x004fea000383ffff */
[----:B------:R-:W-:Y:S05]  /*13ba0*/  BRA `(.L_x_2057) ;  /* 0xffffffdc00907947 */ /* 0x000fea000383ffff */
.L_x_2014:
[----:B-1----:R1:W2:Y:S02]  /*13bb0*/  SYNCS.PHASECHK.TRANS64.TRYWAIT P3, [R2+URZ+0x60], R3 ;  /* 0x00006003020075a7 */ /* 0x0022a4000806017f */
[----:B--2---:R-:W-:Y:S05]  /*13bc0*/  @!P3 NANOSLEEP.SYNCS 0x989680 ;  /* 0x009896800000b95d */ /* 0x004fea0003900000 */
[----:B------:R-:W2:Y:S02]  /*13bd0*/  @!P3 SYNCS.PHASECHK.TRANS64 P3, [R2+URZ+0x60], R3 ;  /* 0x000060030200b5a7 */ /* 0x000ea4000806007f */
[----:B--2---:R-:W-:Y:S05]  /*13be0*/  @!P3 BRA `(.L_x_2014) ;  /* 0xfffffffc00f0b947 */ /* 0x004fea000383ffff */
[----:B------:R-:W-:Y:S05]  /*13bf0*/  BRA `(.L_x_2058) ;  /* 0xffffffe000207947 */ /* 0x000fea000383ffff */
.L_x_2020:
[----:B-1----:R1:W2:Y:S02]  /*13c00*/  SYNCS.PHASECHK.TRANS64.TRYWAIT P3, [R3+URZ+0x38840], R2 ;  /* 0x03884002030075a7 */ /* 0x0022a4000806017f */
[----:B--2---:R-:W-:Y:S05]  /*13c10*/  @!P3 NANOSLEEP.SYNCS 0x989680 ;  /* 0x009896800000b95d */ /* 0x004fea0003900000 */
[----:B------:R-:W2:Y:S02]  /*13c20*/  @!P3 SYNCS.PHASECHK.TRANS64 P3, [R3+URZ+0x38840], R2 ;  /* 0x038840020300b5a7 */ /* 0x000ea4000806007f */
[----:B--2---:R-:W-:Y:S05]  /*13c30*/  @!P3 BRA `(.L_x_2020) ;  /* 0xfffffffc00f0b947 */ /* 0x004fea000383ffff */
[----:B------:R-:W-:Y:S05]  /*13c40*/  BRA `(.L_x_2059) ;  /* 0xffffffe4005c7947 */ /* 0x000fea000383ffff */
.L_x_2022:
[----:B-1----:R1:W2:Y:S02]  /*13c50*/  SYNCS.PHASECHK.TRANS64.TRYWAIT P3, [R2+URZ+0x60], R17 ;  /* 0x00006011020075a7 */ /* 0x0022a4000806017f */
[----:B--2---:R-:W-:Y:S05]  /*13c60*/  @!P3 NANOSLEEP.SYNCS 0x989680 ;  /* 0x009896800000b95d */ /* 0x004fea0003900000 */
[----:B------:R-:W2:Y:S02]  /*13c70*/  @!P3 SYNCS.PHASECHK.TRANS64 P3, [R2+URZ+0x60], R17 ;  /* 0x000060110200b5a7 */ /* 0x000ea4000806007f */
[----:B--2---:R-:W-:Y:S05]  /*13c80*/  @!P3 BRA `(.L_x_2022) ;  /* 0xfffffffc00f0b947 */ /* 0x004fea000383ffff */
[----:B------:R-:W-:Y:S05]  /*13c90*/  BRA `(.L_x_2060) ;  /* 0xffffffe400ec7947 */ /* 0x000fea000383ffff */
.L_x_2027:
[----:B-1----:R1:W2:Y:S02]  /*13ca0*/  SYNCS.PHASECHK.TRANS64.TRYWAIT P3, [R2+URZ+0x38840], R3 ;  /* 0x03884003020075a7 */ /* 0x0022a4000806017f */
[----:B--2---:R-:W-:Y:S05]  /*13cb0*/  @!P3 NANOSLEEP.SYNCS 0x989680 ;  /* 0x009896800000b95d */ /* 0x004fea0003900000 */
[----:B------:R-:W2:Y:S02]  /*13cc0*/  @!P3 SYNCS.PHASECHK.TRANS64 P3, [R2+URZ+0x38840], R3 ;  /* 0x038840030200b5a7 */ /* 0x000ea4000806007f */
[----:B--2---:R-:W-:Y:S05]  /*13cd0*/  @!P3 BRA `(.L_x_2027) ;  /* 0xfffffffc00f0b947 */ /* 0x004fea000383ffff */
[----:B------:R-:W-:Y:S05]  /*13ce0*/  BRA `(.L_x_2061) ;  /* 0xffffffec00007947 */ /* 0x000fea000383ffff */
.L_x_2029:
[----:B-1----:R1:W2:Y:S02]  /*13cf0*/  SYNCS.PHASECHK.TRANS64.TRYWAIT P3, [R2+URZ+0x60], R11 ;  /* 0x0000600b020075a7 */ /* 0x0022a4000806017f */
[----:B--2---:R-:W-:Y:S05]  /*13d00*/  @!P3 NANOSLEEP.SYNCS 0x989680 ;  /* 0x009896800000b95d */ /* 0x004fea0003900000 */
[----:B------:R-:W2:Y:S02]  /*13d10*/  @!P3 SYNCS.PHASECHK.TRANS64 P3, [R2+URZ+0x60], R11 ;  /* 0x0000600b0200b5a7 */ /* 0x000ea4000806007f */
[----:B--2---:R-:W-:Y:S05]  /*13d20*/  @!P3 BRA `(.L_x_2029) ;  /* 0xfffffffc00f0b947 */ /* 0x004fea000383ffff */
[----:B------:R-:W-:Y:S05]  /*13d30*/  BRA `(.L_x_2062) ;  /* 0xffffffec00907947 */ /* 0x000fea000383ffff */
.L_x_2036:
[----:B-1----:R1:W2:Y:S02]  /*13d40*/  SYNCS.PHASECHK.TRANS64.TRYWAIT P0, [R3+URZ+0x38860], R0 ;  /* 0x03886000030075a7 */ /* 0x0022a4000800017f */
[----:B--2---:R-:W-:Y:S05]  /*13d50*/  @!P0 NANOSLEEP.SYNCS 0x989680 ;  /* 0x009896800000895d */ /* 0x004fea0003900000 */
[----:B------:R-:W2:Y:S02]  /*13d60*/  @!P0 SYNCS.PHASECHK.TRANS64 P0, [R3+URZ+0x38860], R0 ;  /* 0x03886000030085a7 */ /* 0x000ea4000800007f */
[----:B--2---:R-:W-:Y:S05]  /*13d70*/  @!P0 BRA `(.L_x_2036) ;  /* 0xfffffffc00f08947 */ /* 0x004fea000383ffff */
[----:B------:R-:W-:Y:S05]  /*13d80*/  BRA `(.L_x_2063) ;  /* 0xfffffff000907947 */ /* 0x000fea000383ffff */
.L_x_2038:
[----:B------:R-:W-:Y:S01]  /*13d90*/  BSSY B0, `(.L_x_2064) ;  /* 0x0000007000007945 */ /* 0x000fe20003800000 */
[----:B------:R-:W-:Y:S01]  /*13da0*/  IMAD.MOV.U32 R12, RZ, RZ, RZ ;  /* 0x000000ffff0c7224 */ /* 0x000fe200078e00ff */
[----:B------:R-:W-:Y:S01]  /*13db0*/  MOV R11, 0x1f ;  /* 0x0000001f000b7802 */ /* 0x000fe20000000f00 */
[----:B------:R-:W-:-:S07]  /*13dc0*/  IMAD.MOV.U32 R15, RZ, RZ, -0x1 ;  /* 0xffffffffff0f7424 */ /* 0x000fce00078e00ff */
[----:B------:R-:W-:Y:S05]  /*13dd0*/  WARPSYNC.COLLECTIVE R15, `(.L_x_2065) ;  /* 0x000000000f087348 */ /* 0x000fea0003c00000 */
[----:B------:R1:W2:Y:S02]  /*13de0*/  SHFL.IDX P6, R14, R13, R12, R11 ;  /* 0x0000000c0d0e7389 */ /* 0x0002a400000c000b */
[----:B-12---:R-:W-:Y:S01]  /*13df0*/  ENDCOLLECTIVE ;  /* 0x000000000000791b */ /* 0x006fe20003800000 */
.L_x_2065:
[----:B------:R-:W-:Y:S05]  /*13e00*/  BSYNC B0 ;  /* 0x0000000000007941 */ /* 0x000fea0003800000 */
.L_x_2064:
[----:B------:R-:W-:Y:S05]  /*13e10*/  BRA `(.L_x_2066) ;  /* 0xfffffff4002c7947 */ /* 0x000fea000383ffff */
.L_x_2040:
[----:B--2---:R2:W3:Y:S02]  /*13e20*/  SYNCS.PHASECHK.TRANS64.TRYWAIT P0, [R7+URZ+0x38820], R0 ;  /* 0x03882000070075a7 */ /* 0x0044e4000800017f */
[----:B---3--:R-:W-:Y:S05]  /*13e30*/  @!P0 NANOSLEEP.SYNCS 0x989680 ;  /* 0x009896800000895d */ /* 0x008fea0003900000 */
[----:B------:R-:W3:Y:S02]  /*13e40*/  @!P0 SYNCS.PHASECHK.TRANS64 P0, [R7+URZ+0x38820], R0 ;  /* 0x03882000070085a7 */ /* 0x000ee4000800007f */
[----:B---3--:R-:W-:Y:S05]  /*13e50*/  @!P0 BRA `(.L_x_2040) ;  /* 0xfffffffc00f08947 */ /* 0x008fea000383ffff */
[----:B------:R-:W-:Y:S05]  /*13e60*/  BRA `(.L_x_2067) ;  /* 0xfffffff400747947 */ /* 0x000fea000383ffff */
.L_x_2044:
[----:B--2---:R2:W3:Y:S02]  /*13e70*/  SYNCS.PHASECHK.TRANS64.TRYWAIT P0, [R5+URZ], R4 ;  /* 0x00000004050075a7 */ /* 0x0044e4000800017f */
[----:B---3--:R-:W-:Y:S05]  /*13e80*/  @!P0 NANOSLEEP.SYNCS 0x989680 ;  /* 0x009896800000895d */ /* 0x008fea0003900000 */
[----:B------:R-:W3:Y:S02]  /*13e90*/  @!P0 SYNCS.PHASECHK.TRANS64 P0, [R5+URZ], R4 ;  /* 0x00000004050085a7 */ /* 0x000ee4000800007f */
[----:B---3--:R-:W-:Y:S05]  /*13ea0*/  @!P0 BRA `(.L_x_2044) ;  /* 0xfffffffc00f08947 */ /* 0x008fea000383ffff */
[----:B------:R-:W-:Y:S05]  /*13eb0*/  BRA `(.L_x_2068) ;  /* 0xfffffff400d07947 */ /* 0x000fea000383ffff */
.L_x_2045:
[----:B---3--:R3:W4:Y:S02]  /*13ec0*/  SYNCS.PHASECHK.TRANS64.TRYWAIT P0, [R3+URZ], R0 ;  /* 0x00000000030075a7 */ /* 0x008724000800017f */
[----:B----4-:R-:W-:Y:S05]  /*13ed0*/  @!P0 NANOSLEEP.SYNCS 0x989680 ;  /* 0x009896800000895d */ /* 0x010fea0003900000 */
[----:B------:R-:W4:Y:S02]  /*13ee0*/  @!P0 SYNCS.PHASECHK.TRANS64 P0, [R3+URZ], R0 ;  /* 0x00000000030085a7 */ /* 0x000f24000800007f */
[----:B----4-:R-:W-:Y:S05]  /*13ef0*/  @!P0 BRA `(.L_x_2045) ;  /* 0xfffffffc00f08947 */ /* 0x010fea000383ffff */
[----:B------:R-:W-:Y:S05]  /*13f00*/  BRA `(.L_x_2069) ;  /* 0xfffffff400c47947 */ /* 0x000fea000383ffff */
.L_x_2047:
[----:B--2---:R2:W3:Y:S02]  /*13f10*/  SYNCS.PHASECHK.TRANS64.TRYWAIT P0, [R5+URZ], R4 ;  /* 0x00000004050075a7 */ /* 0x0044e4000800017f */
[----:B---3--:R-:W-:Y:S05]  /*13f20*/  @!P0 NANOSLEEP.SYNCS 0x989680 ;  /* 0x009896800000895d */ /* 0x008fea0003900000 */
[----:B------:R-:W3:Y:S02]  /*13f30*/  @!P0 SYNCS.PHASECHK.TRANS64 P0, [R5+URZ], R4 ;  /* 0x00000004050085a7 */ /* 0x000ee4000800007f */
[----:B---3--:R-:W-:Y:S05]  /*13f40*/  @!P0 BRA `(.L_x_2047) ;  /* 0xfffffffc00f08947 */ /* 0x008fea000383ffff */
[----:B------:R-:W-:Y:S05]  /*13f50*/  BRA `(.L_x_2070) ;  /* 0xfffffff400c87947 */ /* 0x000fea000383ffff */
.L_x_2071:
        /* <DEDUP_REMOVED lines=10> */
.L_x_2844:


//--------------------- .text._ZN7cutlass13device_kernelIN5flash11enable_sm90INS1_16FlashAttnFwdSm90INS1_25CollectiveMainloopFwdSm90ILi2EN4cute5tupleIJNS5_1CILi1EEES8_S8_EEENS6_IJNS7_ILi128EEENS7_ILi80EEENS7_ILi256EEEEEELi256ENS_10bfloat16_tEfNS_4arch4Sm90ELb1ELb0ELb0ELb1ELb0ELb0ELb0ELb1ELb1ELb0ELb0ELb0EEENS1_21CollectiveEpilogueFwdINS6_IJSA_SC_SB_EEES9_SE_SG_Li256ELb1ELb0ELb0ELb0EEENS1_36VarlenDynamicPersistentTileSchedulerILi128ELi80ELi256ELi32ELb0ELb0ELb1ELb1ELb1ELb1EEEEEEEEEvNT_6ParamsE --------------------------
	.section	.text._ZN7cutlass13device_kernelIN5flash11enable_sm90INS1_16FlashAttnFwdSm90INS1_25CollectiveMainloopFwdSm90ILi2EN4cute5tupleIJNS5_1CILi1EEES8_S8_EEENS6_IJNS7_ILi128EEENS7_ILi80EEENS7_ILi256EEEEEELi256ENS_10bfloat16_tEfNS_4arch4Sm90ELb1ELb0ELb0ELb1ELb0ELb0ELb0ELb1ELb1ELb0ELb0ELb0EEENS1_21CollectiveEpilogueFwdINS6_IJSA_SC_SB_EEES9_SE_SG_Li256ELb1ELb0ELb0ELb0EEENS1_36VarlenDynamicPersistentTileSchedulerILi128ELi80ELi256ELi32ELb0ELb0ELb1ELb1ELb1ELb1EEEEEEEEEvNT_6ParamsE,"ax",@progbits
	.align	128
.text._ZN7cutlass13device_kernelIN5flash11enable_sm90INS1_16FlashAttnFwdSm90INS1_25CollectiveMainloopFwdSm90ILi2EN4cute5tupleIJNS5_1CILi1EEES8_S8_EEENS6_IJNS7_ILi128EEENS7_ILi80EEENS7_ILi256EEEEEELi256ENS_10bfloat16_tEfNS_4arch4Sm90ELb1ELb0ELb0ELb1ELb0ELb0ELb0ELb1ELb1ELb0ELb0ELb0EEENS1_21CollectiveEpilogueFwdINS6_IJSA_SC_SB_EEES9_SE_SG_Li256ELb1ELb0ELb0ELb0EEENS1_36VarlenDynamicPersistentTileSchedulerILi128ELi80ELi256ELi32ELb0ELb0ELb1ELb1ELb1ELb1EEEEEEEEEvNT_6ParamsE:
        .type           _ZN7cutlass13device_kernelIN5flash11enable_sm90INS1_16FlashAttnFwdSm90INS1_25CollectiveMainloopFwdSm90ILi2EN4cute5tupleIJNS5_1CILi1EEES8_S8_EEENS6_IJNS7_ILi128EEENS7_ILi80EEENS7_ILi256EEEEEELi256ENS_10bfloat16_tEfNS_4arch4Sm90ELb1ELb0ELb0ELb1ELb0ELb0ELb0ELb1ELb1ELb0ELb0ELb0EEENS1_21CollectiveEpilogueFwdINS6_IJSA_SC_SB_EEES9_SE_SG_Li256ELb1ELb0ELb0ELb0EEENS1_36VarlenDynamicPersistentTileSchedulerILi128ELi80ELi256ELi32ELb0ELb0ELb1ELb1ELb1ELb1EEEEEEEEEvNT_6ParamsE,@function
        .size           _ZN7cutlass13device_kernelIN5flash11enable_sm90INS1_16FlashAttnFwdSm90INS1_25CollectiveMainloopFwdSm90ILi2EN4cute5tupleIJNS5_1CILi1EEES8_S8_EEENS6_IJNS7_ILi128EEENS7_ILi80EEENS7_ILi256EEEEEELi256ENS_10bfloat16_tEfNS_4arch4Sm90ELb1ELb0ELb0ELb1ELb0ELb0ELb0ELb1ELb1ELb0ELb0ELb0EEENS1_21CollectiveEpilogueFwdINS6_IJSA_SC_SB_EEES9_SE_SG_Li256ELb1ELb0ELb0ELb0EEENS1_36VarlenDynamicPersistentTileSchedulerILi128ELi80ELi256ELi32ELb0ELb0ELb1ELb1ELb1ELb1EEEEEEEEEvNT_6ParamsE,(.L_x_2845 - _ZN7cutlass13device_kernelIN5flash11enable_sm90INS1_16FlashAttnFwdSm90INS1_25CollectiveMainloopFwdSm90ILi2EN4cute5tupleIJNS5_1CILi1EEES8_S8_EEENS6_IJNS7_ILi128EEENS7_ILi80EEENS7_ILi256EEEEEELi256ENS_10bfloat16_tEfNS_4arch4Sm90ELb1ELb0ELb0ELb1ELb0ELb0ELb0ELb1ELb1ELb0ELb0ELb0EEENS1_21CollectiveEpilogueFwdINS6_IJSA_SC_SB_EEES9_SE_SG_Li256ELb1ELb0ELb0ELb0EEENS1_36VarlenDynamicPersistentTileSchedulerILi128ELi80ELi256ELi32ELb0ELb0ELb1ELb1ELb1ELb1EEEEEEEEEvNT_6ParamsE)
        .other          _ZN7cutlass13device_kernelIN5flash11enable_sm90INS1_16FlashAttnFwdSm90INS1_25CollectiveMainloopFwdSm90ILi2EN4cute5tupleIJNS5_1CILi1EEES8_S8_EEENS6_IJNS7_ILi128EEENS7_ILi80EEENS7_ILi256EEEEEELi256ENS_10bfloat16_tEfNS_4arch4Sm90ELb1ELb0ELb0ELb1ELb0ELb0ELb0ELb1ELb1ELb0ELb0ELb0EEENS1_21CollectiveEpilogueFwdINS6_IJSA_SC_SB_EEES9_SE_SG_Li256ELb1ELb0ELb0ELb0EEENS1_36VarlenDynamicPersistentTileSchedulerILi128ELi80ELi256ELi32ELb0ELb0ELb1ELb1ELb1ELb1EEEEEEEEEvNT_6ParamsE,@"STO_CUDA_ENTRY STV_DEFAULT"
_ZN7cutlass13device_kernelIN5flash11enable_sm90INS1_16FlashAttnFwdSm90INS1_25CollectiveMainloopFwdSm90ILi2EN4cute5tupleIJNS5_1CILi1EEES8_S8_EEENS6_IJNS7_ILi128EEENS7_ILi80EEENS7_ILi256EEEEEELi256ENS_10bfloat16_tEfNS_4arch4Sm90ELb1ELb0ELb0ELb1ELb0ELb0ELb0ELb1ELb1ELb0ELb0ELb0EEENS1_21CollectiveEpilogueFwdINS6_IJSA_SC_SB_EEES9_SE_SG_Li256ELb1ELb0ELb0ELb0EEENS1_36VarlenDynamicPersistentTileSchedulerILi128ELi80ELi256ELi32ELb0ELb0ELb1ELb1ELb1ELb1EEEEEEEEEvNT_6ParamsE:
        /* <DEDUP_REMOVED lines=21> */
.L_x_2073:
[----:B------:R-:W-:Y:S05]  /*0150*/  BSYNC B0 ;  /* 0x0000000000007941 */ /* 0x000fea0003800000 */
.L_x_2072:
        /* <DEDUP_REMOVED lines=41> */
.L_x_2074:
        /* <DEDUP_REMOVED lines=22> */
.L_x_2075:
        /* <DEDUP_REMOVED lines=18> */
.L_x_2076:
        /* <DEDUP_REMOVED lines=22> */
.L_x_2077:
        /* <DEDUP_REMOVED lines=22> */
.L_x_2078:
        /* <DEDUP_REMOVED lines=8> */
.L_x_2080:
        /* <DEDUP_REMOVED lines=17> */
[----:B------:R-:W0:Y:S11]  /*0ac0*/  S2R R0, SR_TID.X ;  /* 0x0000000000007919 */ /* 0x000e360000002100 */
[----:B------:R-:W-:Y:S01]  /*0ad0*/  IMAD.U32 R19, RZ, RZ, UR5 ;  /* 0x00000005ff137e24 */ /* 0x000fe2000f8e00ff */
[----:B------:R-:W-:Y:S01]  /*0ae0*/  R2UR UR5, R14 ;  /* 0x000000000e0572ca */ /* 0x000fe200000e0000 */
[----:B0-----:R-:W-:-:S05]  /*0af0*/  VIADD R225, R0, 0xffffff80 ;  /* 0xffffff8000e17836 */ /* 0x001fca0000000000 */
[----:B------:R-:W-:-:S04]  /*0b00*/  SHF.R.S32.HI R0, RZ, 0x1f, R225 ;  /* 0x0000001fff007819 */ /* 0x000fc800000114e1 */
[CC--:B------:R-:W-:Y:S02]  /*0b10*/  LEA.HI R3, R0.reuse, R225.reuse, RZ, 0x7 ;  /* 0x000000e100037211 */ /* 0x0c0fe400078f38ff */
[----:B------:R-:W-:Y:S02]  /*0b20*/  LEA.HI R4, R0, R225, RZ, 0x5 ;  /* 0x000000e100047211 */ /* 0x000fe400078f28ff */
[----:B------:R-:W-:Y:S02]  /*0b30*/  SHF.R.S32.HI R222, RZ, 0x7, R3 ;  /* 0x00000007ffde7819 */ /* 0x000fe40000011403 */
[----:B--2---:R-:W-:Y:S02]  /*0b40*/  R2UR UR4, R2 ;  /* 0x00000000020472ca */ /* 0x004fe400000e0000 */
[C---:B------:R-:W-:Y:S02]  /*0b50*/  LOP3.LUT R2, R3.reuse, 0xffffff80, RZ, 0xc0, !PT ;  /* 0xffffff8003027812 */ /* 0x040fe400078ec0ff */
[----:B------:R-:W-:-:S03]  /*0b60*/  LEA.HI R3, R3, R222, RZ, 0x1 ;  /* 0x000000de03037211 */ /* 0x000fc600078f08ff */
[----:B------:R-:W-:Y:S01]  /*0b70*/  IMAD.IADD R221, R225, 0x1, -R2 ;  /* 0x00000001e1dd7824 */ /* 0x000fe200078e0a02 */
[----:B------:R-:W-:-:S04]  /*0b80*/  LOP3.LUT R3, R3, 0x3fffffe, RZ, 0xc0, !PT ;  /* 0x03fffffe03037812 */ /* 0x000fc800078ec0ff */
[----:B------:R-:W-:Y:S01]  /*0b90*/  SHF.R.S32.HI R8, RZ, 0x1f, R221 ;  /* 0x0000001fff087819 */ /* 0x000fe200000114dd */
[----:B------:R-:W-:Y:S01]  /*0ba0*/  ULOP3.LUT UR4, UR4, 0x1, URZ, 0xfc, !UPT ;  /* 0x0000000104047892 */ /* 0x000fe2000f8efc3f */
[----:B------:R-:W-:Y:S02]  /*0bb0*/  IMAD.IADD R3, R222, 0x1, -R3 ;  /* 0x00000001de037824 */ /* 0x000fe400078e0a03 */
[CC--:B------:R-:W-:Y:S02]  /*0bc0*/  LEA.HI R9, R8.reuse, R221.reuse, RZ, 0x2 ;  /* 0x000000dd08097211 */ /* 0x0c0fe400078f10ff */
[----:B------:R-:W-:Y:S01]  /*0bd0*/  LEA.HI R8, R8, R221, RZ, 0x5 ;  /* 0x000000dd08087211 */ /* 0x000fe200078f28ff */
[----:B------:R-:W-:Y:S01]  /*0be0*/  IMAD.U32 R224, RZ, RZ, UR4 ;  /* 0x00000004ffe07e24 */ /* 0x000fe2000f8e00ff */
[--C-:B------:R-:W-:Y:S01]  /*0bf0*/  SHF.R.S32.HI R5, RZ, 0x2, R9.reuse ;  /* 0x00000002ff057819 */ /* 0x100fe20000011409 */
[----:B------:R-:W-:Y:S01]  /*0c00*/  UMOV UR4, URZ ;  /* 0x0000003f00047c82 */ /* 0x000fe20008000000 */
[----:B------:R-:W-:Y:S01]  /*0c10*/  SHF.R.S32.HI R2, RZ, 0x1f, R9 ;  /* 0x0000001fff027819 */ /* 0x000fe20000011409 */
[----:B------:R-:W-:Y:S01]  /*0c20*/  IMAD.U32 R220, RZ, RZ, UR4 ;  /* 0x00000004ffdc7e24 */ /* 0x000fe2000f8e00ff */
[----:B------:R-:W-:Y:S01]  /*0c30*/  SHF.R.S32.HI R8, RZ, 0x5, R8 ;  /* 0x00000005ff087819 */ /* 0x000fe20000011408 */
[----:B------:R-:W-:Y:S01]  /*0c40*/  IMAD.U32 R16, RZ, RZ, UR4 ;  /* 0x00000004ff107e24 */ /* 0x000fe2000f8e00ff */
[----:B------:R-:W-:-:S02]  /*0c50*/  LEA.HI R2, R2, R5, RZ, 0x3 ;  /* 0x0000000502027211 */ /* 0x000fc400078f18ff */
[----:B------:R-:W-:Y:S02]  /*0c60*/  LOP3.LUT R214, R9, 0x7ffffffc, RZ, 0xc0, !PT ;  /* 0x7ffffffc09d67812 */ /* 0x000fe400078ec0ff */
[----:B------:R-:W-:Y:S02]  /*0c70*/  LOP3.LUT R6, R2, 0xfffffff8, RZ, 0xc0, !PT ;  /* 0xfffffff802067812 */ /* 0x000fe400078ec0ff */
[CC--:B------:R-:W-:Y:S02]  /*0c80*/  LEA.HI R2, R0.reuse, R225.reuse, RZ, 0x4 ;  /* 0x000000e100027211 */ /* 0x0c0fe400078f20ff */
[----:B------:R-:W-:Y:S01]  /*0c90*/  LEA.HI R0, R0, R225, RZ, 0x3 ;  /* 0x000000e100007211 */ /* 0x000fe200078f18ff */
[----:B------:R-:W-:Y:S01]  /*0ca0*/  IMAD.IADD R11, R5, 0x1, -R6 ;  /* 0x00000001050b7824 */ /* 0x000fe200078e0a06 */
[----:B------:R-:W-:Y:S01]  /*0cb0*/  SHF.R.S32.HI R5, RZ, 0x4, R2 ;  /* 0x00000004ff057819 */ /* 0x000fe20000011402 */
[----:B------:R-:W-:Y:S01]  /*0cc0*/  IMAD.SHL.U32 R6, R4, 0x20, RZ ;  /* 0x0000002004067824 */ /* 0x000fe200078e00ff */
[----:B------:R-:W-:Y:S01]  /*0cd0*/  LOP3.LUT R4, R2, 0x3fffff0, RZ, 0xc0, !PT ;  /* 0x03fffff002047812 */ /* 0x000fe200078ec0ff */
[----:B------:R-:W-:Y:S01]  /*0ce0*/  IMAD R8, R8, 0x10, R11 ;  /* 0x0000001008087824 */ /* 0x000fe200078e020b */
[----:B------:R-:W-:-:S02]  /*0cf0*/  LEA.HI R2, R2, R5, RZ, 0x1 ;  /* 0x0000000502027211 */ /* 0x000fc400078f08ff */
[----:B------:R-:W-:Y:S01]  /*0d00*/  LOP3.LUT R7, R6, 0xfffffc00, RZ, 0xc0, !PT ;  /* 0xfffffc0006077812 */ /* 0x000fe200078ec0ff */
[----:B------:R-:W-:Y:S01]  /*0d10*/  IMAD.IADD R4, R225, 0x1, -R4 ;  /* 0x00000001e1047824 */ /* 0x000fe200078e0a04 */
[----:B------:R-:W-:Y:S01]  /*0d20*/  LOP3.LUT R2, R2, 0x1ffffffe, RZ, 0xc0, !PT ;  /* 0x1ffffffe02027812 */ /* 0x000fe200078ec0ff */
[----:B------:R-:W-:Y:S01]  /*0d30*/  IMAD R215, R3, 0x40, R8 ;  /* 0x0000004003d77824 */ /* 0x000fe200078e0208 */
[----:B------:R-:W-:Y:S01]  /*0d40*/  SHF.R.S32.HI R212, RZ, 0x3, R0 ;  /* 0x00000003ffd47819 */ /* 0x000fe20000011400 */
[----:B------:R-:W-:Y:S01]  /*0d50*/  IMAD R7, R4, 0x40, R7 ;  /* 0x0000004004077824 */ /* 0x000fe200078e0207 */
[----:B------:R-:W-:Y:S02]  /*0d60*/  IADD3 R2, R5, -R2, RZ ;  /* 0x8000000205027210 */ /* 0x000fe40007ffe0ff */
[----:B------:R-:W-:-:S03]  /*0d70*/  IADD3 R214, R221, -R214, RZ ;  /* 0x800000d6ddd67210 */ /* 0x000fc60007ffe0ff */
[----:B------:R-:W-:Y:S01]  /*0d80*/  IMAD R223, R2, 0x8, R7 ;  /* 0x0000000802df7824 */ /* 0x000fe200078e0207 */
[----:B------:R-:W-:Y:S01]  /*0d90*/  LOP3.LUT R2, R0, 0x1ffffff8, RZ, 0xc0, !PT ;  /* 0x1ffffff800027812 */ /* 0x000fe200078ec0ff */
[----:B------:R-:W-:-:S04]  /*0da0*/  IMAD.MOV.U32 R7, RZ, RZ, R15 ;  /* 0x000000ffff077224 */ /* 0x000fc800078e000f */
[----:B------:R-:W-:-:S04]  /*0db0*/  IMAD.IADD R2, R225, 0x1, -R2 ;  /* 0x00000001e1027824 */ /* 0x000fc800078e0a02 */
[----:B------:R-:W-:-:S07]  /*0dc0*/  IMAD.SHL.U32 R18, R2, 0x8, RZ ;  /* 0x0000000802127824 */ /* 0x000fce00078e00ff */
.L_x_2134:
        /* <DEDUP_REMOVED lines=14> */
[----:B------:R-:W-:Y:S01]  /*0eb0*/  IMAD.U32 R216, RZ, RZ, UR4 ;  /* 0x00000004ffd87e24 */ /* 0x000fe2000f8e00ff */
[----:B------:R-:W-:-:S04]  /*0ec0*/  @UP0 ULEA UR6, UP2, UR4, UR6, 0x2 ;  /* 0x0000000604060291 */ /* 0x000fc8000f84103f */
[----:B------:R-:W-:Y:S02]  /*0ed0*/  @UP0 ULEA.HI.X UR7, UR4, UR7, UR12, 0x2, UP2 ;  /* 0x0000000704070291 */ /* 0x000fe400090f140c */
[----:B------:R-:W-:Y:S01]  /*0ee0*/  IMAD.U32 R218, RZ, RZ, UR12 ;  /* 0x0000000cffda7e24 */ /* 0x000fe2000f8e00ff */
[----:B------:R-:W-:Y:S01]  /*0ef0*/  @UP1 ULEA UR8, UP0, UR4, UR8, 0x2 ;  /* 0x0000000804081291 */ /* 0x000fe2000f80103f */
[----:B------:R-:W-:-:S03]  /*0f00*/  IMAD.U32 R2, RZ, RZ, UR6 ;  /* 0x00000006ff027e24 */ /* 0x000fc6000f8e00ff */
[----:B------:R-:W-:Y:S01]  /*0f10*/  @UP1 ULEA.HI.X UR9, UR4, UR9, UR12, 0x2, UP0 ;  /* 0x0000000904091291 */ /* 0x000fe200080f140c */
[----:B------:R-:W-:Y:S01]  /*0f20*/  IMAD.U32 R3, RZ, RZ, UR7 ;  /* 0x00000007ff037e24 */ /* 0x000fe2000f8e00ff */
[----:B------:R-:W-:Y:S01]  /*0f30*/  ULDC.64 UR6, c[0x0][0x3f8] ;  /* 0x0000fe0000067ab9 */ /* 0x000fe20000000a00 */
[----:B---34-:R-:W-:-:S03]  /*0f40*/  IMAD.U32 R4, RZ, RZ, UR8 ;  /* 0x00000008ff047e24 */ /* 0x018fc6000f8e00ff */
[----:B------:R-:W-:Y:S01]  /*0f50*/  IMAD.U32 R5, RZ, RZ, UR9 ;  /* 0x00000009ff057e24 */ /* 0x000fe2000f8e00ff */
[----:B------:R-:W2:Y:S01]  /*0f60*/  @P0 LDG.E R2, desc[UR10][R2.64] ;  /* 0x0000000a02020981 */ /* 0x000ea2000c1e1900 */
[----:B------:R-:W-:Y:S01]  /*0f70*/  UISETP.NE.U32.AND UP0, UPT, UR6, URZ, UPT ;  /* 0x0000003f0600728c */ /* 0x000fe2000bf05070 */
[----:B------:R-:W-:Y:S02]  /*0f80*/  ULDC UR8, c[0x0][0x2e0] ;  /* 0x0000b80000087ab9 */ /* 0x000fe40000000800 */
[----:B------:R-:W3:Y:S01]  /*0f90*/  @P2 LDG.E R4, desc[UR10][R4.64] ;  /* 0x0000000a04042981 */ /* 0x000ee2000c1e1900 */
[----:B------:R-:W-:Y:S01]  /*0fa0*/  ULDC UR9, c[0x0][0x288] ;  /* 0x0000a20000097ab9 */ /* 0x000fe20000000800 */
[----:B------:R-:W-:Y:S01]  /*0fb0*/  UISETP.NE.AND.EX UP0, UPT, UR7, URZ, UPT, UP0 ;  /* 0x0000003f0700728c */ /* 0x000fe2000bf05300 */
[----:B------:R-:W-:Y:S01]  /*0fc0*/  IMAD.U32 R217, RZ, RZ, UR5 ;  /* 0x00000005ffd97e24 */ /* 0x000fe2000f8e00ff */
[----:B------:R-:W-:Y:S01]  /*0fd0*/  ULDC UR6, c[0x0][0x404] ;  /* 0x0001010000067ab9 */ /* 0x000fe20000000800 */
[----:B------:R-:W-:Y:S01]  /*0fe0*/  ULDC.64 UR10, c[0x0][0xa20] ;  /* 0x00028800000a7ab9 */ /* 0x000fe20000000a00 */
[----:B------:R-:W-:Y:S01]  /*0ff0*/  USEL UR6, UR6, 0x1, UP0 ;  /* 0x0000000106067887 */ /* 0x000fe20008000000 */
[----:B------:R-:W-:Y:S01]  /*1000*/  ISETP.NE.U32.AND P1, PT, RZ, UR10, PT ;  /* 0x0000000aff007c0c */ /* 0x000fe2000bf25070 */
[----:B------:R-:W-:-:S02]  /*1010*/  UMOV UR4, URZ ;  /* 0x0000003f00047c82 */ /* 0x000fc40008000000 */
[----:B------:R-:W-:Y:S01]  /*1020*/  UIMAD UR8, UR6, UR8, URZ ;  /* 0x00000008060872a4 */ /* 0x000fe2000f8e023f */
[----:B------:R-:W-:Y:S02]  /*1030*/  ISETP.NE.AND.EX P1, PT, RZ, UR11, PT, P1 ;  /* 0x0000000bff007c0c */ /* 0x000fe4000bf25310 */
[----:B--2---:R-:W-:Y:S02]  /*1040*/  @P0 R2UR UR4, R2 ;  /* 0x00000000020402ca */ /* 0x004fe400000e0000 */
[----:B---3--:R-:W-:-:S13]  /*1050*/  @P2 R2UR UR9, R4 ;  /* 0x00000000040922ca */ /* 0x008fda00000e0000 */
[----:B-----5:R-:W-:Y:S01]  /*1060*/  IMAD.U32 R22, RZ, RZ, UR9 ;  /* 0x00000009ff167e24 */ /* 0x020fe2000f8e00ff */
[----:B-1----:R-:W-:Y:S06]  /*1070*/  @P2 BRA `(.L_x_2081) ;  /* 0x0000000000402947 */ /* 0x002fec0003800000 */
        /* <DEDUP_REMOVED lines=8> */
[----:B------:R-:W-:Y:S01]  /*1100*/  MOV R2, UR6 ;  /* 0x0000000600027c02 */ /* 0x000fe20008000f00 */
[----:B------:R-:W-:-:S05]  /*1110*/  IMAD.U32 R3, RZ, RZ, UR7 ;  /* 0x00000007ff037e24 */ /* 0x000fca000f8e00ff */
[----:B------:R-:W2:Y:S04]  /*1120*/  LDG.E R4, desc[UR12][R2.64] ;  /* 0x0000000c02047981 */ /* 0x000ea8000c1e1900 */
[----:B------:R-:W3:Y:S01]  /*1130*/  LDG.E R0, desc[UR12][R2.64+0x4] ;  /* 0x0000040c02007981 */ /* 0x000ee2000c1e1900 */
[----:B--2---:R-:W-:Y:S02]  /*1140*/  R2UR UR5, R4 ;  /* 0x00000000040572ca */ /* 0x004fe400000e0000 */
[----:B---3--:R-:W-:-:S13]  /*1150*/  R2UR UR6, R0 ;  /* 0x00000000000672ca */ /* 0x008fda00000e0000 */
[----:B------:R-:W-:-:S06]  /*1160*/  UIADD3 UR5, -UR5, UR6, URZ ;  /* 0x0000000605057290 */ /* 0x000fcc000fffe13f */
[----:B------:R-:W-:-:S07]  /*1170*/  IMAD.U32 R22, RZ, RZ, UR5 ;  /* 0x00000005ff167e24 */ /* 0x000fce000f8e00ff */
.L_x_2081:
[----:B------:R-:W-:-:S13]  /*1180*/  R2UR UR5, R19 ;  /* 0x00000000130572ca */ /* 0x000fda00000e0000 */
[----:B------:R-:W-:Y:S01]  /*1190*/  IMAD.U32 R219, RZ, RZ, UR5 ;  /* 0x00000005ffdb7e24 */ /* 0x000fe2000f8e00ff */
[----:B------:R-:W-:Y:S06]  /*11a0*/  @!P1 BRA `(.L_x_2082) ;  /* 0x0000000000289947 */ /* 0x000fec0003800000 */
[----:B------:R-:W-:Y:S01]  /*11b0*/  R2UR UR6, R216 ;  /* 0x00000000d80672ca */ /* 0x000fe200000e0000 */
[----:B------:R-:W-:Y:S01]  /*11c0*/  ULDC.64 UR8, c[0x0][0x208] ;  /* 0x0000820000087ab9 */ /* 0x000fe20000000a00 */
[----:B------:R-:W-:-:S11]  /*11d0*/  R2UR UR7, R218 ;  /* 0x00000000da0772ca */ /* 0x000fd600000e0000 */
[----:B------:R-:W-:-:S04]  /*11e0*/  ULEA UR5, UP0, UR6, UR10, 0x2 ;  /* 0x0000000a06057291 */ /* 0x000fc8000f80103f */
[----:B------:R-:W-:Y:S02]  /*11f0*/  ULEA.HI.X UR6, UR6, UR11, UR7, 0x2, UP0 ;  /* 0x0000000b06067291 */ /* 0x000fe400080f1407 */
[----:B------:R-:W-:-:S04]  /*1200*/  IMAD.U32 R2, RZ, RZ, UR5 ;  /* 0x00000005ff027e24 */ /* 0x000fc8000f8e00ff */
[----:B------:R-:W-:-:S05]  /*1210*/  IMAD.U32 R3, RZ, RZ, UR6 ;  /* 0x00000006ff037e24 */ /* 0x000fca000f8e00ff */
[----:B------:R-:W2:Y:S02]  /*1220*/  LDG.E R2, desc[UR8][R2.64] ;  /* 0x0000000802027981 */ /* 0x000ea4000c1e1900 */
[----:B--2---:R-:W-:Y:S01]  /*1230*/  R2UR UR8, R2 ;  /* 0x00000000020872ca */ /* 0x004fe200000e0000 */
[----:B------:R-:W-:-:S14]  /*1240*/  BRA `(.L_x_2083) ;  /* 0x00000000003c7947 */ /* 0x000fdc0003800000 */
.L_x_2082:
        /* <DEDUP_REMOVED lines=15> */
.L_x_2083:
[----:B------:R-:W-:Y:S01]  /*1340*/  R2UR UR5, R19 ;  /* 0x00000000130572ca */ /* 0x000fe200000e0000 */
[----:B------:R-:W-:Y:S01]  /*1350*/  UIADD3 UR6, -UR4, UR8, URZ ;  /* 0x0000000804067290 */ /* 0x000fe2000fffe13f */
[----:B------:R-:W-:Y:S01]  /*1360*/  R2UR UR7, R22 ;  /* 0x00000000160772ca */ /* 0x000fe200000e0000 */
[----:B------:R-:W-:Y:S01]  /*1370*/  IMAD.MOV.U32 R0, RZ, RZ, RZ ;  /* 0x000000ffff007224 */ /* 0x000fe200078e00ff */
[----:B------:R-:W-:Y:S01]  /*1380*/  PLOP3.LUT P0, PT, PT, PT, PT, 0x80, 0x0 ;  /* 0x000000000000781c */ /* 0x000fe20003f0f070 */
[----:B------:R-:W-:Y:S01]  /*1390*/  UIADD3 UR4, UR6, 0x4f, URZ ;  /* 0x0000004f06047890 */ /* 0x000fe2000fffe03f */
[----:B------:R-:W-:Y:S01]  /*13a0*/  CS2R R2, SRZ ;  /* 0x0000000000027805 */ /* 0x000fe2000001ff00 */
[----:B------:R-:W-:Y:S01]  /*13b0*/  IMAD.U32 R23, RZ, RZ, UR6 ;  /* 0x00000006ff177e24 */ /* 0x000fe2000f8e00ff */
[----:B------:R-:W-:Y:S02]  /*13c0*/  CS2R R150, SRZ ;  /* 0x0000000000967805 */ /* 0x000fe4000001ff00 */
[----:B------:R-:W-:-:S02]  /*13d0*/  CS2R R148, SRZ ;  /* 0x0000000000947805 */ /* 0x000fc4000001ff00 */
[----:B------:R-:W-:Y:S02]  /*13e0*/  CS2R R146, SRZ ;  /* 0x0000000000927805 */ /* 0x000fe4000001ff00 */
[----:B------:R-:W-:Y:S02]  /*13f0*/  CS2R R144, SRZ ;  /* 0x0000000000907805 */ /* 0x000fe4000001ff00 */
[----:B------:R-:W-:Y:S01]  /*1400*/  CS2R R142, SRZ ;  /* 0x00000000008e7805 */ /* 0x000fe2000001ff00 */
[----:B------:R-:W-:Y:S01]  /*1410*/  ULEA UR5, UR5, 0xcf, 0x7 ;  /* 0x000000cf05057891 */ /* 0x000fe2000f8e383f */
[----:B------:R-:W-:Y:S02]  /*1420*/  CS2R R140, SRZ ;  /* 0x00000000008c7805 */ /* 0x000fe4000001ff00 */
[----:B------:R-:W-:Y:S02]  /*1430*/  CS2R R138, SRZ ;  /* 0x00000000008a7805 */ /* 0x000fe4000001ff00 */
[----:B------:R-:W-:Y:S01]  /*1440*/  CS2R R136, SRZ ;  /* 0x0000000000887805 */ /* 0x000fe2000001ff00 */
[----:B------:R-:W-:Y:S01]  /*1450*/  UIADD3 UR6, UR6, UR5, -UR7 ;  /* 0x0000000506067290 */ /* 0x000fe2000fffe807 */
        /* <DEDUP_REMOVED lines=12> */
[----:B------:R-:W-:-:S02]  /*1520*/  CS2R R122, SRZ ;  /* 0x00000000007a7805 */ /* 0x000fc4000001ff00 */
[----:B------:R-:W-:Y:S02]  /*1530*/  CS2R R120, SRZ ;  /* 0x0000000000787805 */ /* 0x000fe4000001ff00 */
[----:B------:R-:W-:Y:S01]  /*1540*/  CS2R R118, SRZ ;  /* 0x0000000000767805 */ /* 0x000fe2000001ff00 */
[----:B------:R-:W-:Y:S01]  /*1550*/  UISETP.LT.AND UP0, UPT, UR4, UR6, UPT ;  /* 0x000000060400728c */ /* 0x000fe2000bf01270 */
[----:B------:R-:W-:Y:S02]  /*1560*/  CS2R R116, SRZ ;  /* 0x0000000000747805 */ /* 0x000fe4000001ff00 */
[----:B------:R-:W-:Y:S02]  /*1570*/  CS2R R114, SRZ ;  /* 0x0000000000727805 */ /* 0x000fe4000001ff00 */
[----:B------:R-:W-:Y:S01]  /*1580*/  CS2R R112, SRZ ;  /* 0x0000000000707805 */ /* 0x000fe2000001ff00 */
[----:B------:R-:W-:Y:S01]  /*1590*/  USEL UR61, UR4, UR6, UP0 ;  /* 0x00000006043d7287 */ /* 0x000fe20008000000 */
[----:B------:R-:W-:-:S02]  /*15a0*/  CS2R R110, SRZ ;  /* 0x00000000006e7805 */ /* 0x000fc4000001ff00 */
[----:B------:R-:W-:Y:S02]  /*15b0*/  CS2R R108, SRZ ;  /* 0x00000000006c7805 */ /* 0x000fe4000001ff00 */
[----:B------:R-:W-:Y:S01]  /*15c0*/  CS2R R106, SRZ ;  /* 0x00000000006a7805 */ /* 0x000fe2000001ff00 */
[----:B------:R-:W-:Y:S01]  /*15d0*/  UISETP.GE.AND UP0, UPT, UR61, 0x1, UPT ;  /* 0x000000013d00788c */ /* 0x000fe2000bf06270 */
[----:B------:R-:W-:Y:S02]  /*15e0*/  CS2R R104, SRZ ;  /* 0x0000000000687805 */ /* 0x000fe4000001ff00 */
[----:B------:R-:W-:Y:S02]  /*15f0*/  MOV R168, RZ ;  /* 0x000000ff00a87202 */ /* 0x000fe40000000f00 */
[----:B------:R-:W-:Y:S02]  /*1600*/  CS2R R166, SRZ ;  /* 0x0000000000a67805 */ /* 0x000fe4000001ff00 */
[----:B------:R-:W-:-:S02]  /*1610*/  CS2R R100, SRZ ;  /* 0x0000000000647805 */ /* 0x000fc4000001ff00 */
[----:B------:R-:W-:Y:S02]  /*1620*/  CS2R R164, SRZ ;  /* 0x0000000000a47805 */ /* 0x000fe4000001ff00 */
[----:B------:R-:W-:Y:S02]  /*1630*/  PLOP3.LUT P1, PT, PT, PT, UP0, 0x80, 0x0 ;  /* 0x000000000000781c */ /* 0x000fe40003f2f008 */
        /* <DEDUP_REMOVED lines=36> */
[----:B------:R-:W-:Y:S01]  /*1880*/  CS2R R24, SRZ ;  /* 0x0000000000187805 */ /* 0x000fe2000001ff00 */
[----:B------:R-:W-:Y:S06]  /*1890*/  @!P1 BRA `(.L_x_2084) ;  /* 0x000000cc00d89947 */ /* 0x000fec0003800000 */
[----:B------:R-:W0:Y:S01]  /*18a0*/  SHFL.IDX PT, R0, R222, RZ, 0x1f ;  /* 0x00001fffde007589 */ /* 0x000e2200000e0000 */
[----:B------:R-:W1:Y:S01]  /*18b0*/  S2UR UR7, SR_CgaCtaId ;  /* 0x00000000000779c3 */ /* 0x000e620000008800 */
[----:B------:R-:W-:Y:S01]  /*18c0*/  UMOV UR6, 0x400 ;  /* 0x0000040000067882 */ /* 0x000fe20000000000 */
[----:B0-----:R-:W-:Y:S01]  /*18d0*/  R2UR UR4, R0 ;  /* 0x00000000000472ca */ /* 0x001fe200000e0000 */
[----:B-1----:R-:W-:-:S04]  /*18e0*/  ULEA UR8, UR7, UR6, 0x18 ;  /* 0x0000000607087291 */ /* 0x002fc8000f8ec03f */
[----:B------:R-:W-:Y:S02]  /*18f0*/  UIADD3 UR6, UR8, 0x14400, URZ ;  /* 0x0001440008067890 */ /* 0x000fe4000fffe03f */
[----:B------:R-:W-:Y:S02]  /*1900*/  IMAD.U32 R17, RZ, RZ, UR8 ;  /* 0x00000008ff117e24 */ /* 0x000fe4000f8e00ff */
        /* <DEDUP_REMOVED lines=22> */
[----:B0-----:R-:W-:-:S07]  /*1a70*/  IMAD.MOV.U32 R13, RZ, RZ, RZ ;  /* 0x000000ffff0d7224 */ /* 0x001fce00078e00ff */
[----:B------:R-:W-:-:S07]  /*1a80*/  LEPC R20, `(.L_x_2085) ;  /* 0x000000001014794e */ /* 0x000fce0000000000 */
[----:B-1----:R-:W-:Y:S05]  /*1a90*/  CALL.ABS.NOINC R2 ;  /* 0x0000000002007343 */ /* 0x002fea0003c00000 */
.L_x_2085:
[----:B------:R-:W-:Y:S02]  /*1aa0*/  R2UR UR7, R220 ;  /* 0x00000000dc0772ca */ /* 0x000fe400000e0000 */
[----:B------:R-:W-:Y:S02]  /*1ab0*/  R2UR UR6, R17 ;  /* 0x00000000110672ca */ /* 0x000fe400000e0000 */
[----:B------:R-:W-:-:S09]  /*1ac0*/  R2UR UR5, R224 ;  /* 0x00000000e00572ca */ /* 0x000fd200000e0000 */
[----:B------:R-:W-:-:S04]  /*1ad0*/  ULEA.HI UR4, UR7, UR7, URZ, 0x1 ;  /* 0x0000000707047291 */ /* 0x000fc8000f8f083f */
[----:B------:R-:W-:Y:S01]  /*1ae0*/  ULOP3.LUT UR4, UR4, 0xfffffffe, URZ, 0xc0, !UPT ;  /* 0xfffffffe04047892 */ /* 0x000fe2000f8ec03f */
[----:B------:R-:W-:-:S03]  /*1af0*/  IMAD.U32 R2, RZ, RZ, UR5 ;  /* 0x00000005ff027e24 */ /* 0x000fc6000f8e00ff */
[----:B------:R-:W-:Y:S02]  /*1b00*/  UIADD3 UR4, UR7, -UR4, URZ ;  /* 0x8000000407047290 */ /* 0x000fe4000fffe03f */
[----:B------:R-:W-:-:S04]  /*1b10*/  ISETP.NE.AND P0, PT, R2, 0x3, PT ;  /* 0x000000030200780c */ /* 0x000fc80003f05270 */
[----:B------:R-:W-:-:S05]  /*1b20*/  IMAD.U32 R0, RZ, RZ, UR4 ;  /* 0x00000004ff007e24 */ /* 0x000fca000f8e00ff */
[----:B------:R-:W-:-:S04]  /*1b30*/  SHF.L.U32 R0, R0, 0x1f, RZ ;  /* 0x0000001f00007819 */ /* 0x000fc800000006ff */
[----:B------:R-:W0:Y:S02]  /*1b40*/  SYNCS.PHASECHK.TRANS64.TRYWAIT P1, [UR6+0x38800], R0 ;  /* 0x03880000ff0075a7 */ /* 0x000e240008020146 */
[----:B0-----:R-:W-:Y:S05]  /*1b50*/  @!P1 BRA `(.L_x_2086) ;  /* 0x0000015000749947 */ /* 0x001fea0003800000 */
.L_x_2223:
[----:B------:R-:W-:Y:S05]  /*1b60*/  @!P0 BRA `(.L_x_2087) ;  /* 0x0000000000048947 */ /* 0x000fea0003800000 */
[----:B------:R-:W-:Y:S01]  /*1b70*/  BPT.TRAP 0x1 ;  /* 0x000000040000795c */ /* 0x000fe20000300000 */
.L_x_2087:
[----:B------:R-:W-:Y:S01]  /*1b80*/  R2UR UR5, R16 ;  /* 0x00000000100572ca */ /* 0x000fe200000e0000 */
[----:B0-----:R-:W-:Y:S01]  /*1b90*/  IMAD.U32 R0, RZ, RZ, UR60 ;  /* 0x0000003cff007e24 */ /* 0x001fe2000f8e00ff */
[----:B------:R-:W-:-:S11]  /*1ba0*/  R2UR UR4, R17 ;  /* 0x00000000110472ca */ /* 0x000fd600000e0000 */
[----:B------:R-:W-:Y:S02]  /*1bb0*/  IMAD.U32 R3, RZ, RZ, UR5 ;  /* 0x00000005ff037e24 */ /* 0x000fe4000f8e00ff */
[----:B------:R-:W-:-:S03]  /*1bc0*/  LEA R0, R0, UR4, 0x3 ;  /* 0x0000000400007c11 */ /* 0x000fc6000f8e18ff */
[----:B------:R-:W-:-:S04]  /*1bd0*/  SHF.L.U32 R3, R3, 0x1f, RZ ;  /* 0x0000001f03037819 */ /* 0x000fc800000006ff */
[----:B------:R0:W1:Y:S01]  /*1be0*/  SYNCS.PHASECHK.TRANS64.TRYWAIT P2, [R0+URZ+0x38830], R3 ;  /* 0x03883003000075a7 */ /* 0x000062000804017f */
[----:B------:R-:W-:Y:S05]  /*1bf0*/  @!P0 BRA `(.L_x_2088) ;  /* 0x0000000000048947 */ /* 0x000fea0003800000 */
[----:B------:R-:W-:Y:S01]  /*1c00*/  BPT.TRAP 0x1 ;  /* 0x000000040000795c */ /* 0x000fe20000300000 */
.L_x_2088:
[----:B------:R-:W2:Y:S01]  /*1c10*/  S2R R2, SR_TID.X ;  /* 0x0000000000027919 */ /* 0x000ea20000002100 */
[----:B------:R-:W-:Y:S01]  /*1c20*/  IMAD.MOV.U32 R151, RZ, RZ, RZ ;  /* 0x000000ffff977224 */ /* 0x000fe200078e00ff */
[----:B--2---:R-:W-:Y:S01]  /*1c30*/  LOP3.LUT P1, RZ, R2, 0x7f, RZ, 0xc0, !PT ;  /* 0x0000007f02ff7812 */ /* 0x004fe2000782c0ff */
[----:B-1----:R-:W-:-:S12]  /*1c40*/  @P2 BRA `(.L_x_2089) ;  /* 0x0000000000082947 */ /* 0x002fd80003800000 */
[----:B------:R-:W1:Y:S02]  /*1c50*/  SYNCS.PHASECHK.TRANS64.TRYWAIT P2, [R0+URZ+0x38830], R3 ;  /* 0x03883003000075a7 */ /* 0x000e64000804017f */
[----:B-1----:R-:W-:Y:S05]  /*1c60*/  @!P2 BRA `(.L_x_2090) ;  /* 0x00000150004ca947 */ /* 0x002fea0003800000 */
.L_x_2089:
[----:B------:R-:W-:Y:S05]  /*1c70*/  WARPSYNC.ALL ;  /* 0x0000000000007948 */ /* 0x000fea0003800000 */
[----:B------:R-:W-:Y:S01]  /*1c80*/  R2UR UR4, R17 ;  /* 0x00000000110472ca */ /* 0x000fe200000e0000 */
[----:B------:R-:W-:Y:S01]  /*1c90*/  ULOP3.LUT UR5, UR36, 0x10000, URZ, 0xfc, !UPT ;  /* 0x0001000024057892 */ /* 0x000fe2000f8efc3f */
[----:B------:R-:W-:Y:S01]  /*1ca0*/  WARPGROUP.ARRIVE ;  /* 0x00000000000079c5 */ /* 0x000fe20000000000 */
[----:B------:R-:W-:Y:S01]  /*1cb0*/  UMOV UR9, 0x40000040 ;  /* 0x4000004000097882 */ /* 0x000fe20000000000 */
[----:B------:R-:W-:Y:S01]  /*1cc0*/  UMOV UR11, 0x40000040 ;  /* 0x40000040000b7882 */ /* 0x000fe20000000000 */
[----:B------:R-:W-:Y:S01]  /*1cd0*/  UMOV UR15, UR9 ;  /* 0x00000009000f7c82 */ /* 0x000fe20008000000 */
[----:B------:R-:W-:Y:S01]  /*1ce0*/  MOV R13, UR9 ;  /* 0x00000009000d7c02 */ /* 0x000fe20008000f00 */
[----:B------:R-:W-:Y:S01]  /*1cf0*/  UIADD3 UR7, UR5, 0x2, URZ ;  /* 0x0000000205077890 */ /* 0x000fe2000fffe03f */
[----:B01----:R-:W-:Y:S01]  /*1d00*/  @!P1 VIADD R0, R0, 0x38840 ;  /* 0x0003884000009836 */ /* 0x003fe20000000000 */
[----:B------:R-:W-:Y:S01]  /*1d10*/  UMOV UR8, UR5 ;  /* 0x0000000500087c82 */ /* 0x000fe20008000000 */
[----:B------:R-:W-:Y:S01]  /*1d20*/  UMOV UR17, 0x40000040 ;  /* 0x4000004000117882 */ /* 0x000fe20000000000 */
[----:B------:R-:W-:Y:S01]  /*1d30*/  UMOV UR14, UR8 ;  /* 0x00000008000e7c82 */ /* 0x000fe20008000000 */
[----:B------:R-:W-:Y:S01]  /*1d40*/  IMAD.U32 R12, RZ, RZ, UR8 ;  /* 0x00000008ff0c7e24 */ /* 0x000fe2000f8e00ff */
[----:B------:R-:W-:Y:S01]  /*1d50*/  UIADD3 UR4, UR4, 0x24400, URZ ;  /* 0x0002440004047890 */ /* 0x000fe2000fffe03f */
[----:B------:R-:W-:Y:S01]  /*1d60*/  IMAD.U32 R11, RZ, RZ, UR17 ;  /* 0x00000011ff0b7e24 */ /* 0x000fe2000f8e00ff */
[----:B------:R-:W-:Y:S01]  /*1d70*/  UMOV UR16, UR7 ;  /* 0x0000000700107c82 */ /* 0x000fe20008000000 */
[----:B------:R-:W-:Y:S01]  /*1d80*/  UMOV UR19, 0x40000040 ;  /* 0x4000004000137882 */ /* 0x000fe20000000000 */
[----:B------:R-:W-:Y:S01]  /*1d90*/  USHF.R.U32.HI UR4, URZ, 0x4, UR4 ;  /* 0x000000043f047899 */ /* 0x000fe20008011604 */
[----:B------:R-:W-:Y:S01]  /*1da0*/  IMAD.U32 R10, RZ, RZ, UR16 ;  /* 0x00000010ff0a7e24 */ /* 0x000fe2000f8e00ff */
[----:B------:R-:W-:Y:S01]  /*1db0*/  UIADD3 UR7, UR5, 0x4, URZ ;  /* 0x0000000405077890 */ /* 0x000fe2000fffe03f */
[----:B------:R-:W-:Y:S01]  /*1dc0*/  @!P1 PRMT R0, RZ, 0x654, R0 ;  /* 0x00000654ff009816 */ /* 0x000fe20000000000 */
[----:B------:R-:W-:Y:S01]  /*1dd0*/  ULOP3.LUT UR4, UR4, 0x3fff, URZ, 0xc0, !UPT ;  /* 0x00003fff04047892 */ /* 0x000fe2000f8ec03f */
[--C-:B------:R-:W-:Y:S01]  /*1de0*/  IMAD.MOV.U32 R150, RZ, RZ, R151.reuse ;  /* 0x000000ffff967224 */ /* 0x100fe200078e0097 */
[----:B------:R-:W-:Y:S01]  /*1df0*/  UMOV UR13, 0x40000040 ;  /* 0x40000040000d7882 */ /* 0x000fe20000000000 */
[----:B------:R-:W-:Y:S01]  /*1e00*/  UIADD3 UR20, UR5, 0x404, URZ ;  /* 0x0000040405147890 */ /* 0x000fe2000fffe03f */
[--C-:B------:R-:W-:Y:S01]  /*1e10*/  IMAD.MOV.U32 R149, RZ, RZ, R151.reuse ;  /* 0x000000ffff957224 */ /* 0x100fe200078e0097 */
[----:B------:R-:W-:Y:S01]  /*1e20*/  ULOP3.LUT UR6, UR4, 0x10000, URZ, 0xfc, !UPT ;  /* 0x0001000004067892 */ /* 0x000fe2000f8efc3f */
[--C-:B------:R-:W-:Y:S01]  /*1e30*/  IMAD.MOV.U32 R148, RZ, RZ, R151.reuse ;  /* 0x000000ffff947224 */ /* 0x100fe200078e0097 */
[----:B------:R-:W-:Y:S01]  /*1e40*/  UMOV UR21, 0x40000040 ;  /* 0x4000004000157882 */ /* 0x000fe20000000000 */
[----:B------:R-:W-:Y:S01]  /*1e50*/  UMOV UR23, 0x40000040 ;  /* 0x4000004000177882 */ /* 0x000fe20000000000 */
[----:B------:R-:W-:Y:S01]  /*1e60*/  UIMAD UR4, UR60, 0xa00, UR6 ;  /* 0x00000a003c0478a4 */ /* 0x000fe2000f8e0206 */
[--C-:B------:R-:W-:Y:S01]  /*1e70*/  IMAD.MOV.U32 R147, RZ, RZ, R151.reuse ;  /* 0x000000ffff937224 */ /* 0x100fe200078e0097 */
[----:B------:R-:W-:Y:S01]  /*1e80*/  UIADD3 UR24, UR5, 0x406, URZ ;  /* 0x0000040605187890 */ /* 0x000fe2000fffe03f */
[----:B------:R-:W-:Y:S01]  /*1e90*/  IMAD.U32 R15, RZ, RZ, UR6 ;  /* 0x00000006ff0f7e24 */ /* 0x000fe2000f8e00ff */
[----:B------:R-:W-:Y:S01]  /*1ea0*/  UIADD3 UR6, UR4, 0x200, URZ ;  /* 0x0000020004067890 */ /* 0x000fe2000fffe03f */
[--C-:B------:R-:W-:Y:S01]  /*1eb0*/  IMAD.MOV.U32 R146, RZ, RZ, R151.reuse ;  /* 0x000000ffff927224 */ /* 0x100fe200078e0097 */
[----:B------:R-:W-:Y:S01]  /*1ec0*/  UIADD3 UR12, UR4, 0x2, URZ ;  /* 0x00000002040c7890 */ /* 0x000fe2000fffe03f */
[-C--:B------:R-:W-:Y:S01]  /*1ed0*/  MOV R145, R151.reuse ;  /* 0x0000009700917202 */ /* 0x080fe20000000f00 */
[----:B------:R-:W-:Y:S01]  /*1ee0*/  UMOV UR10, UR4 ;  /* 0x00000004000a7c82 */ /* 0x000fe20008000000 */
[----:B------:R-:W-:Y:S01]  /*1ef0*/  UIADD3 UR22, UR4, 0x284, URZ ;  /* 0x0000028404167890 */ /* 0x000fe2000fffe03f */
[----:B------:R-:W-:Y:S01]  /*1f00*/  HGMMA.64x16x16.F32.BF16 R56, gdesc[UR8], RZ, !UPT, gsb0 ;  /* 0x00200000083879f0 */ /* 0x000fe2000c0018ff */
[----:B------:R-:W-:Y:S01]  /*1f10*/  UIADD3 UR10, UR4, 0x80, URZ ;  /* 0x00000080040a7890 */ /* 0x000fe2000fffe03f */
[--C-:B------:R-:W-:Y:S01]  /*1f20*/  IMAD.MOV.U32 R144, RZ, RZ, R151.reuse ;  /* 0x000000ffff907224 */ /* 0x100fe200078e0097 */
        /* <DEDUP_REMOVED lines=47> */
[----:B------:R-:W-:Y:S01]  /*2220*/  IMAD.MOV.U32 R129, RZ, RZ, R151 ;  /* 0x000000ffff817224 */ /* 0x000fe200078e0097 */
[----:B------:R-:W-:Y:S01]  /*2230*/  UIADD3 UR54, UR4, 0x784, URZ ;  /* 0x0000078404367890 */ /* 0x000fe2000fffe03f */
        /* <DEDUP_REMOVED lines=42> */
[--C-:B------:R-:W-:Y:S01]  /*24e0*/  IMAD.MOV.U32 R102, RZ, RZ, R151.reuse ;  /* 0x000000ffff667224 */ /* 0x100fe200078e0097 */
[----:B------:R-:W-:Y:S02]  /*24f0*/  WARPGROUP.DEPBAR.LE gsb0, 0x0 ;  /* 0x00008000000079c5 */ /* 0x000fe40000010000 */
[----:B------:R-:W-:Y:S01]  /*2500*/  WARPGROUP.ARRIVE ;  /* 0x00000000000079c5 */ /* 0x000fe20000000000 */
[--C-:B------:R-:W-:Y:S02]  /*2510*/  IMAD.MOV.U32 R101, RZ, RZ, R151.reuse ;  /* 0x000000ffff657224 */ /* 0x100fe400078e0097 */
[----:B------:R-:W-:-:S02]  /*2520*/  IMAD.MOV.U32 R100, RZ, RZ, R151 ;  /* 0x000000ffff647224 */ /* 0x000fc400078e0097 */
[--C-:B------:R-:W-:Y:S01]  /*2530*/  IMAD.MOV.U32 R98, RZ, RZ, R151.reuse ;  /* 0x000000ffff627224 */ /* 0x100fe200078e0097 */
[----:B------:R-:W-:Y:S01]  /*2540*/  HGMMA.64x16x16.F32.BF16 R40, gdesc[UR8], RZ, !UPT, gsb0 ;  /* 0x00200000082879f0 */ /* 0x000fe2000c0018ff */
[----:B------:R-:W-:Y:S01]  /*2550*/  UIADD3 UR10, UR4, 0x180, URZ ;  /* 0x00000180040a7890 */ /* 0x000fe2000fffe03f */
[--C-:B------:R-:W-:Y:S01]  /*2560*/  IMAD.MOV.U32 R97, RZ, RZ, R151.reuse ;  /* 0x000000ffff617224 */ /* 0x100fe200078e0097 */
[----:B------:R-:W-:Y:S01]  /*2570*/  UMOV UR8, UR14 ;  /* 0x0000000e00087c82 */ /* 0x000fe20008000000 */
[----:B------:R-:W-:Y:S01]  /*2580*/  UMOV UR9, UR15 ;  /* 0x0000000f00097c82 */ /* 0x000fe20008000000 */
[----:B------:R-:W-:Y:S01]  /*2590*/  UMOV UR11, 0x40000040 ;  /* 0x40000040000b7882 */ /* 0x000fe20000000000 */
        /* <DEDUP_REMOVED lines=22> */
[--C-:B------:R-:W-:Y:S01]  /*2700*/  IMAD.MOV.U32 R71, RZ, RZ, R151.reuse ;  /* 0x000000ffff477224 */ /* 0x100fe200078e0097 */
[----:B------:R-:W-:Y:S02]  /*2710*/  WARPGROUP.DEPBAR.LE gsb0, 0x0 ;  /* 0x00008000000079c5 */ /* 0x000fe40000010000 */
[----:B------:R-:W-:Y:S01]  /*2720*/  WARPGROUP.ARRIVE ;  /* 0x00000000000079c5 */ /* 0x000fe20000000000 */
[--C-:B------:R-:W-:Y:S02]  /*2730*/  IMAD.MOV.U32 R70, RZ, RZ, R151.reuse ;  /* 0x000000ffff467224 */ /* 0x100fe400078e0097 */
        /* <DEDUP_REMOVED lines=13> */
[----:B------:R-:W-:Y:S01]  /*2810*/  IMAD.MOV.U32 R64, RZ, RZ, R151 ;  /* 0x000000ffff407224 */ /* 0x000fe200078e0097 */
        /* <DEDUP_REMOVED lines=90> */
[----:B------:R-:W-:Y:S02]  /*2dc0*/  UMOV UR56, UR5 ;  /* 0x0000000500387c82 */ /* 0x000fe40008000000 */
[----:B------:R-:W-:Y:S01]  /*2dd0*/  UMOV UR58, UR7 ;  /* 0x00000007003a7c82 */ /* 0x000fe20008000000 */
[----:B------:R-:W-:Y:S01]  /*2de0*/  IMAD.U32 R6, RZ, RZ, UR56 ;  /* 0x00000038ff067e24 */ /* 0x000fe2000f8e00ff */
        /* <DEDUP_REMOVED lines=24> */
[----:B------:R-:W-:Y:S01]  /*2f70*/  R2UR UR11, R19 ;  /* 0x00000000130b72ca */ /* 0x000fe200000e0000 */
[----:B------:R-:W-:-:S06]  /*2f80*/  UIADD3 UR10, UR61, -0x2, URZ ;  /* 0xfffffffe3d0a7890 */ /* 0x000fcc000fffe03f */
[----:B------:R-:W-:-:S06]  /*2f90*/  IMAD.U32 R227, RZ, RZ, UR10 ;  /* 0x0000000affe37e24 */ /* 0x000fcc000f8e00ff */
[----:B------:R-:W-:-:S05]  /*2fa0*/  IMAD.U32 R4, RZ, RZ, UR11 ;  /* 0x0000000bff047e24 */ /* 0x000fca000f8e00ff */
[----:B------:R-:W-:Y:S01]  /*2fb0*/  LEA R4, R4, R215, 0x7 ;  /* 0x000000d704047211 */ /* 0x000fe200078e38ff */
        /* <DEDUP_REMOVED lines=26> */
[----:B------:R-:W-:Y:S01]  /*3160*/  UIMAD UR5, UR61, -0x50, UR15 ;  /* 0xffffffb03d0578a4 */ /* 0x000fe2000f8e020f */
        /* <DEDUP_REMOVED lines=238> */
[----:B------:R-:W-:Y:S02]  /*4050*/  UIADD3 UR6, -UR14, 0x51, UR5 ;  /* 0x000000510e067890 */ /* 0x000fe4000fffe105 */
[----:B------:R-:W-:-:S04]  /*4060*/  UIADD3 UR5, UR5, 0x50, URZ ;  /* 0x0000005005057890 */ /* 0x000fc8000fffe03f */
[----:B------:R-:W-:Y:S02]  /*4070*/  IMAD.U32 R3, RZ, RZ, UR6 ;  /* 0x00000006ff037e24 */ /* 0x000fe4000f8e00ff */
[----:B------:R-:W-:Y:S01]  /*4080*/  IMAD.U32 R5, RZ, RZ, UR5 ;  /* 0x00000005ff057e24 */ /* 0x000fe2000f8e00ff */
[----:B------:R-:W-:Y:S01]  /*4090*/  ULDC UR5, c[0x0][0x988] ;  /* 0x0002620000057ab9 */ /* 0x000fe20000000800 */
[C---:B------:R-:W-:Y:S02]  /*40a0*/  IMAD R3, R214.reuse, -0x2, R3 ;  /* 0xfffffffed6037824 */ /* 0x040fe400078e0203 */
[----:B------:R-:W-:-:S03]  /*40b0*/  IMAD R2, R214, -0x2, R5 ;  /* 0xfffffffed6027824 */ /* 0x000fc600078e0205 */
[----:B------:R-:W-:-:S04]  /*40c0*/  IADD3 R5, R3, 0x8, R4 ;  /* 0x0000000803057810 */ /* 0x000fc80007ffe004 */
[----:B------:R-:W-:Y:S02]  /*40d0*/  VIMNMX R5, R2, R5, PT ;  /* 0x0000000502057248 */ /* 0x000fe40003fe0100 */
[----:B------:R-:W-:Y:S02]  /*40e0*/  VIADDMNMX R2, R4, R3, R2, PT ;  /* 0x0000000304027246 */ /* 0x000fe40003800102 */
[C---:B------:R-:W-:Y:S02]  /*40f0*/  ISETP.GT.AND P2, PT, R5.reuse, RZ, PT ;  /* 0x000000ff0500720c */ /* 0x040fe40003f44270 */
[C---:B------:R-:W-:Y:S02]  /*4100*/  ISETP.GT.AND P3, PT, R5.reuse, 0x1, PT ;  /* 0x000000010500780c */ /* 0x040fe40003f64270 */
[----:B------:R-:W-:Y:S01]  /*4110*/  ISETP.GT.AND P4, PT, R5, 0x8, PT ;  /* 0x000000080500780c */ /* 0x000fe20003f84270 */
        /* <DEDUP_REMOVED lines=62> */
[----:B------:R-:W-:Y:S01]  /*4500*/  UIADD3 UR4, UR15, -UR14, URZ ;  /* 0x8000000e0f047290 */ /* 0x000fe2000fffe03f */
[----:B------:R-:W-:-:S02]  /*4510*/  FSEL R46, R46, -INF , P3 ;  /* 0xff8000002e2e7808 */ /* 0x000fc40001800000 */
[----:B------:R-:W-:Y:S01]  /*4520*/  FMNMX.FTZ R21, R43, R14, !PT ;  /* 0x0000000e2b157209 */ /* 0x000fe20007810000 */
[----:B------:R-:W-:Y:S01]  /*4530*/  ULEA UR4, UR11, UR4, 0x7 ;  /* 0x000000040b047291 */ /* 0x000fe2000f8e383f */
[----:B------:R-:W-:Y:S02]  /*4540*/  ISETP.GT.AND P3, PT, R5, 0x30, PT ;  /* 0x000000300500780c */ /* 0x000fe40003f64270 */
[----:B------:R-:W-:Y:S01]  /*4550*/  FSEL R47, R47, -INF , P2 ;  /* 0xff8000002f2f7808 */ /* 0x000fe20001000000 */
[----:B------:R-:W-:Y:S01]  /*4560*/  UIMAD.WIDE UR6, UR4, 0x66666667, URZ ;  /* 0x66666667040678a5 */ /* 0x000fe2000f8e023f */
[----:B------:R-:W-:Y:S02]  /*4570*/  FMNMX.FTZ R14, R46, R21, !PT ;  /* 0x000000152e0e7209 */ /* 0x000fe40007810000 */
[----:B------:R-:W-:Y:S01]  /*4580*/  ISETP.GT.AND P2, PT, R5, 0x31, PT ;  /* 0x000000310500780c */ /* 0x000fe20003f44270 */
[----:B------:R-:W-:Y:S01]  /*4590*/  USHF.R.U32.HI UR4, URZ, 0x1f, UR7 ;  /* 0x0000001f3f047899 */ /* 0x000fe20008011607 */
[----:B------:R-:W-:-:S03]  /*45a0*/  FMNMX.FTZ R21, R47, R14, !PT ;  /* 0x0000000e2f157209 */ /* 0x000fc60007810000 */
[----:B------:R-:W-:-:S04]  /*45b0*/  ULEA.HI.SX32 UR4, UR7, UR4, 0x1b ;  /* 0x0000000407047291 */ /* 0x000fc8000f8fda3f */
[----:B------:R-:W-:-:S04]  /*45c0*/  UISETP.LT.AND UP0, UPT, URZ, UR4, UPT ;  /* 0x000000043f00728c */ /* 0x000fc8000bf01270 */
[----:B------:R-:W-:-:S04]  /*45d0*/  USEL UR11, URZ, UR4, !UP0 ;  /* 0x000000043f0b7287 */ /* 0x000fc8000c000000 */
[----:B------:R-:W-:Y:S02]  /*45e0*/  UISETP.GE.AND UP0, UPT, UR10, UR11, UPT ;  /* 0x0000000b0a00728c */ /* 0x000fe4000bf06270 */
[----:B------:R-:W-:Y:S01]  /*45f0*/  IMAD.U32 R226, RZ, RZ, UR11 ;  /* 0x0000000bffe27e24 */ /* 0x000fe2000f8e00ff */
[----:B------:R-:W-:Y:S02]  /*4600*/  WARPGROUP.DEPBAR.LE gsb0, 0x0 ;  /* 0x00008000000079c5 */ /* 0x000fe40000010000 */
[----:B------:R-:W-:Y:S01]  /*4610*/  WARPGROUP.ARRIVE ;  /* 0x00000000000079c5 */ /* 0x000fe20000000000 */
[----:B------:R-:W-:Y:S02]  /*4620*/  FSEL R34, R34, -INF , P3 ;  /* 0xff80000022227808 */ /* 0x000fe40001800000 */
[----:B------:R-:W-:Y:S02]  /*4630*/  ISETP.GT.AND P3, PT, R5, 0x38, PT ;  /* 0x000000380500780c */ /* 0x000fe40003f64270 */
[----:B------:R-:W-:Y:S01]  /*4640*/  FSEL R35, R35, -INF , P2 ;  /* 0xff80000023237808 */ /* 0x000fe20001000000 */
[----:B------:R-:W-:Y:S01]  /*4650*/  HGMMA.64x16x16.F32.BF16 R24, gdesc[UR56], R24, gsb0 ;  /* 0x00200000381879f0 */ /* 0x000fe20008001818 */
        /* <DEDUP_REMOVED lines=8> */
[----:B------:R-:W-:Y:S01]  /*46e0*/  FMNMX.FTZ R21, R39, R14, !PT ;  /* 0x0000000e27157209 */ /* 0x000fe20007810000 */
[----:B------:R-:W-:Y:S02]  /*46f0*/  WARPGROUP.DEPBAR.LE gsb0, 0x0 ;  /* 0x00008000000079c5 */ /* 0x000fe40000010000 */
[----:B------:R-:W-:Y:S01]  /*4700*/  FSEL R26, R26, -INF , P3 ;  /* 0xff8000001a1a7808 */ /* 0x000fe20001800000 */
[----:B------:R0:W-:Y:S01]  /*4710*/  @!P1 SYNCS.ARRIVE.TRANS64.RED.A1T0 RZ, [R0+URZ], RZ ;  /* 0x000000ff00ff99a7 */ /* 0x0001e2000810043f */
[----:B------:R-:W-:Y:S02]  /*4720*/  ISETP.GT.AND P3, PT, R5, 0x48, PT ;  /* 0x000000480500780c */ /* 0x000fe40003f64270 */
[----:B------:R-:W-:Y:S02]  /*4730*/  FSEL R27, R27, -INF , P2 ;  /* 0xff8000001b1b7808 */ /* 0x000fe40001000000 */
[----:B------:R-:W-:-:S02]  /*4740*/  FMNMX.FTZ R14, R26, R21, !PT ;  /* 0x000000151a0e7209 */ /* 0x000fc40007810000 */
[----:B------:R-:W-:Y:S02]  /*4750*/  ISETP.GT.AND P2, PT, R5, 0x49, PT ;  /* 0x000000490500780c */ /* 0x000fe40003f44270 */
[----:B------:R-:W-:Y:S02]  /*4760*/  FSEL R30, R30, -INF , P3 ;  /* 0xff8000001e1e7808 */ /* 0x000fe40001800000 */
[----:B------:R-:W-:Y:S02]  /*4770*/  FMNMX.FTZ R5, R27, R14, !PT ;  /* 0x0000000e1b057209 */ /* 0x000fe40007810000 */
[----:B------:R-:W-:Y:S02]  /*4780*/  FSEL R31, R31, -INF , P2 ;  /* 0xff8000001f1f7808 */ /* 0x000fe40001000000 */
[----:B------:R-:W-:Y:S02]  /*4790*/  FMNMX.FTZ R14, R30, R5, !PT ;  /* 0x000000051e0e7209 */ /* 0x000fe40007810000 */
[----:B------:R-:W-:-:S02]  /*47a0*/  ISETP.GT.AND P2, PT, R2, RZ, PT ;  /* 0x000000ff0200720c */ /* 0x000fc40003f44270 */
[----:B------:R-:W-:Y:S02]  /*47b0*/  FMNMX.FTZ R14, R31, R14, !PT ;  /* 0x0000000e1f0e7209 */ /* 0x000fe40007810000 */
[----:B------:R-:W-:Y:S02]  /*47c0*/  ISETP.GT.AND P3, PT, R2, 0x1, PT ;  /* 0x000000010200780c */ /* 0x000fe40003f64270 */
[----:B------:R-:W-:Y:S01]  /*47d0*/  FSEL R56, R56, -INF , P2 ;  /* 0xff80000038387808 */ /* 0x000fe20001000000 */
[----:B------:R-:W1:Y:S01]  /*47e0*/  SHFL.BFLY PT, R5, R14, 0x2, 0x1f ;  /* 0x0c401f000e057f89 */ /* 0x000e6200000e0000 */
[----:B------:R-:W-:Y:S02]  /*47f0*/  FSEL R57, R57, -INF , P3 ;  /* 0xff80000039397808 */ /* 0x000fe40001800000 */
[C---:B------:R-:W-:Y:S02]  /*4800*/  ISETP.GT.AND P2, PT, R2.reuse, 0x9, PT ;  /* 0x000000090200780c */ /* 0x040fe40003f44270 */
[----:B------:R-:W-:-:S02]  /*4810*/  ISETP.GT.AND P3, PT, R2, 0x11, PT ;  /* 0x000000110200780c */ /* 0x000fc40003f64270 */
[----:B------:R-:W-:Y:S02]  /*4820*/  FSEL R61, R61, -INF , P2 ;  /* 0xff8000003d3d7808 */ /* 0x000fe40001000000 */
[----:B------:R-:W-:Y:S02]  /*4830*/  ISETP.GT.AND P2, PT, R2, 0x10, PT ;  /* 0x000000100200780c */ /* 0x000fe40003f44270 */
[----:B------:R-:W-:Y:S02]  /*4840*/  FSEL R49, R49, -INF , P3 ;  /* 0xff80000031317808 */ /* 0x000fe40001800000 */
[----:B------:R-:W-:Y:S02]  /*4850*/  FSEL R48, R48, -INF , P2 ;  /* 0xff80000030307808 */ /* 0x000fe40001000000 */
[----:B------:R-:W-:-:S04]  /*4860*/  ISETP.GT.AND P2, PT, R2, 0x18, PT ;  /* 0x000000180200780c */ /* 0x000fc80003f44270 */
[----:B------:R-:W-:Y:S02]  /*4870*/  FSEL R52, R52, -INF , P2 ;  /* 0xff80000034347808 */ /* 0x000fe40001000000 */
[----:B------:R-:W-:Y:S02]  /*4880*/  ISETP.GT.AND P2, PT, R2, 0x20, PT ;  /* 0x000000200200780c */ /* 0x000fe40003f44270 */
[----:B-1----:R-:W-:Y:S02]  /*4890*/  FMNMX.FTZ R20, R14, R5, !PT ;  /* 0x000000050e147209 */ /* 0x002fe40007810000 */
[----:B------:R-:W-:Y:S02]  /*48a0*/  FMNMX.FTZ R5, R56, R57, !PT ;  /* 0x0000003938057209 */ /* 0x000fe40007810000 */
[----:B------:R-:W-:Y:S01]  /*48b0*/  FSEL R40, R40, -INF , P2 ;  /* 0xff80000028287808 */ /* 0x000fe20001000000 */
[----:B------:R-:W1:Y:S01]  /*48c0*/  SHFL.BFLY PT, R21, R20, 0x1, 0x1f ;  /* 0x0c201f0014157f89 */ /* 0x000e6200000e0000 */
        /* <DEDUP_REMOVED lines=12> */
[----:B-1----:R-:W-:-:S02]  /*4990*/  FMNMX.FTZ R3, R20, R21, !PT ;  /* 0x0000001514037209 */ /* 0x002fc40007810000 */
        /* <DEDUP_REMOVED lines=21> */
[----:B------:R-:W1:Y:S01]  /*4af0*/  MUFU.EX2 R59, R59 ;  /* 0x0000003b003b7308 */ /* 0x000e620000000800 */
        /* <DEDUP_REMOVED lines=15> */
[----:B------:R-:W2:Y:S01]  /*4bf0*/  MUFU.EX2 R63, R63 ;  /* 0x0000003f003f7308 */ /* 0x000ea20000000800 */
        /* <DEDUP_REMOVED lines=15> */
[--C-:B------:R-:W-:Y:S01]  /*4cf0*/  FFMA.FTZ R30, R30, UR5, -R14.reuse ;  /* 0x000000051e1e7c23 */ /* 0x100fe2000801080e */
[----:B------:R-:W3:Y:S01]  /*4d00*/  MUFU.EX2 R51, R51 ;  /* 0x0000003300337308 */ /* 0x000ee20000000800 */
[----:B------:R-:W-:Y:S01]  /*4d10*/  FFMA.FTZ R14, R31, UR5, -R14 ;  /* 0x000000051f0e7c23 */ /* 0x000fe2000801080e */
[----:B------:R-:W-:Y:S01]  /*4d20*/  FMNMX.FTZ R2, R29, R2, !PT ;  /* 0x000000021d027209 */ /* 0x000fe20007810000 */
[----:B------:R-:W-:Y:S01]  /*4d30*/  IMAD.MOV.U32 R31, RZ, RZ, R151 ;  /* 0x000000ffff1f7224 */ /* 0x000fe200078e0097 */
[----:B-1----:R-:W-:-:S02]  /*4d40*/  F2FP.BF16.F32.PACK_AB R209, R59, R58 ;  /* 0x0000003a3bd1723e */ /* 0x002fc400000010ff */
[----:B--2---:R-:W-:Y:S01]  /*4d50*/  F2FP.BF16.F32.PACK_AB R211, R63, R62 ;  /* 0x0000003e3fd3723e */ /* 0x004fe200000010ff */
[----:B------:R-:W1:Y:S01]  /*4d60*/  SHFL.BFLY PT, R5, R2, 0x2, 0x1f ;  /* 0x0c401f0002057f89 */ /* 0x000e6200000e0000 */
[----:B------:R-:W-:Y:S08]  /*4d70*/  MUFU.EX2 R54, R54 ;  /* 0x0000003600367308 */ /* 0x000ff00000000800 */
[----:B------:R-:W-:Y:S01]  /*4d80*/  MUFU.EX2 R195, R14 ;  /* 0x0000000e00c37308 */ /* 0x000fe20000000800 */
[----:B---3--:R-:W-:-:S07]  /*4d90*/  F2FP.BF16.F32.PACK_AB R205, R51, R50 ;  /* 0x0000003233cd723e */ /* 0x008fce00000010ff */
[----:B------:R-:W2:Y:S01]  /*4da0*/  MUFU.EX2 R55, R55 ;  /* 0x0000003700377308 */ /* 0x000ea20000000800 */
[----:B-1----:R-:W-:-:S07]  /*4db0*/  FMNMX.FTZ R5, R2, R5, !PT ;  /* 0x0000000502057209 */ /* 0x002fce0007810000 */
[----:B------:R-:W-:Y:S01]  /*4dc0*/  MUFU.EX2 R42, R42 ;  /* 0x0000002a002a7308 */ /* 0x000fe20000000800 */
[----:B------:R-:W1:Y:S07]  /*4dd0*/  SHFL.BFLY PT, R4, R5, 0x1, 0x1f ;  /* 0x0c201f0005047f89 */ /* 0x000e6e00000e0000 */
[----:B------:R-:W3:Y:S01]  /*4de0*/  MUFU.EX2 R43, R43 ;  /* 0x0000002b002b7308 */ /* 0x000ee20000000800 */
[----:B--2---:R-:W-:-:S07]  /*4df0*/  F2FP.BF16.F32.PACK_AB R207, R55, R54 ;  /* 0x0000003637cf723e */ /* 0x004fce00000010ff */
[----:B------:R-:W-:Y:S08]  /*4e00*/  MUFU.EX2 R46, R46 ;  /* 0x0000002e002e7308 */ /* 0x000ff00000000800 */
[----:B------:R-:W2:Y:S01]  /*4e10*/  MUFU.EX2 R47, R47 ;  /* 0x0000002f002f7308 */ /* 0x000ea20000000800 */
[----:B---3--:R-:W-:Y:S02]  /*4e20*/  F2FP.BF16.F32.PACK_AB R201, R43, R42 ;  /* 0x0000002a2bc9723e */ /* 0x008fe400000010ff */
[----:B-1----:R-:W-:Y:S01]  /*4e30*/  FMNMX.FTZ R4, R5, R4, !PT ;  /* 0x0000000405047209 */ /* 0x002fe20007810000 */
[----:B------:R-:W-:Y:S01]  /*4e40*/  FADD.FTZ R5, R58, R59 ;  /* 0x0000003b3a057221 */ /* 0x000fe20000010000 */
[----:B------:R-:W-:-:S02]  /*4e50*/  IMAD.MOV.U32 R59, RZ, RZ, R151 ;  /* 0x000000ffff3b7224 */ /* 0x000fc400078e0097 */
[C---:B------:R-:W-:Y:S01]  /*4e60*/  FSETP.NEU.FTZ.AND P2, PT, R4.reuse, -INF , PT ;  /* 0xff8000000400780b */ /* 0x040fe20003f5d000 */
[----:B------:R-:W-:Y:S01]  /*4e70*/  FMUL.FTZ R2, R4, UR5 ;  /* 0x0000000504027c20 */ /* 0x000fe20008410000 */
[----:B------:R-:W-:Y:S01]  /*4e80*/  FADD.FTZ R14, R62, R5 ;  /* 0x000000053e0e7221 */ /* 0x000fe20000010000 */
[----:B------:R-:W-:Y:S01]  /*4e90*/  MUFU.EX2 R34, R34 ;  /* 0x0000002200227308 */ /* 0x000fe20000000800 */
[--C-:B------:R-:W-:Y:S02]  /*4ea0*/  IMAD.MOV.U32 R62, RZ, RZ, R151.reuse ;  /* 0x000000ffff3e7224 */ /* 0x100fe400078e0097 */
[----:B------:R-:W-:Y:S01]  /*4eb0*/  FSEL R2, R2, RZ, P2 ;  /* 0x000000ff02027208 */ /* 0x000fe20001000000 */
[----:B------:R-:W-:Y:S01]  /*4ec0*/  FADD.FTZ R5, R63, R14 ;  /* 0x0000000e3f057221 */ /* 0x000fe20000010000 */
[----:B------:R-:W-:Y:S01]  /*4ed0*/  PLOP3.LUT P2, PT, PT, PT, UP0, 0x80, 0x0 ;  /* 0x000000000000781c */ /* 0x000fe20003f4f008 */
[----:B------:R-:W-:Y:S01]  /*4ee0*/  IMAD.MOV.U32 R58, RZ, RZ, R151 ;  /* 0x000000ffff3a7224 */ /* 0x000fe200078e0097 */
[----:B--2---:R-:W-:Y:S01]  /*4ef0*/  F2FP.BF16.F32.PACK_AB R203, R47, R46 ;  /* 0x0000002e2fcb723e */ /* 0x004fe200000010ff */
[--C-:B------:R-:W-:Y:S01]  /*4f00*/  FFMA.FTZ R56, R56, UR5, -R2.reuse ;  /* 0x0000000538387c23 */ /* 0x100fe20008010802 */
[--C-:B------:R-:W-:Y:S01]  /*4f10*/  FFMA.FTZ R57, R57, UR5, -R2.reuse ;  /* 0x0000000539397c23 */ /* 0x100fe20008010802 */
[--C-:B------:R-:W-:Y:S01]  /*4f20*/  FFMA.FTZ R60, R60, UR5, -R2.reuse ;  /* 0x000000053c3c7c23 */ /* 0x100fe20008010802 */
[--C-:B------:R-:W-:Y:S01]  /*4f30*/  FFMA.FTZ R61, R61, UR5, -R2.reuse ;  /* 0x000000053d3d7c23 */ /* 0x100fe20008010802 */
[--C-:B------:R-:W-:Y:S01]  /*4f40*/  FFMA.FTZ R48, R48, UR5, -R2.reuse ;  /* 0x0000000530307c23 */ /* 0x100fe20008010802 */
[--C-:B------:R-:W-:Y:S01]  /*4f50*/  FFMA.FTZ R49, R49, UR5, -R2.reuse ;  /* 0x0000000531317c23 */ /* 0x100fe20008010802 */
[----:B------:R-:W-:Y:S01]  /*4f60*/  MUFU.EX2 R56, R56 ;  /* 0x0000003800387308 */ /* 0x000fe20000000800 */
[----:B------:R-:W-:Y:S01]  /*4f70*/  FADD.FTZ R14, R50, R5 ;  /* 0x00000005320e7221 */ /* 0x000fe20000010000 */
[--C-:B------:R-:W-:Y:S01]  /*4f80*/  FFMA.FTZ R52, R52, UR5, -R2.reuse ;  /* 0x0000000534347c23 */ /* 0x100fe20008010802 */
[--C-:B------:R-:W-:Y:S01]  /*4f90*/  FFMA.FTZ R53, R53, UR5, -R2.reuse ;  /* 0x0000000535357c23 */ /* 0x100fe20008010802 */
[----:B------:R-:W-:Y:S01]  /*4fa0*/  FFMA.FTZ R40, R40, UR5, -R2 ;  /* 0x0000000528287c23 */ /* 0x000fe20008010802 */
[----:B------:R-:W-:Y:S01]  /*4fb0*/  FADD.FTZ R21, R51, R14 ;  /* 0x0000000e33157221 */ /* 0x000fe20000010000 */
[--C-:B------:R-:W-:Y:S01]  /*4fc0*/  FFMA.FTZ R41, R41, UR5, -R2.reuse ;  /* 0x0000000529297c23 */ /* 0x100fe20008010802 */
[--C-:B------:R-:W-:Y:S01]  /*4fd0*/  FFMA.FTZ R44, R44, UR5, -R2.reuse ;  /* 0x000000052c2c7c23 */ /* 0x100fe20008010802 */
[----:B------:R-:W1:Y:S01]  /*4fe0*/  MUFU.EX2 R57, R57 ;  /* 0x0000003900397308 */ /* 0x000e620000000800 */
[----:B------:R-:W-:Y:S01]  /*4ff0*/  FADD.FTZ R20, R54, R21 ;  /* 0x0000001536147221 */ /* 0x000fe20000010000 */
[--C-:B------:R-:W-:Y:S01]  /*5000*/  FFMA.FTZ R45, R45, UR5, -R2.reuse ;  /* 0x000000052d2d7c23 */ /* 0x100fe20008010802 */
[--C-:B------:R-:W-:Y:S01]  /*5010*/  FFMA.FTZ R32, R32, UR5, -R2.reuse ;  /* 0x0000000520207c23 */ /* 0x100fe20008010802 */
[----:B------:R-:W-:Y:S01]  /*5020*/  FFMA.FTZ R33, R33, UR5, -R2 ;  /* 0x0000000521217c23 */ /* 0x000fe20008010802 */
[----:B------:R-:W-:Y:S01]  /*5030*/  FADD.FTZ R21, R55, R20 ;  /* 0x0000001437157221 */ /* 0x000fe20000010000 */
[--C-:B------:R-:W-:Y:S01]  /*5040*/  FFMA.FTZ R36, R36, UR5, -R2.reuse ;  /* 0x0000000524247c23 */ /* 0x100fe20008010802 */
[--C-:B------:R-:W-:Y:S01]  /*5050*/  FFMA.FTZ R37, R37, UR5, -R2.reuse ;  /* 0x0000000525257c23 */ /* 0x100fe20008010802 */
[----:B------:R-:W2:Y:S01]  /*5060*/  MUFU.EX2 R60, R60 ;  /* 0x0000003c003c7308 */ /* 0x000ea20000000800 */
[----:B------:R-:W-:Y:S01]  /*5070*/  FADD.FTZ R20, R42, R21 ;  /* 0x000000152a147221 */ /* 0x000fe20000010000 */
[--C-:B------:R-:W-:Y:S01]  /*5080*/  FFMA.FTZ R24, R24, UR5, -R2.reuse ;  /* 0x0000000518187c23 */ /* 0x100fe20008010802 */
[--C-:B------:R-:W-:Y:S01]  /*5090*/  FFMA.FTZ R25, R25, UR5, -R2.reuse ;  /* 0x0000000519197c23 */ /* 0x100fe20008010802 */
[----:B------:R-:W-:Y:S01]  /*50a0*/  FFMA.FTZ R28, R28, UR5, -R2 ;  /* 0x000000051c1c7c23 */ /* 0x000fe20008010802 */
[----:B------:R-:W-:Y:S01]  /*50b0*/  FADD.FTZ R21, R43, R20 ;  /* 0x000000142b157221 */ /* 0x000fe20000010000 */
[----:B------:R-:W-:Y:S01]  /*50c0*/  FFMA.FTZ R2, R29, UR5, -R2 ;  /* 0x000000051d027c23 */ /* 0x000fe20008010802 */
[-C--:B------:R-:W-:Y:S01]  /*50d0*/  MOV R63, R151.reuse ;  /* 0x00000097003f7202 */ /* 0x080fe20000000f00 */
[----:B------:R-:W3:Y:S01]  /*50e0*/  MUFU.EX2 R61, R61 ;  /* 0x0000003d003d7308 */ /* 0x000ee20000000800 */
[----:B-1----:R-:W-:Y:S01]  /*50f0*/  FADD.FTZ R5, R56, R57 ;  /* 0x0000003938057221 */ /* 0x002fe20000010000 */
[----:B------:R-:W-:Y:S01]  /*5100*/  F2FP.BF16.F32.PACK_AB R208, R57, R56 ;  /* 0x0000003839d0723e */ /* 0x000fe200000010ff */
[--C-:B------:R-:W-:Y:S01]  /*5110*/  IMAD.MOV.U32 R57, RZ, RZ, R151.reuse ;  /* 0x000000ffff397224 */ /* 0x100fe200078e0097 */
[----:B------:R-:W-:Y:S01]  /*5120*/  MOV R54, R151 ;  /* 0x0000009700367202 */ /* 0x000fe20000000f00 */
[----:B------:R-:W-:-:S02]  /*5130*/  IMAD.MOV.U32 R56, RZ, RZ, R151 ;  /* 0x000000ffff387224 */ /* 0x000fc400078e0097 */
[----:B------:R-:W-:Y:S01]  /*5140*/  IMAD.MOV.U32 R55, RZ, RZ, R151 ;  /* 0x000000ffff377224 */ /* 0x000fe200078e0097 */
[----:B------:R-:W1:Y:S01]  /*5150*/  MUFU.EX2 R48, R48 ;  /* 0x0000003000307308 */ /* 0x000e620000000800 */
[----:B--2---:R-:W-:Y:S01]  /*5160*/  FADD.FTZ R14, R60, R5 ;  /* 0x000000053c0e7221 */ /* 0x004fe20000010000 */
[--C-:B------:R-:W-:Y:S02]  /*5170*/  IMAD.MOV.U32 R51, RZ, RZ, R151.reuse ;  /* 0x000000ffff337224 */ /* 0x100fe400078e0097 */
[--C-:B------:R-:W-:Y:S02]  /*5180*/  IMAD.MOV.U32 R50, RZ, RZ, R151.reuse ;  /* 0x000000ffff327224 */ /* 0x100fe400078e0097 */
[--C-:B------:R-:W-:Y:S02]  /*5190*/  IMAD.MOV.U32 R43, RZ, RZ, R151.reuse ;  /* 0x000000ffff2b7224 */ /* 0x100fe400078e0097 */
[----:B------:R-:W2:Y:S01]  /*51a0*/  MUFU.EX2 R49, R49 ;  /* 0x0000003100317308 */ /* 0x000ea20000000800 */
[C---:B---3--:R-:W-:Y:S01]  /*51b0*/  FADD.FTZ R5, R61.reuse, R14 ;  /* 0x0000000e3d057221 */ /* 0x048fe20000010000 */
[----:B------:R-:W-:Y:S01]  /*51c0*/  F2FP.BF16.F32.PACK_AB R210, R61, R60 ;  /* 0x0000003c3dd2723e */ /* 0x000fe200000010ff */
[----:B------:R-:W-:-:S02]  /*51d0*/  IMAD.MOV.U32 R61, RZ, RZ, R151 ;  /* 0x000000ffff3d7224 */ /* 0x000fc400078e0097 */
[--C-:B------:R-:W-:Y:S02]  /*51e0*/  IMAD.MOV.U32 R60, RZ, RZ, R151.reuse ;  /* 0x000000ffff3c7224 */ /* 0x100fe400078e0097 */
[----:B------:R-:W-:Y:S01]  /*51f0*/  IMAD.MOV.U32 R42, RZ, RZ, R151 ;  /* 0x000000ffff2a7224 */ /* 0x000fe200078e0097 */
[----:B------:R-:W0:Y:S01]  /*5200*/  MUFU.EX2 R52, R52 ;  /* 0x0000003400347308 */ /* 0x000e220000000800 */
[----:B-1----:R-:W-:Y:S01]  /*5210*/  FADD.FTZ R14, R48, R5 ;  /* 0x00000005300e7221 */ /* 0x002fe20000010000 */
[----:B------:R-:W-:-:S06]  /*5220*/  IMAD.MOV.U32 R29, RZ, RZ, R151 ;  /* 0x000000ffff1d7224 */ /* 0x000fcc00078e0097 */
[----:B------:R-:W1:Y:S01]  /*5230*/  MUFU.EX2 R53, R53 ;  /* 0x0000003500357308 */ /* 0x000e620000000800 */
[C---:B--2---:R-:W-:Y:S01]  /*5240*/  FADD.FTZ R5, R49.reuse, R14 ;  /* 0x0000000e31057221 */ /* 0x044fe20000010000 */
[----:B------:R-:W-:Y:S01]  /*5250*/  FADD.FTZ R14, R46, R21 ;  /* 0x000000152e0e7221 */ /* 0x000fe20000010000 */
[----:B------:R-:W-:Y:S01]  /*5260*/  F2FP.BF16.F32.PACK_AB R204, R49, R48 ;  /* 0x0000003031cc723e */ /* 0x000fe200000010ff */
[--C-:B------:R-:W-:Y:S02]  /*5270*/  IMAD.MOV.U32 R49, RZ, RZ, R151.reuse ;  /* 0x000000ffff317224 */ /* 0x100fe400078e0097 */
[----:B------:R-:W-:Y:S01]  /*5280*/  FADD.FTZ R21, R47, R14 ;  /* 0x0000000e2f157221 */ /* 0x000fe20000010000 */
[----:B------:R-:W-:Y:S01]  /*5290*/  IMAD.MOV.U32 R48, RZ, RZ, R151 ;  /* 0x000000ffff307224 */ /* 0x000fe200078e0097 */
[----:B------:R-:W2:Y:S01]  /*52a0*/  MUFU.EX2 R40, R40 ;  /* 0x0000002800287308 */ /* 0x000ea20000000800 */
[----:B0-----:R-:W-:Y:S01]  /*52b0*/  FADD.FTZ R0, R52, R5 ;  /* 0x0000000534007221 */ /* 0x001fe20000010000 */
[----:B------:R-:W-:Y:S01]  /*52c0*/  FADD.FTZ R14, R34, R21 ;  /* 0x00000015220e7221 */ /* 0x000fe20000010000 */
[----:B------:R-:W-:-:S02]  /*52d0*/  IMAD.MOV.U32 R47, RZ, RZ, R151 ;  /* 0x000000ffff2f7224 */ /* 0x000fc400078e0097 */
        /* <DEDUP_REMOVED lines=21> */
[----:B0-----:R-:W-:-:S07]  /*5430*/  FADD.FTZ R0, R44, R5 ;  /* 0x000000052c007221 */ /* 0x001fce0000010000 */
[----:B------:R-:W0:Y:S01]  /*5440*/  MUFU.EX2 R26, R26 ;  /* 0x0000001a001a7308 */ /* 0x000e220000000800 */
[C---:B-1----:R-:W-:Y:S01]  /*5450*/  FADD.FTZ R21, R39.reuse, R14 ;  /* 0x0000000e27157221 */ /* 0x042fe20000010000 */
[----:B------:R-:W-:Y:S01]  /*5460*/  F2FP.BF16.F32.PACK_AB R199, R39, R38 ;  /* 0x0000002627c7723e */ /* 0x000fe200000010ff */
[--C-:B------:R-:W-:Y:S02]  /*5470*/  IMAD.MOV.U32 R39, RZ, RZ, R151.reuse ;  /* 0x000000ffff277224 */ /* 0x100fe400078e0097 */
[----:B------:R-:W-:-:S03]  /*5480*/  IMAD.MOV.U32 R38, RZ, RZ, R151 ;  /* 0x000000ffff267224 */ /* 0x000fc600078e0097 */
[----:B------:R-:W1:Y:S01]  /*5490*/  MUFU.EX2 R32, R32 ;  /* 0x0000002000207308 */ /* 0x000e620000000800 */
[C---:B--2---:R-:W-:Y:S01]  /*54a0*/  FADD.FTZ R5, R45.reuse, R0 ;  /* 0x000000002d057221 */ /* 0x044fe20000010000 */
[----:B------:R-:W-:Y:S01]  /*54b0*/  F2FP.BF16.F32.PACK_AB R202, R45, R44 ;  /* 0x0000002c2dca723e */ /* 0x000fe200000010ff */
[----:B------:R-:W-:Y:S01]  /*54c0*/  IMAD.MOV.U32 R44, RZ, RZ, R151 ;  /* 0x000000ffff2c7224 */ /* 0x000fe200078e0097 */
[----:B------:R-:W-:-:S04]  /*54d0*/  MOV R45, R151 ;  /* 0x00000097002d7202 */ /* 0x000fc80000000f00 */
[----:B------:R-:W2:Y:S01]  /*54e0*/  MUFU.EX2 R27, R27 ;  /* 0x0000001b001b7308 */ /* 0x000ea20000000800 */
[----:B0-----:R-:W-:-:S07]  /*54f0*/  FADD.FTZ R14, R26, R21 ;  /* 0x000000151a0e7221 */ /* 0x001fce0000010000 */
[----:B------:R-:W0:Y:S01]  /*5500*/  MUFU.EX2 R33, R33 ;  /* 0x0000002100217308 */ /* 0x000e220000000800 */
[----:B-1----:R-:W-:-:S07]  /*5510*/  FADD.FTZ R0, R32, R5 ;  /* 0x0000000520007221 */ /* 0x002fce0000010000 */
[----:B------:R-:W1:Y:S01]  /*5520*/  MUFU.EX2 R36, R36 ;  /* 0x0000002400247308 */ /* 0x000e620000000800 */
[C---:B--2---:R-:W-:Y:S01]  /*5530*/  FADD.FTZ R21, R27.reuse, R14 ;  /* 0x0000000e1b157221 */ /* 0x044fe20000010000 */
[----:B------:R-:W-:Y:S01]  /*5540*/  F2FP.BF16.F32.PACK_AB R193, R27, R26 ;  /* 0x0000001a1bc1723e */ /* 0x000fe200000010ff */
[----:B------:R-:W-:-:S05]  /*5550*/  IMAD.MOV.U32 R26, RZ, RZ, R151 ;  /* 0x000000ffff1a7224 */ /* 0x000fca00078e0097 */
        /* <DEDUP_REMOVED lines=8> */
[----:B--2---:R-:W-:-:S04]  /*55e0*/  FADD.FTZ R14, R30, R21 ;  /* 0x000000151e0e7221 */ /* 0x004fc80000010000 */
[C---:B------:R-:W-:Y:S01]  /*55f0*/  FADD.FTZ R5, R195.reuse, R14 ;  /* 0x0000000ec3057221 */ /* 0x040fe20000010000 */
[----:B------:R-:W-:Y:S01]  /*5600*/  F2FP.BF16.F32.PACK_AB R195, R195, R30 ;  /* 0x0000001ec3c3723e */ /* 0x000fe200000010ff */
[--C-:B------:R-:W-:Y:S01]  /*5610*/  IMAD.MOV.U32 R30, RZ, RZ, R151.reuse ;  /* 0x000000ffff1e7224 */ /* 0x100fe200078e0097 */
[----:B------:R-:W2:Y:S01]  /*5620*/  MUFU.EX2 R25, R25 ;  /* 0x0000001900197308 */ /* 0x000ea20000000800 */
[C---:B0-----:R-:W-:Y:S01]  /*5630*/  FADD.FTZ R27, R37.reuse, R0 ;  /* 0x00000000251b7221 */ /* 0x041fe20000010000 */
[----:B------:R-:W-:Y:S01]  /*5640*/  F2FP.BF16.F32.PACK_AB R198, R37, R36 ;  /* 0x0000002425c6723e */ /* 0x000fe200000010ff */
[----:B------:R-:W-:Y:S01]  /*5650*/  IMAD.MOV.U32 R37, RZ, RZ, R151 ;  /* 0x000000ffff257224 */ /* 0x000fe200078e0097 */
[----:B------:R-:W-:-:S04]  /*5660*/  MOV R36, R151 ;  /* 0x0000009700247202 */ /* 0x000fc80000000f00 */
[----:B------:R-:W0:Y:S01]  /*5670*/  MUFU.EX2 R28, R28 ;  /* 0x0000001c001c7308 */ /* 0x000e220000000800 */
[----:B-1----:R-:W-:-:S07]  /*5680*/  FADD.FTZ R0, R24, R27 ;  /* 0x0000001b18007221 */ /* 0x002fce0000010000 */
[----:B------:R1:W3:Y:S01]  /*5690*/  MUFU.EX2 R21, R2 ;  /* 0x0000000200157308 */ /* 0x0002e20000000800 */
[C---:B--2---:R-:W-:Y:S01]  /*56a0*/  FADD.FTZ R27, R25.reuse, R0 ;  /* 0x00000000191b7221 */ /* 0x044fe20000010000 */
[----:B------:R-:W-:Y:S01]  /*56b0*/  F2FP.BF16.F32.PACK_AB R192, R25, R24 ;  /* 0x0000001819c0723e */ /* 0x000fe200000010ff */
[----:B------:R-:W-:Y:S02]  /*56c0*/  IMAD.MOV.U32 R0, RZ, RZ, 0x3f800000 ;  /* 0x3f800000ff007424 */ /* 0x000fe400078e00ff */
[--C-:B------:R-:W-:Y:S02]  /*56d0*/  IMAD.MOV.U32 R25, RZ, RZ, R151.reuse ;  /* 0x000000ffff197224 */ /* 0x100fe400078e0097 */
[----:B------:R-:W-:Y:S02]  /*56e0*/  IMAD.MOV.U32 R24, RZ, RZ, R151 ;  /* 0x000000ffff187224 */ /* 0x000fe400078e0097 */
[----:B0-----:R-:W-:Y:S01]  /*56f0*/  FADD.FTZ R14, R28, R27 ;  /* 0x0000001b1c0e7221 */ /* 0x001fe20000010000 */
[----:B-1----:R-:W-:-:S02]  /*5700*/  IMAD.MOV.U32 R2, RZ, RZ, 0x3f800000 ;  /* 0x3f800000ff027424 */ /* 0x002fc400078e00ff */
[----:B------:R-:W-:Y:S01]  /*5710*/  IMAD.MOV.U32 R27, RZ, RZ, R151 ;  /* 0x000000ffff1b7224 */ /* 0x000fe200078e0097 */
[C---:B---3--:R-:W-:Y:S01]  /*5720*/  F2FP.BF16.F32.PACK_AB R194, R21.reuse, R28 ;  /* 0x0000001c15c2723e */ /* 0x048fe200000010ff */
[----:B------:R-:W-:Y:S01]  /*5730*/  FADD.FTZ R14, R21, R14 ;  /* 0x0000000e150e7221 */ /* 0x000fe20000010000 */
[----:B------:R-:W-:Y:S01]  /*5740*/  MOV R28, R151 ;  /* 0x00000097001c7202 */ /* 0x000fe20000000f00 */
[----:B------:R-:W-:Y:S06]  /*5750*/  @!P2 BRA `(.L_x_2091) ;  /* 0x00000040002ca947 */ /* 0x000fec0003800000 */
[----:B------:R-:W-:Y:S01]  /*5760*/  R2UR UR5, R227 ;  /* 0x00000000e30572ca */ /* 0x000fe200000e0000 */
[----:B------:R-:W-:Y:S01]  /*5770*/  IMAD.MOV.U32 R21, RZ, RZ, R3 ;  /* 0x000000ffff157224 */ /* 0x000fe200078e0003 */
[----:B------:R-:W-:Y:S01]  /*5780*/  R2UR UR4, R16 ;  /* 0x00000000100472ca */ /* 0x000fe200000e0000 */
[----:B------:R-:W-:Y:S01]  /*5790*/  IMAD.MOV.U32 R20, RZ, RZ, R4 ;  /* 0x000000ffff147224 */ /* 0x000fe200078e0004 */
[----:B------:R-:W-:Y:S01]  /*57a0*/  CS2R R150, SRZ ;  /* 0x0000000000967805 */ /* 0x000fe2000001ff00 */
[----:B------:R-:W-:Y:S01]  /*57b0*/  IMAD.MOV.U32 R2, RZ, RZ, 0x3f800000 ;  /* 0x3f800000ff027424 */ /* 0x000fe200078e00ff */
[----:B------:R-:W-:Y:S02]  /*57c0*/  CS2R R146, SRZ ;  /* 0x0000000000927805 */ /* 0x000fe4000001ff00 */
[----:B------:R-:W-:Y:S02]  /*57d0*/  CS2R R142, SRZ ;  /* 0x00000000008e7805 */ /* 0x000fe4000001ff00 */
[----:B------:R-:W-:-:S02]  /*57e0*/  CS2R R138, SRZ ;  /* 0x00000000008a7805 */ /* 0x000fc4000001ff00 */
[----:B------:R-:W-:Y:S02]  /*57f0*/  CS2R R134, SRZ ;  /* 0x0000000000867805 */ /* 0x000fe4000001ff00 */
[----:B------:R-:W-:Y:S02]  /*5800*/  CS2R R130, SRZ ;  /* 0x0000000000827805 */ /* 0x000fe4000001ff00 */
[----:B------:R-:W-:Y:S02]  /*5810*/  CS2R R126, SRZ ;  /* 0x00000000007e7805 */ /* 0x000fe4000001ff00 */
[----:B------:R-:W-:Y:S01]  /*5820*/  CS2R R122, SRZ ;  /* 0x00000000007a7805 */ /* 0x000fe2000001ff00 */
[----:B------:R-:W-:Y:S01]  /*5830*/  IMAD.U32 R228, RZ, RZ, UR5 ;  /* 0x00000005ffe47e24 */ /* 0x000fe2000f8e00ff */
[----:B------:R-:W-:Y:S02]  /*5840*/  CS2R R118, SRZ ;  /* 0x0000000000767805 */ /* 0x000fe4000001ff00 */
[----:B------:R-:W-:-:S02]  /*5850*/  MOV R229, UR4 ;  /* 0x0000000400e57c02 */ /* 0x000fc40008000f00 */
        /* <DEDUP_REMOVED lines=56> */
.L_x_2100:
[----:B------:R-:W-:Y:S01]  /*5be0*/  R2UR UR6, R229 ;  /* 0x00000000e50672ca */ /* 0x000fe200000e0000 */
        /* <DEDUP_REMOVED lines=8> */
.L_x_2092:
[----:B------:R-:W-:Y:S02]  /*5c70*/  R2UR UR4, R17 ;  /* 0x00000000110472ca */ /* 0x000fe400000e0000 */
[----:B------:R-:W-:-:S11]  /*5c80*/  R2UR UR5, R16 ;  /* 0x00000000100572ca */ /* 0x000fd600000e0000 */
[----:B------:R-:W-:Y:S02]  /*5c90*/  ULEA UR4, UR60, UR4, 0x3 ;  /* 0x000000043c047291 */ /* 0x000fe4000f8e183f */
[----:B------:R-:W-:-:S04]  /*5ca0*/  IMAD.U32 R3, RZ, RZ, UR5 ;  /* 0x00000005ff037e24 */ /* 0x000fc8000f8e00ff */
[----:B------:R-:W-:Y:S01]  /*5cb0*/  IMAD.U32 R227, RZ, RZ, UR4 ;  /* 0x00000004ffe37e24 */ /* 0x000fe2000f8e00ff */
[----:B------:R-:W-:-:S04]  /*5cc0*/  SHF.L.U32 R3, R3, 0x1f, RZ ;  /* 0x0000001f03037819 */ /* 0x000fc800000006ff */
[----:B------:R0:W1:Y:S01]  /*5cd0*/  SYNCS.PHASECHK.TRANS64.TRYWAIT P2, [UR4+0x38830], R3 ;  /* 0x03883003ff0075a7 */ /* 0x0000620008040144 */
[----:B------:R-:W-:Y:S05]  /*5ce0*/  @!P0 BRA `(.L_x_2093) ;  /* 0x0000000000048947 */ /* 0x000fea0003800000 */
[----:B------:R-:W-:Y:S01]  /*5cf0*/  BPT.TRAP 0x1 ;  /* 0x000000040000795c */ /* 0x000fe20000300000 */
.L_x_2093:
[----:B-1----:R-:W-:Y:S05]  /*5d00*/  @P2 BRA `(.L_x_2094) ;  /* 0x00000000000c2947 */ /* 0x002fea0003800000 */
[----:B------:R-:W-:-:S13]  /*5d10*/  R2UR UR4, R227 ;  /* 0x00000000e30472ca */ /* 0x000fda00000e0000 */
[----:B------:R-:W1:Y:S02]  /*5d20*/  SYNCS.PHASECHK.TRANS64.TRYWAIT P2, [UR4+0x38830], R3 ;  /* 0x03883003ff0075a7 */ /* 0x000e640008040144 */
[----:B-1----:R-:W-:Y:S05]  /*5d30*/  @!P2 BRA `(.L_x_2095) ;  /* 0x00000110002ca947 */ /* 0x002fea0003800000 */
.L_x_2094:
        /* <DEDUP_REMOVED lines=580> */
.L_x_2096:
[----:B------:R-:W-:Y:S02]  /*8180*/  R2UR UR4, R17 ;  /* 0x00000000110472ca */ /* 0x000fe400000e0000 */
[----:B------:R-:W-:-:S11]  /*8190*/  R2UR UR5, R229 ;  /* 0x00000000e50572ca */ /* 0x000fd600000e0000 */
[----:B------:R-:W-:Y:S02]  /*81a0*/  ULEA UR4, UR61, UR4, 0x3 ;  /* 0x000000043d047291 */ /* 0x000fe4000f8e183f */
[----:B------:R-:W-:-:S05]  /*81b0*/  IMAD.U32 R0, RZ, RZ, UR5 ;  /* 0x00000005ff007e24 */ /* 0x000fca000f8e00ff */
[----:B------:R-:W-:-:S04]  /*81c0*/  SHF.L.U32 R0, R0, 0x1f, RZ ;  /* 0x0000001f00007819 */ /* 0x000fc800000006ff */
[----:B------:R2:W3:Y:S01]  /*81d0*/  SYNCS.PHASECHK.TRANS64.TRYWAIT P2, [UR4+0x38850], R0 ;  /* 0x03885000ff0075a7 */ /* 0x0004e20008040144 */
[----:B------:R-:W-:Y:S05]  /*81e0*/  @!P0 BRA `(.L_x_2097) ;  /* 0x0000000000048947 */ /* 0x000fea0003800000 */
[----:B------:R-:W-:Y:S01]  /*81f0*/  BPT.TRAP 0x1 ;  /* 0x000000040000795c */ /* 0x000fe20000300000 */
.L_x_2097:
[----:B---3--:R-:W-:Y:S05]  /*8200*/  @P2 BRA `(.L_x_2098) ;  /* 0x0000000000082947 */ /* 0x008fea0003800000 */
[----:B------:R-:W3:Y:S02]  /*8210*/  SYNCS.PHASECHK.TRANS64.TRYWAIT P2, [UR4+0x38850], R0 ;  /* 0x03885000ff0075a7 */ /* 0x000ee40008040144 */
[----:B---3--:R-:W-:Y:S05]  /*8220*/  @!P2 BRA `(.L_x_2099) ;  /* 0x000000ec000ca947 */ /* 0x008fea0003800000 */
.L_x_2098:
[----:B------:R-:W-:Y:S01]  /*8230*/  R2UR UR5, R17 ;  /* 0x00000000110572ca */ /* 0x000fe200000e0000 */
[----:B------:R-:W-:Y:S01]  /*8240*/  WARPGROUP.ARRIVE ;  /* 0x00000000000079c5 */ /* 0x000fe20000000000 */
[----:B------:R-:W-:Y:S01]  /*8250*/  UMOV UR7, 0x40000040 ;  /* 0x4000004000077882 */ /* 0x000fe20000000000 */
[----:B------:R-:W-:Y:S01]  /*8260*/  R2UR UR18, R19 ;  /* 0x00000000131272ca */ /* 0x000fe200000e0000 */
[----:B01----:R-:W-:Y:S01]  /*8270*/  IMAD.MOV.U32 R3, RZ, RZ, -0x2 ;  /* 0xfffffffeff037424 */ /* 0x003fe200078e00ff */
[----:B------:R-:W-:Y:S02]  /*8280*/  R2UR UR11, R228 ;  /* 0x00000000e40b72ca */ /* 0x000fe400000e0000 */
[----:B------:R-:W-:Y:S02]  /*8290*/  R2UR UR15, R23 ;  /* 0x00000000170f72ca */ /* 0x000fe400000e0000 */
[----:B------:R-:W-:-:S04]  /*82a0*/  R2UR UR14, R22 ;  /* 0x00000000160e72ca */ /* 0x000fc800000e0000 */
[----:B------:R-:W-:-:S04]  /*82b0*/  UIADD3 UR5, UR5, 0x400, URZ ;  /* 0x0000040005057890 */ /* 0x000fc8000fffe03f */
[----:B------:R-:W-:-:S04]  /*82c0*/  USHF.R.U32.HI UR5, URZ, 0x4, UR5 ;  /* 0x000000043f057899 */ /* 0x000fc80008011605 */
[----:B------:R-:W-:-:S04]  /*82d0*/  ULOP3.LUT UR5, UR5, 0x3fff, URZ, 0xc0, !UPT ;  /* 0x00003fff05057892 */ /* 0x000fc8000f8ec03f */
[----:B------:R-:W-:-:S04]  /*82e0*/  ULOP3.LUT UR5, UR5, 0x2800000, URZ, 0xfc, !UPT ;  /* 0x0280000005057892 */ /* 0x000fc8000f8efc3f */
[----:B------:R-:W-:Y:S02]  /*82f0*/  UIMAD UR10, UR61, 0xa00, UR5 ;  /* 0x00000a003d0a78a4 */ /* 0x000fe4000f8e0205 */
[----:B------:R-:W-:Y:S01]  /*8300*/  USHF.L.U32 UR5, UR18, 0x7, URZ ;  /* 0x0000000712057899 */ /* 0x000fe2000800063f */
[----:B------:R-:W-:-:S03]  /*8310*/  UMOV UR61, UR60 ;  /* 0x0000003c003d7c82 */ /* 0x000fc60008000000 */
[----:B------:R-:W-:Y:S01]  /*8320*/  UIMAD UR5, UR11, -0x50, UR5 ;  /* 0xffffffb00b0578a4 */ /* 0x000fe2000f8e0205 */
[----:B------:R-:W-:-:S08]  /*8330*/  UMOV UR6, UR10 ;  /* 0x0000000a00067c82 */ /* 0x000fd00008000000 */
[----:B------:R-:W-:Y:S01]  /*8340*/  HGMMA.64x256x16.F32.BF16 R24, R208, gdesc[UR4].tnspB, R24, gsb0 ;  /* 0x43e00004d0187df0 */ /* 0x000fe20008001818 */
[----:B------:R-:W-:Y:S01]  /*8350*/  UIADD3 UR6, UR10, 0x80, URZ ;  /* 0x000000800a067890 */ /* 0x000fe2000fffe03f */
[----:B------:R-:W-:Y:S01]  /*8360*/  UMOV UR7, 0x40000040 ;  /* 0x4000004000077882 */ /* 0x000fe20000000000 */
[----:B------:R-:W-:-:S04]  /*8370*/  UIADD3 UR5, UR5, 0x1, UR15 ;  /* 0x0000000105057890 */ /* 0x000fc8000fffe00f */
[----:B------:R-:W-:-:S03]  /*8380*/  UIADD3 UR5, UR5, -UR14, URZ ;  /* 0x8000000e05057290 */ /* 0x000fc6000fffe03f */
[----:B------:R-:W-:-:S03]  /*8390*/  ULDC UR14, c[0x0][0x988] ;  /* 0x00026200000e7ab9 */ /* 0x000fc60000000800 */
[----:B--2---:R-:W-:Y:S01]  /*83a0*/  IMAD R0, R214, R3, UR5 ;  /* 0x00000005d6007e24 */ /* 0x004fe2000f8e0203 */
[----:B------:R-:W-:Y:S01]  /*83b0*/  UMOV UR5, UR14 ;  /* 0x0000000e00057c82 */ /* 0x000fe20008000000 */
[----:B------:R-:W-:Y:S02]  /*83c0*/  R2UR UR14, R227 ;  /* 0x00000000e30e72ca */ /* 0x000fe400000e0000 */
[----:B------:R-:W-:-:S05]  /*83d0*/  IMAD.IADD R0, R215, 0x1, R0 ;  /* 0x00000001d7007824 */ /* 0x000fca00078e0200 */
        /* <DEDUP_REMOVED lines=8> */
[C---:B------:R-:W-:Y:S02]  /*8460*/  ISETP.GT.AND P2, PT, R0.reuse, 0x10, PT ;  /* 0x000000100000780c */ /* 0x040fe40003f44270 */
[----:B------:R-:W-:Y:S02]  /*8470*/  FSEL R189, R189, -INF , P3 ;  /* 0xff800000bdbd7808 */ /* 0x000fe40001800000 */
[----:B------:R-:W-:Y:S02]  /*8480*/  ISETP.GT.AND P3, PT, R0, 0x11, PT ;  /* 0x000000110000780c */ /* 0x000fe40003f64270 */
[----:B------:R-:W-:-:S02]  /*8490*/  FSEL R176, R176, -INF , P2 ;  /* 0xff800000b0b07808 */ /* 0x000fc40001000000 */
[C---:B------:R-:W-:Y:S02]  /*84a0*/  ISETP.GT.AND P2, PT, R0.reuse, 0x18, PT ;  /* 0x000000180000780c */ /* 0x040fe40003f44270 */
[----:B------:R-:W-:Y:S02]  /*84b0*/  FSEL R177, R177, -INF , P3 ;  /* 0xff800000b1b17808 */ /* 0x000fe40001800000 */
[----:B------:R-:W-:Y:S02]  /*84c0*/  ISETP.GT.AND P3, PT, R0, 0x19, PT ;  /* 0x000000190000780c */ /* 0x000fe40003f64270 */
[----:B------:R-:W-:Y:S02]  /*84d0*/  FSEL R180, R180, -INF , P2 ;  /* 0xff800000b4b47808 */ /* 0x000fe40001000000 */
[----:B------:R-:W-:Y:S02]  /*84e0*/  ISETP.GT.AND P2, PT, R0, 0x20, PT ;  /* 0x000000200000780c */ /* 0x000fe40003f44270 */
[----:B------:R-:W-:-:S02]  /*84f0*/  FSEL R181, R181, -INF , P3 ;  /* 0xff800000b5b57808 */ /* 0x000fc40001800000 */
        /* <DEDUP_REMOVED lines=20> */
[C---:B------:R-:W-:Y:S01]  /*8640*/  ISETP.GT.AND P3, PT, R0.reuse, 0x49, PT ;  /* 0x000000490000780c */ /* 0x040fe20003f64270 */
[----:B------:R-:W-:Y:S01]  /*8650*/  VIADD R0, R0, 0x8 ;  /* 0x0000000800007836 */ /* 0x000fe20000000000 */
[----:B------:R-:W-:Y:S02]  /*8660*/  FSEL R156, R156, -INF , P2 ;  /* 0xff8000009c9c7808 */ /* 0x000fe40001000000 */
[----:B------:R-:W-:Y:S02]  /*8670*/  FSEL R157, R157, -INF , P3 ;  /* 0xff8000009d9d7808 */ /* 0x000fe40001800000 */
[----:B------:R-:W-:-:S02]  /*8680*/  ISETP.GT.AND P2, PT, R0, RZ, PT ;  /* 0x000000ff0000720c */ /* 0x000fc40003f44270 */
        /* <DEDUP_REMOVED lines=23> */
[----:B------:R-:W-:Y:S01]  /*8800*/  FSEL R158, R158, -INF , P3 ;  /* 0xff8000009e9e7808 */ /* 0x000fe20001800000 */
        /* <DEDUP_REMOVED lines=13> */
[----:B------:R-:W-:-:S04]  /*88e0*/  FMNMX.FTZ R201, R185, R2, !PT ;  /* 0x00000002b9c97209 */ /* 0x000fc80007810000 */
[----:B------:R-:W-:-:S15]  /*88f0*/  FMNMX.FTZ R2, R188, R201, !PT ;  /* 0x000000c9bc027209 */ /* 0x000fde0007810000 */
[----:B------:R-:W-:-:S03]  /*8900*/  NOP ;  /* 0x0000000000007918 */ /* 0x000fc60000000000 */
        /* <DEDUP_REMOVED lines=21> */
[----:B0-----:R-:W-:Y:S02]  /*8a60*/  FMNMX.FTZ R201, R2, R201, !PT ;  /* 0x000000c902c97209 */ /* 0x001fe40007810000 */
[----:B------:R-:W-:-:S03]  /*8a70*/  FMNMX.FTZ R2, R186, R21, !PT ;  /* 0x00000015ba027209 */ /* 0x000fc60007810000 */
[----:B------:R-:W0:Y:S02]  /*8a80*/  SHFL.BFLY PT, R4, R201, 0x1, 0x1f ;  /* 0x0c201f00c9047f89 */ /* 0x000e2400000e0000 */
[----:B0-----:R-:W-:-:S04]  /*8a90*/  FMNMX.FTZ R4, R201, R4, !PT ;  /* 0x00000004c9047209 */ /* 0x001fc80007810000 */
[C---:B------:R-:W-:Y:S01]  /*8aa0*/  FSETP.NEU.FTZ.AND P2, PT, R4.reuse, -INF , PT ;  /* 0xff8000000400780b */ /* 0x040fe20003f5d000 */
[----:B------:R-:W-:Y:S01]  /*8ab0*/  FMUL.FTZ R184, R4, UR5 ;  /* 0x0000000504b87c20 */ /* 0x000fe20008410000 */
[----:B------:R-:W-:Y:S02]  /*8ac0*/  WARPGROUP.DEPBAR.LE gsb0, 0x0 ;  /* 0x00008000000079c5 */ /* 0x000fe40000010000 */
[----:B------:R-:W-:Y:S01]  /*8ad0*/  FMNMX.FTZ R197, R187, R2, !PT ;  /* 0x00000002bbc57209 */ /* 0x000fe20007810000 */
[----:B------:R-:W-:Y:S01]  /*8ae0*/  WARPGROUP.ARRIVE ;  /* 0x00000000000079c5 */ /* 0x000fe20000000000 */
[----:B------:R-:W-:Y:S02]  /*8af0*/  FSEL R2, R184, RZ, P2 ;  /* 0x000000ffb8027208 */ /* 0x000fe40001000000 */
[----:B------:R-:W-:-:S03]  /*8b00*/  FMNMX.FTZ R184, R190, R197, !PT ;  /* 0x000000c5beb87209 */ /* 0x000fc60007810000 */
[--C-:B------:R-:W-:Y:S01]  /*8b10*/  FFMA.FTZ R197, R3, UR5, -R2.reuse ;  /* 0x0000000503c57c23 */ /* 0x100fe20008010802 */
[----:B------:R-:W-:Y:S01]  /*8b20*/  FMNMX.FTZ R3, R191, R184, !PT ;  /* 0x000000b8bf037209 */ /* 0x000fe20007810000 */
[----:B------:R-:W-:Y:S01]  /*8b30*/  HGMMA.64x256x16.F32.BF16 R24, R192, gdesc[UR4].tnspB, R24, gsb0 ;  /* 0x43e00004c0187df0 */ /* 0x000fe20008001818 */
        /* <DEDUP_REMOVED lines=50> */
[----:B0-----:R-:W-:Y:S02]  /*8e60*/  FSEL R177, R159, -INF , P4 ;  /* 0xff8000009fb17808 */ /* 0x001fe40002000000 */
[----:B------:R-:W-:Y:S02]  /*8e70*/  FMNMX.FTZ R0, R158, R3, !PT ;  /* 0x000000039e007209 */ /* 0x000fe40007810000 */
[----:B------:R-:W-:Y:S02]  /*8e80*/  R2UR UR6, R226 ;  /* 0x00000000e20672ca */ /* 0x000fe400000e0000 */
[----:B------:R-:W-:Y:S01]  /*8e90*/  FMNMX.FTZ R0, R177, R0, !PT ;  /* 0x00000000b1007209 */ /* 0x000fe20007810000 */
[----:B------:R0:W-:Y:S04]  /*8ea0*/  MUFU.EX2 R159, R181 ;  /* 0x000000b5009f7308 */ /* 0x0001e80000000800 */
[----:B------:R-:W1:Y:S04]  /*8eb0*/  SHFL.BFLY PT, R3, R0, 0x2, 0x1f ;  /* 0x0c401f0000037f89 */ /* 0x000e6800000e0000 */
[----:B------:R-:W-:Y:S01]  /*8ec0*/  MUFU.EX2 R210, R210 ;  /* 0x000000d200d27308 */ /* 0x000fe20000000800 */
[----:B0-----:R-:W-:Y:S01]  /*8ed0*/  FSEL R181, R4, RZ, P2 ;  /* 0x000000ff04b57208 */ /* 0x001fe20001000000 */
[----:B------:R-:W-:Y:S01]  /*8ee0*/  UISETP.GT.AND UP0, UPT, UR11, UR6, UPT ;  /* 0x000000060b00728c */ /* 0x000fe2000bf04270 */
[----:B------:R-:W-:-:S03]  /*8ef0*/  R2UR UR6, R16 ;  /* 0x00000000100672ca */ /* 0x000fc600000e0000 */
[----:B------:R-:W-:Y:S02]  /*8f00*/  FADD.FTZ R181, -R181, R20 ;  /* 0x00000014b5b57221 */ /* 0x000fe40000010100 */
[----:B------:R-:W-:Y:S08]  /*8f10*/  MUFU.EX2 R175, R189 ;  /* 0x000000bd00af7308 */ /* 0x000ff00000000800 */
[----:B------:R-:W-:Y:S01]  /*8f20*/  MUFU.EX2 R204, R204 ;  /* 0x000000cc00cc7308 */ /* 0x000fe20000000800 */
[----:B------:R-:W-:Y:S01]  /*8f30*/  IMAD.U32 R229, RZ, RZ, UR6 ;  /* 0x00000006ffe57e24 */ /* 0x000fe2000f8e00ff */
[----:B-1----:R-:W-:Y:S01]  /*8f40*/  FMNMX.FTZ R160, R0, R3, !PT ;  /* 0x0000000300a07209 */ /* 0x002fe20007810000 */
[----:B------:R-:W-:-:S05]  /*8f50*/  FMUL.FTZ R0, R181, UR5 ;  /* 0x00000005b5007c20 */ /* 0x000fca0008410000 */
[----:B------:R-:W-:Y:S01]  /*8f60*/  MUFU.EX2 R206, R206 ;  /* 0x000000ce00ce7308 */ /* 0x000fe20000000800 */
[----:B------:R-:W0:Y:S07]  /*8f70*/  SHFL.BFLY PT, R3, R160, 0x1, 0x1f ;  /* 0x0c201f00a0037f89 */ /* 0x000e2e00000e0000 */
[----:B------:R-:W1:Y:S08]  /*8f80*/  MUFU.EX2 R0, R0 ;  /* 0x0000000000007308 */ /* 0x000e700000000800 */
[----:B------:R-:W-:Y:S08]  /*8f90*/  MUFU.EX2 R200, R200 ;  /* 0x000000c800c87308 */ /* 0x000ff00000000800 */
[----:B------:R-:W-:Y:S01]  /*8fa0*/  MUFU.EX2 R169, R169 ;  /* 0x000000a900a97308 */ /* 0x000fe20000000800 */
[----:B0-----:R-:W-:-:S04]  /*8fb0*/  FMNMX.FTZ R3, R160, R3, !PT ;  /* 0x00000003a0037209 */ /* 0x001fc80007810000 */
[C---:B------:R-:W-:Y:S01]  /*8fc0*/  FSETP.NEU.FTZ.AND P2, PT, R3.reuse, -INF , PT ;  /* 0xff8000000300780b */ /* 0x040fe20003f5d000 */
[C---:B------:R-:W-:Y:S02]  /*8fd0*/  FMUL.FTZ R2, R3.reuse, UR5 ;  /* 0x0000000503027c20 */ /* 0x040fe40008410000 */
[----:B------:R-:W-:Y:S03]  /*8fe0*/  MUFU.EX2 R202, R202 ;  /* 0x000000ca00ca7308 */ /* 0x000fe60000000800 */
[----:B------:R-:W-:Y:S02]  /*8ff0*/  FSEL R181, R2, RZ, P2 ;  /* 0x000000ff02b57208 */ /* 0x000fe40001000000 */
[----:B------:R-:W-:Y:S02]  /*9000*/  FSEL R2, R3, RZ, P2 ;  /* 0x000000ff03027208 */ /* 0x000fe40001000000 */
[----:B------:R-:W-:Y:S01]  /*9010*/  PLOP3.LUT P2, PT, PT, PT, UP0, 0x80, 0x0 ;  /* 0x000000000000781c */ /* 0x000fe20003f4f008 */
[--C-:B------:R-:W-:Y:S01]  /*9020*/  FFMA.FTZ R209, R186, UR5, -R181.reuse ;  /* 0x00000005bad17c23 */ /* 0x100fe200080108b5 */
[----:B------:R-:W-:Y:S01]  /*9030*/  FFMA.FTZ R20, R187, UR5, -R181 ;  /* 0x00000005bb147c23 */ /* 0x000fe200080108b5 */
[----:B------:R-:W-:Y:S01]  /*9040*/  FADD.FTZ R2, -R2, R21 ;  /* 0x0000001502027221 */ /* 0x000fe20000010100 */
[----:B-1----:R-:W-:Y:S01]  /*9050*/  FFMA.FTZ R21, R0, R14, R179 ;  /* 0x0000000e00157223 */ /* 0x002fe200000100b3 */
[--C-:B------:R-:W-:Y:S01]  /*9060*/  FFMA.FTZ R211, R190, UR5, -R181.reuse ;  /* 0x00000005bed37c23 */ /* 0x100fe200080108b5 */
[----:B------:R-:W-:Y:S01]  /*9070*/  FFMA.FTZ R201, R170, UR5, -R181 ;  /* 0x00000005aac97c23 */ /* 0x000fe200080108b5 */
[----:B------:R-:W-:Y:S01]  /*9080*/  FMUL.FTZ R2, R2, UR5 ;  /* 0x0000000502027c20 */ /* 0x000fe20008410000 */
[----:B------:R-:W-:Y:S01]  /*9090*/  MUFU.EX2 R209, R209 ;  /* 0x000000d100d17308 */ /* 0x000fe20000000800 */
[----:B------:R-:W-:Y:S01]  /*90a0*/  FADD.FTZ R21, R208, R21 ;  /* 0x00000015d0157221 */ /* 0x000fe20000010000 */
[--C-:B------:R-:W-:Y:S01]  /*90b0*/  FFMA.FTZ R160, R191, UR5, -R181.reuse ;  /* 0x00000005bfa07c23 */ /* 0x100fe200080108b5 */
[----:B------:R-:W-:Y:S01]  /*90c0*/  FFMA.FTZ R170, R171, UR5, -R181 ;  /* 0x00000005abaa7c23 */ /* 0x000fe200080108b5 */
[----:B------:R-:W-:-:S02]  /*90d0*/  IMAD.U32 R171, RZ, RZ, UR14 ;  /* 0x0000000effab7e24 */ /* 0x000fc4000f8e00ff */
[----:B------:R-:W-:Y:S01]  /*90e0*/  FADD.FTZ R14, R210, R21 ;  /* 0x00000015d20e7221 */ /* 0x000fe20000010000 */
[--C-:B------:R-:W-:Y:S01]  /*90f0*/  FFMA.FTZ R205, R178, UR5, -R181.reuse ;  /* 0x00000005b2cd7c23 */ /* 0x100fe200080108b5 */
[--C-:B------:R-:W-:Y:S01]  /*9100*/  FFMA.FTZ R164, R184, UR5, -R181.reuse ;  /* 0x00000005b8a47c23 */ /* 0x100fe200080108b5 */
[----:B------:R-:W0:Y:S01]  /*9110*/  MUFU.EX2 R2, R2 ;  /* 0x0000000200027308 */ /* 0x000e220000000800 */
[----:B------:R-:W-:Y:S01]  /*9120*/  FADD.FTZ R21, R175, R14 ;  /* 0x0000000eaf157221 */ /* 0x000fe20000010000 */
[----:B------:R-:W-:Y:S01]  /*9130*/  @!P1 IADD3 R14, R171, 0x38840, RZ ;  /* 0x00038840ab0e9810 */ /* 0x000fe20007ffe0ff */
[--C-:B------:R-:W-:Y:S01]  /*9140*/  FFMA.FTZ R207, R182, UR5, -R181.reuse ;  /* 0x00000005b6cf7c23 */ /* 0x100fe200080108b5 */
[--C-:B------:R-:W-:Y:S01]  /*9150*/  FFMA.FTZ R168, R183, UR5, -R181.reuse ;  /* 0x00000005b7a87c23 */ /* 0x100fe200080108b5 */
[----:B------:R-:W-:Y:S01]  /*9160*/  FFMA.FTZ R203, R174, UR5, -R181 ;  /* 0x00000005aecb7c23 */ /* 0x000fe200080108b5 */
[----:B------:R-:W-:Y:S01]  /*9170*/  @!P1 PRMT R14, RZ, 0x654, R14 ;  /* 0x00000654ff0e9816 */ /* 0x000fe2000000000e */
[----:B------:R-:W-:Y:S01]  /*9180*/  FADD.FTZ R174, R204, R21 ;  /* 0x00000015ccae7221 */ /* 0x000fe20000010000 */
[----:B------:R-:W1:Y:S01]  /*9190*/  MUFU.EX2 R20, R20 ;  /* 0x0000001400147308 */ /* 0x000e620000000800 */
[--C-:B------:R-:W-:Y:S01]  /*91a0*/  FFMA.FTZ R172, R185, UR5, -R181.reuse ;  /* 0x00000005b9ac7c23 */ /* 0x100fe200080108b5 */
[--C-:B------:R-:W-:Y:S01]  /*91b0*/  FFMA.FTZ R197, R162, UR5, -R181.reuse ;  /* 0x00000005a2c57c23 */ /* 0x100fe200080108b5 */
[----:B------:R-:W-:Y:S01]  /*91c0*/  FADD.FTZ R21, R167, R174 ;  /* 0x000000aea7157221 */ /* 0x000fe20000010000 */
[--C-:B------:R-:W-:Y:S01]  /*91d0*/  FFMA.FTZ R162, R163, UR5, -R181.reuse ;  /* 0x00000005a3a27c23 */ /* 0x100fe200080108b5 */
[--C-:B------:R-:W-:Y:S01]  /*91e0*/  FFMA.FTZ R199, R166, UR5, -R181.reuse ;  /* 0x00000005a6c77c23 */ /* 0x100fe200080108b5 */
[----:B------:R-:W-:Y:S01]  /*91f0*/  FFMA.FTZ R176, R176, UR5, -R181 ;  /* 0x00000005b0b07c23 */ /* 0x000fe200080108b5 */
[----:B------:R-:W-:Y:S01]  /*9200*/  FADD.FTZ R174, R206, R21 ;  /* 0x00000015ceae7221 */ /* 0x000fe20000010000 */
[----:B------:R-:W-:Y:S01]  /*9210*/  MUFU.EX2 R211, R211 ;  /* 0x000000d300d37308 */ /* 0x000fe20000000800 */
[----:B0-----:R-:W-:Y:S01]  /*9220*/  FFMA.FTZ R5, R2, R5, R209 ;  /* 0x0000000502057223 */ /* 0x001fe200000100d1 */
[--C-:B------:R-:W-:Y:S01]  /*9230*/  FFMA.FTZ R155, R155, UR5, -R181.reuse ;  /* 0x000000059b9b7c23 */ /* 0x100fe200080108b5 */
[----:B------:R-:W-:Y:S01]  /*9240*/  FADD.FTZ R21, R159, R174 ;  /* 0x000000ae9f157221 */ /* 0x000fe20000010000 */
[--C-:B------:R-:W-:Y:S01]  /*9250*/  FFMA.FTZ R158, R158, UR5, -R181.reuse ;  /* 0x000000059e9e7c23 */ /* 0x100fe200080108b5 */
[----:B------:R-:W-:Y:S01]  /*9260*/  FFMA.FTZ R177, R177, UR5, -R181 ;  /* 0x00000005b1b17c23 */ /* 0x000fe200080108b5 */
[----:B------:R-:W-:-:S02]  /*9270*/  IMAD.U32 R171, RZ, RZ, UR4 ;  /* 0x00000004ffab7e24 */ /* 0x000fc4000f8e00ff */
[----:B------:R-:W-:Y:S01]  /*9280*/  FADD.FTZ R174, R200, R21 ;  /* 0x00000015c8ae7221 */ /* 0x000fe20000010000 */
[----:B------:R-:W-:Y:S01]  /*9290*/  MUFU.EX2 R160, R160 ;  /* 0x000000a000a07308 */ /* 0x000fe20000000800 */
[----:B------:R-:W-:Y:S01]  /*92a0*/  UIADD3 UR4, UR11, -0x1, URZ ;  /* 0xffffffff0b047890 */ /* 0x000fe2000fffe03f */
[----:B------:R-:W-:Y:S02]  /*92b0*/  @!P1 VIADD R163, R171, 0x38860 ;  /* 0x00038860aba39836 */ /* 0x000fe40000000000 */
[----:B------:R-:W-:Y:S01]  /*92c0*/  FADD.FTZ R21, R169, R174 ;  /* 0x000000aea9157221 */ /* 0x000fe20000010000 */
[----:B-1----:R-:W-:Y:S02]  /*92d0*/  F2FP.BF16.F32.PACK_AB R209, R20, R209 ;  /* 0x000000d114d1723e */ /* 0x002fe400000010ff */
[----:B------:R-:W-:Y:S01]  /*92e0*/  F2FP.BF16.F32.PACK_AB R208, R208, R179 ;  /* 0x000000b3d0d0723e */ /* 0x000fe200000010ff */
[----:B------:R-:W-:Y:S01]  /*92f0*/  FADD.FTZ R166, R202, R21 ;  /* 0x00000015caa67221 */ /* 0x000fe20000010000 */
[----:B------:R-:W-:Y:S01]  /*9300*/  MUFU.EX2 R205, R205 ;  /* 0x000000cd00cd7308 */ /* 0x000fe20000000800 */
[----:B------:R-:W-:Y:S01]  /*9310*/  @!P1 PRMT R163, RZ, 0x654, R163 ;  /* 0x00000654ffa39816 */ /* 0x000fe200000000a3 */
[----:B------:R-:W-:Y:S01]  /*9320*/  IMAD.U32 R228, RZ, RZ, UR4 ;  /* 0x00000004ffe47e24 */ /* 0x000fe2000f8e00ff */
[----:B------:R-:W-:-:S02]  /*9330*/  F2FP.BF16.F32.PACK_AB R210, R175, R210 ;  /* 0x000000d2afd2723e */ /* 0x000fc400000010ff */
[----:B------:R-:W-:Y:S02]  /*9340*/  F2FP.BF16.F32.PACK_AB R204, R167, R204 ;  /* 0x000000cca7cc723e */ /* 0x000fe400000010ff */
[----:B------:R-:W-:Y:S01]  /*9350*/  F2FP.BF16.F32.PACK_AB R206, R159, R206 ;  /* 0x000000ce9fce723e */ /* 0x000fe200000010ff */
[----:B------:R-:W-:Y:S01]  /*9360*/  MUFU.EX2 R164, R164 ;  /* 0x000000a400a47308 */ /* 0x000fe20000000800 */
[----:B------:R-:W-:-:S07]  /*9370*/  F2FP.BF16.F32.PACK_AB R200, R169, R200 ;  /* 0x000000c8a9c8723e */ /* 0x000fce00000010ff */
[----:B------:R-:W-:Y:S08]  /*9380*/  MUFU.EX2 R207, R207 ;  /* 0x000000cf00cf7308 */ /* 0x000ff00000000800 */
[----:B------:R-:W-:Y:S08]  /*9390*/  MUFU.EX2 R168, R168 ;  /* 0x000000a800a87308 */ /* 0x000ff00000000800 */
[----:B------:R-:W-:Y:S08]  /*93a0*/  MUFU.EX2 R201, R201 ;  /* 0x000000c900c97308 */ /* 0x000ff00000000800 */
[----:B------:R-:W-:Y:S08]  /*93b0*/  MUFU.EX2 R170, R170 ;  /* 0x000000aa00aa7308 */ /* 0x000ff00000000800 */
[----:B------:R-:W0:Y:S08]  /*93c0*/  MUFU.EX2 R173, R173 ;  /* 0x000000ad00ad7308 */ /* 0x000e300000000800 */
[----:B------:R-:W-:Y:S08]  /*93d0*/  MUFU.EX2 R203, R203 ;  /* 0x000000cb00cb7308 */ /* 0x000ff00000000800 */
[----:B------:R-:W1:Y:S01]  /*93e0*/  MUFU.EX2 R196, R196 ;  /* 0x000000c400c47308 */ /* 0x000e620000000800 */
[C---:B0-----:R-:W-:Y:S01]  /*93f0*/  FADD.FTZ R21, R173.reuse, R166 ;  /* 0x000000a6ad157221 */ /* 0x041fe20000010000 */
[----:B------:R-:W-:-:S06]  /*9400*/  F2FP.BF16.F32.PACK_AB R202, R173, R202 ;  /* 0x000000caadca723e */ /* 0x000fcc00000010ff */
[----:B------:R-:W-:Y:S08]  /*9410*/  MUFU.EX2 R172, R172 ;  /* 0x000000ac00ac7308 */ /* 0x000ff00000000800 */
[----:B------:R-:W0:Y:S01]  /*9420*/  MUFU.EX2 R161, R161 ;  /* 0x000000a100a17308 */ /* 0x000e220000000800 */
[----:B-1----:R-:W-:Y:S01]  /*9430*/  FADD.FTZ R166, R196, R21 ;  /* 0x00000015c4a67221 */ /* 0x002fe20000010000 */
[----:B------:R-:W-:-:S02]  /*9440*/  WARPGROUP.DEPBAR.LE gsb0, 0x0 ;  /* 0x00008000000079c5 */ /* 0x000fc40000010000 */
[----:B------:R1:W-:Y:S04]  /*9450*/  @!P1 SYNCS.ARRIVE.TRANS64.RED.A1T0 RZ, [R14+URZ], RZ ;  /* 0x000000ff0eff99a7 */ /* 0x0003e8000810043f */
[----:B------:R-:W-:Y:S01]  /*9460*/  MUFU.EX2 R197, R197 ;  /* 0x000000c500c57308 */ /* 0x000fe20000000800 */
[----:B------:R-:W-:Y:S01]  /*9470*/  FFMA.FTZ R193, R154, UR5, -R181 ;  /* 0x000000059ac17c23 */ /* 0x000fe200080108b5 */
[----:B-1----:R-:W-:-:S06]  /*9480*/  FADD.FTZ R14, R20, R5 ;  /* 0x00000005140e7221 */ /* 0x002fcc0000010000 */
[----:B------:R-:W1:Y:S01]  /*9490*/  MUFU.EX2 R198, R198 ;  /* 0x000000c600c67308 */ /* 0x000e620000000800 */
[----:B0-----:R-:W-:Y:S01]  /*94a0*/  FADD.FTZ R21, R161, R166 ;  /* 0x000000a6a1157221 */ /* 0x001fe20000010000 */
[----:B------:R0:W-:Y:S01]  /*94b0*/  @!P1 SYNCS.ARRIVE.TRANS64.RED.A1T0 RZ, [R163+URZ], RZ ;  /* 0x000000ffa3ff99a7 */ /* 0x0001e2000810043f */
[----:B------:R-:W-:Y:S01]  /*94c0*/  FADD.FTZ R5, R211, R14 ;  /* 0x0000000ed3057221 */ /* 0x000fe20000010000 */
[----:B------:R-:W-:Y:S01]  /*94d0*/  F2FP.BF16.F32.PACK_AB R196, R161, R196 ;  /* 0x000000c4a1c4723e */ /* 0x000fe200000010ff */
[----:B------:R-:W-:Y:S01]  /*94e0*/  IMAD.MOV.U32 R20, RZ, RZ, R4 ;  /* 0x000000ffff147224 */ /* 0x000fe200078e0004 */
[C---:B------:R-:W-:Y:S01]  /*94f0*/  F2FP.BF16.F32.PACK_AB R211, R160.reuse, R211 ;  /* 0x000000d3a0d3723e */ /* 0x040fe200000010ff */
[----:B------:R-:W-:Y:S01]  /*9500*/  FADD.FTZ R14, R160, R5 ;  /* 0x00000005a00e7221 */ /* 0x000fe20000010000 */
[----:B------:R-:W-:Y:S03]  /*9510*/  MUFU.EX2 R162, R162 ;  /* 0x000000a200a27308 */ /* 0x000fe60000000800 */
[----:B------:R-:W-:Y:S01]  /*9520*/  FADD.FTZ R5, R205, R14 ;  /* 0x0000000ecd057221 */ /* 0x000fe20000010000 */
[----:B------:R-:W-:-:S03]  /*9530*/  F2FP.BF16.F32.PACK_AB R205, R164, R205 ;  /* 0x000000cda4cd723e */ /* 0x000fc600000010ff */
[----:B------:R-:W-:Y:S01]  /*9540*/  FADD.FTZ R14, R164, R5 ;  /* 0x00000005a40e7221 */ /* 0x000fe20000010000 */
[----:B------:R-:W2:Y:S01]  /*9550*/  MUFU.EX2 R165, R165 ;  /* 0x000000a500a57308 */ /* 0x000ea20000000800 */
[----:B-1----:R-:W-:Y:S02]  /*9560*/  FADD.FTZ R166, R198, R21 ;  /* 0x00000015c6a67221 */ /* 0x002fe40000010000 */
[----:B------:R-:W-:Y:S01]  /*9570*/  FADD.FTZ R5, R207, R14 ;  /* 0x0000000ecf057221 */ /* 0x000fe20000010000 */
[----:B------:R-:W-:-:S03]  /*9580*/  F2FP.BF16.F32.PACK_AB R207, R168, R207 ;  /* 0x000000cfa8cf723e */ /* 0x000fc600000010ff */
[----:B------:R-:W-:Y:S01]  /*9590*/  FADD.FTZ R14, R168, R5 ;  /* 0x00000005a80e7221 */ /* 0x000fe20000010000 */
[----:B------:R-:W-:Y:S03]  /*95a0*/  MUFU.EX2 R199, R199 ;  /* 0x000000c700c77308 */ /* 0x000fe60000000800 */
[----:B------:R-:W-:Y:S01]  /*95b0*/  FADD.FTZ R5, R201, R14 ;  /* 0x0000000ec9057221 */ /* 0x000fe20000010000 */
[----:B------:R-:W-:-:S03]  /*95c0*/  F2FP.BF16.F32.PACK_AB R201, R170, R201 ;  /* 0x000000c9aac9723e */ /* 0x000fc600000010ff */
[----:B------:R-:W-:Y:S01]  /*95d0*/  FADD.FTZ R14, R170, R5 ;  /* 0x00000005aa0e7221 */ /* 0x000fe20000010000 */
[----:B------:R-:W1:Y:S01]  /*95e0*/  MUFU.EX2 R152, R152 ;  /* 0x0000009800987308 */ /* 0x000e620000000800 */
[C---:B--2---:R-:W-:Y:S01]  /*95f0*/  FADD.FTZ R21, R165.reuse, R166 ;  /* 0x000000a6a5157221 */ /* 0x044fe20000010000 */
[----:B------:R-:W-:Y:S01]  /*9600*/  F2FP.BF16.F32.PACK_AB R198, R165, R198 ;  /* 0x000000c6a5c6723e */ /* 0x000fe200000010ff */
[----:B------:R-:W-:Y:S01]  /*9610*/  FADD.FTZ R5, R203, R14 ;  /* 0x0000000ecb057221 */ /* 0x000fe20000010000 */
[----:B------:R-:W-:-:S03]  /*9620*/  F2FP.BF16.F32.PACK_AB R203, R172, R203 ;  /* 0x000000cbaccb723e */ /* 0x000fc600000010ff */
[----:B------:R-:W-:Y:S01]  /*9630*/  FADD.FTZ R14, R172, R5 ;  /* 0x00000005ac0e7221 */ /* 0x000fe20000010000 */
[----:B------:R-:W2:Y:S03]  /*9640*/  MUFU.EX2 R153, R153 ;  /* 0x0000009900997308 */ /* 0x000ea60000000800 */
[----:B------:R-:W-:Y:S01]  /*9650*/  FADD.FTZ R5, R197, R14 ;  /* 0x0000000ec5057221 */ /* 0x000fe20000010000 */
[----:B------:R-:W-:-:S03]  /*9660*/  F2FP.BF16.F32.PACK_AB R197, R162, R197 ;  /* 0x000000c5a2c5723e */ /* 0x000fc600000010ff */
[----:B------:R-:W-:Y:S01]  /*9670*/  FADD.FTZ R14, R162, R5 ;  /* 0x00000005a20e7221 */ /* 0x000fe20000010000 */
[----:B------:R-:W3:Y:S01]  /*9680*/  MUFU.EX2 R154, R176 ;  /* 0x000000b0009a7308 */ /* 0x000ee20000000800 */
[----:B-1----:R-:W-:Y:S02]  /*9690*/  FADD.FTZ R166, R152, R21 ;  /* 0x0000001598a67221 */ /* 0x002fe40000010000 */
[----:B------:R-:W-:-:S05]  /*96a0*/  FADD.FTZ R5, R199, R14 ;  /* 0x0000000ec7057221 */ /* 0x000fca0000010000 */
[----:B------:R-:W1:Y:S01]  /*96b0*/  MUFU.EX2 R193, R193 ;  /* 0x000000c100c17308 */ /* 0x000e620000000800 */
[C---:B--2---:R-:W-:Y:S01]  /*96c0*/  F2FP.BF16.F32.PACK_AB R192, R153.reuse, R152 ;  /* 0x0000009899c0723e */ /* 0x044fe200000010ff */
[----:B------:R-:W-:-:S06]  /*96d0*/  FADD.FTZ R21, R153, R166 ;  /* 0x000000a699157221 */ /* 0x000fcc0000010000 */
[----:B------:R-:W2:Y:S01]  /*96e0*/  MUFU.EX2 R155, R155 ;  /* 0x0000009b009b7308 */ /* 0x000ea20000000800 */
[C---:B---3--:R-:W-:Y:S01]  /*96f0*/  FADD.FTZ R152, R154.reuse, R5 ;  /* 0x000000059a987221 */ /* 0x048fe20000010000 */
[----:B------:R-:W-:-:S06]  /*9700*/  F2FP.BF16.F32.PACK_AB R199, R154, R199 ;  /* 0x000000c79ac7723e */ /* 0x000fcc00000010ff */
[----:B------:R-:W3:Y:S01]  /*9710*/  MUFU.EX2 R156, R156 ;  /* 0x0000009c009c7308 */ /* 0x000ee20000000800 */
[----:B-1----:R-:W-:-:S07]  /*9720*/  FADD.FTZ R152, R193, R152 ;  /* 0x00000098c1987221 */ /* 0x002fce0000010000 */
[----:B------:R-:W1:Y:S01]  /*9730*/  MUFU.EX2 R195, R158 ;  /* 0x0000009e00c37308 */ /* 0x000e620000000800 */
[C---:B--2---:R-:W-:Y:S01]  /*9740*/  FADD.FTZ R152, R155.reuse, R152 ;  /* 0x000000989b987221 */ /* 0x044fe20000010000 */
[----:B------:R-:W-:-:S06]  /*9750*/  F2FP.BF16.F32.PACK_AB R193, R155, R193 ;  /* 0x000000c19bc1723e */ /* 0x000fcc00000010ff */
[----:B------:R-:W2:Y:S01]  /*9760*/  MUFU.EX2 R157, R157 ;  /* 0x0000009d009d7308 */ /* 0x000ea20000000800 */
[----:B---3--:R-:W-:Y:S01]  /*9770*/  FADD.FTZ R166, R156, R21 ;  /* 0x000000159ca67221 */ /* 0x008fe20000010000 */
[----:B------:R-:W-:-:S06]  /*9780*/  IMAD.MOV.U32 R21, RZ, RZ, R3 ;  /* 0x000000ffff157224 */ /* 0x000fcc00078e0003 */
[----:B------:R-:W3:Y:S01]  /*9790*/  MUFU.EX2 R177, R177 ;  /* 0x000000b100b17308 */ /* 0x000ee20000000800 */
[----:B-1----:R-:W-:Y:S01]  /*97a0*/  FADD.FTZ R152, R195, R152 ;  /* 0x00000098c3987221 */ /* 0x002fe20000010000 */
[C---:B--2---:R-:W-:Y:S01]  /*97b0*/  FADD.FTZ R14, R157.reuse, R166 ;  /* 0x000000a69d0e7221 */ /* 0x044fe20000010000 */
[----:B------:R-:W-:Y:S02]  /*97c0*/  F2FP.BF16.F32.PACK_AB R194, R157, R156 ;  /* 0x0000009c9dc2723e */ /* 0x000fe400000010ff */
[C---:B---3--:R-:W-:Y:S01]  /*97d0*/  FADD.FTZ R5, R177.reuse, R152 ;  /* 0x00000098b1057221 */ /* 0x048fe20000010000 */
[----:B------:R-:W-:Y:S01]  /*97e0*/  F2FP.BF16.F32.PACK_AB R195, R177, R195 ;  /* 0x000000c3b1c3723e */ /* 0x000fe200000010ff */
[----:B0-----:R-:W-:Y:S06]  /*97f0*/  @P2 BRA `(.L_x_2100) ;  /* 0xffffffc000f82947 */ /* 0x001fec000383ffff */
[----:B------:R-:W-:-:S07]  /*9800*/  IMAD.U32 R227, RZ, RZ, UR4 ;  /* 0x00000004ffe37e24 */ /* 0x000fce000f8e00ff */
.L_x_2091:
[----:B------:R-:W-:-:S13]  /*9810*/  R2UR UR4, R227 ;  /* 0x00000000e30472ca */ /* 0x000fda00000e0000 */
[----:B------:R-:W-:-:S13]  /*9820*/  ISETP.LE.AND P2, PT, RZ, UR4, PT ;  /* 0x00000004ff007c0c */ /* 0x000fda000bf43270 */
[----:B------:R-:W-:Y:S05]  /*9830*/  @!P2 BRA `(.L_x_2101) ;  /* 0x000000380080a947 */ /* 0x000fea0003800000 */
[----:B------:R-:W-:Y:S01]  /*9840*/  R2UR UR4, R16 ;  /* 0x00000000100472ca */ /* 0x000fe200000e0000 */
[----:B------:R-:W-:Y:S01]  /*9850*/  IMAD.MOV.U32 R19, RZ, RZ, R3 ;  /* 0x000000ffff137224 */ /* 0x000fe200078e0003 */
[----:B------:R-:W-:Y:S01]  /*9860*/  MOV R21, R4 ;  /* 0x0000000400157202 */ /* 0x000fe20000000f00 */
[----:B------:R-:W-:-:S10]  /*9870*/  UMOV UR61, UR60 ;  /* 0x0000003c003d7c82 */ /* 0x000fd40008000000 */
[----:B------:R-:W-:-:S07]  /*9880*/  IMAD.U32 R20, RZ, RZ, UR4 ;  /* 0x00000004ff147e24 */ /* 0x000fce000f8e00ff */
.L_x_2110:
        /* <DEDUP_REMOVED lines=9> */
.L_x_2102:
[----:B------:R-:W-:Y:S02]  /*9920*/  R2UR UR4, R17 ;  /* 0x00000000110472ca */ /* 0x000fe400000e0000 */
[----:B------:R-:W-:-:S11]  /*9930*/  R2UR UR5, R16 ;  /* 0x00000000100572ca */ /* 0x000fd600000e0000 */
[----:B------:R-:W-:Y:S02]  /*9940*/  ULEA UR4, UR60, UR4, 0x3 ;  /* 0x000000043c047291 */ /* 0x000fe4000f8e183f */
[----:B------:R-:W-:-:S05]  /*9950*/  IMAD.U32 R3, RZ, RZ, UR5 ;  /* 0x00000005ff037e24 */ /* 0x000fca000f8e00ff */
[----:B------:R-:W-:-:S04]  /*9960*/  SHF.L.U32 R3, R3, 0x1f, RZ ;  /* 0x0000001f03037819 */ /* 0x000fc800000006ff */
[----:B------:R0:W1:Y:S01]  /*9970*/  SYNCS.PHASECHK.TRANS64.TRYWAIT P2, [UR4+0x38830], R3 ;  /* 0x03883003ff0075a7 */ /* 0x0000620008040144 */
[----:B------:R-:W-:Y:S05]  /*9980*/  @!P0 BRA `(.L_x_2103) ;  /* 0x0000000000048947 */ /* 0x000fea0003800000 */
[----:B------:R-:W-:Y:S01]  /*9990*/  BPT.TRAP 0x1 ;  /* 0x000000040000795c */ /* 0x000fe20000300000 */
.L_x_2103:
[----:B-1----:R-:W-:Y:S05]  /*99a0*/  @P2 BRA `(.L_x_2104) ;  /* 0x0000000000082947 */ /* 0x002fea0003800000 */
[----:B------:R-:W1:Y:S02]  /*99b0*/  SYNCS.PHASECHK.TRANS64.TRYWAIT P2, [UR4+0x38830], R3 ;  /* 0x03883003ff0075a7 */ /* 0x000e640008040144 */
[----:B-1----:R-:W-:Y:S05]  /*99c0*/  @!P2 BRA `(.L_x_2105) ;  /* 0x000000d4003ca947 */ /* 0x002fea0003800000 */
.L_x_2104:
        /* <DEDUP_REMOVED lines=627> */
[----:B------:R-:W-:Y:S01]  /*c100*/  UMOV UR7, 0x40000040 ;  /* 0x4000004000077882 */ /* 0x000fe20000000000 */
        /* <DEDUP_REMOVED lines=16> */
.L_x_2106:
        /* <DEDUP_REMOVED lines=8> */
.L_x_2107:
[----:B---3--:R-:W-:Y:S05]  /*c290*/  @P2 BRA `(.L_x_2108) ;  /* 0x0000000000082947 */ /* 0x008fea0003800000 */
[----:B------:R-:W3:Y:S02]  /*c2a0*/  SYNCS.PHASECHK.TRANS64.TRYWAIT P2, [UR4+0x38850], R0 ;  /* 0x03885000ff0075a7 */ /* 0x000ee40008040144 */
[----:B---3--:R-:W-:Y:S05]  /*c2b0*/  @!P2 BRA `(.L_x_2109) ;  /* 0x000000ac0018a947 */ /* 0x008fea0003800000 */
.L_x_2108:
[----:B------:R-:W-:Y:S01]  /*c2c0*/  R2UR UR11, R17 ;  /* 0x00000000110b72ca */ /* 0x000fe200000e0000 */
[----:B------:R-:W-:Y:S01]  /*c2d0*/  WARPGROUP.ARRIVE ;  /* 0x00000000000079c5 */ /* 0x000fe20000000000 */
[----:B------:R-:W-:Y:S01]  /*c2e0*/  UMOV UR7, 0x40000040 ;  /* 0x4000004000077882 */ /* 0x000fe20000000000 */
[----:B0-2---:R-:W-:Y:S01]  /*c2f0*/  FMNMX.FTZ R0, R184, R21, !PT ;  /* 0x00000015b8007209 */ /* 0x005fe20007810000 */
[----:B------:R-:W-:-:S03]  /*c300*/  ULDC UR14, c[0x0][0x988] ;  /* 0x00026200000e7ab9 */ /* 0x000fc60000000800 */
[----:B-1----:R-:W-:-:S04]  /*c310*/  FMNMX.FTZ R3, R185, R0, !PT ;  /* 0x00000000b9037209 */ /* 0x002fc80007810000 */
[----:B------:R-:W-:Y:S02]  /*c320*/  FMNMX.FTZ R0, R188, R3, !PT ;  /* 0x00000003bc007209 */ /* 0x000fe40007810000 */
[----:B------:R-:W-:Y:S02]  /*c330*/  UIADD3 UR5, UR11, 0x400, URZ ;  /* 0x000004000b057890 */ /* 0x000fe4000fffe03f */
[----:B------:R-:W-:Y:S02]  /*c340*/  FMNMX.FTZ R3, R189, R0, !PT ;  /* 0x00000000bd037209 */ /* 0x000fe40007810000 */
[----:B------:R-:W-:Y:S02]  /*c350*/  USHF.R.U32.HI UR5, URZ, 0x4, UR5 ;  /* 0x000000043f057899 */ /* 0x000fe40008011605 */
[----:B------:R-:W-:Y:S02]  /*c360*/  FMNMX.FTZ R0, R176, R3, !PT ;  /* 0x00000003b0007209 */ /* 0x000fe40007810000 */
[----:B------:R-:W-:-:S02]  /*c370*/  ULOP3.LUT UR5, UR5, 0x3fff, URZ, 0xc0, !UPT ;  /* 0x00003fff05057892 */ /* 0x000fc4000f8ec03f */
[----:B------:R-:W-:Y:S02]  /*c380*/  FMNMX.FTZ R3, R177, R0, !PT ;  /* 0x00000000b1037209 */ /* 0x000fe40007810000 */
[----:B------:R-:W-:Y:S02]  /*c390*/  ULOP3.LUT UR5, UR5, 0x2800000, URZ, 0xfc, !UPT ;  /* 0x0280000005057892 */ /* 0x000fe4000f8efc3f */
[----:B------:R-:W-:Y:S02]  /*c3a0*/  FMNMX.FTZ R0, R180, R3, !PT ;  /* 0x00000003b4007209 */ /* 0x000fe40007810000 */
[----:B------:R-:W-:Y:S02]  /*c3b0*/  UIMAD UR10, UR61, 0xa00, UR5 ;  /* 0x00000a003d0a78a4 */ /* 0x000fe4000f8e0205 */
[----:B------:R-:W-:Y:S01]  /*c3c0*/  FMNMX.FTZ R3, R181, R0, !PT ;  /* 0x00000000b5037209 */ /* 0x000fe20007810000 */
[----:B------:R-:W-:Y:S01]  /*c3d0*/  UMOV UR5, UR14 ;  /* 0x0000000e00057c82 */ /* 0x000fe20008000000 */
[----:B------:R-:W-:-:S02]  /*c3e0*/  UMOV UR61, UR60 ;  /* 0x0000003c003d7c82 */ /* 0x000fc40008000000 */
[----:B------:R-:W-:Y:S01]  /*c3f0*/  FMNMX.FTZ R0, R168, R3, !PT ;  /* 0x00000003a8007209 */ /* 0x000fe20007810000 */
        /* <DEDUP_REMOVED lines=16> */
[----:B------:R-:W0:Y:S02]  /*c500*/  SHFL.BFLY PT, R3, R2, 0x2, 0x1f ;  /* 0x0c401f0002037f89 */ /* 0x000e2400000e0000 */
[----:B0-----:R-:W-:-:S05]  /*c510*/  FMNMX.FTZ R22, R2, R3, !PT ;  /* 0x0000000302167209 */ /* 0x001fca0007810000 */
[----:B------:R-:W0:Y:S02]  /*c520*/  SHFL.BFLY PT, R3, R22, 0x1, 0x1f ;  /* 0x0c201f0016037f89 */ /* 0x000e2400000e0000 */
[----:B0-----:R-:W-:Y:S02]  /*c530*/  FMNMX.FTZ R4, R22, R3, !PT ;  /* 0x0000000316047209 */ /* 0x001fe40007810000 */
[----:B------:R-:W-:-:S03]  /*c540*/  FMNMX.FTZ R3, R187, R0, !PT ;  /* 0x00000000bb037209 */ /* 0x000fc60007810000 */
[C---:B------:R-:W-:Y:S01]  /*c550*/  FADD.FTZ R20, -R4.reuse, R21 ;  /* 0x0000001504147221 */ /* 0x040fe20000010100 */
[----:B------:R-:W-:-:S03]  /*c560*/  FMUL.FTZ R2, R4, UR5 ;  /* 0x0000000504027c20 */ /* 0x000fc60008410000 */
[----:B------:R-:W-:Y:S01]  /*c570*/  FMUL.FTZ R0, R20, UR5 ;  /* 0x0000000514007c20 */ /* 0x000fe20008410000 */
        /* <DEDUP_REMOVED lines=14> */
[----:B------:R-:W-:Y:S01]  /*c660*/  MUFU.EX2 R0, R0 ;  /* 0x0000000000007308 */ /* 0x000fe20000000800 */
[----:B------:R-:W-:Y:S01]  /*c670*/  IMAD.U32 R165, RZ, RZ, UR4 ;  /* 0x00000004ffa57e24 */ /* 0x000fe2000f8e00ff */
[----:B------:R-:W-:-:S03]  /*c680*/  FMNMX.FTZ R20, R182, R3, !PT ;  /* 0x00000003b6147209 */ /* 0x000fc60007810000 */
[----:B------:R-:W-:Y:S01]  /*c690*/  @!P1 VIADD R165, R165, 0x38860 ;  /* 0x00038860a5a59836 */ /* 0x000fe20000000000 */
[----:B------:R-:W-:Y:S02]  /*c6a0*/  FMNMX.FTZ R3, R183, R20, !PT ;  /* 0x00000014b7037209 */ /* 0x000fe40007810000 */
[----:B------:R-:W-:Y:S02]  /*c6b0*/  MUFU.EX2 R21, R21 ;  /* 0x0000001500157308 */ /* 0x000fe40000000800 */
[----:B------:R-:W-:Y:S02]  /*c6c0*/  FMNMX.FTZ R20, R170, R3, !PT ;  /* 0x00000003aa147209 */ /* 0x000fe40007810000 */
[----:B------:R-:W-:Y:S02]  /*c6d0*/  @!P1 PRMT R165, RZ, 0x654, R165 ;  /* 0x00000654ffa59816 */ /* 0x000fe400000000a5 */
[----:B------:R-:W-:Y:S02]  /*c6e0*/  FMNMX.FTZ R3, R171, R20, !PT ;  /* 0x00000014ab037209 */ /* 0x000fe40007810000 */
[----:B------:R-:W-:Y:S02]  /*c6f0*/  MUFU.EX2 R23, R23 ;  /* 0x0000001700177308 */ /* 0x000fe40000000800 */
[----:B------:R-:W-:-:S04]  /*c700*/  FMNMX.FTZ R20, R174, R3, !PT ;  /* 0x00000003ae147209 */ /* 0x000fc80007810000 */
        /* <DEDUP_REMOVED lines=13> */
[----:B------:R-:W-:Y:S03]  /*c7e0*/  MUFU.EX2 R161, R161 ;  /* 0x000000a100a17308 */ /* 0x000fe60000000800 */
[----:B------:R-:W0:Y:S05]  /*c7f0*/  SHFL.BFLY PT, R3, R20, 0x2, 0x1f ;  /* 0x0c401f0014037f89 */ /* 0x000e2a00000e0000 */
[----:B------:R-:W-:Y:S08]  /*c800*/  MUFU.EX2 R153, R153 ;  /* 0x0000009900997308 */ /* 0x000ff00000000800 */
[----:B------:R-:W-:Y:S01]  /*c810*/  MUFU.EX2 R22, R22 ;  /* 0x0000001600167308 */ /* 0x000fe20000000800 */
[----:B------:R-:W-:-:S02]  /*c820*/  WARPGROUP.DEPBAR.LE gsb0, 0x0 ;  /* 0x00008000000079c5 */ /* 0x000fc40000010000 */
[----:B------:R-:W-:Y:S01]  /*c830*/  WARPGROUP.ARRIVE ;  /* 0x00000000000079c5 */ /* 0x000fe20000000000 */
[--C-:B------:R-:W-:Y:S01]  /*c840*/  FFMA.FTZ R208, R185, UR5, -R2.reuse ;  /* 0x00000005b9d07c23 */ /* 0x100fe20008010802 */
[--C-:B------:R-:W-:Y:S01]  /*c850*/  FFMA.FTZ R210, R188, UR5, -R2.reuse ;  /* 0x00000005bcd27c23 */ /* 0x100fe20008010802 */
[----:B------:R-:W-:-:S03]  /*c860*/  FFMA.FTZ R185, R189, UR5, -R2 ;  /* 0x00000005bdb97c23 */ /* 0x000fc60008010802 */
[----:B------:R-:W-:Y:S01]  /*c870*/  HGMMA.64x256x16.F32.BF16 R24, R204, gdesc[UR4].tnspB, R24, gsb0 ;  /* 0x43e00004cc187df0 */ /* 0x000fe20008001818 */
[----:B------:R-:W-:Y:S01]  /*c880*/  UIADD3 UR6, UR10, 0x100, URZ ;  /* 0x000001000a067890 */ /* 0x000fe2000fffe03f */
[----:B------:R-:W-:Y:S01]  /*c890*/  MUFU.EX2 R208, R208 ;  /* 0x000000d000d07308 */ /* 0x000fe20000000800 */
[----:B------:R-:W-:-:S07]  /*c8a0*/  UMOV UR7, 0x40000040 ;  /* 0x4000004000077882 */ /* 0x000fce0000000000 */
[----:B------:R-:W-:Y:S08]  /*c8b0*/  MUFU.EX2 R210, R210 ;  /* 0x000000d200d27308 */ /* 0x000ff00000000800 */
[----:B------:R-:W-:Y:S01]  /*c8c0*/  MUFU.EX2 R185, R185 ;  /* 0x000000b900b97308 */ /* 0x000fe20000000800 */
[----:B------:R-:W-:Y:S02]  /*c8d0*/  WARPGROUP.DEPBAR.LE gsb0, 0x0 ;  /* 0x00008000000079c5 */ /* 0x000fe40000010000 */
[----:B------:R-:W-:Y:S01]  /*c8e0*/  WARPGROUP.ARRIVE ;  /* 0x00000000000079c5 */ /* 0x000fe20000000000 */
[--C-:B------:R-:W-:Y:S01]  /*c8f0*/  FFMA.FTZ R204, R176, UR5, -R2.reuse ;  /* 0x00000005b0cc7c23 */ /* 0x100fe20008010802 */
[----:B------:R-:W-:-:S05]  /*c900*/  FFMA.FTZ R206, R180, UR5, -R2 ;  /* 0x00000005b4ce7c23 */ /* 0x000fca0008010802 */
[----:B------:R-:W-:Y:S01]  /*c910*/  HGMMA.64x256x16.F32.BF16 R24, R200, gdesc[UR4].tnspB, R24, gsb0 ;  /* 0x43e00004c8187df0 */ /* 0x000fe20008001818 */
[----:B------:R-:W-:Y:S01]  /*c920*/  UIADD3 UR6, UR10, 0x180, URZ ;  /* 0x000001800a067890 */ /* 0x000fe2000fffe03f */
[----:B------:R-:W-:Y:S01]  /*c930*/  MUFU.EX2 R204, R204 ;  /* 0x000000cc00cc7308 */ /* 0x000fe20000000800 */
[----:B------:R-:W-:-:S07]  /*c940*/  UMOV UR7, 0x40000040 ;  /* 0x4000004000077882 */ /* 0x000fce0000000000 */
[----:B------:R-:W-:Y:S01]  /*c950*/  MUFU.EX2 R206, R206 ;  /* 0x000000ce00ce7308 */ /* 0x000fe20000000800 */
[----:B------:R-:W-:Y:S02]  /*c960*/  WARPGROUP.DEPBAR.LE gsb0, 0x0 ;  /* 0x00008000000079c5 */ /* 0x000fe40000010000 */
[----:B------:R-:W-:Y:S01]  /*c970*/  WARPGROUP.ARRIVE ;  /* 0x00000000000079c5 */ /* 0x000fe20000000000 */
[--C-:B------:R-:W-:Y:S01]  /*c980*/  FFMA.FTZ R200, R168, UR5, -R2.reuse ;  /* 0x00000005a8c87c23 */ /* 0x100fe20008010802 */
[----:B------:R-:W-:-:S13]  /*c990*/  FFMA.FTZ R202, R172, UR5, -R2 ;  /* 0x00000005acca7c23 */ /* 0x000fda0008010802 */
        /* <DEDUP_REMOVED lines=8> */
[----:B0-----:R-:W-:Y:S01]  /*ca20*/  FMNMX.FTZ R160, R20, R3, !PT ;  /* 0x0000000314a07209 */ /* 0x001fe20007810000 */
[--C-:B------:R-:W-:Y:S01]  /*ca30*/  FFMA.FTZ R198, R164, UR5, -R2.reuse ;  /* 0x00000005a4c67c23 */ /* 0x100fe20008010802 */
[----:B------:R-:W-:-:S11]  /*ca40*/  FFMA.FTZ R20, R152, UR5, -R2 ;  /* 0x0000000598147c23 */ /* 0x000fd60008010802 */
[----:B------:R-:W-:Y:S01]  /*ca50*/  HGMMA.64x256x16.F32.BF16 R24, R192, gdesc[UR4].tnspB, R24, gsb0 ;  /* 0x43e00004c0187df0 */ /* 0x000fe20008001818 */
[----:B------:R-:W0:Y:S01]  /*ca60*/  SHFL.BFLY PT, R3, R160, 0x1, 0x1f ;  /* 0x0c201f00a0037f89 */ /* 0x000e2200000e0000 */
[----:B------:R-:W-:Y:S01]  /*ca70*/  MUFU.EX2 R196, R196 ;  /* 0x000000c400c47308 */ /* 0x000fe20000000800 */
[----:B------:R-:W-:-:S07]  /*ca80*/  R2UR UR6, R227 ;  /* 0x00000000e30672ca */ /* 0x000fce00000e0000 */
[----:B------:R-:W-:Y:S06]  /*ca90*/  MUFU.EX2 R198, R198 ;  /* 0x000000c600c67308 */ /* 0x000fec0000000800 */
[----:B------:R-:W-:Y:S02]  /*caa0*/  UIADD3 UR4, UR6, -0x1, URZ ;  /* 0xffffffff06047890 */ /* 0x000fe4000fffe03f */
[----:B------:R-:W-:Y:S01]  /*cab0*/  ISETP.LT.AND P2, PT, RZ, UR6, PT ;  /* 0x00000006ff007c0c */ /* 0x000fe2000bf41270 */
[----:B------:R-:W-:Y:S01]  /*cac0*/  MUFU.EX2 R20, R20 ;  /* 0x0000001400147308 */ /* 0x000fe20000000800 */
[----:B------:R-:W-:-:S02]  /*cad0*/  R2UR UR6, R16 ;  /* 0x00000000100672ca */ /* 0x000fc400000e0000 */
[----:B------:R-:W-:Y:S01]  /*cae0*/  IMAD.U32 R227, RZ, RZ, UR4 ;  /* 0x00000004ffe37e24 */ /* 0x000fe2000f8e00ff */
        /* <DEDUP_REMOVED lines=11> */
[----:B0-----:R-:W-:-:S02]  /*cba0*/  IMAD.U32 R157, RZ, RZ, UR60 ;  /* 0x0000003cff9d7e24 */ /* 0x001fc4000f8e00ff */
[--C-:B------:R-:W-:Y:S01]  /*cbb0*/  FFMA.FTZ R164, R179, UR5, -R152.reuse ;  /* 0x00000005b3a47c23 */ /* 0x100fe20008010898 */
[--C-:B------:R-:W-:Y:S01]  /*cbc0*/  FFMA.FTZ R207, R182, UR5, -R152.reuse ;  /* 0x00000005b6cf7c23 */ /* 0x100fe20008010898 */
[--C-:B------:R-:W-:Y:S01]  /*cbd0*/  FFMA.FTZ R197, R162, UR5, -R152.reuse ;  /* 0x00000005a2c57c23 */ /* 0x100fe20008010898 */
[--C-:B------:R-:W-:Y:S01]  /*cbe0*/  FFMA.FTZ R168, R183, UR5, -R152.reuse ;  /* 0x00000005b7a87c23 */ /* 0x100fe20008010898 */
[----:B------:R-:W-:Y:S01]  /*cbf0*/  @!P1 LEA R157, R157, UR11, 0x3 ;  /* 0x0000000b9d9d9c11 */ /* 0x000fe2000f8e18ff */
[--C-:B------:R-:W-:Y:S01]  /*cc00*/  FFMA.FTZ R203, R174, UR5, -R152.reuse ;  /* 0x00000005aecb7c23 */ /* 0x100fe20008010898 */
[----:B------:R-:W0:Y:S01]  /*cc10*/  MUFU.EX2 R209, R209 ;  /* 0x000000d100d17308 */ /* 0x000e220000000800 */
[--C-:B------:R-:W-:Y:S01]  /*cc20*/  FFMA.FTZ R201, R170, UR5, -R152.reuse ;  /* 0x00000005aac97c23 */ /* 0x100fe20008010898 */
[--C-:B------:R-:W-:Y:S01]  /*cc30*/  FFMA.FTZ R170, R171, UR5, -R152.reuse ;  /* 0x00000005abaa7c23 */ /* 0x100fe20008010898 */
[----:B------:R-:W-:Y:S02]  /*cc40*/  @!P1 VIADD R157, R157, 0x38840 ;  /* 0x000388409d9d9836 */ /* 0x000fe40000000000 */
[--C-:B------:R-:W-:Y:S01]  /*cc50*/  FFMA.FTZ R199, R166, UR5, -R152.reuse ;  /* 0x00000005a6c77c23 */ /* 0x100fe20008010898 */
[--C-:B------:R-:W-:Y:S01]  /*cc60*/  FFMA.FTZ R172, R175, UR5, -R152.reuse ;  /* 0x00000005afac7c23 */ /* 0x100fe20008010898 */
[--C-:B------:R-:W-:Y:S01]  /*cc70*/  FFMA.FTZ R167, R167, UR5, -R152.reuse ;  /* 0x00000005a7a77c23 */ /* 0x100fe20008010898 */
[--C-:B------:R-:W-:Y:S01]  /*cc80*/  FFMA.FTZ R154, R154, UR5, -R152.reuse ;  /* 0x000000059a9a7c23 */ /* 0x100fe20008010898 */
[----:B------:R-:W1:Y:S01]  /*cc90*/  MUFU.EX2 R156, R156 ;  /* 0x0000009c009c7308 */ /* 0x000e620000000800 */
[----:B------:R-:W-:Y:S01]  /*cca0*/  @!P1 PRMT R157, RZ, 0x654, R157 ;  /* 0x00000654ff9d9816 */ /* 0x000fe2000000009d */
[--C-:B------:R-:W-:Y:S01]  /*ccb0*/  FFMA.FTZ R155, R155, UR5, -R152.reuse ;  /* 0x000000059b9b7c23 */ /* 0x100fe20008010898 */
[--C-:B------:R-:W-:Y:S01]  /*ccc0*/  FFMA.FTZ R158, R158, UR5, -R152.reuse ;  /* 0x000000059e9e7c23 */ /* 0x100fe20008010898 */
[----:B------:R-:W-:-:S04]  /*ccd0*/  FFMA.FTZ R159, R159, UR5, -R152 ;  /* 0x000000059f9f7c23 */ /* 0x000fc80008010898 */
[----:B------:R-:W2:Y:S01]  /*cce0*/  MUFU.EX2 R211, R211 ;  /* 0x000000d300d37308 */ /* 0x000ea20000000800 */
[----:B0-----:R-:W-:-:S07]  /*ccf0*/  FFMA.FTZ R5, R2, R5, R209 ;  /* 0x0000000502057223 */ /* 0x001fce00000100d1 */
        /* <DEDUP_REMOVED lines=25> */
[----:B------:R-:W-:Y:S01]  /*ce90*/  MUFU.EX2 R199, R199 ;  /* 0x000000c700c77308 */ /* 0x000fe20000000800 */
[C---:B--2---:R-:W-:Y:S01]  /*cea0*/  FADD.FTZ R156, R172.reuse, R5 ;  /* 0x00000005ac9c7221 */ /* 0x044fe20000010000 */
[----:B------:R-:W-:-:S06]  /*ceb0*/  F2FP.BF16.F32.PACK_AB R203, R172, R203 ;  /* 0x000000cbaccb723e */ /* 0x000fcc00000010ff */
[----:B------:R-:W-:Y:S01]  /*cec0*/  MUFU.EX2 R162, R154 ;  /* 0x0000009a00a27308 */ /* 0x000fe20000000800 */
[----:B0-----:R-:W-:-:S07]  /*ced0*/  FADD.FTZ R5, R197, R156 ;  /* 0x0000009cc5057221 */ /* 0x001fce0000010000 */
[----:B------:R-:W0:Y:S08]  /*cee0*/  MUFU.EX2 R155, R155 ;  /* 0x0000009b009b7308 */ /* 0x000e300000000800 */
[----:B------:R-:W-:Y:S08]  /*cef0*/  MUFU.EX2 R158, R158 ;  /* 0x0000009e009e7308 */ /* 0x000ff00000000800 */
[----:B------:R-:W1:Y:S01]  /*cf00*/  MUFU.EX2 R159, R159 ;  /* 0x0000009f009f7308 */ /* 0x000e620000000800 */
[----:B------:R-:W-:-:S02]  /*cf10*/  WARPGROUP.DEPBAR.LE gsb0, 0x0 ;  /* 0x00008000000079c5 */ /* 0x000fc40000010000 */
[----:B------:R2:W-:Y:S01]  /*cf20*/  @!P1 SYNCS.ARRIVE.TRANS64.RED.A1T0 RZ, [R157+URZ], RZ ;  /* 0x000000ff9dff99a7 */ /* 0x0005e2000810043f */
[----:B------:R-:W-:Y:S02]  /*cf30*/  F2FP.BF16.F32.PACK_AB R192, R153, R20 ;  /* 0x0000001499c0723e */ /* 0x000fe400000010ff */
[----:B------:R-:W-:Y:S02]  /*cf40*/  F2FP.BF16.F32.PACK_AB R194, R19, R22 ;  /* 0x0000001613c2723e */ /* 0x000fe400000010ff */
[----:B0-----:R-:W-:Y:S02]  /*cf50*/  F2FP.BF16.F32.PACK_AB R193, R155, R162 ;  /* 0x000000a29bc1723e */ /* 0x001fe400000010ff */
[----:B-1----:R-:W-:Y:S01]  /*cf60*/  F2FP.BF16.F32.PACK_AB R195, R159, R158 ;  /* 0x0000009e9fc3723e */ /* 0x002fe200000010ff */
[----:B--2---:R-:W-:Y:S01]  /*cf70*/  FFMA.FTZ R157, R0, R14, R21 ;  /* 0x0000000e009d7223 */ /* 0x004fe20000010015 */
[----:B------:R-:W-:Y:S01]  /*cf80*/  FFMA.FTZ R14, R163, UR5, -R152 ;  /* 0x00000005a30e7c23 */ /* 0x000fe20008010898 */
[----:B------:R0:W-:Y:S01]  /*cf90*/  @!P1 SYNCS.ARRIVE.TRANS64.RED.A1T0 RZ, [R165+URZ], RZ ;  /* 0x000000ffa5ff99a7 */ /* 0x0001e2000810043f */
[----:B------:R-:W-:Y:S01]  /*cfa0*/  MUFU.EX2 R152, R167 ;  /* 0x000000a700987308 */ /* 0x000fe20000000800 */
[C---:B------:R-:W-:Y:S01]  /*cfb0*/  FADD.FTZ R157, R208.reuse, R157 ;  /* 0x0000009dd09d7221 */ /* 0x040fe20000010000 */
[----:B------:R-:W-:-:S03]  /*cfc0*/  F2FP.BF16.F32.PACK_AB R208, R208, R21 ;  /* 0x00000015d0d0723e */ /* 0x000fc600000010ff */
[----:B------:R-:W-:Y:S01]  /*cfd0*/  FADD.FTZ R174, R210, R157 ;  /* 0x0000009dd2ae7221 */ /* 0x000fe20000010000 */
[C---:B------:R-:W-:Y:S02]  /*cfe0*/  F2FP.BF16.F32.PACK_AB R210, R185.reuse, R210 ;  /* 0x000000d2b9d2723e */ /* 0x040fe400000010ff */
[----:B------:R-:W1:Y:S01]  /*cff0*/  MUFU.EX2 R14, R14 ;  /* 0x0000000e000e7308 */ /* 0x000e620000000800 */
[----:B------:R-:W-:-:S04]  /*d000*/  FADD.FTZ R157, R185, R174 ;  /* 0x000000aeb99d7221 */ /* 0x000fc80000010000 */
[----:B------:R-:W-:Y:S01]  /*d010*/  FADD.FTZ R166, R204, R157 ;  /* 0x0000009dcca67221 */ /* 0x000fe20000010000 */
[----:B------:R-:W-:-:S03]  /*d020*/  F2FP.BF16.F32.PACK_AB R204, R23, R204 ;  /* 0x000000cc17cc723e */ /* 0x000fc600000010ff */
[----:B------:R-:W-:-:S04]  /*d030*/  FADD.FTZ R157, R23, R166 ;  /* 0x000000a6179d7221 */ /* 0x000fc80000010000 */
[----:B------:R-:W-:Y:S01]  /*d040*/  FADD.FTZ R166, R206, R157 ;  /* 0x0000009dcea67221 */ /* 0x000fe20000010000 */
[----:B------:R-:W-:-:S03]  /*d050*/  F2FP.BF16.F32.PACK_AB R206, R181, R206 ;  /* 0x000000ceb5ce723e */ /* 0x000fc600000010ff */
[----:B------:R-:W-:Y:S01]  /*d060*/  FADD.FTZ R21, R181, R166 ;  /* 0x000000a6b5157221 */ /* 0x000fe20000010000 */
[----:B-1----:R-:W-:-:S03]  /*d070*/  F2FP.BF16.F32.PACK_AB R197, R14, R197 ;  /* 0x000000c50ec5723e */ /* 0x002fc600000010ff */
[----:B------:R-:W-:Y:S01]  /*d080*/  FADD.FTZ R166, R200, R21 ;  /* 0x00000015c8a67221 */ /* 0x000fe20000010000 */
[----:B------:R-:W-:-:S03]  /*d090*/  F2FP.BF16.F32.PACK_AB R200, R169, R200 ;  /* 0x000000c8a9c8723e */ /* 0x000fc600000010ff */
[----:B------:R-:W-:-:S04]  /*d0a0*/  FADD.FTZ R21, R169, R166 ;  /* 0x000000a6a9157221 */ /* 0x000fc80000010000 */
[----:B------:R-:W-:Y:S01]  /*d0b0*/  FADD.FTZ R160, R202, R21 ;  /* 0x00000015caa07221 */ /* 0x000fe20000010000 */
[----:B------:R-:W-:-:S03]  /*d0c0*/  F2FP.BF16.F32.PACK_AB R202, R173, R202 ;  /* 0x000000caadca723e */ /* 0x000fc600000010ff */
[----:B------:R-:W-:-:S04]  /*d0d0*/  FADD.FTZ R21, R173, R160 ;  /* 0x000000a0ad157221 */ /* 0x000fc80000010000 */
[----:B------:R-:W-:Y:S01]  /*d0e0*/  FADD.FTZ R154, R196, R21 ;  /* 0x00000015c49a7221 */ /* 0x000fe20000010000 */
[----:B------:R-:W-:-:S03]  /*d0f0*/  F2FP.BF16.F32.PACK_AB R196, R177, R196 ;  /* 0x000000c4b1c4723e */ /* 0x000fc600000010ff */
[----:B------:R-:W-:Y:S01]  /*d100*/  FADD.FTZ R21, R177, R154 ;  /* 0x0000009ab1157221 */ /* 0x000fe20000010000 */
[----:B------:R-:W-:-:S03]  /*d110*/  FADD.FTZ R154, R14, R5 ;  /* 0x000000050e9a7221 */ /* 0x000fc60000010000 */
        /* <DEDUP_REMOVED lines=8> */
[----:B------:R-:W-:-:S02]  /*d1a0*/  IMAD.U32 R20, RZ, RZ, UR6 ;  /* 0x00000006ff147e24 */ /* 0x000fc4000f8e00ff */
[----:B------:R-:W-:Y:S01]  /*d1b0*/  FADD.FTZ R21, R153, R14 ;  /* 0x0000000e99157221 */ /* 0x000fe20000010000 */
[----:B------:R-:W-:-:S03]  /*d1c0*/  FADD.FTZ R5, R155, R5 ;  /* 0x000000059b057221 */ /* 0x000fc60000010000 */
[----:B------:R-:W-:Y:S01]  /*d1d0*/  FADD.FTZ R14, R22, R21 ;  /* 0x00000015160e7221 */ /* 0x000fe20000010000 */
[----:B------:R-:W-:Y:S01]  /*d1e0*/  FADD.FTZ R5, R158, R5 ;  /* 0x000000059e057221 */ /* 0x000fe20000010000 */
[----:B------:R-:W-:Y:S02]  /*d1f0*/  IMAD.MOV.U32 R21, RZ, RZ, R4 ;  /* 0x000000ffff157224 */ /* 0x000fe400078e0004 */
[----:B------:R-:W-:Y:S01]  /*d200*/  FADD.FTZ R14, R19, R14 ;  /* 0x0000000e130e7221 */ /* 0x000fe20000010000 */
[----:B------:R-:W-:Y:S01]  /*d210*/  FADD.FTZ R5, R159, R5 ;  /* 0x000000059f057221 */ /* 0x000fe20000010000 */
[----:B------:R-:W-:Y:S01]  /*d220*/  MOV R19, R3 ;  /* 0x0000000300137202 */ /* 0x000fe20000000f00 */
[----:B0-----:R-:W-:Y:S06]  /*d230*/  @P2 BRA `(.L_x_2110) ;  /* 0xffffffc400942947 */ /* 0x001fec000383ffff */
.L_x_2101:
        /* <DEDUP_REMOVED lines=131> */
.L_x_2111:
        /* <DEDUP_REMOVED lines=8> */
.L_x_2112:
[----:B-1----:R-:W-:Y:S05]  /*daf0*/  @P2 BRA `(.L_x_2113) ;  /* 0x0000000000082947 */ /* 0x002fea0003800000 */
[----:B------:R-:W1:Y:S02]  /*db00*/  SYNCS.PHASECHK.TRANS64.TRYWAIT P0, [UR7+0x38850], R0 ;  /* 0x03885000ff0075a7 */ /* 0x000e640008000147 */
[----:B-1----:R-:W-:Y:S05]  /*db10*/  @!P0 BRA `(.L_x_2114) ;  /* 0x0000009400188947 */ /* 0x002fea0003800000 */
.L_x_2113:
[----:B------:R-:W-:Y:S01]  /*db20*/  R2UR UR4, R17 ;  /* 0x00000000110472ca */ /* 0x000fe200000e0000 */
[----:B------:R-:W-:Y:S01]  /*db30*/  WARPGROUP.ARRIVE ;  /* 0x00000000000079c5 */ /* 0x000fe20000000000 */
[----:B------:R-:W-:Y:S01]  /*db40*/  UMOV UR11, 0x40000040 ;  /* 0x40000040000b7882 */ /* 0x000fe20000000000 */
[----:B01----:R-:W0:Y:S01]  /*db50*/  SHFL.BFLY PT, R0, R5, 0x2, 0x1f ;  /* 0x0c401f0005007f89 */ /* 0x003e2200000e0000 */
[----:B------:R-:W-:Y:S01]  /*db60*/  IMAD.MOV.U32 R6, RZ, RZ, RZ ;  /* 0x000000ffff067224 */ /* 0x000fe200078e00ff */
[----:B------:R-:W-:Y:S01]  /*db70*/  R2UR UR9, R220 ;  /* 0x00000000dc0972ca */ /* 0x000fe200000e0000 */
[----:B------:R-:W-:Y:S01]  /*db80*/  IMAD.U32 R12, RZ, RZ, UR7 ;  /* 0x00000007ff0c7e24 */ /* 0x000fe2000f8e00ff */
[----:B------:R-:W1:Y:S01]  /*db90*/  SHFL.BFLY PT, R7, R14, 0x2, 0x1f ;  /* 0x0c401f000e077f89 */ /* 0x000e6200000e0000 */
[----:B------:R-:W-:Y:S02]  /*dba0*/  R2UR UR8, R16 ;  /* 0x00000000100872ca */ /* 0x000fe400000e0000 */
[----:B------:R-:W-:-:S03]  /*dbb0*/  MOV R13, UR5 ;  /* 0x00000005000d7c02 */ /* 0x000fc60008000f00 */
[----:B------:R-:W-:-:S04]  /*dbc0*/  UIADD3 UR4, UR4, 0x400, URZ ;  /* 0x0000040004047890 */ /* 0x000fc8000fffe03f */
[----:B------:R-:W-:Y:S02]  /*dbd0*/  USHF.R.U32.HI UR4, URZ, 0x4, UR4 ;  /* 0x000000043f047899 */ /* 0x000fe40008011604 */
[----:B------:R-:W-:Y:S02]  /*dbe0*/  UIADD3 UR9, UR9, 0x1, URZ ;  /* 0x0000000109097890 */ /* 0x000fe4000fffe03f */
[----:B------:R-:W-:-:S04]  /*dbf0*/  ULOP3.LUT UR4, UR4, 0x3fff, URZ, 0xc0, !UPT ;  /* 0x00003fff04047892 */ /* 0x000fc8000f8ec03f */
[----:B------:R-:W-:Y:S01]  /*dc00*/  ULOP3.LUT UR4, UR4, 0x2800000, URZ, 0xfc, !UPT ;  /* 0x0280000004047892 */ /* 0x000fe2000f8efc3f */
[----:B------:R-:W-:Y:S02]  /*dc10*/  IMAD.U32 R220, RZ, RZ, UR9 ;  /* 0x00000009ffdc7e24 */ /* 0x000fe4000f8e00ff */
[----:B0-----:R-:W-:Y:S01]  /*dc20*/  FADD.FTZ R2, R0, R5 ;  /* 0x0000000500027221 */ /* 0x001fe20000010000 */
[----:B------:R-:W-:Y:S01]  /*dc30*/  IMAD.MOV.U32 R5, RZ, RZ, RZ ;  /* 0x000000ffff057224 */ /* 0x000fe200078e00ff */
[----:B------:R-:W-:Y:S01]  /*dc40*/  UIMAD UR4, UR60, 0xa00, UR4 ;  /* 0x00000a003c0478a4 */ /* 0x000fe2000f8e0204 */
[----:B-1----:R-:W-:Y:S02]  /*dc50*/  FADD.FTZ R7, R7, R14 ;  /* 0x0000000e07077221 */ /* 0x002fe40000010000 */
[----:B------:R-:W0:Y:S01]  /*dc60*/  SHFL.BFLY PT, R9, R2, 0x1, 0x1f ;  /* 0x0c201f0002097f89 */ /* 0x000e2200000e0000 */
[----:B------:R-:W-:Y:S02]  /*dc70*/  UIADD3 UR6, UR4, 0x80, URZ ;  /* 0x0000008004067890 */ /* 0x000fe4000fffe03f */
[----:B------:R-:W-:Y:S01]  /*dc80*/  UIADD3 UR60, UR60, 0x1, URZ ;  /* 0x000000013c3c7890 */ /* 0x000fe2000fffe03f */
[----:B------:R-:W1:Y:S01]  /*dc90*/  SHFL.BFLY PT, R0, R7, 0x1, 0x1f ;  /* 0x0c201f0007007f89 */ /* 0x000e6200000e0000 */
[----:B------:R-:W-:-:S02]  /*dca0*/  UMOV UR10, UR4 ;  /* 0x00000004000a7c82 */ /* 0x000fc40008000000 */
[----:B------:R-:W-:Y:S01]  /*dcb0*/  HGMMA.64x256x16.F32.BF16 R24, R208, gdesc[UR8].tnspB, R24, gsb0 ;  /* 0x43e00008d0187df0 */ /* 0x000fe20008001818 */
[----:B------:R-:W-:Y:S01]  /*dcc0*/  UMOV UR10, UR6 ;  /* 0x00000006000a7c82 */ /* 0x000fe20008000000 */
[----:B------:R-:W-:Y:S01]  /*dcd0*/  UMOV UR11, 0x40000040 ;  /* 0x40000040000b7882 */ /* 0x000fe20000000000 */
[----:B------:R-:W-:Y:S02]  /*dce0*/  UIADD3 UR6, UR4, 0x100, URZ ;  /* 0x0000010004067890 */ /* 0x000fe4000fffe03f */
[----:B------:R-:W-:-:S04]  /*dcf0*/  UISETP.NE.AND UP0, UPT, UR60, 0x2, UPT ;  /* 0x000000023c00788c */ /* 0x000fc8000bf05270 */
[----:B------:R-:W-:Y:S01]  /*dd00*/  USEL UR60, UR60, URZ, UP0 ;  /* 0x0000003f3c3c7287 */ /* 0x000fe20008000000 */
[----:B0-----:R-:W-:Y:S01]  /*dd10*/  FADD.FTZ R11, R2, R9 ;  /* 0x00000009020b7221 */ /* 0x001fe20000010000 */
[----:B------:R-:W-:Y:S02]  /*dd20*/  IMAD.MOV.U32 R2, RZ, RZ, -0x800000 ;  /* 0xff800000ff027424 */ /* 0x000fe400078e00ff */
[----:B-1----:R-:W-:Y:S02]  /*dd30*/  FADD.FTZ R10, R7, R0 ;  /* 0x00000000070a7221 */ /* 0x002fe40000010000 */
[----:B------:R-:W-:Y:S01]  /*dd40*/  FSETP.NE.FTZ.AND P2, PT, R11, RZ, PT ;  /* 0x000000ff0b00720b */ /* 0x000fe20003f55000 */
[----:B------:R-:W-:Y:S02]  /*dd50*/  IMAD.U32 R7, RZ, RZ, UR5 ;  /* 0x00000005ff077e24 */ /* 0x000fe4000f8e00ff */
[----:B------:R-:W-:Y:S01]  /*dd60*/  IMAD.MOV.U32 R0, RZ, RZ, -0x800000 ;  /* 0xff800000ff007424 */ /* 0x000fe200078e00ff */
[----:B------:R-:W-:-:S09]  /*dd70*/  FSETP.NE.FTZ.AND P0, PT, R10, RZ, PT ;  /* 0x000000ff0a00720b */ /* 0x000fd20003f15000 */
[----:B------:R-:W0:Y:S01]  /*dd80*/  @P2 MUFU.LG2 R9, R11 ;  /* 0x0000000b00092308 */ /* 0x000e220000000c00 */
[----:B------:R-:W-:-:S03]  /*dd90*/  @P2 FMUL.FTZ R13, R13, 0.69314718246459960938 ;  /* 0x3f3172180d0d2820 */ /* 0x000fc60000410000 */
[----:B------:R-:W-:-:S04]  /*dda0*/  @P0 FMUL.FTZ R7, R7, 0.69314718246459960938 ;  /* 0x3f31721807070820 */ /* 0x000fc80000410000 */
        /* <DEDUP_REMOVED lines=30> */
[----:B------:R-:W-:-:S06]  /*df90*/  ULOP3.LUT UR8, UR8, UR4, URZ, 0x3c, !UPT ;  /* 0x0000000408087292 */ /* 0x000fcc000f8e3c3f */
[----:B------:R-:W-:Y:S01]  /*dfa0*/  IMAD.U32 R16, RZ, RZ, UR8 ;  /* 0x00000008ff107e24 */ /* 0x000fe2000f8e00ff */
[----:B------:R-:W-:Y:S02]  /*dfb0*/  WARPGROUP.DEPBAR.LE gsb0, 0x0 ;  /* 0x00008000000079c5 */ /* 0x000fe40000010000 */
[----:B------:R-:W-:-:S12]  /*dfc0*/  WARPGROUP.ARRIVE ;  /* 0x00000000000079c5 */ /* 0x000fd80000000000 */
[----:B------:R-:W-:Y:S03]  /*dfd0*/  HGMMA.64x256x16.F32.BF16 R24, R192, gdesc[UR8].tnspB, R24, gsb0 ;  /* 0x43e00008c0187df0 */ /* 0x000fe60008001818 */
[----:B------:R-:W-:Y:S02]  /*dfe0*/  WARPGROUP.DEPBAR.LE gsb0, 0x0 ;  /* 0x00008000000079c5 */ /* 0x000fe40000010000 */
[----:B------:R0:W-:Y:S01]  /*dff0*/  @!P1 SYNCS.ARRIVE.TRANS64.RED.A1T0 RZ, [R9+URZ], RZ ;  /* 0x000000ff09ff99a7 */ /* 0x0001e2000810043f */
[-C--:B--2---:R-:W-:Y:S01]  /*e000*/  FMUL.FTZ R3, R83, R5.reuse ;  /* 0x0000000553037220 */ /* 0x084fe20000410000 */
        /* <DEDUP_REMOVED lines=127> */
.L_x_2084:
[----:B------:R-:W0:Y:S01]  /*e800*/  S2R R4, SR_CgaCtaId ;  /* 0x0000000000047919 */ /* 0x000e220000008800 */
[----:B------:R-:W-:Y:S01]  /*e810*/  MOV R169, 0x400 ;  /* 0x0000040000a97802 */ /* 0x000fe20000000f00 */
[----:B------:R-:W-:Y:S01]  /*e820*/  BSSY B0, `(.L_x_2115) ;  /* 0x00002d0000007945 */ /* 0x000fe20003800000 */
[----:B------:R-:W-:Y:S02]  /*e830*/  BAR.SYNC.DEFER_BLOCKING 0x5, 0x120 ;  /* 0x0144800000007b1d */ /* 0x000fe40000010000 */
[----:B0-----:R-:W-:-:S05]  /*e840*/  LEA R169, R4, R169, 0x18 ;  /* 0x000000a904a97211 */ /* 0x001fca00078ec0ff */
[----:B------:R-:W0:Y:S02]  /*e850*/  LDS.128 R4, [R169+0x388d0] ;  /* 0x0388d000a9047984 */ /* 0x000e240000000c00 */
[----:B0-----:R-:W-:Y:S02]  /*e860*/  R2UR UR4, R5 ;  /* 0x00000000050472ca */ /* 0x001fe400000e0000 */
[----:B------:R-:W-:-:S11]  /*e870*/  R2UR UR5, R6 ;  /* 0x00000000060572ca */ /* 0x000fd600000e0000 */
[----:B------:R-:W-:Y:S01]  /*e880*/  IMAD.U32 R19, RZ, RZ, UR4 ;  /* 0x00000004ff137e24 */ /* 0x000fe2000f8e00ff */
[----:B------:R-:W-:Y:S06]  /*e890*/  BAR.ARV 0x4, 0x120 ;  /* 0x0104800000007b1d */ /* 0x000fec0000002000 */
[----:B------:R-:W-:Y:S05]  /*e8a0*/  @P0 BRA `(.L_x_2116) ;  /* 0x0000001c00c00947 */ /* 0x000fea0003800000 */
[----:B------:R-:W0:Y:S01]  /*e8b0*/  S2R R6, SR_SWINHI ;  /* 0x0000000000067919 */ /* 0x000e220000002f00 */
[----:B------:R-:W-:Y:S01]  /*e8c0*/  F2FP.BF16.F32.PACK_AB R24, R25, R24 ;  /* 0x000000181918723e */ /* 0x000fe200000010ff */
[----:B------:R-:W-:Y:S01]  /*e8d0*/  ULDC.64 UR8, c[0x0][0xbe0] ;  /* 0x0002f80000087ab9 */ /* 0x000fe20000000a00 */
[----:B------:R-:W-:Y:S01]  /*e8e0*/  F2FP.BF16.F32.PACK_AB R25, R163, R26 ;  /* 0x0000001aa319723e */ /* 0x000fe200000010ff */
[----:B------:R-:W-:Y:S01]  /*e8f0*/  UISETP.NE.U32.AND UP0, UPT, UR8, URZ, UPT ;  /* 0x0000003f0800728c */ /* 0x000fe2000bf05070 */
[----:B------:R-:W-:Y:S01]  /*e900*/  F2FP.BF16.F32.PACK_AB R32, R33, R32 ;  /* 0x000000202120723e */ /* 0x000fe200000010ff */
[----:B------:R-:W-:Y:S01]  /*e910*/  ULDC.64 UR12, c[0x0][0x208] ;  /* 0x00008200000c7ab9 */ /* 0x000fe20000000a00 */
[----:B------:R-:W-:Y:S01]  /*e920*/  F2FP.BF16.F32.PACK_AB R26, R29, R28 ;  /* 0x0000001c1d1a723e */ /* 0x000fe200000010ff */
[----:B------:R-:W-:Y:S01]  /*e930*/  UISETP.NE.AND.EX UP0, UPT, UR9, URZ, UPT, UP0 ;  /* 0x0000003f0900728c */ /* 0x000fe2000bf05300 */
        /* <DEDUP_REMOVED lines=40> */
[----:B------:R-:W-:Y:S02]  /*ebc0*/  IADD3 R187, P0, R102, 0x8020, RZ ;  /* 0x0000802066bb7810 */ /* 0x000fe40007f1e0ff */
[----:B------:R-:W-:Y:S02]  /*ebd0*/  IADD3.X R15, RZ, R103, RZ, P4, !PT ;  /* 0x00000067ff0f7210 */ /* 0x000fe400027fe4ff */
[----:B------:R-:W-:Y:S01]  /*ebe0*/  SHF.R.U64 R10, R10, 0x3, RZ ;  /* 0x000000030a0a7819 */ /* 0x000fe200000012ff */
[----:B------:R-:W-:Y:S01]  /*ebf0*/  IMAD.X R55, RZ, RZ, R103, P0 ;  /* 0x000000ffff377224 */ /* 0x000fe200000e0667 */
[----:B------:R-:W-:-:S02]  /*ec00*/  LOP3.LUT R22, R179, 0x380, RZ, 0xc0, !PT ;  /* 0x00000380b3167812 */ /* 0x000fc400078ec0ff */
[----:B------:R-:W-:Y:S02]  /*ec10*/  IADD3 R189, P4, R102, 0x8040, RZ ;  /* 0x0000804066bd7810 */ /* 0x000fe40007f9e0ff */
[----:B------:R-:W-:Y:S02]  /*ec20*/  SHF.R.U64 R12, R12, 0x3, RZ ;  /* 0x000000030c0c7819 */ /* 0x000fe400000012ff */
[----:B------:R-:W-:Y:S01]  /*ec30*/  LOP3.LUT R30, R181, 0x380, RZ, 0xc0, !PT ;  /* 0x00000380b51e7812 */ /* 0x000fe200078ec0ff */
[--C-:B------:R-:W-:Y:S01]  /*ec40*/  IMAD.X R63, RZ, RZ, R103.reuse, P4 ;  /* 0x000000ffff3f7224 */ /* 0x100fe200020e0667 */
[C---:B------:R-:W-:Y:S02]  /*ec50*/  IADD3 R191, P3, R102.reuse, 0x8060, RZ ;  /* 0x0000806066bf7810 */ /* 0x040fe40007f7e0ff */
[C---:B------:R-:W-:Y:S02]  /*ec60*/  IADD3 R193, P6, R102.reuse, 0xc000, RZ ;  /* 0x0000c00066c17810 */ /* 0x040fe40007fde0ff */
[C---:B------:R-:W-:Y:S01]  /*ec70*/  IADD3 R6, P5, R102.reuse, 0xc020, RZ ;  /* 0x0000c02066067810 */ /* 0x040fe20007fbe0ff */
[----:B------:R-:W-:Y:S01]  /*ec80*/  IMAD.X R71, RZ, RZ, R103, P3 ;  /* 0x000000ffff477224 */ /* 0x000fe200018e0667 */
[----:B------:R-:W-:-:S02]  /*ec90*/  IADD3 R98, P2, R102, 0xc040, RZ ;  /* 0x0000c04066627810 */ /* 0x000fc40007f5e0ff */
[----:B------:R-:W-:Y:S01]  /*eca0*/  IADD3 R170, P1, R102, 0xc060, RZ ;  /* 0x0000c06066aa7810 */ /* 0x000fe20007f3e0ff */
[--C-:B------:R-:W-:Y:S01]  /*ecb0*/  IMAD.X R95, RZ, RZ, R103.reuse, P5 ;  /* 0x000000ffff5f7224 */ /* 0x100fe200028e0667 */
[----:B------:R-:W-:Y:S01]  /*ecc0*/  SHF.R.U64 R14, R14, 0x3, RZ ;  /* 0x000000030e0e7819 */ /* 0x000fe200000012ff */
[--C-:B------:R-:W-:Y:S01]  /*ecd0*/  IMAD.X R99, RZ, RZ, R103.reuse, P2 ;  /* 0x000000ffff637224 */ /* 0x100fe200010e0667 */
[----:B------:R-:W-:Y:S02]  /*ece0*/  LOP3.LUT R38, R183, 0x380, RZ, 0xc0, !PT ;  /* 0x00000380b7267812 */ /* 0x000fe400078ec0ff */
[----:B------:R-:W-:Y:S01]  /*ecf0*/  LOP3.LUT R102, R9, R102, RZ, 0x3c, !PT ;  /* 0x0000006609667212 */ /* 0x000fe200078e3cff */
[----:B------:R-:W-:Y:S01]  /*ed00*/  IMAD.X R9, RZ, RZ, R103, P1 ;  /* 0x000000ffff097224 */ /* 0x000fe200008e0667 */
        /* <DEDUP_REMOVED lines=14> */
[----:B------:R-:W-:Y:S01]  /*edf0*/  MOV R102, R102 ;  /* 0x0000006600667202 */ /* 0x000fe20000000f00 */
[----:B------:R-:W-:Y:S01]  /*ee00*/  BAR.SYNC.DEFER_BLOCKING 0x1, 0x100 ;  /* 0x0044000000007b1d */ /* 0x000fe20000010000 */
[----:B------:R-:W-:Y:S02]  /*ee10*/  IADD3.X R79, RZ, R103, RZ, P6, !PT ;  /* 0x00000067ff4f7210 */ /* 0x000fe400037fe4ff */
[----:B------:R-:W-:Y:S02]  /*ee20*/  LOP3.LUT R22, R22, R179, RZ, 0x3c, !PT ;  /* 0x000000b316167212 */ /* 0x000fe400078e3cff */
[----:B------:R-:W-:Y:S02]  /*ee30*/  SHF.R.U64 R54, R54, 0x3, RZ ;  /* 0x0000000336367819 */ /* 0x000fe400000012ff */
[----:B------:R-:W-:Y:S02]  /*ee40*/  LOP3.LUT R94, R6, 0x380, RZ, 0xc0, !PT ;  /* 0x00000380065e7812 */ /* 0x000fe400078ec0ff */
[----:B------:R-:W-:-:S02]  /*ee50*/  MOV R10, R10 ;  /* 0x0000000a000a7202 */ /* 0x000fc40000000f00 */
[----:B------:R-:W-:Y:S02]  /*ee60*/  LOP3.LUT R30, R30, R181, RZ, 0x3c, !PT ;  /* 0x000000b51e1e7212 */ /* 0x000fe400078e3cff */
[----:B------:R-:W-:Y:S02]  /*ee70*/  SHF.R.U64 R62, R62, 0x3, RZ ;  /* 0x000000033e3e7819 */ /* 0x000fe400000012ff */
[----:B------:R-:W-:Y:S02]  /*ee80*/  LOP3.LUT R103, R98, 0x380, RZ, 0xc0, !PT ;  /* 0x0000038062677812 */ /* 0x000fe400078ec0ff */
[----:B------:R-:W-:Y:S02]  /*ee90*/  MOV R12, R12 ;  /* 0x0000000c000c7202 */ /* 0x000fe40000000f00 */
[----:B------:R-:W-:Y:S02]  /*eea0*/  LOP3.LUT R38, R38, R183, RZ, 0x3c, !PT ;  /* 0x000000b726267212 */ /* 0x000fe400078e3cff */
[----:B------:R-:W-:-:S02]  /*eeb0*/  SHF.R.U64 R70, R70, 0x3, RZ ;  /* 0x0000000346467819 */ /* 0x000fc400000012ff */
[----:B------:R-:W-:Y:S01]  /*eec0*/  LOP3.LUT R163, R170, 0x380, RZ, 0xc0, !PT ;  /* 0x00000380aaa37812 */ /* 0x000fe200078ec0ff */
[----:B------:R-:W-:Y:S01]  /*eed0*/  STSM.16.M88.4 [R102], R24 ;  /* 0x0000001866007844 */ /* 0x000fe20000000200 */
[----:B------:R-:W-:Y:S02]  /*eee0*/  MOV R14, R14 ;  /* 0x0000000e000e7202 */ /* 0x000fe40000000f00 */
[----:B------:R-:W-:Y:S01]  /*eef0*/  LOP3.LUT R46, R46, R185, RZ, 0x3c, !PT ;  /* 0x000000b92e2e7212 */ /* 0x000fe200078e3cff */
[----:B------:R0:W-:Y:S01]  /*ef00*/  STSM.16.M88.4 [R10], R32 ;  /* 0x000000200a007844 */ /* 0x0001e20000000200 */
[----:B------:R-:W-:Y:S02]  /*ef10*/  SHF.R.U64 R78, R78, 0x3, RZ ;  /* 0x000000034e4e7819 */ /* 0x000fe400000012ff */
[----:B------:R-:W-:Y:S01]  /*ef20*/  MOV R20, R20 ;  /* 0x0000001400147202 */ /* 0x000fe20000000f00 */
[----:B------:R1:W-:Y:S01]  /*ef30*/  STSM.16.M88.4 [R12], R40 ;  /* 0x000000280c007844 */ /* 0x0003e20000000200 */
[----:B------:R-:W-:-:S02]  /*ef40*/  F2FP.BF16.F32.PACK_AB R59, R155, R59 ;  /* 0x0000003b9b3b723e */ /* 0x000fc400000010ff */
[----:B------:R-:W-:Y:S01]  /*ef50*/  F2FP.BF16.F32.PACK_AB R65, R154, R66 ;  /* 0x000000429a41723e */ /* 0x000fe200000010ff */
[----:B------:R1:W-:Y:S01]  /*ef60*/  STSM.16.M88.4 [R14], R48 ;  /* 0x000000300e007844 */ /* 0x0003e20000000200 */
[----:B------:R-:W-:Y:S02]  /*ef70*/  F2FP.BF16.F32.PACK_AB R72, R73, R72 ;  /* 0x000000484948723e */ /* 0x000fe400000010ff */
[----:B------:R-:W-:Y:S01]  /*ef80*/  LOP3.LUT R54, R54, R187, RZ, 0x3c, !PT ;  /* 0x000000bb36367212 */ /* 0x000fe200078e3cff */
[----:B------:R1:W-:Y:S01]  /*ef90*/  STSM.16.M88.4 [R20], R56 ;  /* 0x0000003814007844 */ /* 0x0003e20000000200 */
[----:B------:R-:W-:Y:S02]  /*efa0*/  SHF.R.U64 R29, R94, 0x3, RZ ;  /* 0x000000035e1d7819 */ /* 0x000fe400000012ff */
[----:B------:R-:W-:Y:S02]  /*efb0*/  MOV R22, R22 ;  /* 0x0000001600167202 */ /* 0x000fe40000000f00 */
[----:B------:R-:W-:-:S02]  /*efc0*/  F2FP.BF16.F32.PACK_AB R66, R69, R68 ;  /* 0x000000444542723e */ /* 0x000fc400000010ff */
[----:B------:R-:W-:Y:S02]  /*efd0*/  F2FP.BF16.F32.PACK_AB R67, R153, R67 ;  /* 0x000000439943723e */ /* 0x000fe400000010ff */
[----:B------:R-:W-:Y:S02]  /*efe0*/  F2FP.BF16.F32.PACK_AB R73, R152, R74 ;  /* 0x0000004a9849723e */ /* 0x000fe400000010ff */
[----:B------:R-:W-:Y:S01]  /*eff0*/  F2FP.BF16.F32.PACK_AB R80, R81, R80 ;  /* 0x000000505150723e */ /* 0x000fe200000010ff */
[----:B------:R1:W-:Y:S01]  /*f000*/  STSM.16.M88.4 [R22], R64 ;  /* 0x0000004016007844 */ /* 0x0003e20000000200 */
[----:B------:R-:W-:Y:S02]  /*f010*/  R2UR UR6, R218 ;  /* 0x00000000da0672ca */ /* 0x000fe400000e0000 */
[----:B------:R-:W-:Y:S02]  /*f020*/  R2UR UR4, R216 ;  /* 0x00000000d80472ca */ /* 0x000fe400000e0000 */
[----:B------:R-:W-:-:S02]  /*f030*/  LOP3.LUT R62, R62, R189, RZ, 0x3c, !PT ;  /* 0x000000bd3e3e7212 */ /* 0x000fc400078e3cff */
[----:B------:R-:W-:Y:S02]  /*f040*/  SHF.R.U64 R103, R103, 0x3, RZ ;  /* 0x0000000367677819 */ /* 0x000fe400000012ff */
[----:B------:R-:W-:Y:S02]  /*f050*/  MOV R30, R30 ;  /* 0x0000001e001e7202 */ /* 0x000fe40000000f00 */
[----:B------:R-:W-:Y:S02]  /*f060*/  F2FP.BF16.F32.PACK_AB R74, R77, R76 ;  /* 0x0000004c4d4a723e */ /* 0x000fe400000010ff */
[----:B------:R-:W-:Y:S02]  /*f070*/  F2FP.BF16.F32.PACK_AB R75, R17, R75 ;  /* 0x0000004b114b723e */ /* 0x000fe400000010ff */
[----:B------:R-:W-:Y:S01]  /*f080*/  F2FP.BF16.F32.PACK_AB R81, R3, R82 ;  /* 0x000000520351723e */ /* 0x000fe200000010ff */
[----:B------:R-:W-:Y:S01]  /*f090*/  USHF.L.U64.HI UR11, UR4, 0x2, UR6 ;  /* 0x00000002040b7899 */ /* 0x000fe20008010206 */
[----:B------:R-:W-:Y:S01]  /*f0a0*/  LOP3.LUT R70, R70, R191, RZ, 0x3c, !PT ;  /* 0x000000bf46467212 */ /* 0x000fe200078e3cff */
[----:B------:R1:W-:Y:S01]  /*f0b0*/  STSM.16.M88.4 [R30], R72 ;  /* 0x000000481e007844 */ /* 0x0003e20000000200 */
        /* <DEDUP_REMOVED lines=13> */
[----:B------:R-:W-:Y:S01]  /*f190*/  @UP0 UIADD3 UR6, UP3, UR10, UR8, URZ ;  /* 0x000000080a060290 */ /* 0x000fe2000ff7e03f */
[----:B------:R-:W-:Y:S01]  /*f1a0*/  F2FP.BF16.F32.PACK_AB R85, R91, R90 ;  /* 0x0000005a5b55723e */ /* 0x000fe200000010ff */
[----:B------:R-:W-:Y:S01]  /*f1b0*/  UIADD3.X UR8, UR11, UR7, URZ, UP2, !UPT ;  /* 0x000000070b087290 */ /* 0x000fe200097fe43f */
[----:B------:R-:W-:Y:S01]  /*f1c0*/  F2FP.BF16.F32.PACK_AB R86, R93, R92 ;  /* 0x0000005c5d56723e */ /* 0x000fe200000010ff */
[----:B------:R-:W-:Y:S01]  /*f1d0*/  @UP0 UIADD3.X UR7, UR11, UR9, URZ, UP3, !UPT ;  /* 0x000000090b070290 */ /* 0x000fe20009ffe43f */
[----:B------:R-:W-:-:S02]  /*f1e0*/  F2FP.BF16.F32.PACK_AB R87, R164, R87 ;  /* 0x00000057a457723e */ /* 0x000fc400000010ff */
[----:B------:R-:W-:Y:S02]  /*f1f0*/  F2FP.BF16.F32.PACK_AB R165, R166, R165 ;  /* 0x000000a5a6a5723e */ /* 0x000fe400000010ff */
[----:B------:R-:W-:Y:S01]  /*f200*/  F2FP.BF16.F32.PACK_AB R104, R105, R104 ;  /* 0x000000686968723e */ /* 0x000fe200000010ff */
[----:B------:R1:W-:Y:S01]  /*f210*/  STSM.16.M88.4 [R46], R84 ;  /* 0x000000542e007844 */ /* 0x0003e20000000200 */
[----:B------:R-:W-:Y:S02]  /*f220*/  LOP3.LUT R94, R29, R6, RZ, 0x3c, !PT ;  /* 0x000000061d5e7212 */ /* 0x000fe400078e3cff */
[----:B------:R-:W-:Y:S02]  /*f230*/  MOV R54, R54 ;  /* 0x0000003600367202 */ /* 0x000fe40000000f00 */
[----:B------:R-:W-:Y:S02]  /*f240*/  F2FP.BF16.F32.PACK_AB R164, R97, R96 ;  /* 0x0000006061a4723e */ /* 0x000fe400000010ff */
[----:B------:R-:W-:-:S02]  /*f250*/  F2FP.BF16.F32.PACK_AB R166, R101, R100 ;  /* 0x0000006465a6723e */ /* 0x000fc400000010ff */
[----:B------:R-:W-:Y:S02]  /*f260*/  F2FP.BF16.F32.PACK_AB R167, R168, R167 ;  /* 0x000000a7a8a7723e */ /* 0x000fe400000010ff */
[----:B------:R-:W-:Y:S02]  /*f270*/  F2FP.BF16.F32.PACK_AB R105, R107, R106 ;  /* 0x0000006a6b69723e */ /* 0x000fe400000010ff */
[----:B------:R-:W-:Y:S01]  /*f280*/  F2FP.BF16.F32.PACK_AB R112, R113, R112 ;  /* 0x000000707170723e */ /* 0x000fe200000010ff */
[----:B------:R1:W-:Y:S01]  /*f290*/  STSM.16.M88.4 [R54], R164 ;  /* 0x000000a436007844 */ /* 0x0003e20000000200 */
[----:B------:R-:W-:Y:S02]  /*f2a0*/  LOP3.LUT R98, R103, R98, RZ, 0x3c, !PT ;  /* 0x0000006267627212 */ /* 0x000fe400078e3cff */
[----:B------:R-:W-:Y:S02]  /*f2b0*/  MOV R62, R62 ;  /* 0x0000003e003e7202 */ /* 0x000fe40000000f00 */
        /* <DEDUP_REMOVED lines=16> */
[----:B------:R-:W-:Y:S01]  /*f3c0*/  F2FP.BF16.F32.PACK_AB R136, R137, R136 ;  /* 0x000000888988723e */ /* 0x000fe200000010ff */
[----:B------:R1:W-:Y:S01]  /*f3d0*/  STSM.16.M88.4 [R78], R120 ;  /* 0x000000784e007844 */ /* 0x0003e20000000200 */
[----:B------:R-:W-:Y:S02]  /*f3e0*/  MOV R94, R94 ;  /* 0x0000005e005e7202 */ /* 0x000fe40000000f00 */
[----:B------:R-:W-:Y:S02]  /*f3f0*/  F2FP.BF16.F32.PACK_AB R130, R133, R132 ;  /* 0x000000848582723e */ /* 0x000fe400000010ff */
[----:B------:R-:W-:Y:S02]  /*f400*/  F2FP.BF16.F32.PACK_AB R131, R135, R134 ;  /* 0x000000868783723e */ /* 0x000fe400000010ff */
[----:B------:R-:W-:-:S02]  /*f410*/  F2FP.BF16.F32.PACK_AB R137, R139, R138 ;  /* 0x0000008a8b89723e */ /* 0x000fc400000010ff */
[----:B------:R-:W-:Y:S01]  /*f420*/  F2FP.BF16.F32.PACK_AB R144, R145, R144 ;  /* 0x000000909190723e */ /* 0x000fe200000010ff */
[----:B------:R1:W-:Y:S01]  /*f430*/  STSM.16.M88.4 [R94], R128 ;  /* 0x000000805e007844 */ /* 0x0003e20000000200 */
[----:B------:R-:W-:Y:S02]  /*f440*/  MOV R98, R98 ;  /* 0x0000006200627202 */ /* 0x000fe40000000f00 */
[----:B------:R-:W-:Y:S02]  /*f450*/  F2FP.BF16.F32.PACK_AB R138, R141, R140 ;  /* 0x0000008c8d8a723e */ /* 0x000fe400000010ff */
[----:B------:R-:W-:Y:S02]  /*f460*/  F2FP.BF16.F32.PACK_AB R139, R143, R142 ;  /* 0x0000008e8f8b723e */ /* 0x000fe400000010ff */
[----:B------:R-:W-:Y:S02]  /*f470*/  F2FP.BF16.F32.PACK_AB R145, R147, R146 ;  /* 0x000000929391723e */ /* 0x000fe400000010ff */
[----:B------:R-:W-:Y:S01]  /*f480*/  MOV R6, R8 ;  /* 0x0000000800067202 */ /* 0x000fe20000000f00 */
[----:B------:R1:W-:Y:S01]  /*f490*/  STSM.16.M88.4 [R98], R136 ;  /* 0x0000008862007844 */ /* 0x0003e20000000200 */
[----:B------:R-:W-:-:S02]  /*f4a0*/  F2FP.BF16.F32.PACK_AB R146, R149, R148 ;  /* 0x000000949592723e */ /* 0x000fc400000010ff */
[----:B------:R-:W-:Y:S02]  /*f4b0*/  PLOP3.LUT P1, PT, PT, PT, UP1, 0x80, 0x0 ;  /* 0x000000000000781c */ /* 0x000fe40003f2f018 */
[----:B------:R-:W-:Y:S01]  /*f4c0*/  PLOP3.LUT P2, PT, PT, PT, UP0, 0x80, 0x0 ;  /* 0x000000000000781c */ /* 0x000fe20003f4f008 */
[----:B0-----:R-:W-:Y:S01]  /*f4d0*/  IMAD.U32 R10, RZ, RZ, UR6 ;  /* 0x00000006ff0a7e24 */ /* 0x001fe2000f8e00ff */
[----:B------:R-:W-:Y:S01]  /*f4e0*/  F2FP.BF16.F32.PACK_AB R147, R151, R150 ;  /* 0x000000969793723e */ /* 0x000fe200000010ff */
[----:B------:R-:W-:Y:S02]  /*f4f0*/  IMAD.U32 R8, RZ, RZ, UR4 ;  /* 0x00000004ff087e24 */ /* 0x000fe4000f8e00ff */
[----:B------:R-:W-:Y:S02]  /*f500*/  IMAD.U32 R9, RZ, RZ, UR8 ;  /* 0x00000008ff097e24 */ /* 0x000fe4000f8e00ff */
[----:B------:R1:W-:Y:S01]  /*f510*/  STSM.16.M88.4 [R6], R144 ;  /* 0x0000009006007844 */ /* 0x0003e20000000200 */
[----:B------:R-:W-:Y:S01]  /*f520*/  BAR.SYNC.DEFER_BLOCKING 0x1, 0x100 ;  /* 0x0044000000007b1d */ /* 0x000fe20000010000 */
[----:B------:R-:W-:-:S05]  /*f530*/  IMAD.U32 R11, RZ, RZ, UR7 ;  /* 0x00000007ff0b7e24 */ /* 0x000fca000f8e00ff */
[----:B------:R-:W2:Y:S04]  /*f540*/  @P1 LDG.E R3, desc[UR12][R8.64] ;  /* 0x0000000c08031981 */ /* 0x000ea8000c1e1900 */
[----:B------:R-:W3:Y:S01]  /*f550*/  @P2 LDG.E R10, desc[UR12][R10.64] ;  /* 0x0000000c0a0a2981 */ /* 0x000ee2000c1e1900 */
[----:B------:R-:W-:Y:S01]  /*f560*/  IMAD R13, R212, 0x40, R18 ;  /* 0x00000040d40d7824 */ /* 0x000fe200078e0212 */
[----:B------:R-:W-:Y:S01]  /*f570*/  UMOV UR4, URZ ;  /* 0x0000003f00047c82 */ /* 0x000fe20008000000 */
[----:B------:R-:W-:Y:S02]  /*f580*/  ULDC UR10, c[0x0][0xa88] ;  /* 0x0002a200000a7ab9 */ /* 0x000fe40000000800 */
[----:B------:R-:W-:-:S03]  /*f590*/  IMAD.WIDE R4, R13, 0x2, R4 ;  /* 0x000000020d047825 */ /* 0x000fc600078e0204 */
[----:B------:R-:W-:Y:S02]  /*f5a0*/  IADD3 R21, P0, R4, 0x1000, RZ ;  /* 0x0000100004157810 */ /* 0x000fe40007f1e0ff */
[----:B--2---:R-:W-:Y:S02]  /*f5b0*/  @P1 R2UR UR4, R3 ;  /* 0x00000000030412ca */ /* 0x004fe400000e0000 */
[----:B---3--:R-:W-:Y:S01]  /*f5c0*/  @P2 R2UR UR10, R10 ;  /* 0x000000000a0a22ca */ /* 0x008fe200000e0000 */
[----:B-1----:R-:W-:-:S14]  /*f5d0*/  @P2 BRA `(.L_x_2117) ;  /* 0x00000000001c2947 */ /* 0x002fdc0003800000 */
[----:B------:R-:W-:Y:S05]  /*f5e0*/  @!P1 BRA `(.L_x_2117) ;  /* 0x0000000000189947 */ /* 0x000fea0003800000 */
[----:B------:R-:W-:Y:S02]  /*f5f0*/  ULDC.64 UR6, c[0x0][0x208] ;  /* 0x0000820000067ab9 */ /* 0x000fe40000000a00 */
[----:B------:R-:W2:Y:S04]  /*f600*/  LDG.E R6, desc[UR6][R8.64] ;  /* 0x0000000608067981 */ /* 0x000ea8000c1e1900 */
[----:B------:R-:W3:Y:S01]  /*f610*/  LDG.E R3, desc[UR6][R8.64+0x4] ;  /* 0x0000040608037981 */ /* 0x000ee2000c1e1900 */
[----:B--2---:R-:W-:Y:S02]  /*f620*/  R2UR UR6, R6 ;  /* 0x00000000060672ca */ /* 0x004fe400000e0000 */
[----:B---3--:R-:W-:-:S13]  /*f630*/  R2UR UR10, R3 ;  /* 0x00000000030a72ca */ /* 0x008fda00000e0000 */
[----:B------:R-:W-:-:S12]  /*f640*/  UIADD3 UR10, -UR6, UR10, URZ ;  /* 0x0000000a060a7290 */ /* 0x000fd8000fffe13f */
.L_x_2117:
[----:B------:R-:W-:Y:S01]  /*f650*/  R2UR UR18, R217 ;  /* 0x00000000d91272ca */ /* 0x000fe200000e0000 */
[----:B------:R-:W-:Y:S01]  /*f660*/  ULDC.64 UR12, c[0x0][0xb70] ;  /* 0x0002dc00000c7ab9 */ /* 0x000fe20000000a00 */
[----:B------:R-:W-:Y:S01]  /*f670*/  R2UR UR16, R218 ;  /* 0x00000000da1072ca */ /* 0x000fe200000e0000 */
[----:B------:R-:W-:Y:S01]  /*f680*/  USHF.R.S32.HI UR9, URZ, 0x1f, UR4 ;  /* 0x0000001f3f097899 */ /* 0x000fe20008011404 */
[----:B------:R-:W-:Y:S01]  /*f690*/  R2UR UR15, R216 ;  /* 0x00000000d80f72ca */ /* 0x000fe200000e0000 */
[----:B------:R-:W-:Y:S01]  /*f6a0*/  UMOV UR8, UR4 ;  /* 0x0000000400087c82 */ /* 0x000fe20008000000 */
[----:B------:R-:W-:Y:S01]  /*f6b0*/  R2UR UR17, R219 ;  /* 0x00000000db1172ca */ /* 0x000fe200000e0000 */
[----:B------:R-:W-:Y:S01]  /*f6c0*/  ULDC.64 UR20, c[0x0][0x208] ;  /* 0x0000820000147ab9 */ /* 0x000fe20000000a00 */
[----:B------:R-:W-:Y:S02]  /*f6d0*/  LOP3.LUT R20, R21, 0x380, RZ, 0xc0, !PT ;  /* 0x0000038015147812 */ /* 0x000fe400078ec0ff */
[----:B------:R-:W-:-:S02]  /*f6e0*/  IADD3 R13, P1, R4, 0x2000, RZ ;  /* 0x00002000040d7810 */ /* 0x000fc40007f3e0ff */
[----:B------:R-:W-:Y:S01]  /*f6f0*/  IADD3 R9, P2, R4, 0x3000, RZ ;  /* 0x0000300004097810 */ /* 0x000fe20007f5e0ff */
[----:B------:R-:W-:Y:S01]  /*f700*/  USHF.R.S32.HI UR14, URZ, 0x1f, UR18 ;  /* 0x0000001f3f0e7899 */ /* 0x000fe20008011412 */
[----:B------:R-:W-:Y:S01]  /*f710*/  SHF.R.U64 R20, R20, 0x3, RZ ;  /* 0x0000000314147819 */ /* 0x000fe200000012ff */
[----:B------:R-:W-:Y:S01]  /*f720*/  USEL UR16, UR16, URZ, !UP1 ;  /* 0x0000003f10107287 */ /* 0x000fe2000c800000 */
[----:B------:R-:W-:Y:S01]  /*f730*/  LOP3.LUT R12, R13, 0x380, RZ, 0xc0, !PT ;  /* 0x000003800d0c7812 */ /* 0x000fe200078ec0ff */
[----:B------:R-:W-:Y:S01]  /*f740*/  UIMAD UR11, UR14, UR12, URZ ;  /* 0x0000000c0e0b72a4 */ /* 0x000fe2000f8e023f */
[----:B------:R-:W-:Y:S01]  /*f750*/  LOP3.LUT R8, R9, 0x380, RZ, 0xc0, !PT ;  /* 0x0000038009087812 */ /* 0x000fe200078ec0ff */
[----:B------:R-:W-:Y:S01]  /*f760*/  UIMAD.WIDE.U32 UR6, UR18, UR12, UR8 ;  /* 0x0000000c120672a5 */ /* 0x000fe2000f8e0008 */
[----:B------:R-:W-:Y:S01]  /*f770*/  MOV R10, UR17 ;  /* 0x00000011000a7c02 */ /* 0x000fe20008000f00 */
[----:B------:R-:W-:Y:S01]  /*f780*/  UIMAD UR11, UR18, UR13, UR11 ;  /* 0x0000000d120b72a4 */ /* 0x000fe2000f8e020b */
[----:B------:R-:W-:Y:S01]  /*f790*/  LOP3.LUT R20, R20, R21, RZ, 0x3c, !PT ;  /* 0x0000001514147212 */ /* 0x000fe200078e3cff */
[----:B------:R-:W-:Y:S01]  /*f7a0*/  USEL UR15, UR15, URZ, !UP1 ;  /* 0x0000003f0f0f7287 */ /* 0x000fe2000c800000 */
[----:B------:R-:W-:Y:S01]  /*f7b0*/  SHF.R.U64 R12, R12, 0x3, RZ ;  /* 0x000000030c0c7819 */ /* 0x000fe200000012ff */
[----:B------:R-:W-:Y:S01]  /*f7c0*/  ULDC.64 UR12, c[0x0][0xb78] ;  /* 0x0002de00000c7ab9 */ /* 0x000fe20000000a00 */
[----:B------:R-:W-:Y:S01]  /*f7d0*/  UIADD3 UR7, UR7, UR11, URZ ;  /* 0x0000000b07077290 */ /* 0x000fe2000fffe03f */
[----:B------:R-:W-:Y:S01]  /*f7e0*/  IMAD R10, R10, 0x80, R215 ;  /* 0x000000800a0a7824 */ /* 0x000fe200078e02d7 */
[----:B------:R-:W-:Y:S01]  /*f7f0*/  UIMAD UR8, UR16, UR12, URZ ;  /* 0x0000000c100872a4 */ /* 0x000fe2000f8e023f */
[----:B------:R-:W-:Y:S01]  /*f800*/  SHF.R.U64 R8, R8, 0x3, RZ ;  /* 0x0000000308087819 */ /* 0x000fe200000012ff */
[----:B------:R-:W-:Y:S01]  /*f810*/  UIMAD.WIDE.U32 UR6, UR15, UR12, UR6 ;  /* 0x0000000c0f0672a5 */ /* 0x000fe2000f8e0006 */
[----:B------:R-:W-:Y:S01]  /*f820*/  IMAD.X R21, RZ, RZ, R5, P0 ;  /* 0x000000ffff157224 */ /* 0x000fe200000e0605 */
[----:B------:R-:W-:Y:S01]  /*f830*/  UIMAD UR8, UR15, UR13, UR8 ;  /* 0x0000000d0f0872a4 */ /* 0x000fe2000f8e0208 */
[----:B------:R-:W-:-:S02]  /*f840*/  SHF.R.S32.HI R3, RZ, 0x1f, R10 ;  /* 0x0000001fff037819 */ /* 0x000fc4000001140a */
[----:B------:R-:W-:Y:S01]  /*f850*/  IADD3 R69, P0, R4, 0x8000, RZ ;  /* 0x0000800004457810 */ /* 0x000fe20007f1e0ff */
[----:B------:R-:W-:Y:S01]  /*f860*/  ULDC.64 UR12, c[0x0][0xaa0] ;  /* 0x0002a800000c7ab9 */ /* 0x000fe20000000a00 */
[----:B------:R-:W-:Y:S01]  /*f870*/  IADD3 R6, P3, R10, UR6, RZ ;  /* 0x000000060a067c10 */ /* 0x000fe2000ff7e0ff */
[----:B------:R-:W-:Y:S01]  /*f880*/  IMAD.U32 R14, RZ, RZ, UR8 ;  /* 0x00000008ff0e7e24 */ /* 0x000fe2000f8e00ff */
[----:B------:R-:W-:Y:S01]  /*f890*/  LOP3.LUT R12, R12, R13, RZ, 0x3c, !PT ;  /* 0x0000000d0c0c7212 */ /* 0x000fe200078e3cff */
[--C-:B------:R-:W-:Y:S01]  /*f8a0*/  IMAD.X R13, RZ, RZ, R5.reuse, P1 ;  /* 0x000000ffff0d7224 */ /* 0x100fe200008e0605 */
[----:B------:R-:W-:Y:S01]  /*f8b0*/  LOP3.LUT R8, R8, R9, RZ, 0x3c, !PT ;  /* 0x0000000908087212 */ /* 0x000fe200078e3cff */
[----:B------:R-:W-:Y:S01]  /*f8c0*/  IMAD.X R9, RZ, RZ, R5, P2 ;  /* 0x000000ffff097224 */ /* 0x000fe200010e0605 */
[----:B------:R-:W-:Y:S01]  /*f8d0*/  IADD3.X R3, R3, UR7, R14, P3, !PT ;  /* 0x0000000703037c10 */ /* 0x000fe20009ffe40e */
[----:B------:R-:W-:Y:S01]  /*f8e0*/  ULDC.64 UR6, c[0x0][0xb40] ;  /* 0x0002d00000067ab9 */ /* 0x000fe20000000a00 */
[----:B------:R-:W-:-:S02]  /*f8f0*/  IADD3 R61, P6, R4, 0x4000, RZ ;  /* 0x00004000043d7810 */ /* 0x000fc40007fde0ff */
[----:B------:R-:W-:Y:S02]  /*f900*/  LEA R38, P3, R6, UR6, 0x2 ;  /* 0x0000000606267c11 */ /* 0x000fe4000f8610ff */
[----:B------:R-:W-:Y:S02]  /*f910*/  IADD3 R49, P5, R4, 0x5000, RZ ;  /* 0x0000500004317810 */ /* 0x000fe40007fbe0ff */
[----:B------:R-:W-:Y:S01]  /*f920*/  LEA.HI.X R39, R6, UR7, R3, 0x2, P3 ;  /* 0x0000000706277c11 */ /* 0x000fe200098f1403 */
[----:B------:R-:W-:Y:S01]  /*f930*/  VIADD R3, R10, 0x8 ;  /* 0x000000080a037836 */ /* 0x000fe20000000000 */
[C---:B------:R-:W-:Y:S02]  /*f940*/  IADD3 R33, P4, R4.reuse, 0x6000, RZ ;  /* 0x0000600004217810 */ /* 0x040fe40007f9e0ff */
[C---:B------:R-:W-:Y:S02]  /*f950*/  IADD3 R25, P3, R4.reuse, 0x7000, RZ ;  /* 0x0000700004197810 */ /* 0x040fe40007f7e0ff */
[----:B------:R-:W-:-:S02]  /*f960*/  IADD3 R57, P1, R4, 0x9000, RZ ;  /* 0x0000900004397810 */ /* 0x000fc40007f3e0ff */
[----:B------:R-:W-:Y:S02]  /*f970*/  IADD3 R45, P2, R4, 0xa000, RZ ;  /* 0x0000a000042d7810 */ /* 0x000fe40007f5e0ff */
[----:B------:R-:W-:Y:S02]  /*f980*/  LOP3.LUT R68, R69, 0x380, RZ, 0xc0, !PT ;  /* 0x0000038045447812 */ /* 0x000fe400078ec0ff */
[----:B------:R-:W-:Y:S02]  /*f990*/  LOP3.LUT R60, R61, 0x380, RZ, 0xc0, !PT ;  /* 0x000003803d3c7812 */ /* 0x000fe400078ec0ff */
[----:B------:R-:W-:Y:S02]  /*f9a0*/  LOP3.LUT R48, R49, 0x380, RZ, 0xc0, !PT ;  /* 0x0000038031307812 */ /* 0x000fe400078ec0ff */
[----:B------:R-:W-:Y:S02]  /*f9b0*/  LOP3.LUT R32, R33, 0x380, RZ, 0xc0, !PT ;  /* 0x0000038021207812 */ /* 0x000fe400078ec0ff */
[----:B------:R-:W-:-:S02]  /*f9c0*/  LOP3.LUT R24, R25, 0x380, RZ, 0xc0, !PT ;  /* 0x0000038019187812 */ /* 0x000fc400078ec0ff */
[----:B------:R-:W-:Y:S02]  /*f9d0*/  LOP3.LUT R56, R57, 0x380, RZ, 0xc0, !PT ;  /* 0x0000038039387812 */ /* 0x000fe400078ec0ff */
[----:B------:R-:W-:Y:S02]  /*f9e0*/  LOP3.LUT R44, R45, 0x380, RZ, 0xc0, !PT ;  /* 0x000003802d2c7812 */ /* 0x000fe400078ec0ff */
[----:B------:R-:W-:Y:S02]  /*f9f0*/  SHF.R.U64 R68, R68, 0x3, RZ ;  /* 0x0000000344447819 */ /* 0x000fe400000012ff */
[----:B------:R-:W-:Y:S02]  /*fa00*/  SHF.R.U64 R60, R60, 0x3, RZ ;  /* 0x000000033c3c7819 */ /* 0x000fe400000012ff */
[----:B------:R-:W-:Y:S02]  /*fa10*/  SHF.R.U64 R48, R48, 0x3, RZ ;  /* 0x0000000330307819 */ /* 0x000fe400000012ff */
[----:B------:R-:W-:-:S02]  /*fa20*/  SHF.R.U64 R32, R32, 0x3, RZ ;  /* 0x0000000320207819 */ /* 0x000fc400000012ff */
[----:B------:R-:W-:Y:S02]  /*fa30*/  SHF.R.U64 R24, R24, 0x3, RZ ;  /* 0x0000000318187819 */ /* 0x000fe400000012ff */
[----:B------:R-:W-:Y:S02]  /*fa40*/  SHF.R.U64 R56, R56, 0x3, RZ ;  /* 0x0000000338387819 */ /* 0x000fe400000012ff */
[----:B------:R-:W-:Y:S02]  /*fa50*/  SHF.R.U64 R44, R44, 0x3, RZ ;  /* 0x000000032c2c7819 */ /* 0x000fe400000012ff */
[----:B------:R-:W-:Y:S01]  /*fa60*/  LOP3.LUT R68, R68, R69, RZ, 0x3c, !PT ;  /* 0x0000004544447212 */ /* 0x000fe200078e3cff */
[--C-:B------:R-:W-:Y:S01]  /*fa70*/  IMAD.X R69, RZ, RZ, R5.reuse, P0 ;  /* 0x000000ffff457224 */ /* 0x100fe200000e0605 */
        /* <DEDUP_REMOVED lines=12> */
[----:B------:R-:W-:Y:S02]  /*fb40*/  IADD3.X R25, RZ, R5, RZ, P3, !PT ;  /* 0x00000005ff197210 */ /* 0x000fe40001ffe4ff */
[C---:B------:R-:W-:Y:S02]  /*fb50*/  IADD3 R37, P6, R4.reuse, 0xb000, RZ ;  /* 0x0000b00004257810 */ /* 0x040fe40007fde0ff */
[C---:B------:R-:W-:Y:S02]  /*fb60*/  IADD3 R73, P5, R4.reuse, 0xc000, RZ ;  /* 0x0000c00004497810 */ /* 0x040fe40007fbe0ff */
[----:B------:R-:W-:-:S02]  /*fb70*/  IADD3 R65, P4, R4, 0xd000, RZ ;  /* 0x0000d00004417810 */ /* 0x000fc40007f9e0ff */
[----:B------:R-:W-:Y:S02]  /*fb80*/  IADD3 R53, P3, R4, 0xe000, RZ ;  /* 0x0000e00004357810 */ /* 0x000fe40007f7e0ff */
[----:B------:R-:W-:Y:S02]  /*fb90*/  ISETP.GE.OR P1, PT, R10, UR10, P0 ;  /* 0x0000000a0a007c0c */ /* 0x000fe40008726670 */
[C---:B------:R-:W-:Y:S02]  /*fba0*/  IADD3 R6, P2, R4.reuse, 0xf000, RZ ;  /* 0x0000f00004067810 */ /* 0x040fe40007f5e0ff */
[----:B------:R-:W-:Y:S02]  /*fbb0*/  ISETP.GE.OR P0, PT, R3, UR10, P0 ;  /* 0x0000000a03007c0c */ /* 0x000fe40008706670 */
[----:B------:R-:W-:Y:S02]  /*fbc0*/  LOP3.LUT R11, R4, 0x380, RZ, 0xc0, !PT ;  /* 0x00000380040b7812 */ /* 0x000fe400078ec0ff */
[----:B------:R-:W-:-:S02]  /*fbd0*/  LOP3.LUT R36, R37, 0x380, RZ, 0xc0, !PT ;  /* 0x0000038025247812 */ /* 0x000fc400078ec0ff */
[----:B------:R-:W-:Y:S02]  /*fbe0*/  LOP3.LUT R72, R73, 0x380, RZ, 0xc0, !PT ;  /* 0x0000038049487812 */ /* 0x000fe400078ec0ff */
[----:B------:R-:W-:Y:S01]  /*fbf0*/  LOP3.LUT R64, R65, 0x380, RZ, 0xc0, !PT ;  /* 0x0000038041407812 */ /* 0x000fe200078ec0ff */
[----:B------:R0:W-:Y:S01]  /*fc00*/  @!P1 STG.E desc[UR20][R38.64], R2 ;  /* 0x0000000226009986 */ /* 0x0001e2000c101914 */
[----:B------:R-:W-:Y:S02]  /*fc10*/  LOP3.LUT R52, R53, 0x380, RZ, 0xc0, !PT ;  /* 0x0000038035347812 */ /* 0x000fe400078ec0ff */
[----:B------:R-:W-:Y:S01]  /*fc20*/  LOP3.LUT R3, R6, 0x380, RZ, 0xc0, !PT ;  /* 0x0000038006037812 */ /* 0x000fe200078ec0ff */
[----:B------:R1:W-:Y:S01]  /*fc30*/  @!P0 STG.E desc[UR20][R38.64+0x20], R0 ;  /* 0x0000200026008986 */ /* 0x0003e2000c101914 */
[----:B------:R-:W-:Y:S02]  /*fc40*/  SHF.R.U64 R11, R11, 0x3, RZ ;  /* 0x000000030b0b7819 */ /* 0x000fe400000012ff */
[----:B------:R-:W-:Y:S01]  /*fc50*/  SHF.R.U64 R36, R36, 0x3, RZ ;  /* 0x0000000324247819 */ /* 0x000fe200000012ff */
[----:B------:R-:W-:Y:S01]  /*fc60*/  UIMAD UR6, UR9, UR12, URZ ;  /* 0x0000000c090672a4 */ /* 0x000fe2000f8e023f */
[----:B------:R-:W-:Y:S01]  /*fc70*/  SHF.R.U64 R72, R72, 0x3, RZ ;  /* 0x0000000348487819 */ /* 0x000fe200000012ff */
[----:B------:R-:W5:Y:S01]  /*fc80*/  LD.E.128 R20, desc[UR20][R20.64] ;  /* 0x0000001414147980 */ /* 0x000f62000c101d00 */
[----:B------:R-:W-:-:S02]  /*fc90*/  SHF.R.U64 R64, R64, 0x3, RZ ;  /* 0x0000000340407819 */ /* 0x000fc400000012ff */
[----:B------:R-:W-:Y:S01]  /*fca0*/  IADD3.X R41, RZ, R5, RZ, P2, !PT ;  /* 0x00000005ff297210 */ /* 0x000fe200017fe4ff */
[--C-:B0-----:R-:W-:Y:S01]  /*fcb0*/  IMAD.MOV.U32 R2, RZ, RZ, R18.reuse ;  /* 0x000000ffff027224 */ /* 0x101fe200078e0012 */
[----:B------:R-:W-:Y:S01]  /*fcc0*/  SHF.R.U64 R52, R52, 0x3, RZ ;  /* 0x0000000334347819 */ /* 0x000fe200000012ff */
[----:B------:R-:W5:Y:S01]  /*fcd0*/  LD.E.128 R12, desc[UR20][R12.64] ;  /* 0x000000140c0c7980 */ /* 0x000f62000c101d00 */
[----:B------:R-:W-:Y:S01]  /*fce0*/  SHF.R.U64 R3, R3, 0x3, RZ ;  /* 0x0000000303037819 */ /* 0x000fe200000012ff */
[----:B------:R-:W-:Y:S01]  /*fcf0*/  ULDC.64 UR8, c[0x0][0xae0] ;  /* 0x0002b80000087ab9 */ /* 0x000fe20000000a00 */
[----:B------:R-:W-:Y:S01]  /*fd00*/  LOP3.LUT R4, R11, R4, RZ, 0x3c, !PT ;  /* 0x000000040b047212 */ /* 0x000fe200078e3cff */
[----:B------:R-:W5:Y:S01]  /*fd10*/  LD.E.128 R60, desc[UR20][R60.64] ;  /* 0x000000143c3c7980 */ /* 0x000f62000c101d00 */
        /* <DEDUP_REMOVED lines=8> */
[----:B------:R-:W-:Y:S01]  /*fda0*/  LOP3.LUT R40, R3, R6, RZ, 0x3c, !PT ;  /* 0x0000000603287212 */ /* 0x000fe200078e3cff */
[----:B------:R0:W5:Y:S01]  /*fdb0*/  LD.E.128 R28, desc[UR20][R4.64] ;  /* 0x00000014041c7980 */ /* 0x000162000c101d00 */
[----:B------:R-:W-:Y:S01]  /*fdc0*/  SHF.R.S32.HI R3, RZ, 0x1f, R18 ;  /* 0x0000001fff037819 */ /* 0x000fe20000011412 */
[----:B------:R-:W-:-:S02]  /*fdd0*/  UIMAD UR6, UR4, UR13, UR6 ;  /* 0x0000000d040672a4 */ /* 0x000fc4000f8e0206 */
[----:B------:R-:W5:Y:S04]  /*fde0*/  LD.E.128 R8, desc[UR20][R8.64] ;  /* 0x0000001408087980 */ /* 0x000f68000c101d00 */
[----:B------:R-:W5:Y:S01]  /*fdf0*/  LD.E.128 R48, desc[UR20][R48.64] ;  /* 0x0000001430307980 */ /* 0x000f62000c101d00 */
[----:B0-----:R-:W-:-:S03]  /*fe00*/  IMAD.U32 R5, RZ, RZ, UR12 ;  /* 0x0000000cff057e24 */ /* 0x001fc6000f8e00ff */
[----:B------:R-:W5:Y:S01]  /*fe10*/  LD.E.128 R32, desc[UR20][R32.64] ;  /* 0x0000001420207980 */ /* 0x000f62000c101d00 */
[----:B------:R-:W-:-:S03]  /*fe20*/  IMAD.WIDE.U32 R2, R5, UR4, R2 ;  /* 0x0000000405027c25 */ /* 0x000fc6000f8e0002 */
[----:B------:R-:W5:Y:S04]  /*fe30*/  LD.E.128 R24, desc[UR20][R24.64] ;  /* 0x0000001418187980 */ /* 0x000f68000c101d00 */
[----:B------:R-:W5:Y:S04]  /*fe40*/  LD.E.128 R68, desc[UR20][R68.64] ;  /* 0x0000001444447980 */ /* 0x000f68000c101d00 */
[----:B------:R-:W5:Y:S04]  /*fe50*/  LD.E.128 R56, desc[UR20][R56.64] ;  /* 0x0000001438387980 */ /* 0x000f68000c101d00 */
[----:B------:R-:W5:Y:S04]  /*fe60*/  LD.E.128 R44, desc[UR20][R44.64] ;  /* 0x000000142c2c7980 */ /* 0x000f68000c101d00 */
[----:B-1----:R-:W5:Y:S04]  /*fe70*/  LD.E.128 R36, desc[UR20][R36.64] ;  /* 0x0000001424247980 */ /* 0x002f68000c101d00 */
        /* <DEDUP_REMOVED lines=11> */
[----:B------:R-:W-:Y:S01]  /*ff30*/  VIADD R3, R3, UR6 ;  /* 0x0000000603037c36 */ /* 0x000fe20008000000 */
[----:B------:R-:W-:Y:S01]  /*ff40*/  UIMAD UR10, UR17, -0x80, UR10 ;  /* 0xffffff80110a78a4 */ /* 0x000fe2000f8e020a */
[----:B------:R-:W-:Y:S01]  /*ff50*/  IMAD.U32 R5, RZ, RZ, UR8 ;  /* 0x00000008ff057e24 */ /* 0x000fe2000f8e00ff */
[----:B------:R-:W-:Y:S01]  /*ff60*/  UIMAD UR4, UR18, UR9, UR4 ;  /* 0x00000009120472a4 */ /* 0x000fe2000f8e0204 */
[----:B------:R-:W-:-:S02]  /*ff70*/  ULDC.64 UR6, c[0x0][0xae8] ;  /* 0x0002ba0000067ab9 */ /* 0x000fc40000000a00 */
[----:B------:R-:W-:Y:S01]  /*ff80*/  IMAD.WIDE.U32 R2, R5, UR18, R2 ;  /* 0x0000001205027c25 */ /* 0x000fe2000f8e0002 */
[----:B------:R-:W-:-:S03]  /*ff90*/  ISETP.GE.AND P3, PT, R212, UR10, PT ;  /* 0x0000000ad4007c0c */ /* 0x000fc6000bf66270 */
[----:B------:R-:W-:Y:S01]  /*ffa0*/  VIADD R3, R3, UR4 ;  /* 0x0000000403037c36 */ /* 0x000fe20008000000 */
[----:B------:R-:W-:Y:S01]  /*ffb0*/  UIMAD UR4, UR16, UR6, URZ ;  /* 0x00000006100472a4 */ /* 0x000fe2000f8e023f */
[----:B------:R-:W-:Y:S01]  /*ffc0*/  IADD3 R169, R169, 0x38820, RZ ;  /* 0x00038820a9a97810 */ /* 0x000fe20007ffe0ff */
[----:B------:R-:W-:Y:S02]  /*ffd0*/  IMAD.U32 R77, RZ, RZ, UR6 ;  /* 0x00000006ff4d7e24 */ /* 0x000fe4000f8e00ff */
[C---:B------:R-:W-:Y:S01]  /*ffe0*/  VIADD R5, R212.reuse, 0x60 ;  /* 0x00000060d4057836 */ /* 0x040fe20000000000 */
[----:B------:R-:W-:Y:S02]  /*fff0*/  UIMAD UR4, UR15, UR7, UR4 ;  /* 0x000000070f0472a4 */ /* 0x000fe4000f8e0204 */
[----:B------:R-:W-:Y:S01]  /*10000*/  IMAD.WIDE.U32 R76, R77, UR15, R2 ;  /* 0x0000000f4d4c7c25 */ /* 0x000fe2000f8e0002 */
[----:B------:R-:W-:Y:S02]  /*10010*/  PRMT R169, RZ, 0x654, R169 ;  /* 0x00000654ffa97816 */ /* 0x000fe400000000a9 */
[----:B------:R-:W-:Y:S01]  /*10020*/  ISETP.GE.AND P2, PT, R5, UR10, PT ;  /* 0x0000000a05007c0c */ /* 0x000fe2000bf46270 */
[C---:B------:R-:W-:Y:S01]  /*10030*/  VIADD R4, R212.reuse, 0x40 ;  /* 0x00000040d4047836 */ /* 0x040fe20000000000 */
[--C-:B------:R-:W-:Y:S01]  /*10040*/  SHF.R.S32.HI R213, RZ, 0x1f, R212.reuse ;  /* 0x0000001fffd57819 */ /* 0x100fe200000114d4 */
[----:B------:R-:W-:Y:S01]  /*10050*/  VIADD R0, R212, 0x20 ;  /* 0x00000020d4007836 */ /* 0x000fe20000000000 */
[----:B0-----:R0:W-:Y:S01]  /*10060*/  SYNCS.ARRIVE.TRANS64.RED.A1T0 RZ, [R169+URZ], RZ ;  /* 0x000000ffa9ff79a7 */ /* 0x0011e2000810043f */
[----:B------:R-:W-:Y:S01]  /*10070*/  IMAD.U32 R5, RZ, RZ, UR17 ;  /* 0x00000011ff057e24 */ /* 0x000fe2000f8e00ff */
[----:B------:R-:W-:Y:S01]  /*10080*/  BSSY B1, `(.L_x_2118) ;  /* 0x000001d000017945 */ /* 0x000fe20003800000 */
[----:B------:R-:W-:Y:S01]  /*10090*/  VIADD R81, R77, UR4 ;  /* 0x000000044d517c36 */ /* 0x000fe20008000000 */
[----:B------:R-:W-:Y:S01]  /*100a0*/  ISETP.GE.AND P1, PT, R4, UR10, PT ;  /* 0x0000000a04007c0c */ /* 0x000fe2000bf26270 */
[----:B------:R-:W-:Y:S01]  /*100b0*/  IMAD.WIDE R4, R5, 0x80, R212 ;  /* 0x0000008005047825 */ /* 0x000fe200078e02d4 */
[----:B------:R-:W-:Y:S01]  /*100c0*/  ISETP.GE.AND P0, PT, R0, UR10, PT ;  /* 0x0000000a00007c0c */ /* 0x000fe2000bf06270 */
[----:B------:R-:W-:-:S12]  /*100d0*/  @P3 BRA `(.L_x_2119) ;  /* 0x00000000005c3947 */ /* 0x000fd80003800000 */
[----:B------:R-:W-:Y:S01]  /*100e0*/  ULDC.64 UR6, c[0x0][0xad8] ;  /* 0x0002b60000067ab9 */ /* 0x000fe20000000a00 */
[----:B------:R-:W-:Y:S01]  /*100f0*/  IMAD.MOV.U32 R2, RZ, RZ, R76 ;  /* 0x000000ffff027224 */ /* 0x000fe200078e004c */
[----:B------:R-:W-:Y:S01]  /*10100*/  ULDC UR4, c[0x0][0xa8c] ;  /* 0x0002a30000047ab9 */ /* 0x000fe20000000800 */
[----:B------:R-:W-:Y:S01]  /*10110*/  IMAD R17, R5, UR6, RZ ;  /* 0x0000000605117c24 */ /* 0x000fe2000f8e02ff */
[C---:B------:R-:W-:Y:S01]  /*10120*/  IADD3 R6, R18.reuse, 0xc0, RZ ;  /* 0x000000c012067810 */ /* 0x040fe20007ffe0ff */
[----:B------:R-:W-:Y:S01]  /*10130*/  IMAD.MOV.U32 R3, RZ, RZ, R81 ;  /* 0x000000ffff037224 */ /* 0x000fe200078e0051 */
[C---:B------:R-:W-:Y:S01]  /*10140*/  ISETP.GE.AND P4, PT, R18.reuse, UR4, PT ;  /* 0x0000000412007c0c */ /* 0x040fe2000bf86270 */
[----:B------:R-:W-:Y:S01]  /*10150*/  VIADD R0, R18, 0x40 ;  /* 0x0000004012007836 */ /* 0x000fe20000000000 */
[----:B------:R-:W-:Y:S01]  /*10160*/  ULDC.64 UR8, c[0x0][0x208] ;  /* 0x0000820000087ab9 */ /* 0x000fe20000000a00 */
[----:B------:R-:W-:-:S03]  /*10170*/  IMAD.WIDE.U32 R2, R4, UR6, R2 ;  /* 0x0000000604027c25 */ /* 0x000fc6000f8e0002 */
[----:B------:R-:W-:Y:S01]  /*10180*/  ISETP.GE.AND P3, PT, R0, UR4, PT ;  /* 0x0000000400007c0c */ /* 0x000fe2000bf66270 */
[----:B------:R-:W-:Y:S01]  /*10190*/  IMAD R17, R4, UR7, R17 ;  /* 0x0000000704117c24 */ /* 0x000fe2000f8e0211 */
[----:B------:R-:W-:Y:S01]  /*101a0*/  ULDC.64 UR6, c[0x0][0xa80] ;  /* 0x0002a00000067ab9 */ /* 0x000fe20000000a00 */
[----:B------:R-:W-:Y:S01]  /*101b0*/  VIADD R0, R18, 0x80 ;  /* 0x0000008012007836 */ /* 0x000fe20000000000 */
[----:B------:R-:W-:Y:S01]  /*101c0*/  LEA R78, P6, R2, UR6, 0x1 ;  /* 0x00000006024e7c11 */ /* 0x000fe2000f8c08ff */
[----:B------:R-:W-:-:S03]  /*101d0*/  IMAD.IADD R3, R3, 0x1, R17 ;  /* 0x0000000103037824 */ /* 0x000fc600078e0211 */
[----:B------:R-:W-:Y:S02]  /*101e0*/  ISETP.GE.AND P5, PT, R0, UR4, PT ;  /* 0x0000000400007c0c */ /* 0x000fe4000bfa6270 */
[----:B------:R-:W-:Y:S02]  /*101f0*/  LEA.HI.X R79, R2, UR7, R3, 0x1, P6 ;  /* 0x00000007024f7c11 */ /* 0x000fe4000b0f0c03 */
[----:B------:R-:W-:-:S03]  /*10200*/  ISETP.GE.AND P6, PT, R6, UR4, PT ;  /* 0x0000000406007c0c */ /* 0x000fc6000bfc6270 */
[----:B-----5:R1:W-:Y:S04]  /*10210*/  @!P4 STG.E.128 desc[UR8][R78.64], R28 ;  /* 0x0000001c4e00c986 */ /* 0x0203e8000c101d08 */
[----:B------:R1:W-:Y:S04]  /*10220*/  @!P3 STG.E.128 desc[UR8][R78.64+0x80], R60 ;  /* 0x0000803c4e00b986 */ /* 0x0003e8000c101d08 */
[----:B------:R1:W-:Y:S04]  /*10230*/  @!P5 STG.E.128 desc[UR8][R78.64+0x100], R68 ;  /* 0x000100444e00d986 */ /* 0x0003e8000c101d08 */
[----:B------:R1:W-:Y:S02]  /*10240*/  @!P6 STG.E.128 desc[UR8][R78.64+0x180], R72 ;  /* 0x000180484e00e986 */ /* 0x0003e4000c101d08 */
.L_x_2119:
[----:B------:R-:W-:Y:S05]  /*10250*/  BSYNC B1 ;  /* 0x0000000000017941 */ /* 0x000fea0003800000 */
.L_x_2118:
        /* <DEDUP_REMOVED lines=27> */
.L_x_2121:
[----:B------:R-:W-:Y:S05]  /*10410*/  BSYNC B1 ;  /* 0x0000000000017941 */ /* 0x000fea0003800000 */
.L_x_2120:
[----:B------:R-:W-:Y:S04]  /*10420*/  BSSY B1, `(.L_x_2122) ;  /* 0x000001b000017945 */ /* 0x000fe80003800000 */
[----:B------:R-:W-:Y:S05]  /*10430*/  @P1 BRA `(.L_x_2123) ;  /* 0x0000000000641947 */ /* 0x000fea0003800000 */
[----:B------:R-:W-:Y:S01]  /*10440*/  IADD3 R17, P0, R4, 0x40, RZ ;  /* 0x0000004004117810 */ /* 0x000fe20007f1e0ff */
        /* <DEDUP_REMOVED lines=24> */
.L_x_2123:
[----:B------:R-:W-:Y:S05]  /*105d0*/  BSYNC B1 ;  /* 0x0000000000017941 */ /* 0x000fea0003800000 */
.L_x_2122:
[----:B------:R-:W-:Y:S05]  /*105e0*/  @P2 BRA `(.L_x_2124) ;  /* 0x0000000c00cc2947 */ /* 0x000fea0003800000 */
[----:B---3-5:R-:W-:Y:S01]  /*105f0*/  IADD3 R13, P0, R4, 0x60, RZ ;  /* 0x00000060040d7810 */ /* 0x028fe20007f1e0ff */
[----:B------:R-:W-:Y:S01]  /*10600*/  ULDC.64 UR6, c[0x0][0xad8] ;  /* 0x0002b60000067ab9 */ /* 0x000fe20000000a00 */
[----:B------:R-:W-:Y:S01]  /*10610*/  IADD3 R0, R18, 0x40, RZ ;  /* 0x0000004012007810 */ /* 0x000fe20007ffe0ff */
[----:B------:R-:W-:Y:S01]  /*10620*/  IMAD.MOV.U32 R2, RZ, RZ, R76 ;  /* 0x000000ffff027224 */ /* 0x000fe200078e004c */
[----:B------:R-:W-:Y:S01]  /*10630*/  ULDC UR4, c[0x0][0xa8c] ;  /* 0x0002a30000047ab9 */ /* 0x000fe20000000800 */
[----:B------:R-:W-:Y:S01]  /*10640*/  IMAD.X R4, RZ, RZ, R5, P0 ;  /* 0x000000ffff047224 */ /* 0x000fe200000e0605 */
        /* <DEDUP_REMOVED lines=22> */
.L_x_2116:
[----:B------:R-:W-:Y:S01]  /*107b0*/  R2UR UR8, R218 ;  /* 0x00000000da0872ca */ /* 0x000fe200000e0000 */
[----:B------:R-:W-:Y:S01]  /*107c0*/  ULDC.64 UR6, c[0x0][0xbe0] ;  /* 0x0002f80000067ab9 */ /* 0x000fe20000000a00 */
[----:B------:R-:W-:Y:S01]  /*107d0*/  R2UR UR4, R216 ;  /* 0x00000000d80472ca */ /* 0x000fe200000e0000 */
[----:B------:R-:W-:Y:S01]  /*107e0*/  UISETP.NE.U32.AND UP0, UPT, UR6, URZ, UPT ;  /* 0x0000003f0600728c */ /* 0x000fe2000bf05070 */
[----:B------:R-:W-:-:S03]  /*107f0*/  ULDC.64 UR12, c[0x0][0x208] ;  /* 0x00008200000c7ab9 */ /* 0x000fc60000000a00 */
[----:B------:R-:W-:-:S06]  /*10800*/  UISETP.NE.AND.EX UP1, UPT, UR7, URZ, UPT, UP0 ;  /* 0x0000003f0700728c */ /* 0x000fcc000bf25300 */
[----:B------:R-:W-:Y:S02]  /*10810*/  PLOP3.LUT P2, PT, PT, PT, UP1, 0x80, 0x0 ;  /* 0x000000000000781c */ /* 0x000fe40003f4f018 */
[----:B------:R-:W-:Y:S02]  /*10820*/  USHF.L.U64.HI UR10, UR4, 0x2, UR8 ;  /* 0x00000002040a7899 */ /* 0x000fe40008010208 */
[----:B------:R-:W-:Y:S01]  /*10830*/  USHF.L.U32 UR4, UR4, 0x2, URZ ;  /* 0x0000000204047899 */ /* 0x000fe2000800063f */
[----:B------:R-:W-:-:S03]  /*10840*/  ULDC.64 UR8, c[0x0][0xbd8] ;  /* 0x0002f60000087ab9 */ /* 0x000fc60000000a00 */
[----:B------:R-:W-:Y:S02]  /*10850*/  @UP1 UIADD3 UR6, UP2, UR4, UR6, URZ ;  /* 0x0000000604061290 */ /* 0x000fe4000ff5e03f */
[----:B------:R-:W-:Y:S02]  /*10860*/  UISETP.NE.U32.AND UP0, UPT, UR8, URZ, UPT ;  /* 0x0000003f0800728c */ /* 0x000fe4000bf05070 */
[----:B------:R-:W-:Y:S02]  /*10870*/  @UP1 UIADD3.X UR7, UR10, UR7, URZ, UP2, !UPT ;  /* 0x000000070a071290 */ /* 0x000fe400097fe43f */
[----:B------:R-:W-:Y:S01]  /*10880*/  IMAD.U32 R4, RZ, RZ, UR6 ;  /* 0x00000006ff047e24 */ /* 0x000fe2000f8e00ff */
[----:B------:R-:W-:Y:S02]  /*10890*/  UISETP.NE.AND.EX UP0, UPT, UR9, URZ, UPT, UP0 ;  /* 0x0000003f0900728c */ /* 0x000fe4000bf05300 */
[----:B------:R-:W-:Y:S01]  /*108a0*/  UIADD3 UR4, UP1, UR4, UR8, URZ ;  /* 0x0000000804047290 */ /* 0x000fe2000ff3e03f */
[----:B------:R-:W-:-:S03]  /*108b0*/  IMAD.U32 R5, RZ, RZ, UR7 ;  /* 0x00000007ff057e24 */ /* 0x000fc6000f8e00ff */
[----:B------:R-:W-:Y:S01]  /*108c0*/  PLOP3.LUT P1, PT, PT, PT, UP0, 0x80, 0x0 ;  /* 0x000000000000781c */ /* 0x000fe20003f2f008 */
[----:B------:R-:W-:Y:S01]  /*108d0*/  UIADD3.X UR6, UR10, UR9, URZ, UP1, !UPT ;  /* 0x000000090a067290 */ /* 0x000fe20008ffe43f */
[----:B------:R-:W2:Y:S01]  /*108e0*/  @P2 LDG.E R4, desc[UR12][R4.64] ;  /* 0x0000000c04042981 */ /* 0x000ea2000c1e1900 */
[----:B------:R-:W-:Y:S02]  /*108f0*/  IMAD.MOV.U32 R9, RZ, RZ, RZ ;  /* 0x000000ffff097224 */ /* 0x000fe400078e00ff */
[----:B------:R-:W-:Y:S02]  /*10900*/  IMAD.U32 R2, RZ, RZ, UR4 ;  /* 0x00000004ff027e24 */ /* 0x000fe4000f8e00ff */
[----:B------:R-:W-:Y:S01]  /*10910*/  IMAD.U32 R3, RZ, RZ, UR6 ;  /* 0x00000006ff037e24 */ /* 0x000fe2000f8e00ff */
[----:B------:R-:W-:Y:S01]  /*10920*/  ULDC UR4, c[0x0][0xa88] ;  /* 0x0002a20000047ab9 */ /* 0x000fe20000000800 */
[----:B------:R-:W-:-:S04]  /*10930*/  ISETP.GT.AND P0, PT, R225, 0x7f, PT ;  /* 0x0000007fe100780c */ /* 0x000fc80003f04270 */
[----:B------:R0:W5:Y:S01]  /*10940*/  @P1 LDG.E R9, desc[UR12][R2.64] ;  /* 0x0000000c02091981 */ /* 0x000162000c1e1900 */
[----:B--2---:R-:W-:Y:S01]  /*10950*/  @P2 R2UR UR4, R4 ;  /* 0x00000000040422ca */ /* 0x004fe200000e0000 */
[----:B0-----:R-:W-:-:S14]  /*10960*/  @P2 BRA `(.L_x_2125) ;  /* 0x00000000001c2947 */ /* 0x001fdc0003800000 */
[----:B------:R-:W-:Y:S05]  /*10970*/  @!P1 BRA `(.L_x_2125) ;  /* 0x0000000000189947 */ /* 0x000fea0003800000 */
[----:B------:R-:W-:Y:S02]  /*10980*/  ULDC.64 UR6, c[0x0][0x208] ;  /* 0x0000820000067ab9 */ /* 0x000fe40000000a00 */
[----:B------:R-:W2:Y:S04]  /*10990*/  LDG.E R4, desc[UR6][R2.64] ;  /* 0x0000000602047981 */ /* 0x000ea8000c1e1900 */
[----:B------:R-:W3:Y:S01]  /*109a0*/  LDG.E R0, desc[UR6][R2.64+0x4] ;  /* 0x0000040602007981 */ /* 0x000ee2000c1e1900 */
[----:B--2---:R-:W-:Y:S02]  /*109b0*/  R2UR UR6, R4 ;  /* 0x00000000040672ca */ /* 0x004fe400000e0000 */
[----:B---3--:R-:W-:-:S13]  /*109c0*/  R2UR UR4, R0 ;  /* 0x00000000000472ca */ /* 0x008fda00000e0000 */
[----:B------:R-:W-:-:S12]  /*109d0*/  UIADD3 UR4, -UR6, UR4, URZ ;  /* 0x0000000406047290 */ /* 0x000fd8000fffe13f */
.L_x_2125:
        /* <DEDUP_REMOVED lines=10> */
[----:B------:R-:W0:Y:S01]  /*10a80*/  S2R R2, SR_TID.X ;  /* 0x0000000000027919 */ /* 0x000e220000002100 */
[----:B------:R-:W-:-:S13]  /*10a90*/  R2UR UR6, R219 ;  /* 0x00000000db0672ca */ /* 0x000fda00000e0000 */
[----:B------:R-:W-:-:S05]  /*10aa0*/  MOV R0, UR6 ;  /* 0x0000000600007c02 */ /* 0x000fca0008000f00 */
[----:B0-----:R-:W-:-:S04]  /*10ab0*/  IMAD R0, R0, 0x80, R2 ;  /* 0x0000008000007824 */ /* 0x001fc800078e0202 */
[----:B------:R-:W-:-:S05]  /*10ac0*/  VIADD R0, R0, 0xffffff80 ;  /* 0xffffff8000007836 */ /* 0x000fca0000000000 */
[----:B------:R-:W-:-:S13]  /*10ad0*/  ISETP.GE.AND P0, PT, R0, UR4, PT ;  /* 0x0000000400007c0c */ /* 0x000fda000bf06270 */
[----:B------:R-:W-:Y:S05]  /*10ae0*/  @P0 BRA `(.L_x_2127) ;  /* 0x0000000000540947 */ /* 0x000fea0003800000 */
[----:B------:R-:W-:Y:S01]  /*10af0*/  R2UR UR7, R217 ;  /* 0x00000000d90772ca */ /* 0x000fe200000e0000 */
[----:B------:R-:W-:Y:S01]  /*10b00*/  ULDC.64 UR12, c[0x0][0xb70] ;  /* 0x0002dc00000c7ab9 */ /* 0x000fe20000000a00 */
[C---:B------:R-:W-:Y:S01]  /*10b10*/  IADD3 R2, P0, R0.reuse, R9, RZ ;  /* 0x0000000900027210 */ /* 0x040fe20007f1e0ff */
        /* <DEDUP_REMOVED lines=18> */
.L_x_2127:
[----:B------:R-:W-:Y:S05]  /*10c40*/  BSYNC B1 ;  /* 0x0000000000017941 */ /* 0x000fea0003800000 */
.L_x_2126:
[----:B------:R-:W-:Y:S01]  /*10c50*/  R2UR UR11, R219 ;  /* 0x00000000db0b72ca */ /* 0x000fe200000e0000 */
[----:B------:R-:W-:Y:S01]  /*10c60*/  ULDC.64 UR6, c[0x0][0xaa0] ;  /* 0x0002a80000067ab9 */ /* 0x000fe20000000a00 */
[----:B------:R-:W-:Y:S01]  /*10c70*/  R2UR UR14, R217 ;  /* 0x00000000d90e72ca */ /* 0x000fe200000e0000 */
[----:B------:R-:W-:Y:S01]  /*10c80*/  IMAD.MOV.U32 R2, RZ, RZ, R18 ;  /* 0x000000ffff027224 */ /* 0x000fe200078e0012 */
[----:B0-----:R-:W-:Y:S01]  /*10c90*/  MOV R3, R11 ;  /* 0x0000000b00037202 */ /* 0x001fe20000000f00 */
[----:B------:R-:W-:Y:S01]  /*10ca0*/  IMAD R0, R6, UR6, RZ ;  /* 0x0000000606007c24 */ /* 0x000fe2000f8e02ff */
[----:B------:R-:W-:Y:S01]  /*10cb0*/  ULDC.64 UR12, c[0x0][0xae0] ;  /* 0x0002b800000c7ab9 */ /* 0x000fe20000000a00 */
[C---:B------:R-:W-:Y:S01]  /*10cc0*/  VIADD R4, R212.reuse, 0x40 ;  /* 0x00000040d4047836 */ /* 0x040fe20000000000 */
[----:B------:R-:W-:Y:S01]  /*10cd0*/  BSSY B1, `(.L_x_2128) ;  /* 0x0000031000017945 */ /* 0x000fe20003800000 */
[----:B------:R-:W-:Y:S01]  /*10ce0*/  IMAD.WIDE.U32 R2, R9, UR6, R2 ;  /* 0x0000000609027c25 */ /* 0x000fe2000f8e0002 */
[----:B------:R-:W-:Y:S01]  /*10cf0*/  UIMAD UR6, UR8, UR12, URZ ;  /* 0x0000000c080672a4 */ /* 0x000fe2000f8e023f */
[----:B------:R-:W-:-:S02]  /*10d00*/  IADD3 R6, R212, 0x60, RZ ;  /* 0x00000060d4067810 */ /* 0x000fc40007ffe0ff */
[----:B------:R-:W-:Y:S01]  /*10d10*/  IMAD R9, R9, UR7, R0 ;  /* 0x0000000709097c24 */ /* 0x000fe2000f8e0200 */
[----:B------:R-:W-:Y:S01]  /*10d20*/  UIMAD UR7, UR11, -0x80, UR4 ;  /* 0xffffff800b0778a4 */ /* 0x000fe2000f8e0204 */
[----:B------:R-:W-:Y:S01]  /*10d30*/  IMAD.U32 R5, RZ, RZ, UR12 ;  /* 0x0000000cff057e24 */ /* 0x000fe2000f8e00ff */
[----:B------:R-:W-:Y:S01]  /*10d40*/  UIMAD UR6, UR14, UR13, UR6 ;  /* 0x0000000d0e0672a4 */ /* 0x000fe2000f8e0206 */
[----:B------:R-:W-:Y:S01]  /*10d50*/  IMAD.IADD R3, R3, 0x1, R9 ;  /* 0x0000000103037824 */ /* 0x000fe200078e0209 */
[----:B------:R-:W-:Y:S01]  /*10d60*/  SHF.R.S32.HI R9, RZ, 0x1f, R212 ;  /* 0x0000001fff097819 */ /* 0x000fe200000114d4 */
[----:B------:R-:W-:Y:S01]  /*10d70*/  ULDC.64 UR12, c[0x0][0xae8] ;  /* 0x0002ba00000c7ab9 */ /* 0x000fe20000000a00 */
[----:B------:R-:W-:Y:S01]  /*10d80*/  ISETP.GE.AND P2, PT, R212, UR7, PT ;  /* 0x00000007d4007c0c */ /* 0x000fe2000bf46270 */
[----:B------:R-:W-:Y:S01]  /*10d90*/  IMAD.WIDE.U32 R2, R5, UR14, R2 ;  /* 0x0000000e05027c25 */ /* 0x000fe2000f8e0002 */
[----:B------:R-:W-:Y:S01]  /*10da0*/  UIMAD UR4, UR10, UR12, URZ ;  /* 0x0000000c0a0472a4 */ /* 0x000fe2000f8e023f */
[----:B------:R-:W-:-:S02]  /*10db0*/  ISETP.GE.AND P0, PT, R4, UR7, PT ;  /* 0x0000000704007c0c */ /* 0x000fc4000bf06270 */
[----:B------:R-:W-:Y:S01]  /*10dc0*/  VIADD R3, R3, UR6 ;  /* 0x0000000603037c36 */ /* 0x000fe20008000000 */
[----:B------:R-:W-:Y:S01]  /*10dd0*/  UIMAD UR4, UR9, UR13, UR4 ;  /* 0x0000000d090472a4 */ /* 0x000fe2000f8e0204 */
[----:B------:R-:W-:Y:S02]  /*10de0*/  IMAD.U32 R5, RZ, RZ, UR12 ;  /* 0x0000000cff057e24 */ /* 0x000fe4000f8e00ff */
[----:B------:R-:W-:Y:S02]  /*10df0*/  VIADD R0, R212, 0x20 ;  /* 0x00000020d4007836 */ /* 0x000fe40000000000 */
[----:B------:R-:W-:-:S03]  /*10e00*/  IMAD.WIDE.U32 R4, R5, UR9, R2 ;  /* 0x0000000905047c25 */ /* 0x000fc6000f8e0002 */
[----:B------:R-:W-:Y:S01]  /*10e10*/  ISETP.GE.AND P1, PT, R0, UR7, PT ;  /* 0x0000000700007c0c */ /* 0x000fe2000bf26270 */
[----:B------:R-:W-:Y:S02]  /*10e20*/  IMAD.U32 R11, RZ, RZ, UR11 ;  /* 0x0000000bff0b7e24 */ /* 0x000fe4000f8e00ff */
[----:B------:R-:W-:Y:S02]  /*10e30*/  IMAD.MOV.U32 R8, RZ, RZ, R212 ;  /* 0x000000ffff087224 */ /* 0x000fe400078e00d4 */
[----:B------:R-:W-:Y:S02]  /*10e40*/  VIADD R13, R5, UR4 ;  /* 0x00000004050d7c36 */ /* 0x000fe40008000000 */
        /* <DEDUP_REMOVED lines=10> */
[C---:B------:R-:W-:Y:S01]  /*10ef0*/  VIADD R0, R18.reuse, 0xc0 ;  /* 0x000000c012007836 */ /* 0x040fe20000000000 */
[----:B------:R-:W-:Y:S01]  /*10f00*/  ISETP.GE.AND P3, PT, R18, UR4, PT ;  /* 0x0000000412007c0c */ /* 0x000fe2000bf66270 */
[----:B------:R-:W-:Y:S01]  /*10f10*/  IMAD.MOV.U32 R2, RZ, RZ, R4 ;  /* 0x000000ffff027224 */ /* 0x000fe200078e0004 */
[----:B------:R-:W-:Y:S01]  /*10f20*/  ULDC.64 UR10, c[0x0][0x208] ;  /* 0x00008200000a7ab9 */ /* 0x000fe20000000a00 */
[----:B------:R-:W-:Y:S01]  /*10f30*/  IMAD R11, R8, UR9, R11 ;  /* 0x00000009080b7c24 */ /* 0x000fe2000f8e020b */
[----:B------:R-:W-:Y:S01]  /*10f40*/  ISETP.GE.AND P6, PT, R0, UR4, PT ;  /* 0x0000000400007c0c */ /* 0x000fe2000bfc6270 */
        /* <DEDUP_REMOVED lines=9> */
.L_x_2129:
[----:B------:R-:W-:Y:S05]  /*10fe0*/  BSYNC B1 ;  /* 0x0000000000017941 */ /* 0x000fea0003800000 */
.L_x_2128:
[----:B------:R-:W-:Y:S01]  /*10ff0*/  BSSY B1, `(.L_x_2130) ;  /* 0x000001c000017945 */ /* 0x000fe20003800000 */
[----:B------:R-:W-:-:S03]  /*11000*/  ISETP.GE.AND P2, PT, R6, UR7, PT ;  /* 0x0000000706007c0c */ /* 0x000fc6000bf46270 */
[----:B------:R-:W-:Y:S10]  /*11010*/  @P1 BRA `(.L_x_2131) ;  /* 0x0000000000641947 */ /* 0x000ff40003800000 */
[----:B0-----:R-:W-:Y:S01]  /*11020*/  IADD3 R11, P1, R8, 0x20, RZ ;  /* 0x00000020080b7810 */ /* 0x001fe20007f3e0ff */
        /* <DEDUP_REMOVED lines=24> */
.L_x_2131:
[----:B------:R-:W-:Y:S05]  /*111b0*/  BSYNC B1 ;  /* 0x0000000000017941 */ /* 0x000fea0003800000 */
.L_x_2130:
        /* <DEDUP_REMOVED lines=12> */
[----:B------:R-:W-:Y:S01]  /*11280*/  IADD3 R6, R18, 0xc0, RZ ;  /* 0x000000c012067810 */ /* 0x000fe20007ffe0ff */
[----:B------:R-:W-:Y:S01]  /*11290*/  IMAD R0, R0, UR8, RZ ;  /* 0x0000000800007c24 */ /* 0x000fe2000f8e02ff */
[----:B------:R-:W-:Y:S01]  /*112a0*/  ISETP.GE.AND P1, PT, R18, UR4, PT ;  /* 0x0000000412007c0c */ /* 0x000fe2000bf26270 */
[----:B------:R-:W-:Y:S01]  /*112b0*/  IMAD.WIDE.U32 R2, R11, UR8, R2 ;  /* 0x000000080b027c25 */ /* 0x000fe2000f8e0002 */
[----:B------:R-:W-:Y:S01]  /*112c0*/  ISETP.GE.AND P5, PT, R6, UR4, PT ;  /* 0x0000000406007c0c */ /* 0x000fe2000bfa6270 */
[----:B------:R-:W-:-:S02]  /*112d0*/  ULDC.64 UR10, c[0x0][0x208] ;  /* 0x00008200000a7ab9 */ /* 0x000fc40000000a00 */
        /* <DEDUP_REMOVED lines=9> */
.L_x_2133:
[----:B------:R-:W-:Y:S05]  /*11370*/  BSYNC B1 ;  /* 0x0000000000017941 */ /* 0x000fea0003800000 */
.L_x_2132:
[----:B------:R-:W-:Y:S05]  /*11380*/  @P2 BRA `(.L_x_2124) ;  /* 0x0000000000642947 */ /* 0x000fea0003800000 */
[----:B------:R-:W-:Y:S01]  /*11390*/  IADD3 R5, P0, R8, 0x60, RZ ;  /* 0x0000006008057810 */ /* 0x000fe20007f1e0ff */
[C---:B------:R-:W-:Y:S01]  /*113a0*/  VIADD R0, R18.reuse, 0x40 ;  /* 0x0000004012007836 */ /* 0x040fe20000000000 */
[----:B------:R-:W-:Y:S01]  /*113b0*/  ULDC UR4, c[0x0][0xa8c] ;  /* 0x0002a30000047ab9 */ /* 0x000fe20000000800 */
[----:B------:R-:W-:Y:S01]  /*113c0*/  ULDC.64 UR6, c[0x0][0xad8] ;  /* 0x0002b60000067ab9 */ /* 0x000fe20000000a00 */
[----:B------:R-:W-:Y:S01]  /*113d0*/  IMAD.MOV.U32 R2, RZ, RZ, R4 ;  /* 0x000000ffff027224 */ /* 0x000fe200078e0004 */
[----:B------:R-:W-:Y:S01]  /*113e0*/  ISETP.GE.AND P1, PT, R18, UR4, PT ;  /* 0x0000000412007c0c */ /* 0x000fe2000bf26270 */
[----:B------:R-:W-:Y:S01]  /*113f0*/  IMAD.X R8, RZ, RZ, R9, P0 ;  /* 0x000000ffff087224 */ /* 0x000fe200000e0609 */
[----:B------:R-:W-:Y:S01]  /*11400*/  ISETP.GE.AND P2, PT, R0, UR4, PT ;  /* 0x0000000400007c0c */ /* 0x000fe2000bf46270 */
[----:B------:R-:W-:Y:S01]  /*11410*/  IMAD.MOV.U32 R3, RZ, RZ, R13 ;  /* 0x000000ffff037224 */ /* 0x000fe200078e000d */
[C---:B------:R-:W-:Y:S01]  /*11420*/  IADD3 R0, R18.reuse, 0xc0, RZ ;  /* 0x000000c012007810 */ /* 0x040fe20007ffe0ff */
[----:B------:R-:W-:Y:S01]  /*11430*/  VIADD R4, R18, 0x80 ;  /* 0x0000008012047836 */ /* 0x000fe20000000000 */
[----:B------:R-:W-:Y:S01]  /*11440*/  ULDC.64 UR8, c[0x0][0x208] ;  /* 0x0000820000087ab9 */ /* 0x000fe20000000a00 */
[----:B------:R-:W-:Y:S01]  /*11450*/  IMAD R8, R8, UR6, RZ ;  /* 0x0000000608087c24 */ /* 0x000fe2000f8e02ff */
[----:B------:R-:W-:Y:S01]  /*11460*/  ISETP.GE.AND P4, PT, R0, UR4, PT ;  /* 0x0000000400007c0c */ /* 0x000fe2000bf86270 */
[----:B------:R-:W-:Y:S01]  /*11470*/  IMAD.WIDE.U32 R2, R5, UR6, R2 ;  /* 0x0000000605027c25 */ /* 0x000fe2000f8e0002 */
[----:B------:R-:W-:-:S03]  /*11480*/  ISETP.GE.AND P3, PT, R4, UR4, PT ;  /* 0x0000000404007c0c */ /* 0x000fc6000bf66270 */
        /* <DEDUP_REMOVED lines=9> */
.L_x_2124:
[----:B------:R-:W-:Y:S05]  /*11520*/  BSYNC B0 ;  /* 0x0000000000007941 */ /* 0x000fea0003800000 */
.L_x_2115:
[----:B------:R-:W-:Y:S02]  /*11530*/  ULDC UR4, c[0x0][0xc14] ;  /* 0x0003050000047ab9 */ /* 0x000fe40000000800 */
[----:B------:R-:W-:-:S13]  /*11540*/  ISETP.GE.AND P0, PT, R7, UR4, PT ;  /* 0x0000000407007c0c */ /* 0x000fda000bf06270 */
[----:B------:R-:W-:Y:S05]  /*11550*/  @!P0 BRA `(.L_x_2134) ;  /* 0xfffffef8001c8947 */ /* 0x000fea000383ffff */
[----:B------:R-:W-:Y:S05]  /*11560*/  EXIT ;  /* 0x000000000000794d */ /* 0x000fea0003800000 */
.L_x_2079:
        /* <DEDUP_REMOVED lines=40> */
[----:B------:R-:W-:Y:S01]  /*117f0*/  MOV R6, RZ ;  /* 0x000000ff00067202 */ /* 0x000fe20000000f00 */
        /* <DEDUP_REMOVED lines=21> */
.L_x_2139:
        /* <DEDUP_REMOVED lines=16> */
.L_x_2138:
[----:B------:R-:W-:Y:S05]  /*11a50*/  BSYNC B0 ;  /* 0x0000000000007941 */ /* 0x000fea0003800000 */
.L_x_2137:
        /* <DEDUP_REMOVED lines=25> */
.L_x_2135:
        /* <DEDUP_REMOVED lines=21> */
.L_x_2140:
[----:B-1----:R-:W-:Y:S01]  /*11d40*/  IADD3 R2, RZ, -R3, RZ ;  /* 0x80000003ff027210 */ /* 0x002fe20007ffe0ff */
[----:B---3--:R-:W-:Y:S01]  /*11d50*/  IMAD R16, R16, UR4, R7 ;  /* 0x0000000410107c24 */ /* 0x008fe2000f8e0207 */
[----:B--2---:R-:W-:-:S03]  /*11d60*/  IABS R4, R6 ;  /* 0x0000000600047213 */ /* 0x004fc60000000000 */
        /* <DEDUP_REMOVED lines=18> */
[----:B------:R-:W-:Y:S01]  /*11e90*/  IMAD R4, R8, R9, RZ ;  /* 0x0000000908047224 */ /* 0x000fe200078e02ff */
[----:B------:R-:W-:-:S03]  /*11ea0*/  IADD3 R9, -R9, RZ, RZ ;  /* 0x000000ff09097210 */ /* 0x000fc60007ffe1ff */
        /* <DEDUP_REMOVED lines=27> */
[----:B------:R-:W-:Y:S02]  /*12060*/  @!P0 LOP3.LUT R3, RZ, R8, RZ, 0x33, !PT ;  /* 0x00000008ff038212 */ /* 0x000fe400078e33ff */
[----:B------:R-:W-:Y:S02]  /*12070*/  IADD3 R8, -R8, RZ, RZ ;  /* 0x000000ff08087210 */ /* 0x000fe40007ffe1ff */
[----:B------:R-:W-:-:S03]  /*12080*/  LOP3.LUT R2, RZ, R3, RZ, 0x33, !PT ;  /* 0x00000003ff027212 */ /* 0x000fc600078e33ff */
[----:B------:R-:W-:Y:S02]  /*12090*/  IMAD R18, R3, R8, R4 ;  /* 0x0000000803127224 */ /* 0x000fe400078e0204 */
[----:B------:R-:W-:Y:S01]  /*120a0*/  IMAD.IADD R17, R17, 0x1, R2 ;  /* 0x0000000111117824 */ /* 0x000fe200078e0202 */
[----:B------:R-:W-:Y:S06]  /*120b0*/  BRA `(.L_x_2141) ;  /* 0x00000000000c7947 */ /* 0x000fec0003800000 */
.L_x_2136:
[----:B------:R-:W-:Y:S02]  /*120c0*/  IMAD.MOV.U32 R17, RZ, RZ, RZ ;  /* 0x000000ffff117224 */ /* 0x000fe400078e00ff */
[----:B------:R-:W-:Y:S02]  /*120d0*/  IMAD.U32 R16, RZ, RZ, UR6 ;  /* 0x00000006ff107e24 */ /* 0x000fe4000f8e00ff */
[----:B------:R-:W-:-:S07]  /*120e0*/  IMAD.MOV.U32 R18, RZ, RZ, RZ ;  /* 0x000000ffff127224 */ /* 0x000fce00078e00ff */
.L_x_2141:
[----:B------:R-:W1:Y:S01]  /*120f0*/  S2R R2, SR_TID.X ;  /* 0x0000000000027919 */ /* 0x000e620000002100 */
[----:B------:R-:W-:Y:S01]  /*12100*/  STL [R1+0x20], RZ ;  /* 0x000020ff01007387 */ /* 0x000fe20000100800 */
        /* <DEDUP_REMOVED lines=10> */
[----:B------:R1:W-:Y:S03]  /*121b0*/  STL [R1], RZ ;  /* 0x000000ff01007387 */ /* 0x0003e60000100800 */
[----:B------:R-:W-:Y:S05]  /*121c0*/  @P0 BRA `(.L_x_2142) ;  /* 0x0000004400dc0947 */ /* 0x000fea0003800000 */
[----:B-1----:R-:W-:Y:S01]  /*121d0*/  IMAD.MOV.U32 R0, RZ, RZ, 0x1 ;  /* 0x00000001ff007424 */ /* 0x002fe200078e00ff */
[----:B------:R1:W-:Y:S01]  /*121e0*/  STL [R1], RZ ;  /* 0x000000ff01007387 */ /* 0x0003e20000100800 */
[----:B------:R-:W-:Y:S01]  /*121f0*/  ULDC UR38, c[0x0][0xc] ;  /* 0x0000030000267ab9 */ /* 0x000fe20000000800 */
[----:B------:R-:W-:Y:S02]  /*12200*/  ULDC.64 UR36, c[0x0][0x198] ;  /* 0x0000660000247ab9 */ /* 0x000fe40000000a00 */
[----:B------:R1:W-:Y:S04]  /*12210*/  STL [R1+0x8], R0 ;  /* 0x0000080001007387 */ /* 0x0003e80000100800 */
[----:B------:R1:W-:Y:S02]  /*12220*/  STL [R1+0x20], RZ ;  /* 0x000020ff01007387 */ /* 0x0003e40000100800 */
.L_x_2210:
[----:B--2---:R-:W2:Y:S01]  /*12230*/  LDC.64 R2, c[0x0][0xc60] ;  /* 0x00031800ff027b82 */ /* 0x004ea20000000a00 */
[----:B------:R-:W-:Y:S01]  /*12240*/  ULDC.64 UR4, c[0x0][0x208] ;  /* 0x0000820000047ab9 */ /* 0x000fe20000000a00 */
[----:B--2---:R-:W-:-:S05]  /*12250*/  IMAD.WIDE R2, R19, 0x4, R2 ;  /* 0x0000000413027825 */ /* 0x004fca00078e0202 */
[----:B------:R-:W2:Y:S01]  /*12260*/  LDG.E R5, desc[UR4][R2.64] ;  /* 0x0000000402057981 */ /* 0x000ea2000c1e1900 */
[----:B------:R-:W-:Y:S05]  /*12270*/  YIELD ;  /* 0x0000000000007946 */ /* 0x000fea0003800000 */
[----:B------:R-:W-:Y:S01]  /*12280*/  ULDC.64 UR4, c[0x0][0xa28] ;  /* 0x00028a0000047ab9 */ /* 0x000fe20000000a00 */
[----:B-1----:R-:W-:Y:S01]  /*12290*/  IMAD.MOV.U32 R0, RZ, RZ, RZ ;  /* 0x000000ffff007224 */ /* 0x002fe200078e00ff */
[----:B------:R-:W-:Y:S01]  /*122a0*/  ISETP.NE.U32.AND P0, PT, RZ, UR4, PT ;  /* 0x00000004ff007c0c */ /* 0x000fe2000bf05070 */
[----:B------:R-:W-:Y:S01]  /*122b0*/  ULDC.64 UR8, c[0x0][0x208] ;  /* 0x0000820000087ab9 */ /* 0x000fe20000000a00 */
[----:B------:R-:W-:Y:S01]  /*122c0*/  MOV R6, RZ ;  /* 0x000000ff00067202 */ /* 0x000fe20000000f00 */
[----:B------:R-:W-:Y:S01]  /*122d0*/  ULDC.64 UR6, c[0x0][0xa08] ;  /* 0x0002820000067ab9 */ /* 0x000fe20000000a00 */
[----:B------:R-:W-:-:S02]  /*122e0*/  ISETP.NE.AND.EX P0, PT, RZ, UR5, PT, P0 ;  /* 0x00000005ff007c0c */ /* 0x000fc4000bf05300 */
[----:B--2---:R-:W-:Y:S01]  /*122f0*/  SHF.R.S32.HI R4, RZ, 0x1f, R5 ;  /* 0x0000001fff047819 */ /* 0x004fe20000011405 */
[----:B------:R-:W-:-:S10]  /*12300*/  IMAD.SHL.U32 R11, R5, 0x4, RZ ;  /* 0x00000004050b7824 */ /* 0x000fd400078e00ff */
[C---:B------:R-:W-:Y:S01]  /*12310*/  @P0 LEA R2, P1, R5.reuse, UR4, 0x2 ;  /* 0x0000000405020c11 */ /* 0x040fe2000f8210ff */
[----:B------:R1:W-:Y:S03]  /*12320*/  STL [R1+0x10], R5 ;  /* 0x0000100501007387 */ /* 0x0003e60000100800 */
[C-C-:B------:R-:W-:Y:S01]  /*12330*/  @P0 LEA.HI.X R3, R5.reuse, UR5, R4.reuse, 0x2, P1 ;  /* 0x0000000505030c11 */ /* 0x140fe200088f1404 */
[----:B------:R-:W-:Y:S02]  /*12340*/  ULDC.64 UR4, c[0x0][0xa18] ;  /* 0x0002860000047ab9 */ /* 0x000fe40000000a00 */
[----:B------:R-:W-:Y:S02]  /*12350*/  ISETP.NE.U32.AND P1, PT, RZ, UR4, PT ;  /* 0x00000004ff007c0c */ /* 0x000fe4000bf25070 */
[----:B------:R2:W5:Y:S01]  /*12360*/  @P0 LDG.E R0, desc[UR8][R2.64] ;  /* 0x0000000802000981 */ /* 0x000562000c1e1900 */
[----:B------:R-:W-:-:S02]  /*12370*/  SHF.L.U64.HI R10, R5, 0x2, R4 ;  /* 0x00000002050a7819 */ /* 0x000fc40000010204 */
[----:B------:R-:W-:Y:S01]  /*12380*/  ISETP.NE.AND.EX P1, PT, RZ, UR5, PT, P1 ;  /* 0x00000005ff007c0c */ /* 0x000fe2000bf25310 */
[----:B------:R-:W-:Y:S04]  /*12390*/  STL [R1+0x18], R11 ;  /* 0x0000180b01007387 */ /* 0x000fe80000100800 */
[----:B------:R-:W-:Y:S08]  /*123a0*/  STL [R1+0x1c], R10 ;  /* 0x00001c0a01007387 */ /* 0x000ff00000100800 */
[----:B------:R-:W-:-:S04]  /*123b0*/  @P1 IADD3 R8, P0, R11, UR4, RZ ;  /* 0x000000040b081c10 */ /* 0x000fc8000ff1e0ff */
[C---:B------:R-:W-:Y:S01]  /*123c0*/  @P1 IADD3.X R9, R10.reuse, UR5, RZ, P0, !PT ;  /* 0x000000050a091c10 */ /* 0x040fe200087fe4ff */
[----:B------:R-:W-:Y:S02]  /*123d0*/  ULDC.64 UR4, c[0x0][0xa00] ;  /* 0x0002800000047ab9 */ /* 0x000fe40000000a00 */
[----:B------:R-:W-:Y:S02]  /*123e0*/  ISETP.NE.U32.AND P2, PT, RZ, UR4, PT ;  /* 0x00000004ff007c0c */ /* 0x000fe4000bf45070 */
[C---:B--2---:R-:W-:Y:S02]  /*123f0*/  IADD3 R2, P0, R11.reuse, UR4, RZ ;  /* 0x000000040b027c10 */ /* 0x044fe4000ff1e0ff */
[----:B------:R-:W-:Y:S02]  /*12400*/  ISETP.NE.AND.EX P2, PT, RZ, UR5, PT, P2 ;  /* 0x00000005ff007c0c */ /* 0x000fe4000bf45320 */
[----:B------:R-:W-:Y:S01]  /*12410*/  IADD3.X R3, R10, UR5, RZ, P0, !PT ;  /* 0x000000050a037c10 */ /* 0x000fe200087fe4ff */
[----:B------:R-:W-:Y:S01]  /*12420*/  ULDC UR4, c[0x0][0x288] ;  /* 0x0000a20000047ab9 */ /* 0x000fe20000000800 */
[----:B------:R-:W-:-:S04]  /*12430*/  IADD3 R4, P0, R11, UR6, RZ ;  /* 0x000000060b047c10 */ /* 0x000fc8000ff1e0ff */
[----:B-1----:R-:W-:-:S05]  /*12440*/  IADD3.X R5, R10, UR7, RZ, P0, !PT ;  /* 0x000000070a057c10 */ /* 0x002fca00087fe4ff */
[----:B------:R-:W2:Y:S01]  /*12450*/  @P2 LDG.E R6, desc[UR8][R2.64] ;  /* 0x0000000802062981 */ /* 0x000ea2000c1e1900 */
[----:B------:R-:W-:-:S04]  /*12460*/  ISETP.NE.U32.AND P0, PT, RZ, UR6, PT ;  /* 0x00000006ff007c0c */ /* 0x000fc8000bf05070 */
[----:B------:R-:W-:Y:S01]  /*12470*/  ISETP.NE.AND.EX P0, PT, RZ, UR7, PT, P0 ;  /* 0x00000007ff007c0c */ /* 0x000fe2000bf05300 */
[----:B--2---:R1:W-:Y:S02]  /*12480*/  STL [R1+0x24], R6 ;  /* 0x0000240601007387 */ /* 0x0043e40000100800 */
[----:B-1----:R-:W-:Y:S01]  /*12490*/  IMAD.U32 R6, RZ, RZ, UR4 ;  /* 0x00000004ff067e24 */ /* 0x002fe2000f8e00ff */
[----:B------:R-:W-:Y:S02]  /*124a0*/  ULDC.64 UR4, c[0x0][0x3f8] ;  /* 0x0000fe0000047ab9 */ /* 0x000fe40000000a00 */
[----:B------:R-:W-:-:S03]  /*124b0*/  UISETP.NE.U32.AND UP0, UPT, UR4, URZ, UPT ;  /* 0x0000003f0400728c */ /* 0x000fc6000bf05070 */
[----:B------:R-:W-:Y:S01]  /*124c0*/  ULDC UR4, c[0x0][0x404] ;  /* 0x0001010000047ab9 */ /* 0x000fe20000000800 */
[----:B------:R-:W-:Y:S01]  /*124d0*/  UISETP.NE.AND.EX UP0, UPT, UR5, URZ, UPT, UP0 ;  /* 0x0000003f0500728c */ /* 0x000fe2000bf05300 */
[----:B------:R1:W5:Y:S02]  /*124e0*/  @P1 LDG.E R6, desc[UR8][R8.64] ;  /* 0x0000000808061981 */ /* 0x000364000c1e1900 */
[----:B------:R-:W-:Y:S01]  /*124f0*/  ULDC UR5, c[0x0][0x2e0] ;  /* 0x0000b80000057ab9 */ /* 0x000fe20000000800 */
[----:B------:R-:W-:-:S04]  /*12500*/  USEL UR4, UR4, 0x1, UP0 ;  /* 0x0000000104047887 */ /* 0x000fc80008000000 */
[----:B------:R-:W-:-:S06]  /*12510*/  UIMAD UR4, UR4, UR5, URZ ;  /* 0x00000005040472a4 */ /* 0x000fcc000f8e023f */
[----:B------:R-:W-:Y:S01]  /*12520*/  IMAD.U32 R7, RZ, RZ, UR4 ;  /* 0x00000004ff077e24 */ /* 0x000fe2000f8e00ff */
[----:B-1----:R-:W-:Y:S06]  /*12530*/  @P1 BRA `(.L_x_2143) ;  /* 0x0000000000141947 */ /* 0x002fec0003800000 */
[----:B------:R-:W-:Y:S05]  /*12540*/  @!P2 BRA `(.L_x_2143) ;  /* 0x000000000010a947 */ /* 0x000fea0003800000 */
[----:B------:R-:W-:Y:S02]  /*12550*/  ULDC.64 UR4, c[0x0][0x208] ;  /* 0x0000820000047ab9 */ /* 0x000fe40000000a00 */
[----:B-----5:R-:W2:Y:S04]  /*12560*/  LDG.E R6, desc[UR4][R2.64] ;  /* 0x0000000402067981 */ /* 0x020ea8000c1e1900 */
[----:B------:R-:W2:Y:S02]  /*12570*/  LDG.E R9, desc[UR4][R2.64+0x4] ;  /* 0x0000040402097981 */ /* 0x000ea4000c1e1900 */
[----:B--2---:R-:W-:-:S07]  /*12580*/  IMAD.IADD R6, R9, 0x1, -R6 ;  /* 0x0000000109067824 */ /* 0x004fce00078e0a06 */
.L_x_2143:
[----:B------:R-:W-:Y:S01]  /*12590*/  IMAD.MOV.U32 R3, RZ, RZ, RZ ;  /* 0x000000ffff037224 */ /* 0x000fe200078e00ff */
[----:B------:R-:W-:-:S05]  /*125a0*/  ULDC.64 UR4, c[0x0][0x208] ;  /* 0x0000820000047ab9 */ /* 0x000fca0000000a00 */
[----:B------:R-:W2:Y:S01]  /*125b0*/  @P0 LDG.E R3, desc[UR4][R4.64] ;  /* 0x0000000404030981 */ /* 0x000ea2000c1e1900 */
[----:B------:R-:W-:Y:S02]  /*125c0*/  ULDC.64 UR4, c[0x0][0xa20] ;  /* 0x0002880000047ab9 */ /* 0x000fe40000000a00 */
[----:B------:R-:W-:-:S04]  /*125d0*/  ISETP.NE.U32.AND P1, PT, RZ, UR4, PT ;  /* 0x00000004ff007c0c */ /* 0x000fc8000bf25070 */
[----:B------:R-:W-:Y:S01]  /*125e0*/  ISETP.NE.AND.EX P1, PT, RZ, UR5, PT, P1 ;  /* 0x00000005ff007c0c */ /* 0x000fe2000bf25310 */
[----:B--2--5:R-:W-:-:S05]  /*125f0*/  IMAD.IADD R2, R3, 0x1, R0 ;  /* 0x0000000103027824 */ /* 0x024fca00078e0200 */
[----:B------:R1:W-:Y:S07]  /*12600*/  STL [R1+0x4], R2 ;  /* 0x0000040201007387 */ /* 0x0003ee0000100800 */
[----:B------:R-:W-:Y:S05]  /*12610*/  @!P1 BRA `(.L_x_2144) ;  /* 0x0000000000149947 */ /* 0x000fea0003800000 */
[----:B-1----:R-:W-:Y:S01]  /*12620*/  IADD3 R2, P0, R11, UR4, RZ ;  /* 0x000000040b027c10 */ /* 0x002fe2000ff1e0ff */
[----:B------:R-:W-:-:S03]  /*12630*/  ULDC.64 UR6, c[0x0][0x208] ;  /* 0x0000820000067ab9 */ /* 0x000fc60000000a00 */
[----:B------:R-:W-:-:S05]  /*12640*/  IADD3.X R3, R10, UR5, RZ, P0, !PT ;  /* 0x000000050a037c10 */ /* 0x000fca00087fe4ff */
[----:B------:R2:W5:Y:S01]  /*12650*/  LDG.E R7, desc[UR6][R2.64] ;  /* 0x0000000602077981 */ /* 0x000562000c1e1900 */
[----:B------:R-:W-:Y:S05]  /*12660*/  BRA `(.L_x_2145) ;  /* 0x0000000000147947 */ /* 0x000fea0003800000 */
.L_x_2144:
[----:B------:R-:W-:Y:S05]  /*12670*/  @!P0 BRA `(.L_x_2145) ;  /* 0x0000000000108947 */ /* 0x000fea0003800000 */
[----:B------:R-:W-:Y:S02]  /*12680*/  ULDC.64 UR4, c[0x0][0x208] ;  /* 0x0000820000047ab9 */ /* 0x000fe40000000a00 */
[----:B------:R-:W2:Y:S04]  /*12690*/  LDG.E R7, desc[UR4][R4.64] ;  /* 0x0000000404077981 */ /* 0x000ea8000c1e1900 */
[----:B-1----:R-:W2:Y:S02]  /*126a0*/  LDG.E R2, desc[UR4][R4.64+0x4] ;  /* 0x0000040404027981 */ /* 0x002ea4000c1e1900 */
[----:B--2---:R-:W-:-:S07]  /*126b0*/  IMAD.IADD R7, R2, 0x1, -R7 ;  /* 0x0000000102077824 */ /* 0x004fce00078e0a07 */
.L_x_2145:
[----:B-----5:R-:W-:Y:S01]  /*126c0*/  IMAD.IADD R7, R7, 0x1, -R0 ;  /* 0x0000000107077824 */ /* 0x020fe200078e0a00 */
[----:B------:R-:W-:Y:S01]  /*126d0*/  LEA R0, R17, 0xcf, 0x7 ;  /* 0x000000cf11007811 */ /* 0x000fe200078e38ff */
[----:B------:R-:W-:Y:S03]  /*126e0*/  BSSY B6, `(.L_x_2146) ;  /* 0x0000361000067945 */ /* 0x000fe60003800000 */
[C---:B------:R-:W-:Y:S01]  /*126f0*/  IADD3 R0, R7.reuse, R0, -R6 ;  /* 0x0000000007007210 */ /* 0x040fe20007ffe806 */
[----:B------:R-:W-:-:S04]  /*12700*/  VIADD R7, R7, 0x4f ;  /* 0x0000004f07077836 */ /* 0x000fc80000000000 */
[----:B------:R-:W-:-:S04]  /*12710*/  IMAD.HI R7, R7, 0x66666667, RZ ;  /* 0x6666666707077827 */ /* 0x000fc800078e02ff */
[----:B-12---:R-:W-:Y:S01]  /*12720*/  IMAD.HI R2, R0, 0x66666667, RZ ;  /* 0x6666666700027827 */ /* 0x006fe200078e02ff */
[----:B------:R-:W-:-:S04]  /*12730*/  SHF.R.U32.HI R0, RZ, 0x1f, R7 ;  /* 0x0000001fff007819 */ /* 0x000fc80000011607 */
[----:B------:R-:W-:Y:S02]  /*12740*/  SHF.R.U32.HI R3, RZ, 0x1f, R2 ;  /* 0x0000001fff037819 */ /* 0x000fe40000011602 */
[----:B------:R-:W-:Y:S02]  /*12750*/  LEA.HI.SX32 R0, R7, R0, 0x1b ;  /* 0x0000000007007211 */ /* 0x000fe400078fdaff */
[----:B------:R-:W-:-:S04]  /*12760*/  LEA.HI.SX32 R3, R2, R3, 0x1b ;  /* 0x0000000302037211 */ /* 0x000fc800078fdaff */
[----:B------:R-:W-:-:S04]  /*12770*/  VIMNMX R4, R0, R3, PT ;  /* 0x0000000300047248 */ /* 0x000fc80003fe0100 */
[----:B------:R-:W-:Y:S01]  /*12780*/  ISETP.GT.AND P0, PT, R4, RZ, PT ;  /* 0x000000ff0400720c */ /* 0x000fe20003f04270 */
[----:B------:R1:W-:-:S12]  /*12790*/  STL [R1+0x14], R4 ;  /* 0x0000140401007387 */ /* 0x0003d80000100800 */
[----:B-1----:R-:W-:Y:S05]  /*127a0*/  @P0 BRA `(.L_x_2147) ;  /* 0x0000000000480947 */ /* 0x002fea0003800000 */
[----:B------:R-:W1:Y:S02]  /*127b0*/  S2R R4, SR_TID.X ;  /* 0x0000000000047919 */ /* 0x000e640000002100 */
        /* <DEDUP_REMOVED lines=15> */
[----:B-1----:R-:W-:Y:S01]  /*128b0*/  IADD3 R16, R0, UR38, R7 ;  /* 0x0000002600107c10 */ /* 0x002fe2000fffe007 */
[----:B------:R-:W-:Y:S06]  /*128c0*/  BRA `(.L_x_2148) ;  /* 0x0000003400087947 */ /* 0x000fec0003800000 */
.L_x_2147:
[----:B------:R-:W1:Y:S01]  /*128d0*/  S2R R3, SR_CgaCtaId ;  /* 0x0000000000037919 */ /* 0x000e620000008800 */
[----:B------:R-:W-:-:S04]  /*128e0*/  MOV R0, 0x400 ;  /* 0x0000040000007802 */ /* 0x000fc80000000f00 */
[----:B-1----:R-:W-:-:S04]  /*128f0*/  LEA R2, R3, R0, 0x18 ;  /* 0x0000000003027211 */ /* 0x002fc800078ec0ff */
[----:B------:R-:W-:Y:S01]  /*12900*/  IADD3 R0, R2, 0x24400, RZ ;  /* 0x0002440002007810 */ /* 0x000fe20007ffe0ff */
[----:B------:R1:W-:Y:S03]  /*12910*/  STL [R1+0xc], R2 ;  /* 0x00000c0201007387 */ /* 0x0003e60000100800 */
[----:B------:R-:W-:-:S13]  /*12920*/  LOP3.LUT P0, RZ, R0, 0x3ff, RZ, 0xc0, !PT ;  /* 0x000003ff00ff7812 */ /* 0x000fda000780c0ff */
[----:B-1----:R-:W-:Y:S05]  /*12930*/  @!P0 BRA `(.L_x_2149) ;  /* 0x0000000000408947 */ /* 0x002fea0003800000 */
[----:B------:R-:W-:Y:S01]  /*12940*/  MOV R2, 0x0 ;  /* 0x0000000000027802 */ /* 0x000fe20000000f00 */
[----:B------:R-:W-:Y:S01]  /*12950*/  ULDC.64 UR6, c[0x4][0xa8] ;  /* 0x01002a0000067ab9 */ /* 0x000fe20000000a00 */
[----:B------:R-:W-:Y:S01]  /*12960*/  ULDC.64 UR8, c[0x4][0xb0] ;  /* 0x01002c0000087ab9 */ /* 0x000fe20000000a00 */
[----:B------:R-:W-:Y:S01]  /*12970*/  ULDC.64 UR4, c[0x4][0x8] ;  /* 0x0100020000047ab9 */ /* 0x000fe20000000a00 */
[----:B------:R-:W-:Y:S01]  /*12980*/  IMAD.U32 R4, RZ, RZ, UR6 ;  /* 0x00000006ff047e24 */ /* 0x000fe2000f8e00ff */
[----:B0-----:R-:W-:Y:S01]  /*12990*/  MOV R13, RZ ;  /* 0x000000ff000d7202 */ /* 0x001fe20000000f00 */
[----:B------:R-:W0:Y:S01]  /*129a0*/  LDC.64 R2, c[0x4][R2] ;  /* 0x0100000002027b82 */ /* 0x000e220000000a00 */
[----:B------:R-:W-:Y:S02]  /*129b0*/  IMAD.U32 R5, RZ, RZ, UR7 ;  /* 0x00000007ff057e24 */ /* 0x000fe4000f8e00ff */
[----:B------:R-:W-:Y:S02]  /*129c0*/  IMAD.U32 R6, RZ, RZ, UR8 ;  /* 0x00000008ff067e24 */ /* 0x000fe4000f8e00ff */
[----:B------:R-:W-:-:S02]  /*129d0*/  IMAD.U32 R7, RZ, RZ, UR9 ;  /* 0x00000009ff077e24 */ /* 0x000fc4000f8e00ff */
[----:B------:R-:W-:Y:S02]  /*129e0*/  IMAD.U32 R10, RZ, RZ, UR4 ;  /* 0x00000004ff0a7e24 */ /* 0x000fe4000f8e00ff */
[----:B------:R-:W-:Y:S02]  /*129f0*/  IMAD.U32 R11, RZ, RZ, UR5 ;  /* 0x00000005ff0b7e24 */ /* 0x000fe4000f8e00ff */
[----:B------:R-:W-:Y:S02]  /*12a00*/  IMAD.MOV.U32 R8, RZ, RZ, 0x70 ;  /* 0x00000070ff087424 */ /* 0x000fe400078e00ff */
[----:B------:R-:W-:-:S07]  /*12a10*/  IMAD.MOV.U32 R12, RZ, RZ, 0x1 ;  /* 0x00000001ff0c7424 */ /* 0x000fce00078e00ff */
[----:B------:R-:W-:-:S07]  /*12a20*/  LEPC R20, `(.L_x_2149) ;  /* 0x000000001014794e */ /* 0x000fce0000000000 */
[----:B0-----:R-:W-:Y:S05]  /*12a30*/  CALL.ABS.NOINC R2 ;  /* 0x0000000002007343 */ /* 0x001fea0003c00000 */
.L_x_2149:
        /* <DEDUP_REMOVED lines=17> */
[----:B01----:R-:W-:-:S07]  /*12b50*/  IMAD.MOV.U32 R13, RZ, RZ, RZ ;  /* 0x000000ffff0d7224 */ /* 0x003fce00078e00ff */
[----:B------:R-:W-:-:S07]  /*12b60*/  LEPC R20, `(.L_x_2151) ;  /* 0x000000001014794e */ /* 0x000fce0000000000 */
[----:B--2---:R-:W-:Y:S05]  /*12b70*/  CALL.ABS.NOINC R2 ;  /* 0x0000000002007343 */ /* 0x004fea0003c00000 */
.L_x_2151:
        /* <DEDUP_REMOVED lines=16> */
.L_x_2150:
        /* <DEDUP_REMOVED lines=18> */
[----:B------:R-:W1:Y:S01]  /*12da0*/  LDC R0, c[0x0][0x428] ;  /* 0x00010a00ff007b82 */ /* 0x000e620000000800 */
[----:B----4-:R-:W-:-:S06]  /*12db0*/  IMAD.MOV.U32 R4, RZ, RZ, R7 ;  /* 0x000000ffff047224 */ /* 0x010fcc00078e0007 */
[----:B------:R2:W5:Y:S01]  /*12dc0*/  @P0 LDG.E R4, desc[UR6][R2.64] ;  /* 0x0000000602040981 */ /* 0x000562000c1e1900 */
[----:B------:R-:W-:Y:S01]  /*12dd0*/  IMAD R17, R17, 0x80, R8 ;  /* 0x0000008011117824 */ /* 0x000fe200078e0208 */
[----:B------:R-:W-:Y:S02]  /*12de0*/  PLOP3.LUT P1, PT, P6, PT, PT, 0x8, 0x0 ;  /* 0x000000000000781c */ /* 0x000fe4000372e170 */
[----:B-1----:R-:W-:Y:S01]  /*12df0*/  ISETP.NE.AND P0, PT, R0, 0x1, PT ;  /* 0x000000010000780c */ /* 0x002fe20003f05270 */
[----:B------:R-:W-:-:S12]  /*12e00*/  IMAD.MOV.U32 R0, RZ, RZ, R18 ;  /* 0x000000ffff007224 */ /* 0x000fd800078e0012 */
[----:B------:R-:W1:Y:S08]  /*12e10*/  @P0 LDC R5, c[0x0][0x42c] ;  /* 0x00010b00ff050b82 */ /* 0x000e700000000800 */
[----:B------:R-:W3:Y:S01]  /*12e20*/  @P0 LDC R6, c[0x0][0x430] ;  /* 0x00010c00ff060b82 */ /* 0x000ee20000000800 */
[----:B-1----:R-:W-:-:S05]  /*12e30*/  @P0 IMAD.HI.U32 R5, R18, R5, RZ ;  /* 0x0000000512050227 */ /* 0x002fca00078e00ff */
[----:B---3--:R-:W-:Y:S02]  /*12e40*/  @P0 SHF.R.U32.HI R0, RZ, R6, R5 ;  /* 0x00000006ff000219 */ /* 0x008fe40000011605 */
[----:B------:R-:W-:-:S04]  /*12e50*/  ISETP.NE.U32.AND P0, PT, RZ, UR4, PT ;  /* 0x00000004ff007c0c */ /* 0x000fc8000bf05070 */
[----:B------:R-:W-:-:S04]  /*12e60*/  ISETP.NE.AND.EX P0, PT, RZ, UR5, PT, P0 ;  /* 0x00000005ff007c0c */ /* 0x000fc8000bf05300 */
[----:B--2---:R-:W-:-:S09]  /*12e70*/  SEL R7, R7, RZ, !P0 ;  /* 0x000000ff07077207 */ /* 0x004fd20004000000 */
.L_x_2152:
        /* <DEDUP_REMOVED lines=16> */
.L_x_2153:
        /* <DEDUP_REMOVED lines=15> */
.L_x_2154:
        /* <DEDUP_REMOVED lines=15> */
.L_x_2155:
        /* <DEDUP_REMOVED lines=18> */
.L_x_2226:
[----:B------:R-:W-:Y:S01]  /*13280*/  UMOV UR4, 0xffffffff ;  /* 0xffffffff00047882 */ /* 0x000fe20000000000 */
[----:B0-----:R-:W-:Y:S02]  /*13290*/  SHF.R.S32.HI R13, RZ, 0x1f, R4 ;  /* 0x0000001fff0d7819 */ /* 0x001fe40000011404 */
[----:B------:R-:W-:Y:S05]  /*132a0*/  BRA.DIV UR4, `(.L_x_2157) ;  /* 0x0000003e04807947 */ /* 0x000fea000b800000 */
[----:B------:R-:W-:-:S13]  /*132b0*/  ELECT P6, URZ, PT ;  /* 0x00000000003f782f */ /* 0x000fda00038c0000 */
.L_x_2229:
[----:B------:R-:W-:Y:S05]  /*132c0*/  @!P6 BRA `(.L_x_2158) ;  /* 0x00000004003ce947 */ /* 0x000fea0003800000 */
[----:B------:R-:W-:-:S04]  /*132d0*/  ISETP.NE.U32.AND P0, PT, R2, RZ, PT ;  /* 0x000000ff0200720c */ /* 0x000fc80003f05070 */
        /* <DEDUP_REMOVED lines=10> */
[--C-:B------:R-:W-:Y:S01]  /*13380*/  SHF.R.S32.HI R9, RZ, 0x1f, R6.reuse ;  /* 0x0000001fff097819 */ /* 0x100fe20000011406 */
[----:B------:R-:W-:-:S04]  /*13390*/  IMAD.MOV R8, RZ, RZ, -R6 ;  /* 0x000000ffff087224 */ /* 0x000fc800078e0a06 */
[----:B------:R-:W-:Y:S02]  /*133a0*/  IMAD R5, R10, R8, R5 ;  /* 0x000000080a057224 */ /* 0x000fe400078e0205 */
[----:B------:R-:W-:-:S04]  /*133b0*/  IMAD R8, R13, UR4, RZ ;  /* 0x000000040d087c24 */ /* 0x000fc8000f8e02ff */
[----:B------:R-:W-:Y:S02]  /*133c0*/  IMAD R10, R4, UR5, R8 ;  /* 0x00000005040a7c24 */ /* 0x000fe4000f8e0208 */
[----:B------:R-:W-:-:S04]  /*133d0*/  IMAD.MOV.U32 R8, RZ, RZ, R6 ;  /* 0x000000ffff087224 */ /* 0x000fc800078e0006 */
[----:B------:R-:W-:-:S05]  /*133e0*/  IMAD.WIDE.U32 R8, R4, UR4, R8 ;  /* 0x0000000404087c25 */ /* 0x000fca000f8e0008 */
[----:B------:R-:W-:Y:S02]  /*133f0*/  IADD3 R6, R9, R10, RZ ;  /* 0x0000000a09067210 */ /* 0x000fe40007ffe0ff */
[----:B------:R-:W-:-:S04]  /*13400*/  LEA R10, P0, R8, R2, 0x2 ;  /* 0x00000002080a7211 */ /* 0x000fc800078010ff */
[----:B------:R-:W-:-:S05]  /*13410*/  LEA.HI.X R11, R8, R3, R6, 0x2, P0 ;  /* 0x00000003080b7211 */ /* 0x000fca00000f1406 */
[----:B------:R0:W5:Y:S04]  /*13420*/  LDG.E R6, desc[UR6][R10.64] ;  /* 0x000000060a067981 */ /* 0x000168000c1e1900 */
.L_x_2159:
        /* <DEDUP_REMOVED lines=9> */
.L_x_2230:
        /* <DEDUP_REMOVED lines=11> */
.L_x_2161:
        /* <DEDUP_REMOVED lines=18> */
[----:B------:R-:W-:-:S04]  /*13690*/  UIMAD UR11, UR11, 0x50, UR5 ;  /* 0x000000500b0b78a4 */ /* 0x000fc8000f8e0205 */
        /* <DEDUP_REMOVED lines=18> */
.L_x_2158:
[----:B------:R-:W2:Y:S01]  /*137c0*/  LDL.LU R11, [R1+0x20] ;  /* 0x00002000010b7983 */ /* 0x000ea20000300800 */
[----:B------:R-:W-:Y:S01]  /*137d0*/  MOV R9, 0x400 ;  /* 0x0000040000097802 */ /* 0x000fe20000000f00 */
[----:B------:R-:W-:Y:S05]  /*137e0*/  WARPSYNC.ALL ;  /* 0x0000000000007948 */ /* 0x000fea0003800000 */
[----:B------:R-:W0:Y:S01]  /*137f0*/  S2R R10, SR_CgaCtaId ;  /* 0x00000000000a7919 */ /* 0x000e220000008800 */
[----:B------:R-:W-:-:S13]  /*13800*/  ELECT P0, URZ, PT ;  /* 0x00000000003f782f */ /* 0x000fda0003800000 */
[----:B------:R-:W-:Y:S01]  /*13810*/  @P0 R2UR UR13, R7 ;  /* 0x00000000070d02ca */ /* 0x000fe200000e0000 */
[----:B------:R-:W-:Y:S01]  /*13820*/  UIADD3 UR4, UP0, UR36, 0x270, URZ ;  /* 0x0000027024047890 */ /* 0x000fe2000ff1e03f */
[C---:B------:R-:W-:Y:S01]  /*13830*/  @P0 R2UR UR12, R18.reuse ;  /* 0x00000000120c02ca */ /* 0x040fe200000e0000 */
        /* <DEDUP_REMOVED lines=47> */
.L_x_2231:
[----:B------:R-:W-:Y:S05]  /*13b30*/  BSYNC B0 ;  /* 0x0000000000007941 */ /* 0x000fea0003800000 */
.L_x_2162:
[----:B0-----:R-:W2:Y:S01]  /*13b40*/  LDL R8, [R1+0x14] ;  /* 0x0000140001087983 */ /* 0x001ea20000100800 */
[----:B------:R-:W-:Y:S01]  /*13b50*/  BSSY B0, `(.L_x_2164) ;  /* 0x00001c1000007945 */ /* 0x000fe20003800000 */
[----:B--2---:R-:W-:-:S13]  /*13b60*/  ISETP.GE.AND P0, PT, R8, 0x2, PT ;  /* 0x000000020800780c */ /* 0x004fda0003f06270 */
[----:B------:R-:W-:Y:S05]  /*13b70*/  @!P0 BRA `(.L_x_2165) ;  /* 0x0000001800f88947 */ /* 0x000fea0003800000 */
[C---:B------:R-:W-:Y:S01]  /*13b80*/  LOP3.LUT R7, R8.reuse, 0x1, RZ, 0xc0, !PT ;  /* 0x0000000108077812 */ /* 0x040fe200078ec0ff */
[----:B------:R-:W-:Y:S01]  /*13b90*/  VIADD R10, R8, 0xfffffffe ;  /* 0xfffffffe080a7836 */ /* 0x000fe20000000000 */
[----:B------:R-:W-:Y:S02]  /*13ba0*/  BSSY B1, `(.L_x_2166) ;  /* 0x000009c000017945 */ /* 0x000fe40003800000 */
[----:B------:R-:W-:Y:S01]  /*13bb0*/  ISETP.NE.U32.AND P0, PT, R7, 0x1, PT ;  /* 0x000000010700780c */ /* 0x000fe20003f05070 */
[----:B------:R-:W-:-:S12]  /*13bc0*/  IMAD.MOV.U32 R7, RZ, RZ, R10 ;  /* 0x000000ffff077224 */ /* 0x000fd800078e000a */
[----:B------:R-:W-:Y:S05]  /*13bd0*/  @!P0 BRA `(.L_x_2167) ;  /* 0x0000000800608947 */ /* 0x000fea0003800000 */
        /* <DEDUP_REMOVED lines=10> */
[----:B------:R-:W-:Y:S01]  /*13c80*/  IMAD.MOV.U32 R7, RZ, RZ, R10 ;  /* 0x000000ffff077224 */ /* 0x000fe200078e000a */
[----:B------:R-:W-:Y:S02]  /*13c90*/  MOV R8, R6 ;  /* 0x0000000600087202 */ /* 0x000fe40000000f00 */
        /* <DEDUP_REMOVED lines=11> */
[--C-:B------:R-:W-:Y:S01]  /*13d50*/  SHF.R.S32.HI R9, RZ, 0x1f, R7.reuse ;  /* 0x0000001fff097819 */ /* 0x100fe20000011407 */
        /* <DEDUP_REMOVED lines=9> */
.L_x_2170:
[----:B0-----:R-:W0:Y:S01]  /*13df0*/  S2R R3, SR_CgaCtaId ;  /* 0x0000000000037919 */ /* 0x001e220000008800 */
[----:B------:R-:W-:-:S04]  /*13e00*/  MOV R2, 0x400 ;  /* 0x0000040000027802 */ /* 0x000fc80000000f00 */
[----:B0-----:R-:W-:Y:S02]  /*13e10*/  LEA R2, R3, R2, 0x18 ;  /* 0x0000000203027211 */ /* 0x001fe400078ec0ff */
[----:B------:R-:W-:-:S03]  /*13e20*/  SHF.L.U32 R3, R12, 0x1f, RZ ;  /* 0x0000001f0c037819 */ /* 0x000fc600000006ff */
[----:B------:R-:W-:-:S04]  /*13e30*/  IMAD R2, R11, 0x8, R2 ;  /* 0x000000080b027824 */ /* 0x000fc800078e0202 */
[----:B------:R-:W0:Y:S02]  /*13e40*/  SYNCS.PHASECHK.TRANS64.TRYWAIT P0, [R2+URZ+0x38840], R3 ;  /* 0x03884003020075a7 */ /* 0x000e24000800017f */
[----:B0-----:R-:W-:Y:S05]  /*13e50*/  @!P0 BRA `(.L_x_2171) ;  /* 0x0000003000e88947 */ /* 0x001fea0003800000 */
.L_x_2232:
        /* <DEDUP_REMOVED lines=11> */
.L_x_2172:
        /* <DEDUP_REMOVED lines=42> */
.L_x_2233:
        /* <DEDUP_REMOVED lines=13> */
.L_x_2174:
        /* <DEDUP_REMOVED lines=41> */
.L_x_2169:
[----:B------:R-:W-:Y:S05]  /*14510*/  BSYNC B2 ;  /* 0x0000000000027941 */ /* 0x000fea0003800000 */
.L_x_2168:
[----:B------:R-:W2:Y:S04]  /*14520*/  LDL.LU R2, [R1+0x14] ;  /* 0x0000140001027983 */ /* 0x000ea80000300800 */
[----:B------:R0:W-:Y:S04]  /*14530*/  STL [R1], R11 ;  /* 0x0000000b01007387 */ /* 0x0001e80000100800 */
[----:B------:R0:W-:Y:S02]  /*14540*/  STL [R1+0x8], R12 ;  /* 0x0000080c01007387 */ /* 0x0001e40000100800 */
[----:B0-2---:R-:W-:-:S07]  /*14550*/  VIADD R7, R2, 0xfffffffd ;  /* 0xfffffffd02077836 */ /* 0x005fce0000000000 */
.L_x_2167:
[----:B------:R-:W-:Y:S05]  /*14560*/  BSYNC B1 ;  /* 0x0000000000017941 */ /* 0x000fea0003800000 */
.L_x_2166:
[----:B------:R-:W-:-:S13]  /*14570*/  ISETP.NE.AND P0, PT, R10, RZ, PT ;  /* 0x000000ff0a00720c */ /* 0x000fda0003f05270 */
[----:B------:R-:W-:Y:S05]  /*14580*/  @!P0 BRA `(.L_x_2165) ;  /* 0x0000001000748947 */ /* 0x000fea0003800000 */
[----:B------:R-:W-:-:S07]  /*14590*/  IMAD.MOV.U32 R10, RZ, RZ, R6 ;  /* 0x000000ffff0a7224 */ /* 0x000fce00078e0006 */
.L_x_2189:
[----:B------:R-:W2:Y:S04]  /*145a0*/  LDL R3, [R1] ;  /* 0x0000000001037983 */ /* 0x000ea80000100800 */
[----:B------:R-:W3:Y:S01]  /*145b0*/  LDL R2, [R1+0x8] ;  /* 0x0000080001027983 */ /* 0x000ee20000100800 */
[----:B------:R-:W-:Y:S05]  /*145c0*/  YIELD ;  /* 0x0000000000007946 */ /* 0x000fea0003800000 */
[----:B------:R-:W-:Y:S01]  /*145d0*/  BSSY B1, `(.L_x_2175) ;  /* 0x0000089000017945 */ /* 0x000fe20003800000 */
[----:B--2---:R-:W-:-:S04]  /*145e0*/  IADD3 R8, R3, 0x1, RZ ;  /* 0x0000000103087810 */ /* 0x004fc80007ffe0ff */
        /* <DEDUP_REMOVED lines=28> */
.L_x_2177:
[----:B------:R-:W1:Y:S01]  /*147b0*/  S2R R3, SR_CgaCtaId ;  /* 0x0000000000037919 */ /* 0x000e620000008800 */
[----:B------:R-:W-:-:S04]  /*147c0*/  MOV R2, 0x400 ;  /* 0x0000040000027802 */ /* 0x000fc80000000f00 */
[----:B-1----:R-:W-:Y:S02]  /*147d0*/  LEA R2, R3, R2, 0x18 ;  /* 0x0000000203027211 */ /* 0x002fe400078ec0ff */
[----:B------:R-:W-:-:S03]  /*147e0*/  SHF.L.U32 R3, R9, 0x1f, RZ ;  /* 0x0000001f09037819 */ /* 0x000fc600000006ff */
[----:B------:R-:W-:-:S04]  /*147f0*/  IMAD R2, R8, 0x8, R2 ;  /* 0x0000000808027824 */ /* 0x000fc800078e0202 */
[----:B------:R-:W1:Y:S02]  /*14800*/  SYNCS.PHASECHK.TRANS64.TRYWAIT P0, [R2+URZ+0x38840], R3 ;  /* 0x03884003020075a7 */ /* 0x000e64000800017f */
[----:B-1----:R-:W-:Y:S05]  /*14810*/  @!P0 BRA `(.L_x_2178) ;  /* 0x0000002800a08947 */ /* 0x002fea0003800000 */
.L_x_2234:
        /* <DEDUP_REMOVED lines=11> */
.L_x_2179:
        /* <DEDUP_REMOVED lines=42> */
.L_x_2235:
[----:B------:R-:W-:Y:S05]  /*14b70*/  @P0 BRA `(.L_x_2181) ;  /* 0x00000000001c0947 */ /* 0x000fea0003800000 */
[----:B------:R-:W1:Y:S01]  /*14b80*/  S2R R11, SR_TID.X ;  /* 0x00000000000b7919 */ /* 0x000e620000002100 */
[----:B0-----:R-:W-:-:S04]  /*14b90*/  MOV R2, 0xa000 ;  /* 0x0000a00000027802 */ /* 0x001fc80000000f00 */
[----:B------:R2:W-:Y:S01]  /*14ba0*/  SYNCS.ARRIVE.TRANS64 RZ, [R3+URZ+0x50], R2 ;  /* 0x0000500203ff79a7 */ /* 0x0005e2000800003f */
[----:B-1----:R-:W-:-:S04]  /*14bb0*/  LOP3.LUT R11, R11, 0x1f, RZ, 0xc0, !PT ;  /* 0x0000001f0b0b7812 */ /* 0x002fc800078ec0ff */
[----:B------:R-:W-:-:S13]  /*14bc0*/  ISETP.NE.AND P1, PT, R11, RZ, PT ;  /* 0x000000ff0b00720c */ /* 0x000fda0003f25270 */
[----:B--2---:R-:W-:Y:S05]  /*14bd0*/  @!P1 BRA `(.L_x_2181) ;  /* 0x0000000000049947 */ /* 0x004fea0003800000 */
[----:B------:R-:W-:Y:S01]  /*14be0*/  BPT.TRAP 0x1 ;  /* 0x000000040000795c */ /* 0x000fe20000300000 */
.L_x_2181:
        /* <DEDUP_REMOVED lines=39> */
.L_x_2176:
[----:B------:R-:W-:Y:S05]  /*14e60*/  BSYNC B1 ;  /* 0x0000000000017941 */ /* 0x000fea0003800000 */
.L_x_2175:
        /* <DEDUP_REMOVED lines=32> */
.L_x_2184:
[----:B------:R-:W2:Y:S01]  /*15070*/  S2R R3, SR_CgaCtaId ;  /* 0x0000000000037919 */ /* 0x000ea20000008800 */
[----:B------:R-:W-:-:S04]  /*15080*/  MOV R2, 0x400 ;  /* 0x0000040000027802 */ /* 0x000fc80000000f00 */
[----:B--2---:R-:W-:Y:S02]  /*15090*/  LEA R2, R3, R2, 0x18 ;  /* 0x0000000203027211 */ /* 0x004fe400078ec0ff */
[----:B------:R-:W-:-:S03]  /*150a0*/  SHF.L.U32 R3, R14, 0x1f, RZ ;  /* 0x0000001f0e037819 */ /* 0x000fc600000006ff */
[----:B------:R-:W-:-:S04]  /*150b0*/  IMAD R2, R15, 0x8, R2 ;  /* 0x000000080f027824 */ /* 0x000fc800078e0202 */
[----:B------:R-:W2:Y:S02]  /*150c0*/  SYNCS.PHASECHK.TRANS64.TRYWAIT P0, [R2+URZ+0x38840], R3 ;  /* 0x03884003020075a7 */ /* 0x000ea4000800017f */
[----:B--2---:R-:W-:Y:S05]  /*150d0*/  @!P0 BRA `(.L_x_2185) ;  /* 0x0000002000988947 */ /* 0x004fea0003800000 */
.L_x_2236:
        /* <DEDUP_REMOVED lines=11> */
.L_x_2186:
        /* <DEDUP_REMOVED lines=42> */
.L_x_2237:
        /* <DEDUP_REMOVED lines=8> */
.L_x_2188:
        /* <DEDUP_REMOVED lines=38> */
.L_x_2183:
[----:B------:R-:W-:Y:S05]  /*15710*/  BSYNC B1 ;  /* 0x0000000000017941 */ /* 0x000fea0003800000 */
.L_x_2182:
[C---:B------:R-:W-:Y:S01]  /*15720*/  ISETP.GT.AND P0, PT, R7.reuse, 0x1, PT ;  /* 0x000000010700780c */ /* 0x040fe20003f04270 */
[----:B------:R-:W-:-:S04]  /*15730*/  VIADD R2, R7, 0xfffffffe ;  /* 0xfffffffe07027836 */ /* 0x000fc80000000000 */
[----:B------:R-:W-:-:S08]  /*15740*/  IMAD.MOV.U32 R7, RZ, RZ, R2 ;  /* 0x000000ffff077224 */ /* 0x000fd000078e0002 */
[----:B------:R-:W-:Y:S05]  /*15750*/  @P0 BRA `(.L_x_2189) ;  /* 0xffffffec00900947 */ /* 0x000fea000383ffff */
.L_x_2165:
[----:B------:R-:W-:Y:S05]  /*15760*/  BSYNC B0 ;  /* 0x0000000000007941 */ /* 0x000fea0003800000 */
.L_x_2164:
        /* <DEDUP_REMOVED lines=18> */
.L_x_2191:
[----:B------:R-:W-:Y:S05]  /*15890*/  BSYNC B0 ;  /* 0x0000000000007941 */ /* 0x000fea0003800000 */
.L_x_2190:
[----:B------:R-:W-:Y:S04]  /*158a0*/  BSSY B0, `(.L_x_2192) ;  /* 0x000003b000007945 */ /* 0x000fe80003800000 */
[----:B------:R-:W-:Y:S05]  /*158b0*/  @!P6 BRA `(.L_x_2193) ;  /* 0x0000000000e4e947 */ /* 0x000fea0003800000 */
[----:B------:R-:W2:Y:S01]  /*158c0*/  LDL R3, [R1] ;  /* 0x0000000001037983 */ /* 0x000ea20000100800 */
[----:B------:R-:W-:-:S03]  /*158d0*/  MOV R4, 0x400 ;  /* 0x0000040000047802 */ /* 0x000fc60000000f00 */
[----:B------:R-:W3:Y:S01]  /*158e0*/  LDL R2, [R1+0x8] ;  /* 0x0000080001027983 */ /* 0x000ee20000100800 */
[----:B------:R-:W1:Y:S02]  /*158f0*/  S2R R7, SR_CgaCtaId ;  /* 0x0000000000077919 */ /* 0x000e640000008800 */
[----:B-1----:R-:W-:-:S04]  /*15900*/  LEA R4, R7, R4, 0x18 ;  /* 0x0000000407047211 */ /* 0x002fc800078ec0ff */
[----:B--2---:R-:W-:Y:S02]  /*15910*/  LEA R3, R3, R4, 0x3 ;  /* 0x0000000403037211 */ /* 0x004fe400078e18ff */
[----:B---3--:R-:W-:-:S04]  /*15920*/  SHF.L.U32 R2, R2, 0x1f, RZ ;  /* 0x0000001f02027819 */ /* 0x008fc800000006ff */
[----:B------:R-:W1:Y:S02]  /*15930*/  SYNCS.PHASECHK.TRANS64.TRYWAIT P0, [R3+URZ+0x38860], R2 ;  /* 0x03886002030075a7 */ /* 0x000e64000800017f */
[----:B-1----:R-:W-:Y:S05]  /*15940*/  @!P0 BRA `(.L_x_2194) ;  /* 0x0000001800a48947 */ /* 0x002fea0003800000 */
.L_x_2238:
        /* <DEDUP_REMOVED lines=11> */
.L_x_2195:
[----:B-1----:R-:W2:Y:S01]  /*15a00*/  LDL R2, [R1] ;  /* 0x0000000001027983 */ /* 0x002ea20000100800 */
[----:B------:R-:W-:-:S03]  /*15a10*/  MOV R7, 0x400 ;  /* 0x0000040000077802 */ /* 0x000fc60000000f00 */
[----:B------:R-:W3:Y:S01]  /*15a20*/  LDL.LU R4, [R1+0x4] ;  /* 0x0000040001047983 */ /* 0x000ee20000300800 */
        /* <DEDUP_REMOVED lines=34> */
.L_x_2193:
[----:B------:R-:W-:Y:S05]  /*15c50*/  BSYNC B0 ;  /* 0x0000000000007941 */ /* 0x000fea0003800000 */
.L_x_2192:
        /* <DEDUP_REMOVED lines=9> */
.L_x_2148:
[----:B------:R-:W-:Y:S05]  /*15cf0*/  BSYNC B6 ;  /* 0x0000000000067941 */ /* 0x000fea0003800000 */
.L_x_2146:
[----:B------:R-:W-:-:S03]  /*15d00*/  UMOV UR4, 0xffffffff ;  /* 0xffffffff00047882 */ /* 0x000fc60000000000 */
[----:B------:R-:W-:Y:S05]  /*15d10*/  BRA.DIV UR4, `(.L_x_2196) ;  /* 0x0000001604c47947 */ /* 0x000fea000b800000 */
[----:B------:R2:W3:Y:S04]  /*15d20*/  SHFL.IDX PT, R4, R16, RZ, 0x1f ;  /* 0x00001fff10047589 */ /* 0x0004e800000e0000 */
[----:B------:R-:W4:Y:S02]  /*15d30*/  SHFL.IDX PT, R16, R16, 0x1, 0x1f ;  /* 0x00201f0010107f89 */ /* 0x000f2400000e0000 */
.L_x_2242:
        /* <DEDUP_REMOVED lines=10> */
[----:B------:R-:W1:Y:S01]  /*15de0*/  LDC.64 R2, c[0x0][0xc58] ;  /* 0x00031600ff027b82 */ /* 0x000e620000000a00 */
[----:B------:R-:W-:Y:S01]  /*15df0*/  ULDC.64 UR4, c[0x0][0x208] ;  /* 0x0000820000047ab9 */ /* 0x000fe20000000a00 */
[----:B-1----:R-:W-:-:S05]  /*15e00*/  IMAD.WIDE R2, R5, 0x4, R2 ;  /* 0x0000000405027825 */ /* 0x002fca00078e0202 */
[----:B------:R1:W5:Y:S02]  /*15e10*/  LDG.E R17, desc[UR4][R2.64] ;  /* 0x0000000402117981 */ /* 0x000364000c1e1900 */
.L_x_2198:
[----:B------:R-:W-:Y:S05]  /*15e20*/  BSYNC B0 ;  /* 0x0000000000007941 */ /* 0x000fea0003800000 */
.L_x_2197:
        /* <DEDUP_REMOVED lines=17> */
[----:B0-----:R-:W-:-:S04]  /*15f40*/  SEL R14, R14, RZ, P1 ;  /* 0x000000ff0e0e7207 */ /* 0x001fc80000800000 */
[----:B------:R-:W-:-:S05]  /*15f50*/  IADD3 R5, R3, R14, RZ ;  /* 0x0000000e03057210 */ /* 0x000fca0007ffe0ff */
[----:B------:R-:W0:Y:S02]  /*15f60*/  SHFL.UP PT, R14, R5, 0x10, RZ ;  /* 0x06000000050e7989 */ /* 0x000e2400000e00ff */
[----:B0-----:R-:W-:-:S05]  /*15f70*/  SEL R14, R14, RZ, P0 ;  /* 0x000000ff0e0e7207 */ /* 0x001fca0000000000 */
[----:B------:R-:W-:-:S05]  /*15f80*/  IMAD.IADD R2, R5, 0x1, R14 ;  /* 0x0000000105027824 */ /* 0x000fca00078e020e */
[----:B------:R0:W1:Y:S02]  /*15f90*/  SHFL.IDX PT, R14, R2, 0x1f, 0x1f ;  /* 0x03e01f00020e7f89 */ /* 0x00006400000e0000 */
.L_x_2250:
[----:B------:R-:W-:Y:S02]  /*15fa0*/  ULDC UR4, c[0x0][0xc10] ;  /* 0x0003040000047ab9 */ /* 0x000fe40000000800 */
[----:B------:R-:W-:-:S04]  /*15fb0*/  IMAD.U32 R5, RZ, RZ, UR4 ;  /* 0x00000004ff057e24 */ /* 0x000fc8000f8e00ff */
[----:B-1----:R-:W-:-:S04]  /*15fc0*/  IMAD R3, R14, R5, RZ ;  /* 0x000000050e037224 */ /* 0x002fc800078e02ff */
[----:B--2-4-:R-:W-:-:S05]  /*15fd0*/  IMAD.IADD R16, R16, 0x1, R3 ;  /* 0x0000000110107824 */ /* 0x014fca00078e0203 */
[----:B---3--:R-:W-:-:S13]  /*15fe0*/  ISETP.GT.AND P0, PT, R16, R4, PT ;  /* 0x000000041000720c */ /* 0x008fda0003f04270 */
[----:B------:R-:W-:Y:S05]  /*15ff0*/  @P0 BRA `(.L_x_2200) ;  /* 0x0000000000b80947 */ /* 0x000fea0003800000 */
[----:B------:R-:W1:Y:S02]  /*16000*/  LDC R0, c[0x0][0xc14] ;  /* 0x00030500ff007b82 */ /* 0x000e640000000800 */
.L_x_2205:
        /* <DEDUP_REMOVED lines=15> */
.L_x_2203:
[----:B------:R-:W-:Y:S05]  /*16100*/  BSYNC B0 ;  /* 0x0000000000007941 */ /* 0x000fea0003800000 */
.L_x_2202:
        /* <DEDUP_REMOVED lines=23> */
.L_x_2258:
[----:B------:R-:W-:Y:S02]  /*16280*/  ULDC UR4, c[0x0][0xc10] ;  /* 0x0003040000047ab9 */ /* 0x000fe40000000800 */
[----:B------:R-:W-:-:S04]  /*16290*/  IMAD.U32 R5, RZ, RZ, UR4 ;  /* 0x00000004ff057e24 */ /* 0x000fc8000f8e00ff */
[----:B-1----:R-:W-:-:S04]  /*162a0*/  IMAD R3, R14, R5, RZ ;  /* 0x000000050e037224 */ /* 0x002fc800078e02ff */
[----:B------:R-:W-:-:S05]  /*162b0*/  IMAD.IADD R16, R3, 0x1, R16 ;  /* 0x0000000103107824 */ /* 0x000fca00078e0210 */
[----:B------:R-:W-:-:S13]  /*162c0*/  ISETP.GT.AND P0, PT, R16, R4, PT ;  /* 0x000000041000720c */ /* 0x000fda0003f04270 */
[----:B------:R-:W-:Y:S05]  /*162d0*/  @!P0 BRA `(.L_x_2205) ;  /* 0xfffffffc004c8947 */ /* 0x000fea000383ffff */
.L_x_2200:
        /* <DEDUP_REMOVED lines=8> */
.L_x_2262:
[----:B------:R-:W-:Y:S01]  /*16360*/  ISETP.NE.AND P0, PT, R3, RZ, PT ;  /* 0x000000ff0300720c */ /* 0x000fe20003f05270 */
[----:B------:R-:W-:-:S12]  /*16370*/  IMAD.MOV.U32 R7, RZ, RZ, RZ ;  /* 0x000000ffff077224 */ /* 0x000fd800078e00ff */
[----:B------:R-:W-:Y:S05]  /*16380*/  @!P0 BRA `(.L_x_2207) ;  /* 0x0000000000108947 */ /* 0x000fea0003800000 */
[----:B------:R-:W-:Y:S01]  /*16390*/  UMOV UR4, 0xffffffff ;  /* 0xffffffff00047882 */ /* 0x000fe20000000000 */
[----:B------:R-:W-:Y:S02]  /*163a0*/  VIADD R12, R6, 0xffffffff ;  /* 0xffffffff060c7836 */ /* 0x000fe40000000000 */
[----:B------:R-:W-:Y:S05]  /*163b0*/  BRA.DIV UR4, `(.L_x_2208) ;  /* 0x0000001a04507947 */ /* 0x000fea000b800000 */
[----:B------:R3:W4:Y:S02]  /*163c0*/  SHFL.IDX PT, R7, R2, R12, 0x1f ;  /* 0x00001f0c02077589 */ /* 0x00072400000e0000 */
.L_x_2207:
[----:B0--3--:R-:W0:Y:S01]  /*163d0*/  LDC.64 R2, c[0x0][0xc68] ;  /* 0x00031a00ff027b82 */ /* 0x009e220000000a00 */
[----:B------:R-:W-:Y:S01]  /*163e0*/  IMAD.IADD R19, R6, 0x1, R19 ;  /* 0x0000000106137824 */ /* 0x000fe200078e0213 */
[----:B------:R-:W-:-:S03]  /*163f0*/  ULDC.64 UR4, c[0x0][0x208] ;  /* 0x0000820000047ab9 */ /* 0x000fc60000000a00 */
        /* <DEDUP_REMOVED lines=11> */
[----:B0-----:R-:W-:-:S06]  /*164b0*/  IADD3 R11, R10, 0xffffffe, RZ ;  /* 0x0ffffffe0a0b7810 */ /* 0x001fcc0007ffe0ff */
        /* <DEDUP_REMOVED lines=15> */
[----:B------:R-:W-:Y:S02]  /*165b0*/  @!P0 IADD3 R9, -R9, RZ, RZ ;  /* 0x000000ff09098210 */ /* 0x000fe40007ffe1ff */
        /* <DEDUP_REMOVED lines=27> */
[----:B------:R-:W-:Y:S02]  /*16770*/  @P0 IADD3 R3, R3, 0x1, RZ ;  /* 0x0000000103030810 */ /* 0x000fe40007ffe0ff */
        /* <DEDUP_REMOVED lines=9> */
.L_x_2201:
[----:B------:R-:W-:Y:S01]  /*16810*/  UMOV UR4, URZ ;  /* 0x0000003f00047c82 */ /* 0x000fe20008000000 */
[----:B------:R-:W-:Y:S01]  /*16820*/  UMOV UR5, URZ ;  /* 0x0000003f00057c82 */ /* 0x000fe20008000000 */
[----:B------:R-:W-:Y:S01]  /*16830*/  ULDC UR6, c[0x0][0xc14] ;  /* 0x0003050000067ab9 */ /* 0x000fe20000000800 */
[----:B------:R-:W-:Y:S02]  /*16840*/  IMAD.MOV.U32 R16, RZ, RZ, R4 ;  /* 0x000000ffff107224 */ /* 0x000fe400078e0004 */
[----:B------:R-:W-:Y:S02]  /*16850*/  IMAD.U32 R17, RZ, RZ, UR4 ;  /* 0x00000004ff117e24 */ /* 0x000fe4000f8e00ff */
[----:B------:R-:W-:Y:S02]  /*16860*/  IMAD.U32 R18, RZ, RZ, UR5 ;  /* 0x00000005ff127e24 */ /* 0x000fe4000f8e00ff */
[----:B------:R-:W-:-:S07]  /*16870*/  IMAD.U32 R19, RZ, RZ, UR6 ;  /* 0x00000006ff137e24 */ /* 0x000fce000f8e00ff */
.L_x_2209:
        /* <DEDUP_REMOVED lines=12> */
.L_x_2142:
[----:B-1----:R-:W3:Y:S01]  /*16940*/  LDL.LU R0, [R1+0x20] ;  /* 0x0000200001007983 */ /* 0x002ee20000300800 */
[----:B------:R-:W-:Y:S01]  /*16950*/  BSSY B0, `(.L_x_2211) ;  /* 0x000000b000007945 */ /* 0x000fe20003800000 */
[----:B------:R-:W1:Y:S01]  /*16960*/  S2R R5, SR_CgaCtaId ;  /* 0x0000000000057919 */ /* 0x000e620000008800 */
[----:B---3--:R-:W-:-:S04]  /*16970*/  IADD3 R0, R0, 0x1, RZ ;  /* 0x0000000100007810 */ /* 0x008fc80007ffe0ff */
        /* <DEDUP_REMOVED lines=8> */
.L_x_2265:
[----:B------:R-:W-:Y:S05]  /*16a00*/  BSYNC B0 ;  /* 0x0000000000007941 */ /* 0x000fea0003800000 */
.L_x_2211:
[----:B------:R-:W-:-:S03]  /*16a10*/  UMOV UR4, 0xffffffff ;  /* 0xffffffff00047882 */ /* 0x000fc60000000000 */
[----:B------:R-:W-:Y:S05]  /*16a20*/  BRA.DIV UR4, `(.L_x_2213) ;  /* 0x0000001204f07947 */ /* 0x000fea000b800000 */
[----:B------:R-:W2:Y:S02]  /*16a30*/  S2R R2, SR_TID.X ;  /* 0x0000000000027919 */ /* 0x000ea40000002100 */
[----:B--2---:R-:W-:-:S04]  /*16a40*/  SHF.R.U32.HI R2, RZ, 0x5, R2 ;  /* 0x00000005ff027819 */ /* 0x004fc80000011602 */
[----:B------:R-:W-:-:S05]  /*16a50*/  LOP3.LUT R2, R2, 0x3, RZ, 0xc0, !PT ;  /* 0x0000000302027812 */ /* 0x000fca00078ec0ff */
[----:B------:R2:W3:Y:S02]  /*16a60*/  SHFL.IDX PT, R14, R2, RZ, 0x1f ;  /* 0x00001fff020e7589 */ /* 0x0004e400000e0000 */
.L_x_2268:
[----:B---3--:R-:W-:Y:S01]  /*16a70*/  ISETP.NE.AND P0, PT, R14, RZ, PT ;  /* 0x000000ff0e00720c */ /* 0x008fe20003f05270 */
[----:B------:R-:W-:-:S12]  /*16a80*/  BSSY B0, `(.L_x_2214) ;  /* 0x0000029000007945 */ /* 0x000fd80003800000 */
[----:B------:R-:W-:Y:S05]  /*16a90*/  @P0 BRA `(.L_x_2215) ;  /* 0x00000000009c0947 */ /* 0x000fea0003800000 */
[----:B------:R-:W-:-:S03]  /*16aa0*/  UMOV UR4, 0xffffffff ;  /* 0xffffffff00047882 */ /* 0x000fc60000000000 */
[----:B------:R-:W-:Y:S05]  /*16ab0*/  BRA.DIV UR4, `(.L_x_2216) ;  /* 0x0000001604007947 */ /* 0x000fea000b800000 */
[----:B------:R-:W-:-:S13]  /*16ac0*/  ELECT P6, URZ, PT ;  /* 0x00000000003f782f */ /* 0x000fda00038c0000 */
.L_x_2271:
        /* <DEDUP_REMOVED lines=8> */
.L_x_2217:
        /* <DEDUP_REMOVED lines=14> */
.L_x_2272:
[----:B------:R-:W2:Y:S02]  /*16c30*/  SYNCS.PHASECHK.TRANS64.TRYWAIT P0, [R7+URZ], R2 ;  /* 0x00000002070075a7 */ /* 0x000ea4000800017f */
[----:B--2---:R-:W-:Y:S05]  /*16c40*/  @!P0 BRA `(.L_x_2219) ;  /* 0x0000001000d08947 */ /* 0x004fea0003800000 */
.L_x_2273:
[----:B------:R-:W-:Y:S05]  /*16c50*/  @!P2 BRA `(.L_x_2220) ;  /* 0x000000000004a947 */ /* 0x000fea0003800000 */
[----:B------:R-:W-:Y:S01]  /*16c60*/  BPT.TRAP 0x1 ;  /* 0x000000040000795c */ /* 0x000fe20000300000 */
.L_x_2220:
[----:B------:R-:W3:Y:S01]  /*16c70*/  LDL.LU R4, [R1] ;  /* 0x0000000001047983 */ /* 0x000ee20000300800 */
[----:B------:R-:W-:-:S04]  /*16c80*/  VIADD R0, R0, 0x38860 ;  /* 0x0003886000007836 */ /* 0x000fc80000000000 */
[----:B---3--:R-:W-:-:S04]  /*16c90*/  IMAD R4, R4, 0x8, R0 ;  /* 0x0000000804047824 */ /* 0x008fc800078e0200 */
[----:B------:R-:W3:Y:S02]  /*16ca0*/  SYNCS.PHASECHK.TRANS64.TRYWAIT P0, [R4+URZ], R5 ;  /* 0x00000005040075a7 */ /* 0x000ee4000800017f */
[----:B---3--:R-:W-:Y:S05]  /*16cb0*/  @!P0 BRA `(.L_x_2221) ;  /* 0x0000001000c88947 */ /* 0x008fea0003800000 */
.L_x_2274:
[----:B------:R-:W-:-:S07]  /*16cc0*/  LEA R3, R3, R0, 0x3 ;  /* 0x0000000003037211 */ /* 0x000fce00078e18ff */
.L_x_2222:
[----:B----4-:R4:W0:Y:S02]  /*16cd0*/  SYNCS.PHASECHK.TRANS64.TRYWAIT P0, [R3+URZ], R2 ;  /* 0x00000002030075a7 */ /* 0x010824000800017f */
[----:B0-----:R-:W-:Y:S05]  /*16ce0*/  @!P0 NANOSLEEP.SYNCS 0x989680 ;  /* 0x009896800000895d */ /* 0x001fea0003900000 */
[----:B------:R-:W0:Y:S02]  /*16cf0*/  @!P0 SYNCS.PHASECHK.TRANS64 P0, [R3+URZ], R2 ;  /* 0x00000002030085a7 */ /* 0x000e24000800007f */
[----:B0-----:R-:W-:Y:S05]  /*16d00*/  @!P0 BRA `(.L_x_2222) ;  /* 0xfffffffc00f08947 */ /* 0x001fea000383ffff */
.L_x_2215:
[----:B------:R-:W-:Y:S05]  /*16d10*/  BSYNC B0 ;  /* 0x0000000000007941 */ /* 0x000fea0003800000 */
.L_x_2214:
[----:B------:R-:W-:Y:S05]  /*16d20*/  EXIT ;  /* 0x000000000000794d */ /* 0x000fea0003800000 */
.L_x_2086:
[----:B------:R-:W-:-:S13]  /*16d30*/  R2UR UR4, R17 ;  /* 0x00000000110472ca */ /* 0x000fda00000e0000 */
[----:B0-----:R-:W-:-:S04]  /*16d40*/  IMAD.U32 R3, RZ, RZ, UR4 ;  /* 0x00000004ff037e24 */ /* 0x001fc8000f8e00ff */
[----:B------:R0:W1:Y:S03]  /*16d50*/  SYNCS.PHASECHK.TRANS64.TRYWAIT P1, [R3+URZ+0x38800], R0 ;  /* 0x03880000030075a7 */ /* 0x000066000802017f */
[----:B-1----:R-:W-:Y:S05]  /*16d60*/  @!P1 NANOSLEEP.SYNCS 0x989680 ;  /* 0x009896800000995d */ /* 0x002fea0003900000 */
[----:B------:R-:W1:Y:S02]  /*16d70*/  @!P1 SYNCS.PHASECHK.TRANS64 P1, [R3+URZ+0x38800], R0 ;  /* 0x03880000030095a7 */ /* 0x000e64000802007f */
[----:B-1----:R-:W-:Y:S05]  /*16d80*/  @!P1 BRA `(.L_x_2086) ;  /* 0xfffffffc00e89947 */ /* 0x002fea000383ffff */
[----:B------:R-:W-:Y:S05]  /*16d90*/  BRA `(.L_x_2223) ;  /* 0xfffffeac00707947 */ /* 0x000fea000383ffff */
.L_x_2090:
[----:B-1----:R1:W2:Y:S02]  /*16da0*/  SYNCS.PHASECHK.TRANS64.TRYWAIT P2, [R0+URZ+0x38830], R3 ;  /* 0x03883003000075a7 */ /* 0x0022a4000804017f */
[----:B--2---:R-:W-:Y:S05]  /*16db0*/  @!P2 NANOSLEEP.SYNCS 0x989680 ;  /* 0x009896800000a95d */ /* 0x004fea0003900000 */
[----:B------:R-:W2:Y:S02]  /*16dc0*/  @!P2 SYNCS.PHASECHK.TRANS64 P2, [R0+URZ+0x38830], R3 ;  /* 0x038830030000a5a7 */ /* 0x000ea4000804007f */
[----:B--2---:R-:W-:Y:S05]  /*16dd0*/  @!P2 BRA `(.L_x_2090) ;  /* 0xfffffffc00f0a947 */ /* 0x004fea000383ffff */
[----:B------:R-:W-:Y:S05]  /*16de0*/  BRA `(.L_x_2089) ;  /* 0xfffffeac00a07947 */ /* 0x000fea000383ffff */
.L_x_2095:
[----:B------:R-:W-:-:S13]  /*16df0*/  R2UR UR4, R227 ;  /* 0x00000000e30472ca */ /* 0x000fda00000e0000 */
[----:B-1----:R-:W-:-:S04]  /*16e00*/  IMAD.U32 R4, RZ, RZ, UR4 ;  /* 0x00000004ff047e24 */ /* 0x002fc8000f8e00ff */
[----:B------:R1:W2:Y:S03]  /*16e10*/  SYNCS.PHASECHK.TRANS64.TRYWAIT P2, [R4+URZ+0x38830], R3 ;  /* 0x03883003040075a7 */ /* 0x0002a6000804017f */
[----:B--2---:R-:W-:Y:S05]  /*16e20*/  @!P2 NANOSLEEP.SYNCS 0x989680 ;  /* 0x009896800000a95d */ /* 0x004fea0003900000 */
[----:B------:R-:W2:Y:S02]  /*16e30*/  @!P2 SYNCS.PHASECHK.TRANS64 P2, [R4+URZ+0x38830], R3 ;  /* 0x038830030400a5a7 */ /* 0x000ea4000804007f */
[----:B--2---:R-:W-:Y:S05]  /*16e40*/  @!P2 BRA `(.L_x_2095) ;  /* 0xfffffffc00e8a947 */ /* 0x004fea000383ffff */
[----:B------:R-:W-:Y:S05]  /*16e50*/  BRA `(.L_x_2094) ;  /* 0xfffffeec00b87947 */ /* 0x000fea000383ffff */
.L_x_2099:
[----:B01----:R-:W-:-:S04]  /*16e60*/  IMAD.U32 R3, RZ, RZ, UR4 ;  /* 0x00000004ff037e24 */ /* 0x003fc8000f8e00ff */
[----:B------:R0:W1:Y:S03]  /*16e70*/  SYNCS.PHASECHK.TRANS64.TRYWAIT P2, [R3+URZ+0x38850], R0 ;  /* 0x03885000030075a7 */ /* 0x000066000804017f */
[----:B-1----:R-:W-:Y:S05]  /*16e80*/  @!P2 NANOSLEEP.SYNCS 0x989680 ;  /* 0x009896800000a95d */ /* 0x002fea0003900000 */
[----:B------:R-:W1:Y:S02]  /*16e90*/  @!P2 SYNCS.PHASECHK.TRANS64 P2, [R3+URZ+0x38850], R0 ;  /* 0x038850000300a5a7 */ /* 0x000e64000804007f */
[----:B-1----:R-:W-:Y:S05]  /*16ea0*/  @!P2 BRA `(.L_x_2099) ;  /* 0xfffffffc00eca947 */ /* 0x002fea000383ffff */
[----:B------:R-:W-:Y:S05]  /*16eb0*/  BRA `(.L_x_2098) ;  /* 0xffffff1000dc7947 */ /* 0x000fea000383ffff */
.L_x_2105:
[----:B-1----:R-:W-:-:S04]  /*16ec0*/  IMAD.U32 R4, RZ, RZ, UR4 ;  /* 0x00000004ff047e24 */ /* 0x002fc8000f8e00ff */
[----:B------:R1:W2:Y:S03]  /*16ed0*/  SYNCS.PHASECHK.TRANS64.TRYWAIT P2, [R4+URZ+0x38830], R3 ;  /* 0x03883003040075a7 */ /* 0x0002a6000804017f */
[----:B--2---:R-:W-:Y:S05]  /*16ee0*/  @!P2 NANOSLEEP.SYNCS 0x989680 ;  /* 0x009896800000a95d */ /* 0x004fea0003900000 */
[----:B------:R-:W2:Y:S02]  /*16ef0*/  @!P2 SYNCS.PHASECHK.TRANS64 P2, [R4+URZ+0x38830], R3 ;  /* 0x038830030400a5a7 */ /* 0x000ea4000804007f */
[----:B--2---:R-:W-:Y:S05]  /*16f00*/  @!P2 BRA `(.L_x_2105) ;  /* 0xfffffffc00eca947 */ /* 0x004fea000383ffff */
[----:B------:R-:W-:Y:S05]  /*16f10*/  BRA `(.L_x_2104) ;  /* 0xffffff2800ac7947 */ /* 0x000fea000383ffff */
.L_x_2109:
[----:B01----:R-:W-:-:S04]  /*16f20*/  IMAD.U32 R3, RZ, RZ, UR4 ;  /* 0x00000004ff037e24 */ /* 0x003fc8000f8e00ff */
[----:B------:R0:W1:Y:S03]  /*16f30*/  SYNCS.PHASECHK.TRANS64.TRYWAIT P2, [R3+URZ+0x38850], R0 ;  /* 0x03885000030075a7 */ /* 0x000066000804017f */
[----:B-1----:R-:W-:Y:S05]  /*16f40*/  @!P2 NANOSLEEP.SYNCS 0x989680 ;  /* 0x009896800000a95d */ /* 0x002fea0003900000 */
[----:B------:R-:W1:Y:S02]  /*16f50*/  @!P2 SYNCS.PHASECHK.TRANS64 P2, [R3+URZ+0x38850], R0 ;  /* 0x038850000300a5a7 */ /* 0x000e64000804007f */
[----:B-1----:R-:W-:Y:S05]  /*16f60*/  @!P2 BRA `(.L_x_2109) ;  /* 0xfffffffc00eca947 */ /* 0x002fea000383ffff */
[----:B------:R-:W-:Y:S05]  /*16f70*/  BRA `(.L_x_2108) ;  /* 0xffffff5000d07947 */ /* 0x000fea000383ffff */
.L_x_2114:
[----:B-1----:R-:W-:-:S04]  /*16f80*/  IMAD.U32 R7, RZ, RZ, UR7 ;  /* 0x00000007ff077e24 */ /* 0x002fc8000f8e00ff */
[----:B------:R1:W2:Y:S03]  /*16f90*/  SYNCS.PHASECHK.TRANS64.TRYWAIT P0, [R7+URZ+0x38850], R0 ;  /* 0x03885000070075a7 */ /* 0x0002a6000800017f */
[----:B--2---:R-:W-:Y:S05]  /*16fa0*/  @!P0 NANOSLEEP.SYNCS 0x989680 ;  /* 0x009896800000895d */ /* 0x004fea0003900000 */
[----:B------:R-:W2:Y:S02]  /*16fb0*/  @!P0 SYNCS.PHASECHK.TRANS64 P0, [R7+URZ+0x38850], R0 ;  /* 0x03885000070085a7 */ /* 0x000ea4000800007f */
[----:B--2---:R-:W-:Y:S05]  /*16fc0*/  @!P0 BRA `(.L_x_2114) ;  /* 0xfffffffc00ec8947 */ /* 0x004fea000383ffff */
[----:B------:R-:W-:Y:S05]  /*16fd0*/  BRA `(.L_x_2113) ;  /* 0xffffff6800d07947 */ /* 0x000fea000383ffff */
.L_x_2156:
[----:B------:R-:W1:Y:S01]  /*16fe0*/  S2R R8, SR_TID.X ;  /* 0x0000000000087919 */ /* 0x000e620000002100 */
[----:B------:R-:W-:Y:S01]  /*16ff0*/  BSSY B0, `(.L_x_2224) ;  /* 0x000000a000007945 */ /* 0x000fe20003800000 */
[----:B------:R-:W-:Y:S01]  /*17000*/  IMAD.MOV.U32 R12, RZ, RZ, RZ ;  /* 0x000000ffff0c7224 */ /* 0x000fe200078e00ff */
[----:B------:R-:W-:Y:S01]  /*17010*/  MOV R11, 0x1f ;  /* 0x0000001f000b7802 */ /* 0x000fe20000000f00 */
[----:B------:R-:W-:Y:S01]  /*17020*/  IMAD.MOV.U32 R15, RZ, RZ, -0x1 ;  /* 0xffffffffff0f7424 */ /* 0x000fe200078e00ff */
[----:B-1----:R-:W-:-:S04]  /*17030*/  SHF.R.U32.HI R8, RZ, 0x5, R8 ;  /* 0x00000005ff087819 */ /* 0x002fc80000011608 */
[----:B------:R-:W-:-:S05]  /*17040*/  LOP3.LUT R8, R8, 0x3, RZ, 0xc0, !PT ;  /* 0x0000000308087812 */ /* 0x000fca00078ec0ff */
[----:B0-----:R-:W-:-:S07]  /*17050*/  IMAD.MOV.U32 R13, RZ, RZ, R8 ;  /* 0x000000ffff0d7224 */ /* 0x001fce00078e0008 */
[----:B------:R-:W-:Y:S05]  /*17060*/  WARPSYNC.COLLECTIVE R15, `(.L_x_2225) ;  /* 0x000000000f087348 */ /* 0x000fea0003c00000 */
[----:B------:R0:W1:Y:S02]  /*17070*/  SHFL.IDX P6, R14, R13, R12, R11 ;  /* 0x0000000c0d0e7389 */ /* 0x00006400000c000b */
[----:B01----:R-:W-:Y:S01]  /*17080*/  ENDCOLLECTIVE ;  /* 0x000000000000791b */ /* 0x003fe20003800000 */
.L_x_2225:
[----:B------:R-:W-:Y:S05]  /*17090*/  BSYNC B0 ;  /* 0x0000000000007941 */ /* 0x000fea0003800000 */
.L_x_2224:
[----:B------:R-:W-:Y:S05]  /*170a0*/  BRA `(.L_x_2226) ;  /* 0xffffffc000747947 */ /* 0x000fea000383ffff */
.L_x_2157:
[----:B------:R-:W-:Y:S01]  /*170b0*/  BSSY B0, `(.L_x_2227) ;  /* 0x0000006000007945 */ /* 0x000fe20003800000 */
[----:B------:R-:W-:-:S07]  /*170c0*/  IMAD.MOV.U32 R15, RZ, RZ, -0x1 ;  /* 0xffffffffff0f7424 */ /* 0x000fce00078e00ff */
[----:B------:R-:W-:Y:S05]  /*170d0*/  WARPSYNC.COLLECTIVE R15, `(.L_x_2228) ;  /* 0x000000000f0c7348 */ /* 0x000fea0003c00000 */
[----:B------:R-:W-:Y:S02]  /*170e0*/  ELECT P6, UR62, PT ;  /* 0x00000000003e782f */ /* 0x000fe400038c0000 */
[----:B------:R-:W-:Y:S01]  /*170f0*/  MOV R14, UR62 ;  /* 0x0000003e000e7c02 */ /* 0x000fe20008000f00 */
[----:B------:R-:W-:Y:S10]  /*17100*/  ENDCOLLECTIVE ;  /* 0x000000000000791b */ /* 0x000ff40003800000 */
.L_x_2228:
[----:B------:R-:W-:Y:S05]  /*17110*/  BSYNC B0 ;  /* 0x0000000000007941 */ /* 0x000fea0003800000 */
.L_x_2227:
[----:B------:R-:W-:Y:S05]  /*17120*/  BRA `(.L_x_2229) ;  /* 0xffffffc000647947 */ /* 0x000fea000383ffff */
.L_x_2160:
[----:B0-----:R0:W1:Y:S02]  /*17130*/  SYNCS.PHASECHK.TRANS64.TRYWAIT P0, [R8+URZ+0x38840], R9 ;  /* 0x03884009080075a7 */ /* 0x001064000800017f */
[----:B-1----:R-:W-:Y:S05]  /*17140*/  @!P0 NANOSLEEP.SYNCS 0x989680 ;  /* 0x009896800000895d */ /* 0x002fea0003900000 */
[----:B------:R-:W1:Y:S02]  /*17150*/  @!P0 SYNCS.PHASECHK.TRANS64 P0, [R8+URZ+0x38840], R9 ;  /* 0x03884009080085a7 */ /* 0x000e64000800007f */
[----:B-1----:R-:W-:Y:S05]  /*17160*/  @!P0 BRA `(.L_x_2160) ;  /* 0xfffffffc00f08947 */ /* 0x002fea000383ffff */
[----:B------:R-:W-:Y:S05]  /*17170*/  BRA `(.L_x_2230) ;  /* 0xffffffc000d07947 */ /* 0x000fea000383ffff */
.L_x_2163:
        /* <DEDUP_REMOVED lines=8> */
.L_x_2171:
[----:B0-----:R0:W1:Y:S02]  /*17200*/  SYNCS.PHASECHK.TRANS64.TRYWAIT P0, [R2+URZ+0x38840], R3 ;  /* 0x03884003020075a7 */ /* 0x001064000800017f */
[----:B-1----:R-:W-:Y:S05]  /*17210*/  @!P0 NANOSLEEP.SYNCS 0x989680 ;  /* 0x009896800000895d */ /* 0x002fea0003900000 */
[----:B------:R-:W1:Y:S02]  /*17220*/  @!P0 SYNCS.PHASECHK.TRANS64 P0, [R2+URZ+0x38840], R3 ;  /* 0x03884003020085a7 */ /* 0x000e64000800007f */
[----:B-1----:R-:W-:Y:S05]  /*17230*/  @!P0 BRA `(.L_x_2171) ;  /* 0xfffffffc00f08947 */ /* 0x002fea000383ffff */
[----:B------:R-:W-:Y:S05]  /*17240*/  BRA `(.L_x_2232) ;  /* 0xffffffcc00047947 */ /* 0x000fea000383ffff */
.L_x_2173:
[----:B0-----:R0:W1:Y:S02]  /*17250*/  SYNCS.PHASECHK.TRANS64.TRYWAIT P0, [R3+URZ+0x60], R2 ;  /* 0x00006002030075a7 */ /* 0x001064000800017f */
[----:B-1----:R-:W-:Y:S05]  /*17260*/  @!P0 NANOSLEEP.SYNCS 0x989680 ;  /* 0x009896800000895d */ /* 0x002fea0003900000 */
[----:B------:R-:W1:Y:S02]  /*17270*/  @!P0 SYNCS.PHASECHK.TRANS64 P0, [R3+URZ+0x60], R2 ;  /* 0x00006002030085a7 */ /* 0x000e64000800007f */
[----:B-1----:R-:W-:Y:S05]  /*17280*/  @!P0 BRA `(.L_x_2173) ;  /* 0xfffffffc00f08947 */ /* 0x002fea000383ffff */
[----:B------:R-:W-:Y:S05]  /*17290*/  BRA `(.L_x_2233) ;  /* 0xffffffcc00c47947 */ /* 0x000fea000383ffff */
.L_x_2178:
[----:B-1----:R1:W2:Y:S02]  /*172a0*/  SYNCS.PHASECHK.TRANS64.TRYWAIT P0, [R2+URZ+0x38840], R3 ;  /* 0x03884003020075a7 */ /* 0x0022a4000800017f */
[----:B--2---:R-:W-:Y:S05]  /*172b0*/  @!P0 NANOSLEEP.SYNCS 0x989680 ;  /* 0x009896800000895d */ /* 0x004fea0003900000 */
[----:B------:R-:W2:Y:S02]  /*172c0*/  @!P0 SYNCS.PHASECHK.TRANS64 P0, [R2+URZ+0x38840], R3 ;  /* 0x03884003020085a7 */ /* 0x000ea4000800007f */
[----:B--2---:R-:W-:Y:S05]  /*172d0*/  @!P0 BRA `(.L_x_2178) ;  /* 0xfffffffc00f08947 */ /* 0x004fea000383ffff */
[----:B------:R-:W-:Y:S05]  /*172e0*/  BRA `(.L_x_2234) ;  /* 0xffffffd4004c7947 */ /* 0x000fea000383ffff */
.L_x_2180:
[----:B0-----:R0:W1:Y:S02]  /*172f0*/  SYNCS.PHASECHK.TRANS64.TRYWAIT P1, [R3+URZ+0x60], R2 ;  /* 0x00006002030075a7 */ /* 0x001064000802017f */
[----:B-1----:R-:W-:Y:S05]  /*17300*/  @!P1 NANOSLEEP.SYNCS 0x989680 ;  /* 0x009896800000995d */ /* 0x002fea0003900000 */
[----:B------:R-:W1:Y:S02]  /*17310*/  @!P1 SYNCS.PHASECHK.TRANS64 P1, [R3+URZ+0x60], R2 ;  /* 0x00006002030095a7 */ /* 0x000e64000802007f */
[----:B-1----:R-:W-:Y:S05]  /*17320*/  @!P1 BRA `(.L_x_2180) ;  /* 0xfffffffc00f09947 */ /* 0x002fea000383ffff */
[----:B------:R-:W-:Y:S05]  /*17330*/  BRA `(.L_x_2235) ;  /* 0xffffffd8000c7947 */ /* 0x000fea000383ffff */
.L_x_2185:
[----:B--2---:R2:W3:Y:S02]  /*17340*/  SYNCS.PHASECHK.TRANS64.TRYWAIT P0, [R2+URZ+0x38840], R3 ;  /* 0x03884003020075a7 */ /* 0x0044e4000800017f */
[----:B---3--:R-:W-:Y:S05]  /*17350*/  @!P0 NANOSLEEP.SYNCS 0x989680 ;  /* 0x009896800000895d */ /* 0x008fea0003900000 */
[----:B------:R-:W3:Y:S02]  /*17360*/  @!P0 SYNCS.PHASECHK.TRANS64 P0, [R2+URZ+0x38840], R3 ;  /* 0x03884003020085a7 */ /* 0x000ee4000800007f */
[----:B---3--:R-:W-:Y:S05]  /*17370*/  @!P0 BRA `(.L_x_2185) ;  /* 0xfffffffc00f08947 */ /* 0x008fea000383ffff */
[----:B------:R-:W-:Y:S05]  /*17380*/  BRA `(.L_x_2236) ;  /* 0xffffffdc00547947 */ /* 0x000fea000383ffff */
.L_x_2187:
[----:B0-----:R0:W1:Y:S02]  /*17390*/  SYNCS.PHASECHK.TRANS64.TRYWAIT P1, [R2+URZ+0x60], R9 ;  /* 0x00006009020075a7 */ /* 0x001064000802017f */
[----:B-1----:R-:W-:Y:S05]  /*173a0*/  @!P1 NANOSLEEP.SYNCS 0x989680 ;  /* 0x009896800000995d */ /* 0x002fea0003900000 */
[----:B------:R-:W1:Y:S02]  /*173b0*/  @!P1 SYNCS.PHASECHK.TRANS64 P1, [R2+URZ+0x60], R9 ;  /* 0x00006009020095a7 */ /* 0x000e64000802007f */
[----:B-1----:R-:W-:Y:S05]  /*173c0*/  @!P1 BRA `(.L_x_2187) ;  /* 0xfffffffc00f09947 */ /* 0x002fea000383ffff */
[----:B------:R-:W-:Y:S05]  /*173d0*/  BRA `(.L_x_2237) ;  /* 0xffffffe000147947 */ /* 0x000fea000383ffff */
.L_x_2194:
[----:B-1----:R1:W2:Y:S02]  /*173e0*/  SYNCS.PHASECHK.TRANS64.TRYWAIT P0, [R3+URZ+0x38860], R2 ;  /* 0x03886002030075a7 */ /* 0x0022a4000800017f */
[----:B--2---:R-:W-:Y:S05]  /*173f0*/  @!P0 NANOSLEEP.SYNCS 0x989680 ;  /* 0x009896800000895d */ /* 0x004fea0003900000 */
[----:B------:R-:W2:Y:S02]  /*17400*/  @!P0 SYNCS.PHASECHK.TRANS64 P0, [R3+URZ+0x38860], R2 ;  /* 0x03886002030085a7 */ /* 0x000ea4000800007f */
[----:B--2---:R-:W-:Y:S05]  /*17410*/  @!P0 BRA `(.L_x_2194) ;  /* 0xfffffffc00f08947 */ /* 0x004fea000383ffff */
[----:B------:R-:W-:Y:S05]  /*17420*/  BRA `(.L_x_2238) ;  /* 0xffffffe400487947 */ /* 0x000fea000383ffff */
.L_x_2196:
        /* <DEDUP_REMOVED lines=8> */
.L_x_2240:
[----:B------:R-:W-:Y:S05]  /*174b0*/  BSYNC B0 ;  /* 0x0000000000007941 */ /* 0x000fea0003800000 */
.L_x_2239:
[----:B------:R-:W-:Y:S01]  /*174c0*/  IMAD.MOV.U32 R13, RZ, RZ, R16 ;  /* 0x000000ffff0d7224 */ /* 0x000fe200078e0010 */
[----:B------:R-:W-:Y:S01]  /*174d0*/  MOV R12, 0x1 ;  /* 0x00000001000c7802 */ /* 0x000fe20000000f00 */
[----:B------:R-:W-:Y:S02]  /*174e0*/  IMAD.MOV.U32 R11, RZ, RZ, 0x1f ;  /* 0x0000001fff0b7424 */ /* 0x000fe400078e00ff */
[----:B------:R-:W-:Y:S02]  /*174f0*/  IMAD.MOV.U32 R15, RZ, RZ, -0x1 ;  /* 0xffffffffff0f7424 */ /* 0x000fe400078e00ff */
[----:B------:R-:W-:-:S07]  /*17500*/  IMAD.MOV.U32 R4, RZ, RZ, R14 ;  /* 0x000000ffff047224 */ /* 0x000fce00078e000e */
[----:B------:R-:W-:Y:S05]  /*17510*/  WARPSYNC.COLLECTIVE R15, `(.L_x_2241) ;  /* 0x000000000f087348 */ /* 0x000fea0003c00000 */
[----:B------:R0:W1:Y:S02]  /*17520*/  SHFL.IDX P6, R14, R13, R12, R11 ;  /* 0x0000000c0d0e7389 */ /* 0x00006400000c000b */
[----:B01----:R-:W-:Y:S01]  /*17530*/  ENDCOLLECTIVE ;  /* 0x000000000000791b */ /* 0x003fe20003800000 */
.L_x_2241:
[----:B------:R-:W-:Y:S01]  /*17540*/  IMAD.MOV.U32 R16, RZ, RZ, R14 ;  /* 0x000000ffff107224 */ /* 0x000fe200078e000e */
[----:B------:R-:W-:Y:S06]  /*17550*/  BRA `(.L_x_2242) ;  /* 0xffffffe400f87947 */ /* 0x000fec000383ffff */
.L_x_2199:
        /* <DEDUP_REMOVED lines=8> */
.L_x_2244:
[----:B------:R-:W-:Y:S05]  /*175e0*/  BSYNC B0 ;  /* 0x0000000000007941 */ /* 0x000fea0003800000 */
.L_x_2243:
[----:B------:R-:W-:Y:S01]  /*175f0*/  ISETP.NE.AND P0, PT, R6, RZ, PT ;  /* 0x000000ff0600720c */ /* 0x000fe20003f05270 */
[----:B------:R-:W-:Y:S01]  /*17600*/  IMAD.MOV.U32 R11, RZ, RZ, RZ ;  /* 0x000000ffff0b7224 */ /* 0x000fe200078e00ff */
[----:B------:R-:W-:Y:S01]  /*17610*/  MOV R12, 0x2 ;  /* 0x00000002000c7802 */ /* 0x000fe20000000f00 */
[----:B------:R-:W-:Y:S01]  /*17620*/  IMAD.MOV.U32 R15, RZ, RZ, -0x1 ;  /* 0xffffffffff0f7424 */ /* 0x000fe200078e00ff */
[----:B------:R-:W-:Y:S02]  /*17630*/  SEL R14, R14, RZ, P0 ;  /* 0x000000ff0e0e7207 */ /* 0x000fe40000000000 */
[----:B------:R-:W-:-:S03]  /*17640*/  ISETP.GE.U32.AND P0, PT, R6, 0x2, PT ;  /* 0x000000020600780c */ /* 0x000fc60003f06070 */
[----:B------:R-:W-:-:S10]  /*17650*/  IMAD.IADD R13, R17, 0x1, R14 ;  /* 0x00000001110d7824 */ /* 0x000fd400078e020e */
[----:B------:R-:W-:Y:S05]  /*17660*/  WARPSYNC.COLLECTIVE R15, `(.L_x_2245) ;  /* 0x000000000f087348 */ /* 0x000fea0003c00000 */
[----:B------:R0:W1:Y:S02]  /*17670*/  SHFL.UP P6, R14, R13, R12, R11 ;  /* 0x0400000c0d0e7389 */ /* 0x00006400000c000b */
[----:B01----:R-:W-:Y:S01]  /*17680*/  ENDCOLLECTIVE ;  /* 0x000000000000791b */ /* 0x003fe20003800000 */
.L_x_2245:
        /* <DEDUP_REMOVED lines=8> */
.L_x_2246:
        /* <DEDUP_REMOVED lines=8> */
.L_x_2247:
        /* <DEDUP_REMOVED lines=8> */
.L_x_2248:
        /* <DEDUP_REMOVED lines=8> */
.L_x_2249:
[----:B------:R-:W-:Y:S05]  /*17890*/  BRA `(.L_x_2250) ;  /* 0xffffffe400c07947 */ /* 0x000fea000383ffff */
.L_x_2204:
[----:B------:R-:W-:Y:S01]  /*178a0*/  BSSY B0, `(.L_x_2251) ;  /* 0x0000008000007945 */ /* 0x000fe20003800000 */
[----:B-----5:R-:W-:Y:S01]  /*178b0*/  IMAD.MOV.U32 R13, RZ, RZ, R17 ;  /* 0x000000ffff0d7224 */ /* 0x020fe200078e0011 */
[----:B------:R-:W-:Y:S01]  /*178c0*/  MOV R11, RZ ;  /* 0x000000ff000b7202 */ /* 0x000fe20000000f00 */
[----:B------:R-:W-:Y:S02]  /*178d0*/  IMAD.MOV.U32 R12, RZ, RZ, 0x1 ;  /* 0x00000001ff0c7424 */ /* 0x000fe400078e00ff */
[----:B------:R-:W-:-:S07]  /*178e0*/  IMAD.MOV.U32 R15, RZ, RZ, -0x1 ;  /* 0xffffffffff0f7424 */ /* 0x000fce00078e00ff */
[----:B0-----:R-:W-:Y:S05]  /*178f0*/  WARPSYNC.COLLECTIVE R15, `(.L_x_2252) ;  /* 0x000000000f087348 */ /* 0x001fea0003c00000 */
[----:B------:R1:W2:Y:S02]  /*17900*/  SHFL.UP P6, R14, R13, R12, R11 ;  /* 0x0400000c0d0e7389 */ /* 0x0002a400000c000b */
[----:B012---:R-:W-:Y:S01]  /*17910*/  ENDCOLLECTIVE ;  /* 0x000000000000791b */ /* 0x007fe20003800000 */
.L_x_2252:
[----:B------:R-:W-:Y:S05]  /*17920*/  BSYNC B0 ;  /* 0x0000000000007941 */ /* 0x000fea0003800000 */
.L_x_2251:
        /* <DEDUP_REMOVED lines=10> */
.L_x_2253:
        /* <DEDUP_REMOVED lines=8> */
.L_x_2254:
        /* <DEDUP_REMOVED lines=8> */
.L_x_2255:
        /* <DEDUP_REMOVED lines=8> */
.L_x_2256:
        /* <DEDUP_REMOVED lines=8> */
.L_x_2257:
[----:B------:R-:W-:Y:S05]  /*17bd0*/  BRA `(.L_x_2258) ;  /* 0xffffffe400a87947 */ /* 0x000fea000383ffff */
.L_x_2206:
[----:B------:R-:W-:Y:S01]  /*17be0*/  BSSY B0, `(.L_x_2259) ;  /* 0x0000006000007945 */ /* 0x000fe20003800000 */
[----:B------:R-:W-:Y:S01]  /*17bf0*/  PLOP3.LUT P6, PT, P6, PT, PT, 0x8, 0x0 ;  /* 0x000000000000781c */ /* 0x000fe200037ce170 */
[----:B------:R-:W-:-:S12]  /*17c00*/  IMAD.MOV.U32 R15, RZ, RZ, -0x1 ;  /* 0xffffffffff0f7424 */ /* 0x000fd800078e00ff */
[----:B0-----:R-:W-:Y:S05]  /*17c10*/  WARPSYNC.COLLECTIVE R15, `(.L_x_2260) ;  /* 0x000000000f087348 */ /* 0x001fea0003c00000 */
[----:B------:R-:W-:Y:S01]  /*17c20*/  VOTE.ANY R14, PT, P6 ;  /* 0x00000000000e7806 */ /* 0x000fe200030e0100 */
[----:B0-----:R-:W-:Y:S06]  /*17c30*/  ENDCOLLECTIVE ;  /* 0x000000000000791b */ /* 0x001fec0003800000 */
.L_x_2260:
[----:B------:R-:W-:Y:S05]  /*17c40*/  BSYNC B0 ;  /* 0x0000000000007941 */ /* 0x000fea0003800000 */
.L_x_2259:
        /* <DEDUP_REMOVED lines=9> */
.L_x_2261:
[----:B------:R-:W-:Y:S01]  /*17ce0*/  IMAD.MOV.U32 R17, RZ, RZ, R14 ;  /* 0x000000ffff117224 */ /* 0x000fe200078e000e */
[----:B------:R-:W-:Y:S06]  /*17cf0*/  BRA `(.L_x_2262) ;  /* 0xffffffe400987947 */ /* 0x000fec000383ffff */
.L_x_2208:
[----:B------:R-:W-:Y:S01]  /*17d00*/  BSSY B0, `(.L_x_2263) ;  /* 0x0000007000007945 */ /* 0x000fe20003800000 */
[----:B------:R-:W-:Y:S01]  /*17d10*/  IMAD.MOV.U32 R13, RZ, RZ, R2 ;  /* 0x000000ffff0d7224 */ /* 0x000fe200078e0002 */
[----:B------:R-:W-:Y:S01]  /*17d20*/  MOV R11, 0x1f ;  /* 0x0000001f000b7802 */ /* 0x000fe20000000f00 */
[----:B------:R-:W-:-:S07]  /*17d30*/  IMAD.MOV.U32 R15, RZ, RZ, -0x1 ;  /* 0xffffffffff0f7424 */ /* 0x000fce00078e00ff */
[----:B012---:R-:W-:Y:S05]  /*17d40*/  WARPSYNC.COLLECTIVE R15, `(.L_x_2264) ;  /* 0x000000000f087348 */ /* 0x007fea0003c00000 */
[----:B------:R3:W4:Y:S02]  /*17d50*/  SHFL.IDX P6, R14, R13, R12, R11 ;  /* 0x0000000c0d0e7389 */ /* 0x00072400000c000b */
[----:B01234-:R-:W-:Y:S01]  /*17d60*/  ENDCOLLECTIVE ;  /* 0x000000000000791b */ /* 0x01ffe20003800000 */
.L_x_2264:
[----:B------:R-:W-:Y:S05]  /*17d70*/  BSYNC B0 ;  /* 0x0000000000007941 */ /* 0x000fea0003800000 */
.L_x_2263:
[----:B------:R-:W-:Y:S01]  /*17d80*/  IMAD.MOV.U32 R7, RZ, RZ, R14 ;  /* 0x000000ffff077224 */ /* 0x000fe200078e000e */
[----:B------:R-:W-:Y:S06]  /*17d90*/  BRA `(.L_x_2207) ;  /* 0xffffffe4008c7947 */ /* 0x000fec000383ffff */
.L_x_2212:
[----:B-1----:R1:W2:Y:S02]  /*17da0*/  SYNCS.PHASECHK.TRANS64.TRYWAIT P0, [R0+URZ+0x38820], R3 ;  /* 0x03882003000075a7 */ /* 0x0022a4000800017f */
[----:B--2---:R-:W-:Y:S05]  /*17db0*/  @!P0 NANOSLEEP.SYNCS 0x989680 ;  /* 0x009896800000895d */ /* 0x004fea0003900000 */
[----:B------:R-:W2:Y:S02]  /*17dc0*/  @!P0 SYNCS.PHASECHK.TRANS64 P0, [R0+URZ+0x38820], R3 ;  /* 0x03882003000085a7 */ /* 0x000ea4000800007f */
[----:B--2---:R-:W-:Y:S05]  /*17dd0*/  @!P0 BRA `(.L_x_2212) ;  /* 0xfffffffc00f08947 */ /* 0x004fea000383ffff */
[----:B------:R-:W-:Y:S05]  /*17de0*/  BRA `(.L_x_2265) ;  /* 0xffffffec00047947 */ /* 0x000fea000383ffff */
.L_x_2213:
        /* <DEDUP_REMOVED lines=11> */
.L_x_2267:
[----:B------:R-:W-:Y:S05]  /*17ea0*/  BSYNC B0 ;  /* 0x0000000000007941 */ /* 0x000fea0003800000 */
.L_x_2266:
[----:B------:R-:W-:Y:S05]  /*17eb0*/  BRA `(.L_x_2268) ;  /* 0xffffffe800ec7947 */ /* 0x000fea000383ffff */
.L_x_2216:
[----:B------:R-:W-:Y:S01]  /*17ec0*/  BSSY B1, `(.L_x_2269) ;  /* 0x0000006000017945 */ /* 0x000fe20003800000 */
[----:B------:R-:W-:-:S07]  /*17ed0*/  IMAD.MOV.U32 R15, RZ, RZ, -0x1 ;  /* 0xffffffffff0f7424 */ /* 0x000fce00078e00ff */
[----:B012---:R-:W-:Y:S05]  /*17ee0*/  WARPSYNC.COLLECTIVE R15, `(.L_x_2270) ;  /* 0x000000000f0c7348 */ /* 0x007fea0003c00000 */
[----:B------:R-:W-:Y:S02]  /*17ef0*/  ELECT P6, UR62, PT ;  /* 0x00000000003e782f */ /* 0x000fe400038c0000 */
[----:B------:R-:W-:Y:S01]  /*17f00*/  MOV R14, UR62 ;  /* 0x0000003e000e7c02 */ /* 0x000fe20008000f00 */
[----:B012---:R-:W-:Y:S10]  /*17f10*/  ENDCOLLECTIVE ;  /* 0x000000000000791b */ /* 0x007ff40003800000 */
.L_x_2270:
[----:B------:R-:W-:Y:S05]  /*17f20*/  BSYNC B1 ;  /* 0x0000000000017941 */ /* 0x000fea0003800000 */
.L_x_2269:
[----:B------:R-:W-:Y:S05]  /*17f30*/  BRA `(.L_x_2271) ;  /* 0xffffffe800e47947 */ /* 0x000fea000383ffff */
.L_x_2218:
[----:B-1----:R1:W2:Y:S02]  /*17f40*/  SYNCS.PHASECHK.TRANS64.TRYWAIT P0, [R6+URZ], R5 ;  /* 0x00000005060075a7 */ /* 0x0022a4000800017f */
[----:B--2---:R-:W-:Y:S05]  /*17f50*/  @!P0 NANOSLEEP.SYNCS 0x989680 ;  /* 0x009896800000895d */ /* 0x004fea0003900000 */
[----:B------:R-:W2:Y:S02]  /*17f60*/  @!P0 SYNCS.PHASECHK.TRANS64 P0, [R6+URZ], R5 ;  /* 0x00000005060085a7 */ /* 0x000ea4000800007f */
[----:B--2---:R-:W-:Y:S05]  /*17f70*/  @!P0 BRA `(.L_x_2218) ;  /* 0xfffffffc00f08947 */ /* 0x004fea000383ffff */
[----:B------:R-:W-:Y:S05]  /*17f80*/  BRA `(.L_x_2272) ;  /* 0xffffffec00287947 */ /* 0x000fea000383ffff */
.L_x_2219:
[----:B--2---:R2:W3:Y:S02]  /*17f90*/  SYNCS.PHASECHK.TRANS64.TRYWAIT P0, [R7+URZ], R2 ;  /* 0x00000002070075a7 */ /* 0x0044e4000800017f */
[----:B---3--:R-:W-:Y:S05]  /*17fa0*/  @!P0 NANOSLEEP.SYNCS 0x989680 ;  /* 0x009896800000895d */ /* 0x008fea0003900000 */
[----:B------:R-:W3:Y:S02]  /*17fb0*/  @!P0 SYNCS.PHASECHK.TRANS64 P0, [R7+URZ], R2 ;  /* 0x00000002070085a7 */ /* 0x000ee4000800007f */
[----:B---3--:R-:W-:Y:S05]  /*17fc0*/  @!P0 BRA `(.L_x_2219) ;  /* 0xfffffffc00f08947 */ /* 0x008fea000383ffff */
[----:B------:R-:W-:Y:S05]  /*17fd0*/  BRA `(.L_x_2273) ;  /* 0xffffffec001c7947 */ /* 0x000fea000383ffff */
.L_x_2221:
[----:B---3--:R3:W4:Y:S02]  /*17fe0*/  SYNCS.PHASECHK.TRANS64.TRYWAIT P0, [R4+URZ], R5 ;  /* 0x00000005040075a7 */ /* 0x008724000800017f */
[----:B----4-:R-:W-:Y:S05]  /*17ff0*/  @!P0 NANOSLEEP.SYNCS 0x989680 ;  /* 0x009896800000895d */ /* 0x010fea0003900000 */
[----:B------:R-:W4:Y:S02]  /*18000*/  @!P0 SYNCS.PHASECHK.TRANS64 P0, [R4+URZ], R5 ;  /* 0x00000005040085a7 */ /* 0x000f24000800007f */
[----:B----4-:R-:W-:Y:S05]  /*18010*/  @!P0 BRA `(.L_x_2221) ;  /* 0xfffffffc00f08947 */ /* 0x010fea000383ffff */
[----:B------:R-:W-:Y:S05]  /*18020*/  BRA `(.L_x_2274) ;  /* 0xffffffec00247947 */ /* 0x000fea000383ffff */
.L_x_2275:
        /* <DEDUP_REMOVED lines=13> */
.L_x_2845:


//--------------------- .text._ZN7cutlass13device_kernelIN5flash11enable_sm90INS1_16FlashAttnFwdSm90INS1_25CollectiveMainloopFwdSm90ILi2EN4cute5tupleIJNS5_1CILi1EEES8_S8_EEENS6_IJNS7_ILi128EEENS7_ILi80EEENS7_ILi256EEEEEELi256ENS_10bfloat16_tEfNS_4arch4Sm90ELb1ELb0ELb0ELb1ELb0ELb1ELb0ELb1ELb1ELb0ELb0ELb0EEENS1_21CollectiveEpilogueFwdINS6_IJSA_SC_SB_EEES9_SE_SG_Li256ELb1ELb0ELb0ELb0EEENS1_36VarlenDynamicPersistentTileSchedulerILi128ELi80ELi256ELi32ELb0ELb0ELb1ELb1ELb1ELb1EEEEEEEEEvNT_6ParamsE --------------------------
	.section	.text._ZN7cutlass13device_kernelIN5flash11enable_sm90INS1_16FlashAttnFwdSm90INS1_25CollectiveMainloopFwdSm90ILi2EN4cute5tupleIJNS5_1CILi1EEES8_S8_EEENS6_IJNS7_ILi128EEENS7_ILi80EEENS7_ILi256EEEEEELi256ENS_10bfloat16_tEfNS_4arch4Sm90ELb1ELb0ELb0ELb1ELb0ELb1ELb0ELb1ELb1ELb0ELb0ELb0EEENS1_21CollectiveEpilogueFwdINS6_IJSA_SC_SB_EEES9_SE_SG_Li256ELb1ELb0ELb0ELb0EEENS1_36VarlenDynamicPersistentTileSchedulerILi128ELi80ELi256ELi32ELb0ELb0ELb1ELb1ELb1ELb1EEEEEEEEEvNT_6ParamsE,"ax",@progbits
	.align	128
.text._ZN7cutlass13device_kernelIN5flash11enable_sm90INS1_16FlashAttnFwdSm90INS1_25CollectiveMainloopFwdSm90ILi2EN4cute5tupleIJNS5_1CILi1EEES8_S8_EEENS6_IJNS7_ILi128EEENS7_ILi80EEENS7_ILi256EEEEEELi256ENS_10bfloat16_tEfNS_4arch4Sm90ELb1ELb0ELb0ELb1ELb0ELb1ELb0ELb1ELb1ELb0ELb0ELb0EEENS1_21CollectiveEpilogueFwdINS6_IJSA_SC_SB_EEES9_SE_SG_Li256ELb1ELb0ELb0ELb0EEENS1_36VarlenDynamicPersistentTileSchedulerILi128ELi80ELi256ELi32ELb0ELb0ELb1ELb1ELb1ELb1EEEEEEEEEvNT_6ParamsE:
        .type           _ZN7cutlass13device_kernelIN5flash11enable_sm90INS1_16FlashAttnFwdSm90INS1_25CollectiveMainloopFwdSm90ILi2EN4cute5tupleIJNS5_1CILi1EEES8_S8_EEENS6_IJNS7_ILi128EEENS7_ILi80EEENS7_ILi256EEEEEELi256ENS_10bfloat16_tEfNS_4arch4Sm90ELb1ELb0ELb0ELb1ELb0ELb1ELb0ELb1ELb1ELb0ELb0ELb0EEENS1_21CollectiveEpilogueFwdINS6_IJSA_SC_SB_EEES9_SE_SG_Li256ELb1ELb0ELb0ELb0EEENS1_36VarlenDynamicPersistentTileSchedulerILi128ELi80ELi256ELi32ELb0ELb0ELb1ELb1ELb1ELb1EEEEEEEEEvNT_6ParamsE,@function
        .size           _ZN7cutlass13device_kernelIN5flash11enable_sm90INS1_16FlashAttnFwdSm90INS1_25CollectiveMainloopFwdSm90ILi2EN4cute5tupleIJNS5_1CILi1EEES8_S8_EEENS6_IJNS7_ILi128EEENS7_ILi80EEENS7_ILi256EEEEEELi256ENS_10bfloat16_tEfNS_4arch4Sm90ELb1ELb0ELb0ELb1ELb0ELb1ELb0ELb1ELb1ELb0ELb0ELb0EEENS1_21CollectiveEpilogueFwdINS6_IJSA_SC_SB_EEES9_SE_SG_Li256ELb1ELb0ELb0ELb0EEENS1_36VarlenDynamicPersistentTileSchedulerILi128ELi80ELi256ELi32ELb0ELb0ELb1ELb1ELb1ELb1EEEEEEEEEvNT_6ParamsE,(.L_x_2846 - _ZN7cutlass13device_kernelIN5flash11enable_sm90INS1_16FlashAttnFwdSm90INS1_25CollectiveMainloopFwdSm90ILi2EN4cute5tupleIJNS5_1CILi1EEES8_S8_EEENS6_IJNS7_ILi128EEENS7_ILi80EEENS7_ILi256EEEEEELi256ENS_10bfloat16_tEfNS_4arch4Sm90ELb1ELb0ELb0ELb1ELb0ELb1ELb0ELb1ELb1ELb0ELb0ELb0EEENS1_21CollectiveEpilogueFwdINS6_IJSA_SC_SB_EEES9_SE_SG_Li256ELb1ELb0ELb0ELb0EEENS1_36VarlenDynamicPersistentTileSchedulerILi128ELi80ELi256ELi32ELb0ELb0ELb1ELb1ELb1ELb1EEEEEEEEEvNT_6ParamsE)
        .other          _ZN7cutlass13device_kernelIN5flash11enable_sm90INS1_16FlashAttnFwdSm90INS1_25CollectiveMainloopFwdSm90ILi2EN4cute5tupleIJNS5_1CILi1EEES8_S8_EEENS6_IJNS7_ILi128EEENS7_ILi80EEENS7_ILi256EEEEEELi256ENS_10bfloat16_tEfNS_4arch4Sm90ELb1ELb0ELb0ELb1ELb0ELb1ELb0ELb1ELb1ELb0ELb0ELb0EEENS1_21CollectiveEpilogueFwdINS6_IJSA_SC_SB_EEES9_SE_SG_Li256ELb1ELb0ELb0ELb0EEENS1_36VarlenDynamicPersistentTileSchedulerILi128ELi80ELi256ELi32ELb0ELb0ELb1ELb1ELb1ELb1EEEEEEEEEvNT_6ParamsE,@"STO_CUDA_ENTRY STV_DEFAULT"
_ZN7cutlass13device_kernelIN5flash11enable_sm90INS1_16FlashAttnFwdSm90INS1_25CollectiveMainloopFwdSm90ILi2EN4cute5tupleIJNS5_1CILi1EEES8_S8_EEENS6_IJNS7_ILi128EEENS7_ILi80EEENS7_ILi256EEEEEELi256ENS_10bfloat16_tEfNS_4arch4Sm90ELb1ELb0ELb0ELb1ELb0ELb1ELb0ELb1ELb1ELb0ELb0ELb0EEENS1_21CollectiveEpilogueFwdINS6_IJSA_SC_SB_EEES9_SE_SG_Li256ELb1ELb0ELb0ELb0EEENS1_36VarlenDynamicPersistentTileSchedulerILi128ELi80ELi256ELi32ELb0ELb0ELb1ELb1ELb1ELb1EEEEEEEEEvNT_6ParamsE:
        /* <DEDUP_REMOVED lines=27> */
.L_x_2277:
[----:B------:R-:W-:Y:S05]  /*01b0*/  BSYNC B0 ;  /* 0x0000000000007941 */ /* 0x000fea0003800000 */
.L_x_2276:
        /* <DEDUP_REMOVED lines=41> */
.L_x_2278:
        /* <DEDUP_REMOVED lines=22> */
.L_x_2279:
        /* <DEDUP_REMOVED lines=18> */
.L_x_2280:
        /* <DEDUP_REMOVED lines=22> */
.L_x_2281:
        /* <DEDUP_REMOVED lines=22> */
.L_x_2282:
[----:B0-----:R-:W-:Y:S01]  /*0990*/  UMOV UR4, 0x1 ;  /* 0x0000000100047882 */ /* 0x001fe20000000000 */
[----:B------:R-:W-:Y:S01]  /*09a0*/  PLOP3.LUT P0, PT, PT, PT, UP0, 0x80, 0x0 ;  /* 0x000000000000781c */ /* 0x000fe20003f0f008 */
[----:B------:R-:W-:Y:S01]  /*09b0*/  USEL UR4, UR4, 0x2, !UP0 ;  /* 0x0000000204047887 */ /* 0x000fe2000c000000 */
[----:B------:R-:W-:Y:S01]  /*09c0*/  NOP ;  /* 0x0000000000007918 */ /* 0x000fe20000000000 */
[----:B------:R-:W-:Y:S01]  /*09d0*/  ULDC.64 UR60, c[0x0][0x208] ;  /* 0x00008200003c7ab9 */ /* 0x000fe20000000a00 */
[----:B------:R-:W-:Y:S03]  /*09e0*/  BSSY B7, `(.L_x_2283) ;  /* 0x0002d6c000077945 */ /* 0x000fe60003800000 */
[----:B------:R-:W-:-:S05]  /*09f0*/  IMAD.U32 R2, RZ, RZ, UR4 ;  /* 0x00000004ff027e24 */ /* 0x000fca000f8e00ff */
[----:B------:R0:W-:Y:S01]  /*0a00*/  STL [R1+0x90], R2 ;  /* 0x0000900201007387 */ /* 0x0001e20000100800 */
[----:B-12-4-:R-:W-:Y:S06]  /*0a10*/  BAR.SYNC.DEFER_BLOCKING 0x0 ;  /* 0x0000000000007b1d */ /* 0x016fec0000010000 */
[----:B------:R-:W-:Y:S05]  /*0a20*/  @!P0 BRA `(.L_x_2284) ;  /* 0x0000026c00d88947 */ /* 0x000fea0003800000 */
.L_x_2285:
        /* <DEDUP_REMOVED lines=15> */
[----:B0-----:R-:W2:Y:S01]  /*0b20*/  LDL R2, [R1+0x90] ;  /* 0x0000900001027983 */ /* 0x001ea20000100800 */
[----:B------:R-:W-:Y:S01]  /*0b30*/  R2UR UR4, R16 ;  /* 0x00000000100472ca */ /* 0x000fe200000e0000 */
[----:B------:R-:W-:Y:S01]  /*0b40*/  IMAD.MOV.U32 R18, RZ, RZ, RZ ;  /* 0x000000ffff127224 */ /* 0x000fe200078e00ff */
[----:B------:R-:W0:Y:S01]  /*0b50*/  S2R R0, SR_TID.X ;  /* 0x0000000000007919 */ /* 0x000e220000002100 */
[----:B------:R-:W-:Y:S02]  /*0b60*/  IMAD.MOV.U32 R221, RZ, RZ, RZ ;  /* 0x000000ffffdd7224 */ /* 0x000fe400078e00ff */
[----:B------:R-:W-:Y:S02]  /*0b70*/  IMAD.MOV.U32 R219, RZ, RZ, RZ ;  /* 0x000000ffffdb7224 */ /* 0x000fe400078e00ff */
[----:B------:R-:W-:-:S06]  /*0b80*/  IMAD.MOV.U32 R214, RZ, RZ, RZ ;  /* 0x000000ffffd67224 */ /* 0x000fcc00078e00ff */
[----:B------:R-:W-:Y:S01]  /*0b90*/  UIADD3 UR4, UR4, 0x14400, URZ ;  /* 0x0001440004047890 */ /* 0x000fe2000fffe03f */
[----:B0-----:R-:W-:-:S05]  /*0ba0*/  VIADD R0, R0, 0xffffff80 ;  /* 0xffffff8000007836 */ /* 0x001fca0000000000 */
[----:B------:R-:W-:-:S04]  /*0bb0*/  SHF.R.S32.HI R3, RZ, 0x1f, R0 ;  /* 0x0000001fff037819 */ /* 0x000fc80000011400 */
[CC--:B------:R-:W-:Y:S02]  /*0bc0*/  LEA.HI R5, R3.reuse, R0.reuse, RZ, 0x5 ;  /* 0x0000000003057211 */ /* 0x0c0fe400078f28ff */
[CC--:B------:R-:W-:Y:S02]  /*0bd0*/  LEA.HI R4, R3.reuse, R0.reuse, RZ, 0x4 ;  /* 0x0000000003047211 */ /* 0x0c0fe400078f20ff */
[-C--:B------:R-:W-:Y:S01]  /*0be0*/  LEA.HI R22, R3, R0.reuse, RZ, 0x3 ;  /* 0x0000000003167211 */ /* 0x080fe200078f18ff */
[----:B------:R-:W-:Y:S01]  /*0bf0*/  IMAD.SHL.U32 R6, R5, 0x20, RZ ;  /* 0x0000002005067824 */ /* 0x000fe200078e00ff */
[----:B------:R-:W-:Y:S02]  /*0c00*/  LEA.HI R12, R3, R0, RZ, 0x6 ;  /* 0x00000000030c7211 */ /* 0x000fe400078f30ff */
[----:B------:R-:W-:Y:S02]  /*0c10*/  LOP3.LUT R7, R22, 0xfffffff8, RZ, 0xc0, !PT ;  /* 0xfffffff816077812 */ /* 0x000fe400078ec0ff */
[----:B------:R-:W-:Y:S01]  /*0c20*/  LOP3.LUT R6, R6, 0xfffffc00, RZ, 0xc0, !PT ;  /* 0xfffffc0006067812 */ /* 0x000fe200078ec0ff */
[----:B------:R-:W-:Y:S01]  /*0c30*/  IMAD.SHL.U32 R12, R12, 0x8, RZ ;  /* 0x000000080c0c7824 */ /* 0x000fe200078e00ff */
[----:B------:R-:W-:-:S04]  /*0c40*/  SHF.R.S32.HI R22, RZ, 0x3, R22 ;  /* 0x00000003ff167819 */ /* 0x000fc80000011416 */
[----:B------:R-:W-:Y:S01]  /*0c50*/  LOP3.LUT R236, R12, 0xfffffe00, RZ, 0xc0, !PT ;  /* 0xfffffe000cec7812 */ /* 0x000fe200078ec0ff */
[C---:B------:R-:W-:Y:S01]  /*0c60*/  IMAD.SHL.U32 R234, R22.reuse, 0x40, RZ ;  /* 0x0000004016ea7824 */ /* 0x040fe200078e00ff */
[----:B------:R-:W-:Y:S01]  /*0c70*/  SHF.R.S32.HI R23, RZ, 0x1f, R22 ;  /* 0x0000001fff177819 */ /* 0x000fe20000011416 */
[C---:B------:R-:W-:Y:S02]  /*0c80*/  VIADD R218, R22.reuse, 0x20 ;  /* 0x0000002016da7836 */ /* 0x040fe40000000000 */
[----:B------:R-:W-:Y:S02]  /*0c90*/  VIADD R220, R22, 0x40 ;  /* 0x0000004016dc7836 */ /* 0x000fe40000000000 */
[----:B------:R-:W-:Y:S02]  /*0ca0*/  IMAD.SHL.U32 R229, R218, 0x40, RZ ;  /* 0x00000040dae57824 */ /* 0x000fe400078e00ff */
[----:B------:R-:W-:-:S03]  /*0cb0*/  IMAD.SHL.U32 R228, R220, 0x40, RZ ;  /* 0x00000040dce47824 */ /* 0x000fc600078e00ff */
[----:B------:R-:W-:Y:S02]  /*0cc0*/  LOP3.LUT R229, R229, 0x1c0, RZ, 0xc0, !PT ;  /* 0x000001c0e5e57812 */ /* 0x000fe400078ec0ff */
[----:B------:R-:W-:Y:S02]  /*0cd0*/  LOP3.LUT R228, R228, 0x1c0, RZ, 0xc0, !PT ;  /* 0x000001c0e4e47812 */ /* 0x000fe400078ec0ff */
[----:B------:R-:W-:Y:S02]  /*0ce0*/  SHF.R.U32.HI R233, RZ, 0x3, R229 ;  /* 0x00000003ffe97819 */ /* 0x000fe400000116e5 */
[----:B------:R-:W-:Y:S02]  /*0cf0*/  SHF.R.U32.HI R232, RZ, 0x3, R228 ;  /* 0x00000003ffe87819 */ /* 0x000fe400000116e4 */
[----:B--2---:R-:W-:Y:S02]  /*0d00*/  R2UR UR5, R2 ;  /* 0x00000000020572ca */ /* 0x004fe400000e0000 */
[----:B------:R-:W-:-:S02]  /*0d10*/  LEA.HI R2, R3, R0, RZ, 0x7 ;  /* 0x0000000003027211 */ /* 0x000fc400078f38ff */
[----:B------:R-:W-:Y:S02]  /*0d20*/  LOP3.LUT R3, R4, 0x3fffff0, RZ, 0xc0, !PT ;  /* 0x03fffff004037812 */ /* 0x000fe400078ec0ff */
[----:B------:R-:W-:-:S03]  /*0d30*/  LOP3.LUT R9, R2, 0xffffff80, RZ, 0xc0, !PT ;  /* 0xffffff8002097812 */ /* 0x000fc600078ec0ff */
[C---:B------:R-:W-:Y:S01]  /*0d40*/  IMAD.IADD R5, R0.reuse, 0x1, -R3 ;  /* 0x0000000100057824 */ /* 0x040fe200078e0a03 */
[----:B------:R-:W-:Y:S01]  /*0d50*/  SHF.R.S32.HI R3, RZ, 0x7, R2 ;  /* 0x00000007ff037819 */ /* 0x000fe20000011402 */
[C---:B------:R-:W-:Y:S02]  /*0d60*/  IMAD.IADD R9, R0.reuse, 0x1, -R9 ;  /* 0x0000000100097824 */ /* 0x040fe400078e0a09 */
[----:B------:R-:W-:Y:S01]  /*0d70*/  IMAD.IADD R0, R0, 0x1, -R7 ;  /* 0x0000000100007824 */ /* 0x000fe200078e0a07 */
[----:B------:R-:W-:Y:S01]  /*0d80*/  SHF.R.S32.HI R7, RZ, 0x4, R4 ;  /* 0x00000004ff077819 */ /* 0x000fe20000011404 */
[----:B------:R-:W-:Y:S01]  /*0d90*/  IMAD R5, R5, 0x40, R6 ;  /* 0x0000004005057824 */ /* 0x000fe200078e0206 */
[----:B------:R-:W-:Y:S01]  /*0da0*/  SHF.R.S32.HI R8, RZ, 0x1f, R9 ;  /* 0x0000001fff087819 */ /* 0x000fe20000011409 */
[----:B------:R-:W-:Y:S01]  /*0db0*/  IMAD.SHL.U32 R212, R0, 0x4, RZ ;  /* 0x0000000400d47824 */ /* 0x000fe200078e00ff */
[----:B------:R-:W-:Y:S01]  /*0dc0*/  LEA.HI R2, R2, R3, RZ, 0x1 ;  /* 0x0000000302027211 */ /* 0x000fe200078f08ff */
[----:B------:R-:W-:Y:S01]  /*0dd0*/  ULOP3.LUT UR5, UR5, 0x1, URZ, 0xfc, !UPT ;  /* 0x0000000105057892 */ /* 0x000fe2000f8efc3f */
[----:B------:R-:W-:Y:S01]  /*0de0*/  LEA.HI R10, R8, R9, RZ, 0x2 ;  /* 0x00000009080a7211 */ /* 0x000fe200078f10ff */
[----:B------:R-:W-:Y:S01]  /*0df0*/  VIADD R215, R212, 0x40 ;  /* 0x00000040d4d77836 */ /* 0x000fe20000000000 */
[----:B------:R-:W-:Y:S01]  /*0e00*/  LEA.HI R4, R4, R7, RZ, 0x1 ;  /* 0x0000000704047211 */ /* 0x000fe200078f08ff */
[----:B------:R-:W-:Y:S01]  /*0e10*/  IMAD.SHL.U32 R17, R0, 0x8, RZ ;  /* 0x0000000800117824 */ /* 0x000fe200078e00ff */
[--C-:B------:R-:W-:Y:S01]  /*0e20*/  SHF.R.S32.HI R6, RZ, 0x2, R10.reuse ;  /* 0x00000002ff067819 */ /* 0x100fe2000001140a */
[C---:B------:R-:W-:Y:S01]  /*0e30*/  IMAD.IADD R19, R212.reuse, 0x1, R215 ;  /* 0x00000001d4137824 */ /* 0x040fe200078e02d7 */
[----:B------:R-:W-:Y:S01]  /*0e40*/  SHF.R.S32.HI R11, RZ, 0x1f, R10 ;  /* 0x0000001fff0b7819 */ /* 0x000fe2000001140a */
[----:B------:R-:W-:Y:S01]  /*0e50*/  VIADD R216, R212, 0x20 ;  /* 0x00000020d4d87836 */ /* 0x000fe20000000000 */
[----:B------:R-:W-:Y:S01]  /*0e60*/  LOP3.LUT R2, R2, 0x3fffffe, RZ, 0xc0, !PT ;  /* 0x03fffffe02027812 */ /* 0x000fe200078ec0ff */
[----:B------:R-:W-:Y:S01]  /*0e70*/  VIADD R217, R212, 0x60 ;  /* 0x00000060d4d97836 */ /* 0x000fe20000000000 */
[----:B------:R-:W-:-:S02]  /*0e80*/  LEA.HI R11, R11, R6, RZ, 0x3 ;  /* 0x000000060b0b7211 */ /* 0x000fc400078f18ff */
[----:B------:R-:W-:Y:S01]  /*0e90*/  LOP3.LUT R4, R4, 0x1ffffffe, RZ, 0xc0, !PT ;  /* 0x1ffffffe04047812 */ /* 0x000fe200078ec0ff */
[----:B------:R-:W-:Y:S01]  /*0ea0*/  IMAD.IADD R2, R3, 0x1, -R2 ;  /* 0x0000000103027824 */ /* 0x000fe200078e0a02 */
[----:B------:R-:W-:Y:S02]  /*0eb0*/  LOP3.LUT R11, R11, 0xfffffff8, RZ, 0xc0, !PT ;  /* 0xfffffff80b0b7812 */ /* 0x000fe400078ec0ff */
[----:B------:R-:W-:Y:S01]  /*0ec0*/  LEA.HI R8, R8, R9, RZ, 0x5 ;  /* 0x0000000908087211 */ /* 0x000fe200078f28ff */
[----:B------:R-:W-:Y:S01]  /*0ed0*/  IMAD.IADD R4, R7, 0x1, -R4 ;  /* 0x0000000107047824 */ /* 0x000fe200078e0a04 */
[----:B------:R-:W-:Y:S01]  /*0ee0*/  LOP3.LUT R10, R10, 0x7ffffffc, RZ, 0xc0, !PT ;  /* 0x7ffffffc0a0a7812 */ /* 0x000fe200078ec0ff */
[----:B------:R-:W-:Y:S01]  /*0ef0*/  IMAD.IADD R11, R6, 0x1, -R11 ;  /* 0x00000001060b7824 */ /* 0x000fe200078e0a0b */
[----:B------:R-:W-:Y:S01]  /*0f00*/  SHF.R.S32.HI R6, RZ, 0x1f, R19 ;  /* 0x0000001fff067819 */ /* 0x000fe20000011413 */
[----:B------:R-:W-:Y:S01]  /*0f10*/  IMAD R4, R4, 0x8, R5 ;  /* 0x0000000804047824 */ /* 0x000fe200078e0205 */
[----:B------:R-:W-:-:S02]  /*0f20*/  SHF.R.S32.HI R8, RZ, 0x5, R8 ;  /* 0x00000005ff087819 */ /* 0x000fc40000011408 */
[CC--:B------:R-:W-:Y:S02]  /*0f30*/  LEA.HI R3, R6.reuse, R19.reuse, RZ, 0x3 ;  /* 0x0000001306037211 */ /* 0x0c0fe400078f18ff */
[----:B------:R-:W-:Y:S01]  /*0f40*/  LEA.HI R6, R6, R19, RZ, 0x6 ;  /* 0x0000001306067211 */ /* 0x000fe200078f30ff */
[----:B------:R-:W-:Y:S01]  /*0f50*/  IMAD R11, R8, 0x10, R11 ;  /* 0x00000010080b7824 */ /* 0x000fe200078e020b */
[----:B------:R-:W-:Y:S01]  /*0f60*/  LOP3.LUT R3, R3, 0x38, RZ, 0xc0, !PT ;  /* 0x0000003803037812 */ /* 0x000fe200078ec0ff */
[----:B------:R0:W-:Y:S01]  /*0f70*/  STL [R1+0x8c], R4 ;  /* 0x00008c0401007387 */ /* 0x0001e20000100800 */
[----:B------:R-:W-:Y:S01]  /*0f80*/  SHF.R.S32.HI R0, RZ, 0x1f, R220 ;  /* 0x0000001fff007819 */ /* 0x000fe200000114dc */
[----:B------:R-:W-:Y:S01]  /*0f90*/  IMAD.SHL.U32 R5, R6, 0x80, RZ ;  /* 0x0000008006057824 */ /* 0x000fe200078e00ff */
[----:B------:R-:W-:Y:S01]  /*0fa0*/  LOP3.LUT R6, R3, 0x1c0, R234, 0xf8, !PT ;  /* 0x000001c003067812 */ /* 0x000fe200078ef8ea */
[----:B------:R-:W-:Y:S02]  /*0fb0*/  IMAD.IADD R3, R9, 0x1, -R10 ;  /* 0x0000000109037824 */ /* 0x000fe400078e0a0a */
[----:B------:R-:W-:Y:S01]  /*0fc0*/  IMAD R2, R2, 0x40, R11 ;  /* 0x0000004002027824 */ /* 0x000fe200078e020b */
[----:B------:R-:W-:-:S02]  /*0fd0*/  LOP3.LUT R5, R5, 0xffffe000, RZ, 0xc0, !PT ;  /* 0xffffe00005057812 */ /* 0x000fc400078ec0ff */
[----:B------:R1:W-:Y:S01]  /*0fe0*/  STL [R1+0x64], R3 ;  /* 0x0000640301007387 */ /* 0x0003e20000100800 */
[----:B0-----:R-:W-:-:S03]  /*0ff0*/  LOP3.LUT R4, R234, 0x1c0, RZ, 0xc0, !PT ;  /* 0x000001c0ea047812 */ /* 0x001fc600078ec0ff */
[----:B------:R0:W-:Y:S01]  /*1000*/  STL [R1+0x68], R2 ;  /* 0x0000680201007387 */ /* 0x0001e20000100800 */
[----:B------:R-:W-:Y:S02]  /*1010*/  SHF.R.U32.HI R235, RZ, 0x3, R4 ;  /* 0x00000003ffeb7819 */ /* 0x000fe40000011604 */
[----:B------:R-:W-:Y:S01]  /*1020*/  LOP3.LUT R237, R4, 0x38, R17, 0xf8, !PT ;  /* 0x0000003804ed7812 */ /* 0x000fe200078ef811 */
[----:B------:R-:W-:Y:S01]  /*1030*/  STL [R1+0x80], RZ ;  /* 0x000080ff01007387 */ /* 0x000fe20000100800 */
[----:B------:R-:W-:Y:S02]  /*1040*/  LOP3.LUT R6, R6, R235, RZ, 0x3c, !PT ;  /* 0x000000eb06067212 */ /* 0x000fe400078e3cff */
[----:B-1----:R-:W-:Y:S02]  /*1050*/  SHF.R.S32.HI R3, RZ, 0x1f, R218 ;  /* 0x0000001fff037819 */ /* 0x002fe400000114da */
[----:B------:R-:W-:Y:S01]  /*1060*/  IADD3 R6, R6, R5, R236 ;  /* 0x0000000506067210 */ /* 0x000fe20007ffe0ec */
[----:B0-----:R-:W-:Y:S01]  /*1070*/  IMAD.U32 R2, RZ, RZ, UR5 ;  /* 0x00000005ff027e24 */ /* 0x001fe2000f8e00ff */
[----:B------:R-:W-:-:S02]  /*1080*/  SHF.R.S32.HI R5, RZ, 0x1f, R220 ;  /* 0x0000001fff057819 */ /* 0x000fc400000114dc */
[----:B------:R-:W-:Y:S02]  /*1090*/  LEA.HI R3, R3, R218, RZ, 0x3 ;  /* 0x000000da03037211 */ /* 0x000fe400078f18ff */
[----:B------:R0:W-:Y:S01]  /*10a0*/  STL [R1+0x60], R2 ;  /* 0x0000600201007387 */ /* 0x0001e20000100800 */
[----:B------:R-:W-:Y:S02]  /*10b0*/  LEA.HI R5, R5, R220, RZ, 0x3 ;  /* 0x000000dc05057211 */ /* 0x000fe400078f18ff */
[----:B------:R-:W-:Y:S01]  /*10c0*/  IMAD.SHL.U32 R3, R3, 0x40, RZ ;  /* 0x0000004003037824 */ /* 0x000fe200078e00ff */
[----:B------:R-:W-:Y:S02]  /*10d0*/  LOP3.LUT R237, R236, R237, R235, 0xf6, !PT ;  /* 0x000000edeced7212 */ /* 0x000fe400078ef6eb */
[----:B------:R-:W-:Y:S02]  /*10e0*/  IMAD.SHL.U32 R5, R5, 0x40, RZ ;  /* 0x0000004005057824 */ /* 0x000fe400078e00ff */
[----:B------:R-:W-:Y:S01]  /*10f0*/  LOP3.LUT R230, R3, 0xfffffe00, RZ, 0xc0, !PT ;  /* 0xfffffe0003e67812 */ /* 0x000fe200078ec0ff */
[----:B0-----:R-:W-:-:S02]  /*1100*/  IMAD.U32 R2, RZ, RZ, UR4 ;  /* 0x00000004ff027e24 */ /* 0x001fc4000f8e00ff */
[----:B------:R-:W-:-:S03]  /*1110*/  LOP3.LUT R231, R5, 0xfffffe00, RZ, 0xc0, !PT ;  /* 0xfffffe0005e77812 */ /* 0x000fc600078ec0ff */
[----:B------:R0:W-:Y:S02]  /*1120*/  STL [R1+0x7c], R2 ;  /* 0x00007c0201007387 */ /* 0x0001e40000100800 */
[----:B0-----:R-:W-:-:S05]  /*1130*/  SHF.R.S32.HI R2, RZ, 0x1f, R218 ;  /* 0x0000001fff027819 */ /* 0x001fca00000114da */
[----:B------:R0:W-:Y:S04]  /*1140*/  STL [R1+0x70], R2 ;  /* 0x0000700201007387 */ /* 0x0001e80000100800 */
[----:B------:R1:W-:Y:S01]  /*1150*/  STL [R1+0x6c], R0 ;  /* 0x00006c0001007387 */ /* 0x0003e20000100800 */
[C---:B0-----:R-:W-:Y:S02]  /*1160*/  VIADD R2, R17.reuse, 0x80 ;  /* 0x0000008011027836 */ /* 0x041fe40000000000 */
[----:B-1----:R-:W-:Y:S01]  /*1170*/  VIADD R0, R17, 0xc0 ;  /* 0x000000c011007836 */ /* 0x002fe20000000000 */
[----:B------:R-:W-:-:S05]  /*1180*/  LEA R0, R6, UR4, 0x1 ;  /* 0x0000000406007c11 */ /* 0x000fca000f8e08ff */
[----:B------:R0:W-:Y:S02]  /*1190*/  STL [R1+0x88], R0 ;  /* 0x0000880001007387 */ /* 0x0001e40000100800 */
.L_x_2566:
[----:B------:R-:W1:Y:S01]  /*11a0*/  LDC.64 R2, c[0x0][0xc60] ;  /* 0x00031800ff027b82 */ /* 0x000e620000000a00 */
[----:B------:R-:W-:Y:S01]  /*11b0*/  ULDC.64 UR4, c[0x0][0xa28] ;  /* 0x00028a0000047ab9 */ /* 0x000fe20000000a00 */
[----:B------:R-:W-:Y:S01]  /*11c0*/  ULDC.64 UR8, c[0x0][0xa18] ;  /* 0x0002860000087ab9 */ /* 0x000fe20000000a00 */
[----:B------:R-:W-:Y:S01]  /*11d0*/  ULDC.64 UR6, c[0x0][0xa08] ;  /* 0x0002820000067ab9 */ /* 0x000fe20000000a00 */
[----:B-1----:R-:W-:-:S05]  /*11e0*/  IMAD.WIDE R2, R227, 0x4, R2 ;  /* 0x00000004e3027825 */ /* 0x002fca00078e0202 */
[----:B0-2345:R-:W0:Y:S01]  /*11f0*/  LDG.E R8, desc[UR60][R2.64] ;  /* 0x0000003c02087981 */ /* 0x03de22000c1e1900 */
[----:B------:R-:W-:Y:S01]  /*1200*/  ISETP.NE.U32.AND P2, PT, RZ, UR4, PT ;  /* 0x00000004ff007c0c */ /* 0x000fe2000bf45070 */
[----:B------:R-:W-:Y:S01]  /*1210*/  IMAD.MOV.U32 R26, RZ, RZ, RZ ;  /* 0x000000ffff1a7224 */ /* 0x000fe200078e00ff */
[----:B------:R-:W-:Y:S02]  /*1220*/  ISETP.NE.U32.AND P1, PT, RZ, UR8, PT ;  /* 0x00000008ff007c0c */ /* 0x000fe4000bf25070 */
[----:B------:R-:W-:Y:S02]  /*1230*/  ISETP.NE.AND.EX P2, PT, RZ, UR5, PT, P2 ;  /* 0x00000005ff007c0c */ /* 0x000fe4000bf45320 */
[----:B------:R-:W-:Y:S02]  /*1240*/  ISETP.NE.AND.EX P1, PT, RZ, UR9, PT, P1 ;  /* 0x00000009ff007c0c */ /* 0x000fe4000bf25310 */
[----:B------:R-:W-:-:S04]  /*1250*/  ISETP.NE.U32.AND P0, PT, RZ, UR6, PT ;  /* 0x00000006ff007c0c */ /* 0x000fc8000bf05070 */
[----:B------:R-:W-:Y:S02]  /*1260*/  ISETP.NE.AND.EX P0, PT, RZ, UR7, PT, P0 ;  /* 0x00000007ff007c0c */ /* 0x000fe4000bf05300 */
[----:B0-----:R-:W-:Y:S01]  /*1270*/  SHF.R.S32.HI R0, RZ, 0x1f, R8 ;  /* 0x0000001fff007819 */ /* 0x001fe20000011408 */
[C---:B------:R-:W-:Y:S02]  /*1280*/  IMAD.SHL.U32 R28, R8.reuse, 0x4, RZ ;  /* 0x00000004081c7824 */ /* 0x040fe400078e00ff */
[C---:B------:R-:W-:Y:S01]  /*1290*/  @P2 LEA R2, P3, R8.reuse, UR4, 0x2 ;  /* 0x0000000408022c11 */ /* 0x040fe2000f8610ff */
[----:B------:R0:W-:Y:S01]  /*12a0*/  STL [R1+0x74], R8 ;  /* 0x0000740801007387 */ /* 0x0001e20000100800 */
[C-C-:B------:R-:W-:Y:S02]  /*12b0*/  SHF.L.U64.HI R29, R8.reuse, 0x2, R0.reuse ;  /* 0x00000002081d7819 */ /* 0x140fe40000010200 */
[----:B------:R-:W-:Y:S01]  /*12c0*/  @P2 LEA.HI.X R3, R8, UR5, R0, 0x2, P3 ;  /* 0x0000000508032c11 */ /* 0x000fe200098f1400 */
[----:B------:R-:W-:Y:S01]  /*12d0*/  IMAD.MOV.U32 R0, RZ, RZ, RZ ;  /* 0x000000ffff007224 */ /* 0x000fe200078e00ff */
[----:B------:R-:W-:Y:S01]  /*12e0*/  IADD3 R6, P4, R28, UR6, RZ ;  /* 0x000000061c067c10 */ /* 0x000fe2000ff9e0ff */
[----:B------:R-:W-:-:S04]  /*12f0*/  ULDC UR4, c[0x0][0x288] ;  /* 0x0000a20000047ab9 */ /* 0x000fc80000000800 */
[----:B------:R0:W5:Y:S01]  /*1300*/  @P2 LDG.E R0, desc[UR60][R2.64] ;  /* 0x0000003c02002981 */ /* 0x000162000c1e1900 */
[----:B------:R-:W-:Y:S01]  /*1310*/  @P1 IADD3 R4, P2, R28, UR8, RZ ;  /* 0x000000081c041c10 */ /* 0x000fe2000ff5e0ff */
[----:B------:R-:W-:Y:S01]  /*1320*/  IMAD.U32 R224, RZ, RZ, UR4 ;  /* 0x00000004ffe07e24 */ /* 0x000fe2000f8e00ff */
[C---:B------:R-:W-:Y:S01]  /*1330*/  IADD3.X R7, R29.reuse, UR7, RZ, P4, !PT ;  /* 0x000000071d077c10 */ /* 0x040fe2000a7fe4ff */
[----:B------:R0:W-:Y:S01]  /*1340*/  STL [R1+0x84], R225 ;  /* 0x000084e101007387 */ /* 0x0001e20000100800 */
[----:B------:R-:W-:Y:S01]  /*1350*/  @P1 IADD3.X R5, R29, UR9, RZ, P2, !PT ;  /* 0x000000091d051c10 */ /* 0x000fe200097fe4ff */
[----:B------:R-:W-:Y:S01]  /*1360*/  ULDC.64 UR4, c[0x0][0x3f8] ;  /* 0x0000fe0000047ab9 */ /* 0x000fe20000000a00 */
[----:B------:R-:W-:Y:S01]  /*1370*/  ULDC.64 UR6, c[0x0][0xa20] ;  /* 0x0002880000067ab9 */ /* 0x000fe20000000a00 */
[----:B------:R0:W5:Y:S04]  /*1380*/  @P0 LDG.E R26, desc[UR60][R6.64] ;  /* 0x0000003c061a0981 */ /* 0x000168000c1e1900 */
[----:B------:R0:W5:Y:S04]  /*1390*/  @P1 LDG.E R224, desc[UR60][R4.64] ;  /* 0x0000003c04e01981 */ /* 0x000168000c1e1900 */
[----:B------:R0:W-:Y:S01]  /*13a0*/  STL [R1+0x78], R226 ;  /* 0x000078e201007387 */ /* 0x0001e20000100800 */
[----:B------:R-:W-:-:S03]  /*13b0*/  UISETP.NE.U32.AND UP0, UPT, UR4, URZ, UPT ;  /* 0x0000003f0400728c */ /* 0x000fc6000bf05070 */
[----:B------:R-:W-:Y:S01]  /*13c0*/  ULDC UR4, c[0x0][0x404] ;  /* 0x0001010000047ab9 */ /* 0x000fe20000000800 */
[----:B------:R-:W-:Y:S01]  /*13d0*/  UISETP.NE.AND.EX UP0, UPT, UR5, URZ, UPT, UP0 ;  /* 0x0000003f0500728c */ /* 0x000fe2000bf05300 */
[----:B------:R-:W-:Y:S02]  /*13e0*/  ISETP.NE.U32.AND P2, PT, RZ, UR6, PT ;  /* 0x00000006ff007c0c */ /* 0x000fe4000bf45070 */
[----:B------:R-:W-:Y:S01]  /*13f0*/  ULDC UR5, c[0x0][0x2e0] ;  /* 0x0000b80000057ab9 */ /* 0x000fe20000000800 */
[----:B------:R-:W-:Y:S01]  /*1400*/  USEL UR4, UR4, 0x1, UP0 ;  /* 0x0000000104047887 */ /* 0x000fe20008000000 */
[----:B------:R-:W-:-:S03]  /*1410*/  ISETP.NE.AND.EX P2, PT, RZ, UR7, PT, P2 ;  /* 0x00000007ff007c0c */ /* 0x000fc6000bf45320 */
[----:B------:R-:W-:-:S03]  /*1420*/  UIMAD UR4, UR4, UR5, URZ ;  /* 0x00000005040472a4 */ /* 0x000fc6000f8e023f */
[----:B------:R-:W-:Y:S01]  /*1430*/  ULDC UR5, c[0x0][0x338] ;  /* 0x0000ce0000057ab9 */ /* 0x000fe20000000800 */
[----:B------:R-:W-:Y:S01]  /*1440*/  IMAD.MOV.U32 R25, RZ, RZ, R8 ;  /* 0x000000ffff197224 */ /* 0x000fe200078e0008 */
[----:B0-----:R-:W-:Y:S07]  /*1450*/  @P1 BRA `(.L_x_2287) ;  /* 0x0000000000241947 */ /* 0x001fee0003800000 */
[----:B------:R-:W-:Y:S02]  /*1460*/  ULDC.64 UR8, c[0x0][0xa00] ;  /* 0x0002800000087ab9 */ /* 0x000fe40000000a00 */
[----:B------:R-:W-:-:S04]  /*1470*/  ISETP.NE.U32.AND P1, PT, RZ, UR8, PT ;  /* 0x00000008ff007c0c */ /* 0x000fc8000bf25070 */
[----:B------:R-:W-:-:S13]  /*1480*/  ISETP.NE.AND.EX P1, PT, RZ, UR9, PT, P1 ;  /* 0x00000009ff007c0c */ /* 0x000fda000bf25310 */
[----:B------:R-:W-:Y:S05]  /*1490*/  @!P1 BRA `(.L_x_2287) ;  /* 0x0000000000149947 */ /* 0x000fea0003800000 */
[----:B------:R-:W0:Y:S02]  /*14a0*/  LDC.64 R2, c[0x0][0xa00] ;  /* 0x00028000ff027b82 */ /* 0x000e240000000a00 */
[----:B0-----:R-:W-:-:S05]  /*14b0*/  IMAD.WIDE R2, R25, 0x4, R2 ;  /* 0x0000000419027825 */ /* 0x001fca00078e0202 */
[----:B-----5:R-:W2:Y:S04]  /*14c0*/  LDG.E R224, desc[UR60][R2.64] ;  /* 0x0000003c02e07981 */ /* 0x020ea8000c1e1900 */
[----:B------:R-:W2:Y:S02]  /*14d0*/  LDG.E R5, desc[UR60][R2.64+0x4] ;  /* 0x0000043c02057981 */ /* 0x000ea4000c1e1900 */
[----:B--2---:R-:W-:-:S07]  /*14e0*/  IMAD.IADD R224, R5, 0x1, -R224 ;  /* 0x0000000105e07824 */ /* 0x004fce00078e0ae0 */
.L_x_2287:
[----:B------:R-:W-:Y:S02]  /*14f0*/  IMAD.U32 R2, RZ, RZ, UR5 ;  /* 0x00000005ff027e24 */ /* 0x000fe4000f8e00ff */
[----:B------:R-:W-:Y:S01]  /*1500*/  IMAD.U32 R27, RZ, RZ, UR4 ;  /* 0x00000004ff1b7e24 */ /* 0x000fe2000f8e00ff */
[----:B------:R-:W-:Y:S06]  /*1510*/  @!P2 BRA `(.L_x_2288) ;  /* 0x000000000010a947 */ /* 0x000fec0003800000 */
[----:B------:R-:W-:-:S04]  /*1520*/  IADD3 R4, P0, R28, UR6, RZ ;  /* 0x000000061c047c10 */ /* 0x000fc8000ff1e0ff */
[----:B------:R-:W-:-:S05]  /*1530*/  IADD3.X R5, R29, UR7, RZ, P0, !PT ;  /* 0x000000071d057c10 */ /* 0x000fca00087fe4ff */
[----:B------:R0:W5:Y:S01]  /*1540*/  LDG.E R27, desc[UR60][R4.64] ;  /* 0x0000003c041b7981 */ /* 0x000162000c1e1900 */
[----:B------:R-:W-:Y:S05]  /*1550*/  BRA `(.L_x_2289) ;  /* 0x0000000000107947 */ /* 0x000fea0003800000 */
.L_x_2288:
[----:B------:R-:W-:Y:S05]  /*1560*/  @!P0 BRA `(.L_x_2289) ;  /* 0x00000000000c8947 */ /* 0x000fea0003800000 */
[----:B------:R-:W2:Y:S04]  /*1570*/  LDG.E R4, desc[UR60][R6.64] ;  /* 0x0000003c06047981 */ /* 0x000ea8000c1e1900 */
[----:B------:R-:W2:Y:S02]  /*1580*/  LDG.E R27, desc[UR60][R6.64+0x4] ;  /* 0x0000043c061b7981 */ /* 0x000ea4000c1e1900 */
[----:B--2---:R-:W-:-:S07]  /*1590*/  IMAD.IADD R27, R27, 0x1, -R4 ;  /* 0x000000011b1b7824 */ /* 0x004fce00078e0a04 */
.L_x_2289:
[----:B------:R-:W-:Y:S02]  /*15a0*/  ULDC.64 UR4, c[0x0][0xa10] ;  /* 0x0002840000047ab9 */ /* 0x000fe40000000a00 */
[----:B------:R-:W-:-:S04]  /*15b0*/  ISETP.NE.U32.AND P0, PT, RZ, UR4, PT ;  /* 0x00000004ff007c0c */ /* 0x000fc8000bf05070 */
[----:B------:R-:W-:Y:S01]  /*15c0*/  ISETP.NE.AND.EX P0, PT, RZ, UR5, PT, P0 ;  /* 0x00000005ff007c0c */ /* 0x000fe2000bf05300 */
[----:B------:R-:W-:-:S12]  /*15d0*/  ULDC.64 UR4, c[0x0][0xa30] ;  /* 0x00028c0000047ab9 */ /* 0x000fd80000000a00 */
[----:B0-----:R-:W0:Y:S02]  /*15e0*/  @P0 LDC.64 R4, c[0x0][0xa10] ;  /* 0x00028400ff040b82 */ /* 0x001e240000000a00 */
[----:B0-----:R-:W-:-:S05]  /*15f0*/  @P0 IMAD.WIDE R4, R25, 0x4, R4 ;  /* 0x0000000419040825 */ /* 0x001fca00078e0204 */
[----:B------:R-:W2:Y:S04]  /*1600*/  @P0 LDG.E R3, desc[UR60][R4.64] ;  /* 0x0000003c04030981 */ /* 0x000ea8000c1e1900 */
[----:B------:R-:W2:Y:S01]  /*1610*/  @P0 LDG.E R8, desc[UR60][R4.64+0x4] ;  /* 0x0000043c04080981 */ /* 0x000ea2000c1e1900 */
[----:B------:R-:W-:Y:S01]  /*1620*/  ISETP.NE.U32.AND P1, PT, RZ, UR4, PT ;  /* 0x00000004ff007c0c */ /* 0x000fe2000bf25070 */
[----:B-----5:R-:W-:-:S03]  /*1630*/  IMAD.MOV.U32 R144, RZ, RZ, R27 ;  /* 0x000000ffff907224 */ /* 0x020fc600078e001b */
[----:B------:R-:W-:-:S13]  /*1640*/  ISETP.NE.AND.EX P1, PT, RZ, UR5, PT, P1 ;  /* 0x00000005ff007c0c */ /* 0x000fda000bf25310 */
[----:B------:R-:W-:-:S04]  /*1650*/  @P1 IADD3 R6, P2, R28, UR4, RZ ;  /* 0x000000041c061c10 */ /* 0x000fc8000ff5e0ff */
[----:B------:R-:W-:-:S05]  /*1660*/  @P1 IADD3.X R7, R29, UR5, RZ, P2, !PT ;  /* 0x000000051d071c10 */ /* 0x000fca00097fe4ff */
[----:B------:R0:W5:Y:S01]  /*1670*/  @P1 LDG.E R144, desc[UR60][R6.64] ;  /* 0x0000003c06901981 */ /* 0x000162000c1e1900 */
[----:B------:R-:W-:Y:S01]  /*1680*/  IMAD.IADD R9, R27, 0x1, -R0 ;  /* 0x000000011b097824 */ /* 0x000fe200078e0a00 */
[----:B------:R-:W-:-:S03]  /*1690*/  PLOP3.LUT P2, PT, PT, PT, PT, 0x80, 0x0 ;  /* 0x000000000000781c */ /* 0x000fc60003f4f070 */
[----:B------:R-:W-:-:S05]  /*16a0*/  IMAD.MOV R120, RZ, RZ, -R9 ;  /* 0x000000ffff787224 */ /* 0x000fca00078e0a09 */
[----:B------:R-:W-:Y:S01]  /*16b0*/  VIMNMX R120, RZ, R120, !PT ;  /* 0x00000078ff787248 */ /* 0x000fe20007fe0100 */
[----:B--2---:R-:W-:Y:S01]  /*16c0*/  @P0 IMAD.IADD R2, R8, 0x1, -R3 ;  /* 0x0000000108020824 */ /* 0x004fe200078e0a03 */
[----:B------:R-:W-:-:S03]  /*16d0*/  LEA R3, R225, 0xcf, 0x7 ;  /* 0x000000cfe1037811 */ /* 0x000fc600078e38ff */
[----:B------:R-:W-:-:S04]  /*16e0*/  IMAD.IADD R227, R9, 0x1, R2 ;  /* 0x0000000109e37824 */ /* 0x000fc800078e0202 */
[C---:B------:R-:W-:Y:S01]  /*16f0*/  VIADD R0, R227.reuse, 0x4f ;  /* 0x0000004fe3007836 */ /* 0x040fe20000000000 */
[----:B------:R-:W-:-:S03]  /*1700*/  IADD3 R3, R227, R3, -R224 ;  /* 0x00000003e3037210 */ /* 0x000fc60007ffe8e0 */
[----:B------:R-:W-:-:S04]  /*1710*/  IMAD.HI R0, R0, 0x66666667, RZ ;  /* 0x6666666700007827 */ /* 0x000fc800078e02ff */
[----:B------:R-:W-:Y:S01]  /*1720*/  IMAD.HI R4, R3, 0x66666667, RZ ;  /* 0x6666666703047827 */ /* 0x000fe200078e02ff */
[----:B------:R-:W-:-:S04]  /*1730*/  SHF.R.U32.HI R3, RZ, 0x1f, R0 ;  /* 0x0000001fff037819 */ /* 0x000fc80000011600 */
[----:B------:R-:W-:Y:S02]  /*1740*/  SHF.R.U32.HI R5, RZ, 0x1f, R4 ;  /* 0x0000001fff057819 */ /* 0x000fe40000011604 */
[----:B------:R-:W-:Y:S02]  /*1750*/  LEA.HI.SX32 R3, R0, R3, 0x1b ;  /* 0x0000000300037211 */ /* 0x000fe400078fdaff */
[----:B------:R-:W-:-:S04]  /*1760*/  LEA.HI.SX32 R148, R4, R5, 0x1b ;  /* 0x0000000504947211 */ /* 0x000fc800078fdaff */
[----:B------:R-:W-:-:S05]  /*1770*/  VIMNMX R148, R3, R148, PT ;  /* 0x0000009403947248 */ /* 0x000fca0003fe0100 */
        /* <DEDUP_REMOVED lines=32> */
.L_x_2292:
[----:B------:R-:W-:Y:S05]  /*1980*/  BSYNC B6 ;  /* 0x0000000000067941 */ /* 0x000fea0003800000 */
.L_x_2291:
        /* <DEDUP_REMOVED lines=20> */
.L_x_2294:
[----:B------:R-:W-:Y:S05]  /*1ad0*/  BSYNC B6 ;  /* 0x0000000000067941 */ /* 0x000fea0003800000 */
.L_x_2293:
[----:B------:R-:W-:Y:S01]  /*1ae0*/  ULDC.64 UR4, c[0x0][0x9f8] ;  /* 0x00027e0000047ab9 */ /* 0x000fe20000000a00 */
[----:B------:R-:W0:Y:S01]  /*1af0*/  LDC R0, c[0x0][0x428] ;  /* 0x00010a00ff007b82 */ /* 0x000e220000000800 */
[----:B------:R-:W-:-:S07]  /*1b00*/  ISETP.NE.U32.AND P0, PT, RZ, UR4, PT ;  /* 0x00000004ff007c0c */ /* 0x000fce000bf05070 */
[----:B------:R-:W1:Y:S01]  /*1b10*/  LDC.64 R98, c[0x0][0x2f0] ;  /* 0x0000bc00ff627b82 */ /* 0x000e620000000a00 */
[----:B------:R-:W-:Y:S01]  /*1b20*/  ISETP.NE.AND.EX P0, PT, RZ, UR5, PT, P0 ;  /* 0x00000005ff007c0c */ /* 0x000fe2000bf05300 */
[----:B------:R-:W-:Y:S01]  /*1b30*/  IMAD.IADD R113, R26, 0x1, R27 ;  /* 0x000000011a717824 */ /* 0x000fe200078e021b */
[----:B------:R-:W-:Y:S01]  /*1b40*/  ULDC UR6, c[0x0][0x2e4] ;  /* 0x0000b90000067ab9 */ /* 0x000fe20000000800 */
[----:B------:R-:W-:Y:S01]  /*1b50*/  VIADD R20, R17, 0x80 ;  /* 0x0000008011147836 */ /* 0x000fe20000000000 */
[----:B------:R-:W-:-:S03]  /*1b60*/  ULDC.64 UR8, c[0x0][0x320] ;  /* 0x0000c80000087ab9 */ /* 0x000fc60000000a00 */
[----:B------:R-:W2:Y:S06]  /*1b70*/  LDC.64 R104, c[0x0][0x3e8] ;  /* 0x0000fa00ff687b82 */ /* 0x000eac0000000a00 */
[----:B------:R-:W-:Y:S02]  /*1b80*/  @P0 IADD3 R4, P1, R28, UR4, RZ ;  /* 0x000000041c040c10 */ /* 0x000fe4000ff3e0ff */
[----:B------:R-:W3:Y:S02]  /*1b90*/  LDC.64 R110, c[0x0][0x3d8] ;  /* 0x0000f600ff6e7b82 */ /* 0x000ee40000000a00 */
[----:B------:R-:W-:Y:S01]  /*1ba0*/  @P0 IADD3.X R5, R29, UR5, RZ, P1, !PT ;  /* 0x000000051d050c10 */ /* 0x000fe20008ffe4ff */
[----:B------:R-:W-:-:S04]  /*1bb0*/  ULDC.64 UR4, c[0x0][0x2f8] ;  /* 0x0000be0000047ab9 */ /* 0x000fc80000000a00 */
[----:B------:R4:W3:Y:S01]  /*1bc0*/  @P0 LDG.E R25, desc[UR60][R4.64] ;  /* 0x0000003c04190981 */ /* 0x0008e2000c1e1900 */
[----:B0-----:R-:W-:Y:S01]  /*1bd0*/  ISETP.NE.AND P0, PT, R0, 0x1, PT ;  /* 0x000000010000780c */ /* 0x001fe20003f05270 */
[----:B------:R-:W0:Y:S01]  /*1be0*/  LDC R12, c[0x0][0x3d4] ;  /* 0x0000f500ff0c7b82 */ /* 0x000e220000000800 */
[----:B------:R-:W-:Y:S01]  /*1bf0*/  SHF.R.S32.HI R21, RZ, 0x1f, R113 ;  /* 0x0000001fff157819 */ /* 0x000fe20000011471 */
[----:B------:R-:W0:Y:S01]  /*1c00*/  S2R R147, SR_TID.X ;  /* 0x0000000000937919 */ /* 0x000e220000002100 */
[----:B------:R-:W-:Y:S01]  /*1c10*/  ISETP.GE.AND P1, PT, R19, UR6, PT ;  /* 0x0000000613007c0c */ /* 0x000fe2000bf26270 */
[----:B------:R-:W-:Y:S01]  /*1c20*/  VIADD R14, R17, 0xc0 ;  /* 0x000000c0110e7836 */ /* 0x000fe20000000000 */
[----:B------:R-:W-:Y:S01]  /*1c30*/  SHF.R.S32.HI R213, RZ, 0x1f, R212 ;  /* 0x0000001fffd57819 */ /* 0x000fe200000114d4 */
[-C--:B-1----:R-:W-:Y:S01]  /*1c40*/  IMAD R6, R21, R98.reuse, RZ ;  /* 0x0000006215067224 */ /* 0x082fe200078e02ff */
[----:B------:R-:W-:Y:S01]  /*1c50*/  IADD3 R112, P3, R22, R113, RZ ;  /* 0x0000007116707210 */ /* 0x000fe20007f7e0ff */
[----:B----4-:R-:W-:Y:S01]  /*1c60*/  IMAD.WIDE.U32 R4, R113, R98, RZ ;  /* 0x0000006271047225 */ /* 0x010fe200078e00ff */
[----:B------:R-:W-:-:S02]  /*1c70*/  ISETP.GE.AND P2, PT, R14, UR6, PT ;  /* 0x000000060e007c0c */ /* 0x000fc4000bf46270 */
[----:B------:R-:W-:Y:S01]  /*1c80*/  SHF.L.U64.HI R128, R98, 0x5, R99 ;  /* 0x0000000562807819 */ /* 0x000fe20000010263 */
[----:B------:R-:W1:Y:S01]  /*1c90*/  @P0 LDC R3, c[0x0][0x42c] ;  /* 0x00010b00ff030b82 */ /* 0x000e620000000800 */
[----:B--2---:R-:W-:Y:S01]  /*1ca0*/  IMAD.WIDE.U32 R100, R22, R104, R212 ;  /* 0x0000006816647225 */ /* 0x004fe200078e00d4 */
[----:B------:R-:W-:Y:S02]  /*1cb0*/  SHF.L.U64.HI R130, R98, 0x6, R99 ;  /* 0x0000000662827819 */ /* 0x000fe40000010263 */
[----:B---3--:R-:W-:Y:S01]  /*1cc0*/  SHF.L.U64.HI R30, R110, 0x5, R111 ;  /* 0x000000056e1e7819 */ /* 0x008fe2000001026f */
[----:B------:R-:W-:Y:S01]  /*1cd0*/  IMAD.WIDE.U32 R106, R22, R110, R212 ;  /* 0x0000006e166a7225 */ /* 0x000fe200078e00d4 */
[C---:B------:R-:W-:Y:S02]  /*1ce0*/  SHF.L.U64.HI R29, R110.reuse, 0x6, R111 ;  /* 0x000000066e1d7819 */ /* 0x040fe4000001026f */
[----:B------:R-:W2:Y:S01]  /*1cf0*/  @P0 LDC R7, c[0x0][0x430] ;  /* 0x00010c00ff070b82 */ /* 0x000ea20000000800 */
[----:B------:R-:W-:Y:S01]  /*1d00*/  IMAD.SHL.U32 R28, R110, 0x20, RZ ;  /* 0x000000206e1c7824 */ /* 0x000fe200078e00ff */
[--C-:B------:R-:W-:Y:S01]  /*1d10*/  SHF.L.U64.HI R34, R104, 0x5, R105.reuse ;  /* 0x0000000568227819 */ /* 0x100fe20000010269 */
[----:B------:R-:W-:Y:S01]  /*1d20*/  IMAD.SHL.U32 R27, R110, 0x40, RZ ;  /* 0x000000406e1b7824 */ /* 0x000fe200078e00ff */
[----:B------:R-:W-:Y:S01]  /*1d30*/  SHF.L.U64.HI R33, R104, 0x6, R105 ;  /* 0x0000000668217819 */ /* 0x000fe20000010269 */
[----:B------:R-:W-:-:S02]  /*1d40*/  IMAD R121, R99, 0x50, RZ ;  /* 0x0000005063797824 */ /* 0x000fc400078e02ff */
[C---:B------:R-:W-:Y:S02]  /*1d50*/  IMAD.SHL.U32 R129, R98.reuse, 0x20, RZ ;  /* 0x0000002062817824 */ /* 0x040fe400078e00ff */
[----:B------:R-:W-:Y:S02]  /*1d60*/  IMAD.SHL.U32 R131, R98, 0x40, RZ ;  /* 0x0000004062837824 */ /* 0x000fe400078e00ff */
[----:B------:R-:W-:Y:S02]  /*1d70*/  IMAD R127, R105, 0x50, RZ ;  /* 0x00000050697f7824 */ /* 0x000fe400078e02ff */
[C---:B------:R-:W-:Y:S01]  /*1d80*/  IMAD.SHL.U32 R32, R104.reuse, 0x20, RZ ;  /* 0x0000002068207824 */ /* 0x040fe200078e00ff */
[----:B0-----:R-:W-:Y:S01]  /*1d90*/  LEA.HI R147, R147, 0x8, RZ, 0x19 ;  /* 0x0000000893937811 */ /* 0x001fe200078fc8ff */
[----:B------:R-:W-:Y:S02]  /*1da0*/  IMAD.SHL.U32 R31, R104, 0x40, RZ ;  /* 0x00000040681f7824 */ /* 0x000fe400078e00ff */
[----:B-1----:R-:W-:-:S04]  /*1db0*/  @P0 IMAD.HI.U32 R0, R226, R3, RZ ;  /* 0x00000003e2000227 */ /* 0x002fc800078e00ff */
[----:B------:R-:W-:Y:S02]  /*1dc0*/  IMAD R3, R113, R99, R6 ;  /* 0x0000006371037224 */ /* 0x000fe400078e0206 */
[----:B------:R-:W-:Y:S01]  /*1dd0*/  IMAD.SHL.U32 R117, R12, 0x2, RZ ;  /* 0x000000020c757824 */ /* 0x000fe200078e00ff */
[----:B--2---:R-:W-:Y:S01]  /*1de0*/  @P0 SHF.R.U32.HI R226, RZ, R7, R0 ;  /* 0x00000007ffe20219 */ /* 0x004fe20000011600 */
[----:B------:R-:W-:Y:S01]  /*1df0*/  IMAD.IADD R5, R5, 0x1, R3 ;  /* 0x0000000105057824 */ /* 0x000fe200078e0203 */
[----:B------:R-:W-:Y:S01]  /*1e00*/  SEL R3, RZ, 0xffffffff, P1 ;  /* 0xffffffffff037807 */ /* 0x000fe20000800000 */
[----:B------:R-:W-:Y:S01]  /*1e10*/  IMAD.X R113, R23, 0x1, R21, P3 ;  /* 0x0000000117717824 */ /* 0x000fe200018e0615 */
[----:B------:R-:W-:Y:S01]  /*1e20*/  SHF.R.S32.HI R6, RZ, 0x1f, R226 ;  /* 0x0000001fff067819 */ /* 0x000fe200000114e2 */
[----:B------:R-:W-:Y:S01]  /*1e30*/  IMAD.WIDE.U32 R4, R226, UR4, R4 ;  /* 0x00000004e2047c25 */ /* 0x000fe2000f8e0004 */
[----:B------:R-:W-:Y:S02]  /*1e40*/  ISETP.GE.AND P0, PT, R17, UR6, PT ;  /* 0x0000000611007c0c */ /* 0x000fe4000bf06270 */
[----:B------:R-:W-:Y:S01]  /*1e50*/  ISETP.GE.AND P1, PT, R19, R12, PT ;  /* 0x0000000c1300720c */ /* 0x000fe20003f26270 */
        /* <DEDUP_REMOVED lines=24> */
[----:B------:R-:W-:-:S04]  /*1fe0*/  IMAD.WIDE.U32 R8, R226, UR8, R4 ;  /* 0x00000008e2087c25 */ /* 0x000fc8000f8e0004 */
[----:B------:R-:W-:-:S04]  /*1ff0*/  IMAD.WIDE.U32 R102, R22, R104, R4 ;  /* 0x0000006816667225 */ /* 0x000fc800078e0004 */
[----:B------:R-:W-:Y:S01]  /*2000*/  IMAD.WIDE.U32 R108, R22, R110, R4 ;  /* 0x0000006e166c7225 */ /* 0x000fe200078e0004 */
[----:B------:R-:W-:-:S03]  /*2010*/  SEL R4, R12, RZ, P1 ;  /* 0x000000ff0c047207 */ /* 0x000fc60000800000 */
[----:B------:R-:W-:Y:S02]  /*2020*/  IMAD.IADD R9, R9, 0x1, R15 ;  /* 0x0000000109097824 */ /* 0x000fe400078e020f */
[----:B------:R-:W-:Y:S02]  /*2030*/  IMAD.IADD R101, R101, 0x1, R13 ;  /* 0x0000000165657824 */ /* 0x000fe400078e020d */
[----:B------:R-:W-:Y:S02]  /*2040*/  IMAD.IADD R103, R13, 0x1, R103 ;  /* 0x000000010d677824 */ /* 0x000fe400078e0267 */
[----:B-----5:R-:W-:-:S04]  /*2050*/  IMAD.WIDE.U32 R100, R144, R104, R100 ;  /* 0x0000006890647225 */ /* 0x020fc800078e0064 */
[----:B------:R-:W-:-:S04]  /*2060*/  IMAD.WIDE.U32 R102, R144, R104, R102 ;  /* 0x0000006890667225 */ /* 0x000fc800078e0066 */
[----:B------:R-:W-:-:S04]  /*2070*/  IMAD.WIDE.U32 R98, R98, 0x50, RZ ;  /* 0x0000005062627825 */ /* 0x000fc800078e00ff */
[----:B------:R-:W-:Y:S01]  /*2080*/  IMAD.IADD R121, R99, 0x1, R121 ;  /* 0x0000000163797824 */ /* 0x000fe200078e0279 */
        /* <DEDUP_REMOVED lines=17> */
[----:B------:R-:W-:-:S03]  /*21a0*/  SEL R0, R12, RZ, P0 ;  /* 0x000000ff0c007207 */ /* 0x000fc60000000000 */
[----:B------:R-:W-:Y:S02]  /*21b0*/  IMAD.IADD R107, R107, 0x1, R7 ;  /* 0x000000016b6b7824 */ /* 0x000fe400078e0207 */
[----:B------:R-:W-:Y:S02]  /*21c0*/  IMAD.IADD R0, R17, 0x1, R0 ;  /* 0x0000000111007824 */ /* 0x000fe400078e0200 */
[----:B------:R-:W-:Y:S01]  /*21d0*/  IMAD.IADD R109, R7, 0x1, R109 ;  /* 0x00000001076d7824 */ /* 0x000fe200078e026d */
[----:B------:R-:W-:Y:S01]  /*21e0*/  SHF.R.S32.HI R7, RZ, 0x1f, R6 ;  /* 0x0000001fff077819 */ /* 0x000fe20000011406 */
[----:B------:R-:W-:Y:S01]  /*21f0*/  IMAD.WIDE.U32 R106, R144, R110, R106 ;  /* 0x0000006e906a7225 */ /* 0x000fe200078e006a */
[----:B------:R-:W-:-:S03]  /*2200*/  SHF.R.S32.HI R5, RZ, 0x1f, R0 ;  /* 0x0000001fff057819 */ /* 0x000fc60000011400 */
[----:B------:R-:W-:Y:S01]  /*2210*/  IMAD.WIDE.U32 R108, R144, R110, R108 ;  /* 0x0000006e906c7225 */ /* 0x000fe200078e006c */
[CC--:B------:R-:W-:Y:S02]  /*2220*/  LEA.HI R4, R5.reuse, R0.reuse, RZ, 0x6 ;  /* 0x0000000005047211 */ /* 0x0c0fe400078f30ff */
[----:B------:R-:W-:Y:S02]  /*2230*/  LEA.HI R5, R5, R0, RZ, 0x3 ;  /* 0x0000000005057211 */ /* 0x000fe400078f18ff */
[CC--:B------:R-:W-:Y:S02]  /*2240*/  LEA.HI R0, R7.reuse, R6.reuse, RZ, 0x6 ;  /* 0x0000000607007211 */ /* 0x0c0fe400078f30ff */
[----:B------:R-:W-:Y:S02]  /*2250*/  LEA.HI R6, R7, R6, RZ, 0x3 ;  /* 0x0000000607067211 */ /* 0x000fe400078f18ff */
[----:B------:R-:W-:Y:S02]  /*2260*/  SHF.R.S32.HI R13, RZ, 0x6, R0 ;  /* 0x00000006ff0d7819 */ /* 0x000fe40000011400 */
[----:B------:R-:W-:-:S02]  /*2270*/  LOP3.LUT R0, R229, 0x38, R6, 0xf8, !PT ;  /* 0x00000038e5007812 */ /* 0x000fc400078ef806 */
[----:B------:R-:W-:Y:S01]  /*2280*/  SHF.R.S32.HI R9, RZ, 0x6, R4 ;  /* 0x00000006ff097819 */ /* 0x000fe20000011404 */
[----:B------:R-:W-:Y:S01]  /*2290*/  IMAD R140, R13, 0x1400, R230 ;  /* 0x000014000d8c7824 */ /* 0x000fe200078e02e6 */
[--C-:B------:R-:W-:Y:S01]  /*22a0*/  LOP3.LUT R4, R229, 0x38, R5.reuse, 0xf8, !PT ;  /* 0x00000038e5047812 */ /* 0x100fe200078ef805 */
[----:B------:R-:W-:Y:S01]  /*22b0*/  IMAD R142, R13, 0x1400, R236 ;  /* 0x000014000d8e7824 */ /* 0x000fe200078e02ec */
[-C--:B------:R-:W-:Y:S01]  /*22c0*/  LOP3.LUT R11, R0, R233.reuse, RZ, 0x3c, !PT ;  /* 0x000000e9000b7212 */ /* 0x080fe200078e3cff */
[C---:B------:R-:W-:Y:S01]  /*22d0*/  IMAD R141, R9.reuse, 0x1400, R230 ;  /* 0x00001400098d7824 */ /* 0x040fe200078e02e6 */
[----:B------:R-:W-:Y:S01]  /*22e0*/  LOP3.LUT R7, R228, 0x38, R5, 0xf8, !PT ;  /* 0x00000038e4077812 */ /* 0x000fe200078ef805 */
[C---:B------:R-:W-:Y:S01]  /*22f0*/  IMAD R143, R9.reuse, 0x1400, R236 ;  /* 0x00001400098f7824 */ /* 0x040fe200078e02ec */
[----:B------:R-:W-:Y:S01]  /*2300*/  LOP3.LUT R4, R4, R233, RZ, 0x3c, !PT ;  /* 0x000000e904047212 */ /* 0x000fe200078e3cff */
[----:B------:R-:W-:Y:S01]  /*2310*/  IMAD.IADD R140, R140, 0x1, R11 ;  /* 0x000000018c8c7824 */ /* 0x000fe200078e020b */
[----:B------:R-:W-:Y:S01]  /*2320*/  LOP3.LUT R11, R6, 0x38, RZ, 0xc0, !PT ;  /* 0x00000038060b7812 */ /* 0x000fe200078ec0ff */
[--C-:B------:R-:W-:Y:S01]  /*2330*/  IMAD R133, R9, 0x1400, R231.reuse ;  /* 0x0000140009857824 */ /* 0x100fe200078e02e7 */
[----:B------:R-:W-:Y:S01]  /*2340*/  LOP3.LUT R8, R7, R232, RZ, 0x3c, !PT ;  /* 0x000000e807087212 */ /* 0x000fe200078e3cff */
[----:B------:R-:W-:Y:S01]  /*2350*/  IMAD.IADD R141, R141, 0x1, R4 ;  /* 0x000000018d8d7824 */ /* 0x000fe200078e0204 */
[----:B------:R-:W-:Y:S01]  /*2360*/  LOP3.LUT R7, R5, 0x38, RZ, 0xc0, !PT ;  /* 0x0000003805077812 */ /* 0x000fe200078ec0ff */
[----:B------:R-:W-:Y:S01]  /*2370*/  IMAD R132, R13, 0x1400, R231 ;  /* 0x000014000d847824 */ /* 0x000fe200078e02e7 */
[----:B------:R-:W-:Y:S01]  /*2380*/  LOP3.LUT R4, R11, 0x1c0, R234, 0xf8, !PT ;  /* 0x000001c00b047812 */ /* 0x000fe200078ef8ea */
[----:B------:R-:W-:Y:S01]  /*2390*/  IMAD.IADD R133, R133, 0x1, R8 ;  /* 0x0000000185857824 */ /* 0x000fe200078e0208 */
[----:B------:R-:W-:-:S02]  /*23a0*/  LOP3.LUT R0, R7, 0x1c0, R234, 0xf8, !PT ;  /* 0x000001c007007812 */ /* 0x000fc400078ef8ea */
[-C--:B------:R-:W-:Y:S02]  /*23b0*/  LOP3.LUT R7, R4, R235.reuse, RZ, 0x3c, !PT ;  /* 0x000000eb04077212 */ /* 0x080fe400078e3cff */
[----:B------:R-:W-:Y:S02]  /*23c0*/  LOP3.LUT R0, R0, R235, RZ, 0x3c, !PT ;  /* 0x000000eb00007212 */ /* 0x000fe400078e3cff */
[----:B------:R-:W-:Y:S01]  /*23d0*/  LOP3.LUT R15, R228, 0x38, R6, 0xf8, !PT ;  /* 0x00000038e40f7812 */ /* 0x000fe200078ef806 */
[----:B------:R-:W-:Y:S01]  /*23e0*/  IMAD.IADD R142, R142, 0x1, R7 ;  /* 0x000000018e8e7824 */ /* 0x000fe200078e0207 */
[----:B------:R-:W-:Y:S01]  /*23f0*/  SHF.R.S32.HI R7, RZ, 0x1f, R144 ;  /* 0x0000001fff077819 */ /* 0x000fe20000011490 */
[----:B------:R-:W-:Y:S01]  /*2400*/  IMAD.IADD R143, R143, 0x1, R0 ;  /* 0x000000018f8f7824 */ /* 0x000fe200078e0200 */
[----:B------:R-:W-:Y:S02]  /*2410*/  LOP3.LUT R15, R15, R232, RZ, 0x3c, !PT ;  /* 0x000000e80f0f7212 */ /* 0x000fe400078e3cff */
[----:B------:R-:W-:Y:S01]  /*2420*/  LOP3.LUT R13, R5, 0xfffffff8, RZ, 0xc0, !PT ;  /* 0xfffffff8050d7812 */ /* 0x000fe200078ec0ff */
[C---:B------:R-:W-:Y:S01]  /*2430*/  IMAD R0, R7.reuse, R104, RZ ;  /* 0x0000006807007224 */ /* 0x040fe200078e02ff */
[----:B------:R-:W-:Y:S01]  /*2440*/  LOP3.LUT R11, R6, 0xfffffff8, RZ, 0xc0, !PT ;  /* 0xfffffff8060b7812 */ /* 0x000fe200078ec0ff */
[----:B------:R-:W-:Y:S01]  /*2450*/  IMAD.IADD R132, R132, 0x1, R15 ;  /* 0x0000000184847824 */ /* 0x000fe200078e020f */
[----:B------:R-:W-:Y:S01]  /*2460*/  SHF.R.S32.HI R14, RZ, 0x3, R5 ;  /* 0x00000003ff0e7819 */ /* 0x000fe20000011405 */
[----:B------:R-:W-:Y:S01]  /*2470*/  IMAD R9, R144, R105, R0 ;  /* 0x0000006990097224 */ /* 0x000fe200078e0200 */
[----:B------:R-:W-:Y:S01]  /*2480*/  SHF.R.S32.HI R12, RZ, 0x3, R6 ;  /* 0x00000003ff0c7819 */ /* 0x000fe20000011406 */
[----:B------:R-:W-:Y:S01]  /*2490*/  IMAD R0, R7, R110, RZ ;  /* 0x0000006e07007224 */ /* 0x000fe200078e02ff */
[----:B------:R-:W-:Y:S01]  /*24a0*/  SHF.R.S32.HI R6, RZ, 0x1f, R11 ;  /* 0x0000001fff067819 */ /* 0x000fe2000001140b */
[----:B------:R-:W-:-:S02]  /*24b0*/  IMAD R7, R111, 0x50, RZ ;  /* 0x000000506f077824 */ /* 0x000fc400078e02ff */
[----:B------:R-:W-:Y:S01]  /*24c0*/  IMAD R15, R144, R111, R0 ;  /* 0x0000006f900f7224 */ /* 0x000fe200078e0200 */
[----:B------:R-:W-:Y:S01]  /*24d0*/  SEL R0, RZ, 0x8, P2 ;  /* 0x00000008ff007807 */ /* 0x000fe20001000000 */
[----:B------:R-:W-:-:S03]  /*24e0*/  IMAD.WIDE.U32 R110, R110, 0x50, RZ ;  /* 0x000000506e6e7825 */ /* 0x000fc600078e00ff */
[----:B------:R-:W-:Y:S01]  /*24f0*/  LOP3.LUT R0, R3, R0, RZ, 0xfc, !PT ;  /* 0x0000000003007212 */ /* 0x000fe200078efcff */
[----:B------:R-:W-:-:S03]  /*2500*/  IMAD.WIDE.U32 R104, R104, 0x50, RZ ;  /* 0x0000005068687825 */ /* 0x000fc600078e00ff */
[C---:B------:R-:W-:Y:S01]  /*2510*/  LOP3.LUT R10, R0.reuse, 0x2, RZ, 0xc0, !PT ;  /* 0x00000002000a7812 */ /* 0x040fe200078ec0ff */
[----:B------:R-:W-:Y:S01]  /*2520*/  IMAD.IADD R126, R111, 0x1, R7 ;  /* 0x000000016f7e7824 */ /* 0x000fe200078e0207 */
[C---:B------:R-:W-:Y:S01]  /*2530*/  LOP3.LUT R8, R0.reuse, 0x8, RZ, 0xc0, !PT ;  /* 0x0000000800087812 */ /* 0x040fe200078ec0ff */
[----:B------:R-:W-:Y:S01]  /*2540*/  IMAD.IADD R25, R101, 0x1, R9 ;  /* 0x0000000165197824 */ /* 0x000fe200078e0209 */
[----:B------:R-:W-:Y:S01]  /*2550*/  SHF.R.S32.HI R7, RZ, 0x1f, R13 ;  /* 0x0000001fff077819 */ /* 0x000fe2000001140d */
[----:B------:R-:W-:Y:S01]  /*2560*/  IMAD.IADD R21, R9, 0x1, R103 ;  /* 0x0000000109157824 */ /* 0x000fe200078e0267 */
[----:B------:R-:W-:Y:S01]  /*2570*/  LOP3.LUT R9, R0, 0x4, RZ, 0xc0, !PT ;  /* 0x0000000400097812 */ /* 0x000fe200078ec0ff */
[----:B------:R-:W-:Y:S02]  /*2580*/  IMAD.IADD R20, R107, 0x1, R15 ;  /* 0x000000016b147824 */ /* 0x000fe400078e020f */
[----:B------:R-:W-:Y:S02]  /*2590*/  IMAD.IADD R127, R105, 0x1, R127 ;  /* 0x00000001697f7824 */ /* 0x000fe400078e027f */
[----:B------:R-:W-:-:S02]  /*25a0*/  IMAD.IADD R15, R15, 0x1, R109 ;  /* 0x000000010f0f7824 */ /* 0x000fc400078e026d */
[----:B------:R-:W-:-:S07]  /*25b0*/  IMAD.IADD R5, R97, 0x1, R41 ;  /* 0x0000000161057824 */ /* 0x000fce00078e0229 */
.L_x_2402:
[----:B------:R-:W0:Y:S01]  /*25c0*/  LDC.64 R118, c[0x0][0x2d8] ;  /* 0x0000b600ff767b82 */ /* 0x000e220000000a00 */
[----:B--23--:R-:W-:Y:S01]  /*25d0*/  VIADD R45, R24, 0xffffffff ;  /* 0xffffffff182d7836 */ /* 0x00cfe20000000000 */
[----:B------:R-:W-:Y:S05]  /*25e0*/  YIELD ;  /* 0x0000000000007946 */ /* 0x000fea0003800000 */
[----:B------:R-:W-:Y:S01]  /*25f0*/  SHF.R.S32.HI R42, RZ, 0x1f, R45 ;  /* 0x0000001fff2a7819 */ /* 0x000fe2000001142d */
[----:B------:R-:W1:Y:S01]  /*2600*/  LDC R116, c[0x0][0x3d4] ;  /* 0x0000f500ff747b82 */ /* 0x000e620000000800 */
        /* <DEDUP_REMOVED lines=12> */
[----:B------:R-:W-:Y:S01]  /*26d0*/  LEA.HI.X R53, R0, R119, R3, 0x1, P2 ;  /* 0x0000007700357211 */ /* 0x000fe200010f0c03 */
[----:B------:R-:W-:Y:S01]  /*26e0*/  IMAD R3, R18, 0x5000, R237 ;  /* 0x0000500012037824 */ /* 0x000fe200078e02ed */
[----:B-1----:R-:W-:Y:S02]  /*26f0*/  ISETP.GE.AND P2, PT, R116, 0x1, PT ;  /* 0x000000017400780c */ /* 0x002fe40003f46270 */
[----:B------:R-:W-:-:S02]  /*2700*/  LEA R54, P5, R4, R118, 0x1 ;  /* 0x0000007604367211 */ /* 0x000fc400078a08ff */
[----:B-----5:R-:W-:Y:S02]  /*2710*/  LEA R60, P6, R40, R118, 0x1 ;  /* 0x00000076283c7211 */ /* 0x020fe400078c08ff */
[----:B------:R-:W-:Y:S02]  /*2720*/  ISETP.GT.AND P3, PT, R45, R120, PT ;  /* 0x000000782d00720c */ /* 0x000fe40003f64270 */
[-C--:B------:R-:W-:Y:S01]  /*2730*/  LEA.HI.X R55, R4, R119.reuse, R24, 0x1, P5 ;  /* 0x0000007704377211 */ /* 0x080fe200028f0c18 */
[----:B------:R-:W-:Y:S01]  /*2740*/  IMAD R4, R3, 0x2, R16 ;  /* 0x0000000203047824 */ /* 0x000fe200078e0210 */
[----:B------:R-:W-:Y:S01]  /*2750*/  LEA.HI.X R61, R40, R119, R41, 0x1, P6 ;  /* 0x00000077283d7211 */ /* 0x000fe200030f0c29 */
[----:B------:R-:W-:Y:S01]  /*2760*/  IMAD.MOV.U32 R24, RZ, RZ, R45 ;  /* 0x000000ffff187224 */ /* 0x000fe200078e002d */
[----:B------:R-:W-:Y:S01]  /*2770*/  P2R R114, PR, RZ, 0x8 ;  /* 0x00000008ff727803 */ /* 0x000fe20000000000 */
        /* <DEDUP_REMOVED lines=30> */
[----:B------:R-:W-:Y:S01]  /*2960*/  ISETP.GE.AND P5, PT, R212, R116, PT ;  /* 0x00000074d400720c */ /* 0x000fe20003fa6270 */
[----:B------:R-:W-:Y:S01]  /*2970*/  IMAD.X R42, R0, 0x1, R20, P2 ;  /* 0x00000001002a7824 */ /* 0x000fe200010e0614 */
[----:B------:R-:W-:Y:S01]  /*2980*/  LEA R40, P2, R41, UR4, 0x1 ;  /* 0x0000000429287c11 */ /* 0x000fe2000f8408ff */
[----:B------:R-:W-:Y:S01]  /*2990*/  IMAD.X R44, R115, 0x1, R25, P4 ;  /* 0x00000001732c7824 */ /* 0x000fe200020e0619 */
[----:B------:R-:W-:-:S02]  /*29a0*/  CS2R R124, SRZ ;  /* 0x00000000007c7805 */ /* 0x000fc4000001ff00 */
[-C--:B------:R-:W-:Y:S02]  /*29b0*/  ISETP.GE.AND P4, PT, R216, R116.reuse, PT ;  /* 0x00000074d800720c */ /* 0x080fe40003f86270 */
[----:B------:R-:W-:Y:S01]  /*29c0*/  LEA.HI.X R41, R41, UR5, R42, 0x1, P2 ;  /* 0x0000000529297c11 */ /* 0x000fe200090f0c2a */
[----:B------:R-:W-:Y:S02]  /*29d0*/  ULDC.64 UR4, c[0x0][0x3e0] ;  /* 0x0000f80000047ab9 */ /* 0x000fe40000000a00 */
[C---:B------:R-:W-:Y:S02]  /*29e0*/  LEA R42, P2, R43.reuse, UR4, 0x1 ;  /* 0x000000042b2a7c11 */ /* 0x040fe4000f8408ff */
[----:B------:R0:W5:Y:S02]  /*29f0*/  @!P5 LDG.E.64 R122, desc[UR60][R40.64] ;  /* 0x0000003c287ad981 */ /* 0x000164000c1e1b00 */
        /* <DEDUP_REMOVED lines=16> */
.L_x_2299:
[----:B------:R-:W-:Y:S05]  /*2b00*/  BSYNC B1 ;  /* 0x0000000000017941 */ /* 0x000fea0003800000 */
.L_x_2298:
[----:B0----5:R-:W-:Y:S01]  /*2b10*/  IMAD.MOV.U32 R40, RZ, RZ, R82 ;  /* 0x000000ffff287224 */ /* 0x021fe200078e0052 */
[----:B------:R-:W-:Y:S01]  /*2b20*/  ISETP.GE.AND P4, PT, R218, R3, PT ;  /* 0x00000003da00720c */ /* 0x000fe20003f86270 */
        /* <DEDUP_REMOVED lines=27> */
[----:B------:R-:W-:Y:S01]  /*2ce0*/  PRMT R182, R40, 0x7610, R182 ;  /* 0x0000761028b67816 */ /* 0x000fe200000000b6 */
[----:B------:R-:W-:Y:S01]  /*2cf0*/  IMAD.MOV.U32 R40, RZ, RZ, R119 ;  /* 0x000000ffff287224 */ /* 0x000fe200078e0077 */
[----:B------:R-:W-:Y:S01]  /*2d00*/  PRMT R136, R136, 0x5410, R41 ;  /* 0x0000541088887816 */ /* 0x000fe20000000029 */
[----:B------:R-:W-:Y:S01]  /*2d10*/  IMAD.MOV.U32 R41, RZ, RZ, R125 ;  /* 0x000000ffff297224 */ /* 0x000fe200078e007d */
[----:B------:R-:W-:Y:S02]  /*2d20*/  CS2R R74, SRZ ;  /* 0x00000000004a7805 */ /* 0x000fe4000001ff00 */
[----:B------:R-:W-:Y:S02]  /*2d30*/  CS2R R78, SRZ ;  /* 0x00000000004e7805 */ /* 0x000fe4000001ff00 */
[----:B------:R-:W-:-:S02]  /*2d40*/  PRMT R183, R40, 0x7610, R183 ;  /* 0x0000761028b77816 */ /* 0x000fc400000000b7 */
[----:B------:R-:W-:Y:S02]  /*2d50*/  CS2R R68, SRZ ;  /* 0x0000000000447805 */ /* 0x000fe4000001ff00 */
[----:B------:R-:W-:Y:S02]  /*2d60*/  PRMT R137, R137, 0x5410, R41 ;  /* 0x0000541089897816 */ /* 0x000fe40000000029 */
        /* <DEDUP_REMOVED lines=34> */
.L_x_2301:
[----:B------:R-:W-:Y:S05]  /*2f90*/  BSYNC B1 ;  /* 0x0000000000017941 */ /* 0x000fea0003800000 */
.L_x_2300:
        /* <DEDUP_REMOVED lines=8> */
[----:B------:R-:W-:Y:S01]  /*3020*/  CS2R R58, SRZ ;  /* 0x00000000003a7805 */ /* 0x000fe2000001ff00 */
[----:B-----5:R-:W-:Y:S01]  /*3030*/  IMAD.MOV.U32 R139, RZ, RZ, R66 ;  /* 0x000000ffff8b7224 */ /* 0x020fe200078e0042 */
        /* <DEDUP_REMOVED lines=32> */
.L_x_2303:
[----:B------:R-:W-:Y:S05]  /*3240*/  BSYNC B1 ;  /* 0x0000000000017941 */ /* 0x000fea0003800000 */
.L_x_2302:
[----:B------:R-:W2:Y:S01]  /*3250*/  LDL R0, [R1+0x60] ;  /* 0x0000600001007983 */ /* 0x000ea20000100800 */
[----:B01----:R-:W-:Y:S01]  /*3260*/  IMAD.MOV.U32 R40, RZ, RZ, R70 ;  /* 0x000000ffff287224 */ /* 0x003fe200078e0046 */
[----:B------:R-:W-:Y:S01]  /*3270*/  PRMT R163, R139, 0x7610, R163 ;  /* 0x000076108ba37816 */ /* 0x000fe200000000a3 */
[----:B------:R-:W-:Y:S02]  /*3280*/  IMAD.MOV.U32 R41, RZ, RZ, R71 ;  /* 0x000000ffff297224 */ /* 0x000fe400078e0047 */
        /* <DEDUP_REMOVED lines=44> */
[----:B--2---:R-:W-:Y:S01]  /*3550*/  R2UR UR4, R0 ;  /* 0x00000000000472ca */ /* 0x004fe200000e0000 */
[----:B------:R-:W-:-:S05]  /*3560*/  IMAD.MOV.U32 R0, RZ, RZ, R67 ;  /* 0x000000ffff007224 */ /* 0x000fca00078e0043 */
[----:B------:R-:W-:Y:S01]  /*3570*/  PRMT R161, R0, 0x7610, R161 ;  /* 0x0000761000a17816 */ /* 0x000fe200000000a1 */
[----:B------:R-:W-:-:S05]  /*3580*/  IMAD.MOV.U32 R0, RZ, RZ, R75 ;  /* 0x000000ffff007224 */ /* 0x000fca00078e004b */
[----:B------:R-:W-:Y:S01]  /*3590*/  PRMT R174, R0, 0x7610, R174 ;  /* 0x0000761000ae7816 */ /* 0x000fe200000000ae */
[----:B------:R-:W-:Y:S01]  /*35a0*/  IMAD.MOV.U32 R0, RZ, RZ, R69 ;  /* 0x000000ffff007224 */ /* 0x000fe200078e0045 */
[----:B------:R-:W-:-:S04]  /*35b0*/  UISETP.NE.AND UP0, UPT, UR4, 0x3, UPT ;  /* 0x000000030400788c */ /* 0x000fc8000bf05270 */
[----:B------:R-:W-:Y:S01]  /*35c0*/  PRMT R165, R0, 0x7610, R165 ;  /* 0x0000761000a57816 */ /* 0x000fe200000000a5 */
[----:B------:R-:W-:Y:S01]  /*35d0*/  IMAD.MOV.U32 R0, RZ, RZ, R77 ;  /* 0x000000ffff007224 */ /* 0x000fe200078e004d */
[----:B------:R-:W-:-:S04]  /*35e0*/  PLOP3.LUT P2, PT, PT, PT, UP0, 0x80, 0x0 ;  /* 0x000000000000781c */ /* 0x000fc80003f4f008 */
[----:B------:R-:W-:Y:S01]  /*35f0*/  PRMT R176, R0, 0x7610, R176 ;  /* 0x0000761000b07816 */ /* 0x000fe200000000b0 */
[----:B------:R-:W-:-:S05]  /*3600*/  IMAD.MOV.U32 R0, RZ, RZ, R45 ;  /* 0x000000ffff007224 */ /* 0x000fca00078e002d */
[----:B------:R-:W-:Y:S01]  /*3610*/  PRMT R89, R0, 0x7610, R89 ;  /* 0x0000761000597816 */ /* 0x000fe20000000059 */
[----:B------:R-:W-:-:S05]  /*3620*/  IMAD.MOV.U32 R0, RZ, RZ, R46 ;  /* 0x000000ffff007224 */ /* 0x000fca00078e002e */
[----:B------:R-:W-:Y:S01]  /*3630*/  PRMT R90, R0, 0x7610, R90 ;  /* 0x00007610005a7816 */ /* 0x000fe2000000005a */
[----:B------:R-:W-:-:S05]  /*3640*/  IMAD.MOV.U32 R0, RZ, RZ, R49 ;  /* 0x000000ffff007224 */ /* 0x000fca00078e0031 */
[----:B------:R-:W-:Y:S01]  /*3650*/  PRMT R137, R0, 0x7610, R137 ;  /* 0x0000761000897816 */ /* 0x000fe20000000089 */
[----:B------:R-:W-:-:S05]  /*3660*/  IMAD.MOV.U32 R0, RZ, RZ, R65 ;  /* 0x000000ffff007224 */ /* 0x000fca00078e0041 */
[----:B------:R-:W-:Y:S01]  /*3670*/  PRMT R152, R0, 0x7610, R152 ;  /* 0x0000761000987816 */ /* 0x000fe20000000098 */
[----:B------:R-:W-:Y:S06]  /*3680*/  @!P2 BRA `(.L_x_2304) ;  /* 0x000000000004a947 */ /* 0x000fec0003800000 */
[----:B------:R-:W-:Y:S01]  /*3690*/  BPT.TRAP 0x1 ;  /* 0x000000040000795c */ /* 0x000fe20000300000 */
.L_x_2304:
[----:B------:R-:W-:Y:S01]  /*36a0*/  IMAD R0, R18, 0x8, R16 ;  /* 0x0000000812007824 */ /* 0x000fe200078e0210 */
[----:B------:R-:W-:Y:S01]  /*36b0*/  SHF.L.U32 R115, R221, 0x1f, RZ ;  /* 0x0000001fdd737819 */ /* 0x000fe200000006ff */
[----:B------:R-:W-:Y:S03]  /*36c0*/  BSSY B1, `(.L_x_2305) ;  /* 0x0000003000017945 */ /* 0x000fe60003800000 */
[----:B------:R-:W0:Y:S02]  /*36d0*/  SYNCS.PHASECHK.TRANS64.TRYWAIT P6, [R0+URZ+0x38890], R115 ;  /* 0x03889073000075a7 */ /* 0x000e2400080c017f */
[----:B0-----:R-:W-:Y:S05]  /*36e0*/  @!P6 BRA `(.L_x_2306) ;  /* 0x000002a80074e947 */ /* 0x001fea0003800000 */
.L_x_2672:
[----:B------:R-:W-:Y:S05]  /*36f0*/  BSYNC B1 ;  /* 0x0000000000017941 */ /* 0x000fea0003800000 */
.L_x_2305:
        /* <DEDUP_REMOVED lines=10> */
[--C-:B------:R-:W-:Y:S02]  /*37a0*/  SHF.R.U64 R154, R124, 0x10, R125.reuse ;  /* 0x000000107c9a7819 */ /* 0x100fe4000000127d */
[----:B------:R-:W-:Y:S02]  /*37b0*/  SHF.R.U32.HI R156, RZ, 0x10, R125 ;  /* 0x00000010ff9c7819 */ /* 0x000fe4000001167d */
[----:B------:R-:W-:Y:S01]  /*37c0*/  SHF.R.U32.HI R155, RZ, 0x10, R123 ;  /* 0x00000010ff9b7819 */ /* 0x000fe2000001167b */
[----:B--2---:R-:W-:Y:S01]  /*37d0*/  IMAD.U32 R123, R42, 0x10000, RZ ;  /* 0x000100002a7b7824 */ /* 0x004fe200078e00ff */
[----:B------:R-:W-:Y:S02]  /*37e0*/  PRMT R124, R158, 0x5410, R153 ;  /* 0x000054109e7c7816 */ /* 0x000fe40000000099 */
[----:B------:R-:W-:-:S02]  /*37f0*/  PRMT R153, R138, 0x5432, R154 ;  /* 0x000054328a997816 */ /* 0x000fc4000000009a */
[----:B------:R-:W-:Y:S02]  /*3800*/  PRMT R154, R137, 0x5432, R156 ;  /* 0x00005432899a7816 */ /* 0x000fe4000000009c */
[----:B------:R-:W-:Y:S01]  /*3810*/  PRMT R125, R157, 0x5410, R155 ;  /* 0x000054109d7d7816 */ /* 0x000fe2000000009b */
[C---:B------:R-:W-:Y:S01]  /*3820*/  IMAD.U32 R155, R41.reuse, 0x10000, RZ ;  /* 0x00010000299b7824 */ /* 0x040fe200078e00ff */
[----:B------:R-:W-:Y:S01]  /*3830*/  LOP3.LUT R42, R42, 0xffff0000, RZ, 0xc0, !PT ;  /* 0xffff00002a2a7812 */ /* 0x000fe200078ec0ff */
[----:B------:R-:W-:Y:S01]  /*3840*/  IMAD.U32 R157, R154, 0x10000, RZ ;  /* 0x000100009a9d7824 */ /* 0x000fe200078e00ff */
[----:B------:R-:W-:Y:S01]  /*3850*/  LOP3.LUT R159, R41, 0xffff0000, RZ, 0xc0, !PT ;  /* 0xffff0000299f7812 */ /* 0x000fe200078ec0ff */
[----:B------:R-:W-:Y:S01]  /*3860*/  IMAD.U32 R158, R125, 0x10000, RZ ;  /* 0x000100007d9e7824 */ /* 0x000fe200078e00ff */
[----:B------:R-:W-:Y:S01]  /*3870*/  LOP3.LUT R156, R153, 0xffff0000, RZ, 0xc0, !PT ;  /* 0xffff0000999c7812 */ /* 0x000fe200078ec0ff */
[----:B------:R-:W-:Y:S01]  /*3880*/  FMUL.FTZ R166, R42, R157 ;  /* 0x0000009d2aa67220 */ /* 0x000fe20000410000 */
[----:B------:R-:W-:Y:S01]  /*3890*/  LOP3.LUT R160, R124, 0xffff0000, RZ, 0xc0, !PT ;  /* 0xffff00007ca07812 */ /* 0x000fe200078ec0ff */
[----:B------:R-:W-:Y:S01]  /*38a0*/  IMAD.U32 R41, R40, 0x10000, RZ ;  /* 0x0001000028297824 */ /* 0x000fe200078e00ff */
[----:B------:R-:W-:Y:S01]  /*38b0*/  LOP3.LUT R122, R43, 0xffff0000, RZ, 0xc0, !PT ;  /* 0xffff00002b7a7812 */ /* 0x000fe200078ec0ff */
[C---:B------:R-:W-:Y:S01]  /*38c0*/  FMUL.FTZ R162, R159.reuse, R156 ;  /* 0x0000009c9fa27220 */ /* 0x040fe20000410000 */
[----:B------:R-:W-:Y:S01]  /*38d0*/  FMUL.FTZ R42, R42, R158 ;  /* 0x0000009e2a2a7220 */ /* 0x000fe20000410000 */
[----:B------:R-:W-:Y:S01]  /*38e0*/  FMUL.FTZ R159, R159, R160 ;  /* 0x000000a09f9f7220 */ /* 0x000fe20000410000 */
[----:B------:R-:W-:Y:S01]  /*38f0*/  LOP3.LUT R154, R154, 0xffff0000, RZ, 0xc0, !PT ;  /* 0xffff00009a9a7812 */ /* 0x000fe200078ec0ff */
[----:B------:R-:W-:Y:S01]  /*3900*/  IMAD.U32 R153, R153, 0x10000, RZ ;  /* 0x0001000099997824 */ /* 0x000fe200078e00ff */
[----:B------:R-:W-:Y:S01]  /*3910*/  LOP3.LUT R125, R125, 0xffff0000, RZ, 0xc0, !PT ;  /* 0xffff00007d7d7812 */ /* 0x000fe200078ec0ff */
[----:B------:R-:W-:Y:S01]  /*3920*/  FFMA.FTZ R166, R123, R158, -R166 ;  /* 0x0000009e7ba67223 */ /* 0x000fe200000108a6 */
[----:B------:R-:W-:Y:S01]  /*3930*/  LOP3.LUT R40, R40, 0xffff0000, RZ, 0xc0, !PT ;  /* 0xffff000028287812 */ /* 0x000fe200078ec0ff */
[----:B------:R-:W-:-:S02]  /*3940*/  IMAD.U32 R124, R124, 0x10000, RZ ;  /* 0x000100007c7c7824 */ /* 0x000fc400078e00ff */
[C---:B------:R-:W-:Y:S01]  /*3950*/  FFMA.FTZ R162, R155.reuse, R160, -R162 ;  /* 0x000000a09ba27223 */ /* 0x040fe200000108a2 */
[----:B------:R-:W-:Y:S01]  /*3960*/  FFMA.FTZ R159, R155, R156, R159 ;  /* 0x0000009c9b9f7223 */ /* 0x000fe2000001009f */
[----:B------:R-:W-:Y:S01]  /*3970*/  FFMA.FTZ R123, R123, R157, R42 ;  /* 0x0000009d7b7b7223 */ /* 0x000fe2000001002a */
[C---:B------:R-:W-:Y:S01]  /*3980*/  FMUL.FTZ R42, R122.reuse, R154 ;  /* 0x0000009a7a2a7220 */ /* 0x040fe20000410000 */
[----:B------:R-:W-:Y:S01]  /*3990*/  FMUL.FTZ R155, R122, R125 ;  /* 0x0000007d7a9b7220 */ /* 0x000fe20000410000 */
[C---:B------:R-:W-:Y:S01]  /*39a0*/  FMUL.FTZ R122, R40.reuse, R153 ;  /* 0x00000099287a7220 */ /* 0x040fe20000410000 */
[----:B------:R-:W-:Y:S02]  /*39b0*/  IMAD.U32 R43, R43, 0x10000, RZ ;  /* 0x000100002b2b7824 */ /* 0x000fe400078e00ff */
[----:B------:R-:W-:Y:S01]  /*39c0*/  FMUL.FTZ R40, R40, R124 ;  /* 0x0000007c28287220 */ /* 0x000fe20000410000 */
[----:B------:R-:W-:Y:S01]  /*39d0*/  F2FP.BF16.F32.PACK_AB R159, R159, R162 ;  /* 0x000000a29f9f723e */ /* 0x000fe200000010ff */
[----:B------:R-:W-:Y:S01]  /*39e0*/  FFMA.FTZ R122, R41, R124, -R122 ;  /* 0x0000007c297a7223 */ /* 0x000fe2000001087a */
[C---:B------:R-:W-:Y:S01]  /*39f0*/  FFMA.FTZ R42, R43.reuse, R125, -R42 ;  /* 0x0000007d2b2a7223 */ /* 0x040fe2000001082a */
[----:B------:R-:W-:Y:S01]  /*3a00*/  FFMA.FTZ R155, R43, R154, R155 ;  /* 0x0000009a2b9b7223 */ /* 0x000fe2000001009b */
[----:B------:R-:W-:-:S04]  /*3a10*/  FFMA.FTZ R41, R41, R153, R40 ;  /* 0x0000009929297223 */ /* 0x000fc80000010028 */
[----:B------:R-:W-:Y:S02]  /*3a20*/  F2FP.BF16.F32.PACK_AB R43, R155, R42 ;  /* 0x0000002a9b2b723e */ /* 0x000fe400000010ff */
[----:B------:R-:W-:Y:S01]  /*3a30*/  F2FP.BF16.F32.PACK_AB R40, R41, R122 ;  /* 0x0000007a2928723e */ /* 0x000fe200000010ff */
[----:B------:R-:W-:Y:S01]  /*3a40*/  IMAD.MOV.U32 R41, RZ, RZ, R159 ;  /* 0x000000ffff297224 */ /* 0x000fe200078e009f */
[----:B------:R-:W-:-:S07]  /*3a50*/  F2FP.BF16.F32.PACK_AB R42, R123, R166 ;  /* 0x000000a67b2a723e */ /* 0x000fce00000010ff */
.L_x_2312:
[----:B------:R-:W-:Y:S05]  /*3a60*/  BSYNC B3 ;  /* 0x0000000000037941 */ /* 0x000fea0003800000 */
.L_x_2311:
[----:B--2---:R1:W-:Y:S02]  /*3a70*/  STG.E.128 desc[UR60][R60.64], R40 ;  /* 0x000000283c007986 */ /* 0x0043e4000c101d3c */
.L_x_2310:
[----:B------:R-:W-:Y:S05]  /*3a80*/  BSYNC B2 ;  /* 0x0000000000027941 */ /* 0x000fea0003800000 */
.L_x_2309:
[----:B------:R-:W-:Y:S01]  /*3a90*/  ISETP.NE.AND P3, PT, R10, RZ, PT ;  /* 0x000000ff0a00720c */ /* 0x000fe20003f65270 */
[----:B------:R-:W-:-:S12]  /*3aa0*/  BSSY B2, `(.L_x_2313) ;  /* 0x0000035000027945 */ /* 0x000fd80003800000 */
[----:B------:R-:W-:Y:S05]  /*3ab0*/  @!P3 BRA `(.L_x_2314) ;  /* 0x0000000000ccb947 */ /* 0x000fea0003800000 */
[----:B-1----:R1:W2:Y:S01]  /*3ac0*/  LDS.128 R40, [R4+0x26c00] ;  /* 0x026c000004287984 */ /* 0x0022a20000000c00 */
[----:B------:R-:W-:Y:S01]  /*3ad0*/  ISETP.GE.AND P3, PT, R216, R116, PT ;  /* 0x00000074d800720c */ /* 0x000fe20003f66270 */
[----:B------:R-:W-:-:S12]  /*3ae0*/  BSSY B3, `(.L_x_2315) ;  /* 0x000002f000037945 */ /* 0x000fd80003800000 */
[----:B-1----:R-:W-:Y:S05]  /*3af0*/  @P3 BRA `(.L_x_2316) ;  /* 0x0000000000b43947 */ /* 0x002fea0003800000 */
[----:B------:R-:W-:Y:S01]  /*3b00*/  SHF.R.U64 R122, R118, 0x10, R119 ;  /* 0x00000010767a7819 */ /* 0x000fe20000001277 */
[----:B--2---:R-:W-:Y:S01]  /*3b10*/  IMAD.U32 R124, R43, 0x10000, RZ ;  /* 0x000100002b7c7824 */ /* 0x004fe200078e00ff */
[--C-:B------:R-:W-:Y:S02]  /*3b20*/  SHF.R.U64 R123, R94, 0x10, R95.reuse ;  /* 0x000000105e7b7819 */ /* 0x100fe4000000125f */
[----:B------:R-:W-:Y:S01]  /*3b30*/  SHF.R.U32.HI R154, RZ, 0x10, R95 ;  /* 0x00000010ff9a7819 */ /* 0x000fe2000001165f */
[----:B------:R-:W-:Y:S01]  /*3b40*/  IMAD.U32 R95, R42, 0x10000, RZ ;  /* 0x000100002a5f7824 */ /* 0x000fe200078e00ff */
[----:B------:R-:W-:Y:S02]  /*3b50*/  SHF.R.U32.HI R119, RZ, 0x10, R119 ;  /* 0x00000010ff777819 */ /* 0x000fe40000011677 */
[----:B------:R-:W-:Y:S02]  /*3b60*/  PRMT R122, R136, 0x5432, R122 ;  /* 0x00005432887a7816 */ /* 0x000fe4000000007a */
[----:B------:R-:W-:-:S02]  /*3b70*/  PRMT R123, R134, 0x5432, R123 ;  /* 0x00005432867b7816 */ /* 0x000fc4000000007b */
[----:B------:R-:W-:Y:S02]  /*3b80*/  PRMT R118, R135, 0x5432, R154 ;  /* 0x0000543287767816 */ /* 0x000fe4000000009a */
[----:B------:R-:W-:Y:S02]  /*3b90*/  PRMT R119, R183, 0x5410, R119 ;  /* 0x00005410b7777816 */ /* 0x000fe40000000077 */
[----:B------:R-:W-:Y:S01]  /*3ba0*/  LOP3.LUT R155, R41, 0xffff0000, RZ, 0xc0, !PT ;  /* 0xffff0000299b7812 */ /* 0x000fe200078ec0ff */
[----:B------:R-:W-:Y:S01]  /*3bb0*/  IMAD.U32 R153, R118, 0x10000, RZ ;  /* 0x0001000076997824 */ /* 0x000fe200078e00ff */
[C---:B------:R-:W-:Y:S01]  /*3bc0*/  LOP3.LUT R154, R122.reuse, 0xffff0000, RZ, 0xc0, !PT ;  /* 0xffff00007a9a7812 */ /* 0x040fe200078ec0ff */
[----:B------:R-:W-:Y:S01]  /*3bd0*/  IMAD.U32 R125, R119, 0x10000, RZ ;  /* 0x00010000777d7824 */ /* 0x000fe200078e00ff */
[----:B------:R-:W-:Y:S01]  /*3be0*/  LOP3.LUT R156, R123, 0xffff0000, RZ, 0xc0, !PT ;  /* 0xffff00007b9c7812 */ /* 0x000fe200078ec0ff */
[----:B------:R-:W-:Y:S01]  /*3bf0*/  IMAD.U32 R122, R122, 0x10000, RZ ;  /* 0x000100007a7a7824 */ /* 0x000fe200078e00ff */
[----:B------:R-:W-:Y:S01]  /*3c00*/  LOP3.LUT R42, R42, 0xffff0000, RZ, 0xc0, !PT ;  /* 0xffff00002a2a7812 */ /* 0x000fe200078ec0ff */
[----:B------:R-:W-:Y:S01]  /*3c10*/  FMUL.FTZ R158, R155, R154 ;  /* 0x0000009a9b9e7220 */ /* 0x000fe20000410000 */
[----:B------:R-:W-:Y:S01]  /*3c20*/  LOP3.LUT R94, R43, 0xffff0000, RZ, 0xc0, !PT ;  /* 0xffff00002b5e7812 */ /* 0x000fe200078ec0ff */
[----:B------:R-:W-:-:S02]  /*3c30*/  IMAD.U32 R43, R41, 0x10000, RZ ;  /* 0x00010000292b7824 */ /* 0x000fc400078e00ff */
[-C--:B------:R-:W-:Y:S01]  /*3c40*/  FMUL.FTZ R155, R155, R156.reuse ;  /* 0x0000009c9b9b7220 */ /* 0x080fe20000410000 */
[----:B------:R-:W-:Y:S02]  /*3c50*/  IMAD.U32 R41, R40, 0x10000, RZ ;  /* 0x0001000028297824 */ /* 0x000fe400078e00ff */
[----:B------:R-:W-:Y:S01]  /*3c60*/  FMUL.FTZ R160, R42, R125 ;  /* 0x0000007d2aa07220 */ /* 0x000fe20000410000 */
        /* <DEDUP_REMOVED lines=22> */
.L_x_2316:
[----:B------:R-:W-:Y:S05]  /*3dd0*/  BSYNC B3 ;  /* 0x0000000000037941 */ /* 0x000fea0003800000 */
.L_x_2315:
[----:B--2---:R2:W-:Y:S02]  /*3de0*/  STG.E.128 desc[UR60][R60.64+0x80], R40 ;  /* 0x000080283c007986 */ /* 0x0045e4000c101d3c */
.L_x_2314:
[----:B------:R-:W-:Y:S05]  /*3df0*/  BSYNC B2 ;  /* 0x0000000000027941 */ /* 0x000fea0003800000 */
.L_x_2313:
        /* <DEDUP_REMOVED lines=11> */
[----:B------:R-:W-:Y:S01]  /*3eb0*/  PRMT R181, R181, 0x5410, R92 ;  /* 0x00005410b5b57816 */ /* 0x000fe2000000005c */
[----:B------:R-:W-:Y:S01]  /*3ec0*/  IMAD.U32 R92, R40, 0x10000, RZ ;  /* 0x00010000285c7824 */ /* 0x000fe200078e00ff */
[----:B------:R-:W-:Y:S02]  /*3ed0*/  SHF.R.U32.HI R95, RZ, 0x10, R93 ;  /* 0x00000010ff5f7819 */ /* 0x000fe4000001165d */
[----:B------:R-:W-:Y:S01]  /*3ee0*/  PRMT R177, R177, 0x5410, R86 ;  /* 0x00005410b1b17816 */ /* 0x000fe20000000056 */
[C---:B------:R-:W-:Y:S01]  /*3ef0*/  IMAD.U32 R86, R41.reuse, 0x10000, RZ ;  /* 0x0001000029567824 */ /* 0x040fe200078e00ff */
[----:B------:R-:W-:-:S02]  /*3f00*/  LOP3.LUT R118, R41, 0xffff0000, RZ, 0xc0, !PT ;  /* 0xffff000029767812 */ /* 0x000fc400078ec0ff */
[----:B------:R-:W-:Y:S02]  /*3f10*/  PRMT R178, R178, 0x5410, R87 ;  /* 0x00005410b2b27816 */ /* 0x000fe40000000057 */
        /* <DEDUP_REMOVED lines=10> */
[----:B------:R-:W-:Y:S01]  /*3fc0*/  LOP3.LUT R40, R40, 0xffff0000, RZ, 0xc0, !PT ;  /* 0xffff000028287812 */ /* 0x000fe200078ec0ff */
[----:B------:R-:W-:Y:S01]  /*3fd0*/  FMUL.FTZ R125, R42, R95 ;  /* 0x0000005f2a7d7220 */ /* 0x000fe20000410000 */
[----:B------:R-:W-:Y:S01]  /*3fe0*/  LOP3.LUT R182, R182, 0xffff0000, RZ, 0xc0, !PT ;  /* 0xffff0000b6b67812 */ /* 0x000fe200078ec0ff */
[----:B------:R-:W-:Y:S01]  /*3ff0*/  FFMA.FTZ R118, R86, R41, R118 ;  /* 0x0000002956767223 */ /* 0x000fe20000010076 */
[----:B------:R-:W-:Y:S01]  /*4000*/  FMUL.FTZ R41, R42, R119 ;  /* 0x000000772a297220 */ /* 0x000fe20000410000 */
[----:B------:R-:W-:Y:S01]  /*4010*/  LOP3.LUT R178, R178, 0xffff0000, RZ, 0xc0, !PT ;  /* 0xffff0000b2b27812 */ /* 0x000fe200078ec0ff */
[----:B------:R-:W-:-:S02]  /*4020*/  IMAD.U32 R177, R177, 0x10000, RZ ;  /* 0x00010000b1b17824 */ /* 0x000fc400078e00ff */
[C---:B------:R-:W-:Y:S01]  /*4030*/  FFMA.FTZ R125, R94.reuse, R119, -R125 ;  /* 0x000000775e7d7223 */ /* 0x040fe2000001087d */
[----:B------:R-:W-:Y:S01]  /*4040*/  FFMA.FTZ R94, R94, R95, R41 ;  /* 0x0000005f5e5e7223 */ /* 0x000fe20000010029 */
[----:B------:R-:W-:Y:S01]  /*4050*/  FMUL.FTZ R42, R93, R182 ;  /* 0x000000b65d2a7220 */ /* 0x000fe20000410000 */
[----:B------:R-:W-:Y:S01]  /*4060*/  FMUL.FTZ R41, R40, R181 ;  /* 0x000000b528297220 */ /* 0x000fe20000410000 */
[----:B------:R-:W-:Y:S02]  /*4070*/  IMAD.U32 R43, R43, 0x10000, RZ ;  /* 0x000100002b2b7824 */ /* 0x000fe400078e00ff */
[----:B------:R-:W-:Y:S01]  /*4080*/  FFMA.FTZ R123, R86, R87, -R123 ;  /* 0x00000057567b7223 */ /* 0x000fe2000001087b */
[-C--:B------:R-:W-:Y:S01]  /*4090*/  FMUL.FTZ R93, R93, R178.reuse ;  /* 0x000000b25d5d7220 */ /* 0x080fe20000410000 */
[-C--:B------:R-:W-:Y:S01]  /*40a0*/  FMUL.FTZ R40, R40, R177.reuse ;  /* 0x000000b128287220 */ /* 0x080fe20000410000 */
[C---:B------:R-:W-:Y:S01]  /*40b0*/  FFMA.FTZ R42, R43.reuse, R178, -R42 ;  /* 0x000000b22b2a7223 */ /* 0x040fe2000001082a */
[C---:B------:R-:W-:Y:S01]  /*40c0*/  FFMA.FTZ R41, R92.reuse, R177, -R41 ;  /* 0x000000b15c297223 */ /* 0x040fe20000010829 */
[----:B------:R-:W-:Y:S01]  /*40d0*/  FFMA.FTZ R93, R43, R182, R93 ;  /* 0x000000b62b5d7223 */ /* 0x000fe2000001005d */
[----:B------:R-:W-:Y:S01]  /*40e0*/  FFMA.FTZ R40, R92, R181, R40 ;  /* 0x000000b55c287223 */ /* 0x000fe20000010028 */
[----:B------:R-:W-:-:S03]  /*40f0*/  F2FP.BF16.F32.PACK_AB R118, R118, R123 ;  /* 0x0000007b7676723e */ /* 0x000fc600000010ff */
[----:B------:R-:W-:Y:S02]  /*4100*/  F2FP.BF16.F32.PACK_AB R43, R93, R42 ;  /* 0x0000002a5d2b723e */ /* 0x000fe400000010ff */
[----:B------:R-:W-:Y:S01]  /*4110*/  F2FP.BF16.F32.PACK_AB R40, R40, R41 ;  /* 0x000000292828723e */ /* 0x000fe200000010ff */
[----:B------:R-:W-:Y:S01]  /*4120*/  IMAD.MOV.U32 R41, RZ, RZ, R118 ;  /* 0x000000ffff297224 */ /* 0x000fe200078e0076 */
[----:B------:R-:W-:-:S07]  /*4130*/  F2FP.BF16.F32.PACK_AB R42, R94, R125 ;  /* 0x0000007d5e2a723e */ /* 0x000fce00000010ff */
.L_x_2320:
[----:B------:R-:W-:Y:S05]  /*4140*/  BSYNC B3 ;  /* 0x0000000000037941 */ /* 0x000fea0003800000 */
.L_x_2319:
[----:B--2---:R3:W-:Y:S02]  /*4150*/  STG.E.128 desc[UR60][R60.64+0x100], R40 ;  /* 0x000100283c007986 */ /* 0x0047e4000c101d3c */
.L_x_2318:
[----:B------:R-:W-:Y:S05]  /*4160*/  BSYNC B2 ;  /* 0x0000000000027941 */ /* 0x000fea0003800000 */
.L_x_2317:
[----:B------:R-:W-:-:S13]  /*4170*/  ISETP.NE.AND P3, PT, R8, RZ, PT ;  /* 0x000000ff0800720c */ /* 0x000fda0003f65270 */
[----:B------:R-:W-:Y:S05]  /*4180*/  @!P3 BRA `(.L_x_2308) ;  /* 0x0000000000ccb947 */ /* 0x000fea0003800000 */
[----:B-123--:R1:W2:Y:S01]  /*4190*/  LDS.128 R40, [R4+0x2bc00] ;  /* 0x02bc000004287984 */ /* 0x00e2a20000000c00 */
[----:B------:R-:W-:Y:S01]  /*41a0*/  ISETP.GE.AND P3, PT, R217, R116, PT ;  /* 0x00000074d900720c */ /* 0x000fe20003f66270 */
[----:B------:R-:W-:-:S12]  /*41b0*/  BSSY B2, `(.L_x_2321) ;  /* 0x000002f000027945 */ /* 0x000fd80003800000 */
[----:B-1----:R-:W-:Y:S05]  /*41c0*/  @P3 BRA `(.L_x_2322) ;  /* 0x0000000000b43947 */ /* 0x002fea0003800000 */
[----:B------:R-:W-:Y:S02]  /*41d0*/  SHF.R.U64 R84, R84, 0x10, R85 ;  /* 0x0000001054547819 */ /* 0x000fe40000001255 */
[----:B------:R-:W-:Y:S01]  /*41e0*/  SHF.R.U64 R87, R82, 0x10, R83 ;  /* 0x0000001052577819 */ /* 0x000fe20000001253 */
[----:B--2---:R-:W-:Y:S01]  /*41f0*/  IMAD.U32 R82, R42, 0x10000, RZ ;  /* 0x000100002a527824 */ /* 0x004fe200078e00ff */
[----:B------:R-:W-:Y:S02]  /*4200*/  SHF.R.U32.HI R85, RZ, 0x10, R85 ;  /* 0x00000010ff557819 */ /* 0x000fe40000011655 */
[----:B------:R-:W-:Y:S02]  /*4210*/  SHF.R.U32.HI R86, RZ, 0x10, R83 ;  /* 0x00000010ff567819 */ /* 0x000fe40000011653 */
[----:B------:R-:W-:Y:S02]  /*4220*/  PRMT R179, R179, 0x5410, R84 ;  /* 0x00005410b3b37816 */ /* 0x000fe40000000054 */
[----:B------:R-:W-:Y:S01]  /*4230*/  PRMT R168, R168, 0x5410, R87 ;  /* 0x00005410a8a87816 */ /* 0x000fe20000000057 */
[----:B------:R-:W-:Y:S01]  /*4240*/  IMAD.U32 R87, R41, 0x10000, RZ ;  /* 0x0001000029577824 */ /* 0x000fe200078e00ff */
[----:B------:R-:W-:-:S02]  /*4250*/  PRMT R180, R180, 0x5410, R85 ;  /* 0x00005410b4b47816 */ /* 0x000fc40000000055 */
[----:B------:R-:W-:Y:S02]  /*4260*/  PRMT R167, R167, 0x5410, R86 ;  /* 0x00005410a7a77816 */ /* 0x000fe40000000056 */
[----:B------:R-:W-:Y:S01]  /*4270*/  LOP3.LUT R85, R41, 0xffff0000, RZ, 0xc0, !PT ;  /* 0xffff000029557812 */ /* 0x000fe200078ec0ff */
[----:B------:R-:W-:Y:S01]  /*4280*/  IMAD.U32 R84, R180, 0x10000, RZ ;  /* 0x00010000b4547824 */ /* 0x000fe200078e00ff */
[----:B------:R-:W-:Y:S01]  /*4290*/  LOP3.LUT R94, R179, 0xffff0000, RZ, 0xc0, !PT ;  /* 0xffff0000b35e7812 */ /* 0x000fe200078ec0ff */
[----:B------:R-:W-:Y:S01]  /*42a0*/  IMAD.U32 R92, R167, 0x10000, RZ ;  /* 0x00010000a75c7824 */ /* 0x000fe200078e00ff */
[----:B------:R-:W-:Y:S01]  /*42b0*/  LOP3.LUT R86, R168, 0xffff0000, RZ, 0xc0, !PT ;  /* 0xffff0000a8567812 */ /* 0x000fe200078ec0ff */
[----:B------:R-:W-:Y:S01]  /*42c0*/  IMAD.U32 R41, R40, 0x10000, RZ ;  /* 0x0001000028297824 */ /* 0x000fe200078e00ff */
[----:B------:R-:W-:Y:S01]  /*42d0*/  LOP3.LUT R83, R42, 0xffff0000, RZ, 0xc0, !PT ;  /* 0xffff00002a537812 */ /* 0x000fe200078ec0ff */
[----:B------:R-:W-:Y:S01]  /*42e0*/  FMUL.FTZ R118, R85, R94 ;  /* 0x0000005e55767220 */ /* 0x000fe20000410000 */
[----:B------:R-:W-:Y:S01]  /*42f0*/  LOP3.LUT R42, R43, 0xffff0000, RZ, 0xc0, !PT ;  /* 0xffff00002b2a7812 */ /* 0x000fe200078ec0ff */
[-C--:B------:R-:W-:Y:S01]  /*4300*/  FMUL.FTZ R93, R85, R86.reuse ;  /* 0x00000056555d7220 */ /* 0x080fe20000410000 */
[----:B------:R-:W-:Y:S01]  /*4310*/  LOP3.LUT R85, R40, 0xffff0000, RZ, 0xc0, !PT ;  /* 0xffff000028557812 */ /* 0x000fe200078ec0ff */
[----:B------:R-:W-:Y:S01]  /*4320*/  FFMA.FTZ R40, R87, R86, -R118 ;  /* 0x0000005657287223 */ /* 0x000fe20000010876 */
[----:B------:R-:W-:Y:S01]  /*4330*/  FMUL.FTZ R95, R83, R84 ;  /* 0x00000054535f7220 */ /* 0x000fe20000410000 */
[----:B------:R-:W-:Y:S01]  /*4340*/  FFMA.FTZ R87, R87, R94, R93 ;  /* 0x0000005e57577223 */ /* 0x000fe2000001005d */
[-C--:B------:R-:W-:Y:S01]  /*4350*/  FMUL.FTZ R93, R83, R92.reuse ;  /* 0x0000005c535d7220 */ /* 0x080fe20000410000 */
[----:B------:R-:W-:Y:S01]  /*4360*/  LOP3.LUT R180, R180, 0xffff0000, RZ, 0xc0, !PT ;  /* 0xffff0000b4b47812 */ /* 0x000fe200078ec0ff */
[----:B------:R-:W-:Y:S01]  /*4370*/  IMAD.U32 R86, R179, 0x10000, RZ ;  /* 0x00010000b3567824 */ /* 0x000fe200078e00ff */
[----:B------:R-:W-:Y:S01]  /*4380*/  LOP3.LUT R167, R167, 0xffff0000, RZ, 0xc0, !PT ;  /* 0xffff0000a7a77812 */ /* 0x000fe200078ec0ff */
[----:B------:R-:W-:Y:S01]  /*4390*/  FFMA.FTZ R83, R82, R92, -R95 ;  /* 0x0000005c52537223 */ /* 0x000fe2000001085f */
[----:B------:R-:W-:-:S02]  /*43a0*/  IMAD.U32 R168, R168, 0x10000, RZ ;  /* 0x00010000a8a87824 */ /* 0x000fc400078e00ff */
[----:B------:R-:W-:Y:S01]  /*43b0*/  FFMA.FTZ R82, R82, R84, R93 ;  /* 0x0000005452527223 */ /* 0x000fe2000001005d */
[C---:B------:R-:W-:Y:S01]  /*43c0*/  FMUL.FTZ R84, R42.reuse, R180 ;  /* 0x000000b42a547220 */ /* 0x040fe20000410000 */
[----:B------:R-:W-:Y:S01]  /*43d0*/  FMUL.FTZ R93, R42, R167 ;  /* 0x000000a72a5d7220 */ /* 0x000fe20000410000 */
[C---:B------:R-:W-:Y:S01]  /*43e0*/  FMUL.FTZ R42, R85.reuse, R86 ;  /* 0x00000056552a7220 */ /* 0x040fe20000410000 */
[-C--:B------:R-:W-:Y:S01]  /*43f0*/  FMUL.FTZ R85, R85, R168.reuse ;  /* 0x000000a855557220 */ /* 0x080fe20000410000 */
[----:B------:R-:W-:Y:S01]  /*4400*/  IMAD.U32 R43, R43, 0x10000, RZ ;  /* 0x000100002b2b7824 */ /* 0x000fe200078e00ff */
[----:B------:R-:W-:Y:S01]  /*4410*/  F2FP.BF16.F32.PACK_AB R82, R82, R83 ;  /* 0x000000535252723e */ /* 0x000fe200000010ff */
[C---:B------:R-:W-:Y:S01]  /*4420*/  FFMA.FTZ R42, R41.reuse, R168, -R42 ;  /* 0x000000a8292a7223 */ /* 0x040fe2000001082a */
[----:B------:R-:W-:Y:S01]  /*4430*/  FFMA.FTZ R85, R41, R86, R85 ;  /* 0x0000005629557223 */ /* 0x000fe20000010055 */
[C---:B------:R-:W-:Y:S01]  /*4440*/  FFMA.FTZ R84, R43.reuse, R167, -R84 ;  /* 0x000000a72b547223 */ /* 0x040fe20000010854 */
[----:B------:R-:W-:Y:S01]  /*4450*/  FFMA.FTZ R93, R43, R180, R93 ;  /* 0x000000b42b5d7223 */ /* 0x000fe2000001005d */
[----:B------:R-:W-:-:S02]  /*4460*/  F2FP.BF16.F32.PACK_AB R41, R87, R40 ;  /* 0x000000285729723e */ /* 0x000fc400000010ff */
[----:B------:R-:W-:Y:S01]  /*4470*/  F2FP.BF16.F32.PACK_AB R40, R85, R42 ;  /* 0x0000002a5528723e */ /* 0x000fe200000010ff */
[----:B------:R-:W-:Y:S01]  /*4480*/  IMAD.MOV.U32 R42, RZ, RZ, R82 ;  /* 0x000000ffff2a7224 */ /* 0x000fe200078e0052 */
[----:B------:R-:W-:-:S07]  /*4490*/  F2FP.BF16.F32.PACK_AB R43, R93, R84 ;  /* 0x000000545d2b723e */ /* 0x000fce00000010ff */
.L_x_2322:
[----:B------:R-:W-:Y:S05]  /*44a0*/  BSYNC B2 ;  /* 0x0000000000027941 */ /* 0x000fea0003800000 */
.L_x_2321:
[----:B--2---:R4:W-:Y:S02]  /*44b0*/  STG.E.128 desc[UR60][R60.64+0x180], R40 ;  /* 0x000180283c007986 */ /* 0x0049e4000c101d3c */
.L_x_2308:
[----:B------:R-:W-:Y:S05]  /*44c0*/  BSYNC B1 ;  /* 0x0000000000017941 */ /* 0x000fea0003800000 */
.L_x_2307:
        /* <DEDUP_REMOVED lines=11> */
[----:B------:R-:W-:Y:S02]  /*4580*/  SHF.R.U64 R83, R78, 0x10, R79 ;  /* 0x000000104e537819 */ /* 0x000fe4000000124f */
[----:B------:R-:W-:Y:S02]  /*4590*/  SHF.R.U32.HI R80, RZ, 0x10, R81 ;  /* 0x00000010ff507819 */ /* 0x000fe40000011651 */
[----:B------:R-:W-:Y:S02]  /*45a0*/  SHF.R.U32.HI R78, RZ, 0x10, R79 ;  /* 0x00000010ff4e7819 */ /* 0x000fe4000001164f */
[----:B------:R-:W-:Y:S01]  /*45b0*/  PRMT R186, R186, 0x5410, R61 ;  /* 0x00005410baba7816 */ /* 0x000fe2000000003d */
[----:B------:R-:W-:Y:S01]  /*45c0*/  IMAD.U32 R61, R41, 0x10000, RZ ;  /* 0x00010000293d7824 */ /* 0x000fe200078e00ff */
[----:B------:R-:W-:-:S02]  /*45d0*/  PRMT R184, R184, 0x5410, R83 ;  /* 0x00005410b8b87816 */ /* 0x000fc40000000053 */
[----:B------:R-:W-:Y:S02]  /*45e0*/  PRMT R187, R187, 0x5410, R80 ;  /* 0x00005410bbbb7816 */ /* 0x000fe40000000050 */
        /* <DEDUP_REMOVED lines=12> */
[----:B------:R-:W-:Y:S01]  /*46b0*/  FMUL.FTZ R85, R78, R80 ;  /* 0x000000504e557220 */ /* 0x000fe20000410000 */
[----:B------:R-:W-:Y:S01]  /*46c0*/  LOP3.LUT R185, R185, 0xffff0000, RZ, 0xc0, !PT ;  /* 0xffff0000b9b97812 */ /* 0x000fe200078ec0ff */
[----:B------:R-:W-:Y:S01]  /*46d0*/  FMUL.FTZ R79, R79, R81 ;  /* 0x000000514f4f7220 */ /* 0x000fe20000410000 */
[----:B------:R-:W-:Y:S01]  /*46e0*/  LOP3.LUT R40, R40, 0xffff0000, RZ, 0xc0, !PT ;  /* 0xffff000028287812 */ /* 0x000fe200078ec0ff */
[----:B------:R-:W-:-:S02]  /*46f0*/  IMAD.U32 R186, R186, 0x10000, RZ ;  /* 0x00010000baba7824 */ /* 0x000fc400078e00ff */
[C---:B------:R-:W-:Y:S01]  /*4700*/  FFMA.FTZ R84, R61.reuse, R80, -R84 ;  /* 0x000000503d547223 */ /* 0x040fe20000010854 */
[----:B------:R-:W-:Y:S02]  /*4710*/  IMAD.U32 R184, R184, 0x10000, RZ ;  /* 0x00010000b8b87824 */ /* 0x000fe400078e00ff */
[----:B------:R-:W-:Y:S01]  /*4720*/  FFMA.FTZ R85, R61, R82, R85 ;  /* 0x000000523d557223 */ /* 0x000fe20000010055 */
[----:B------:R-:W-:Y:S01]  /*4730*/  FFMA.FTZ R87, R60, R81, -R87 ;  /* 0x000000513c577223 */ /* 0x000fe20000010857 */
[C---:B------:R-:W-:Y:S01]  /*4740*/  FMUL.FTZ R78, R42.reuse, R187 ;  /* 0x000000bb2a4e7220 */ /* 0x040fe20000410000 */
[----:B------:R-:W-:Y:S01]  /*4750*/  FMUL.FTZ R80, R42, R185 ;  /* 0x000000b92a507220 */ /* 0x000fe20000410000 */
[----:B------:R-:W-:Y:S02]  /*4760*/  IMAD.U32 R43, R43, 0x10000, RZ ;  /* 0x000100002b2b7824 */ /* 0x000fe400078e00ff */
        /* <DEDUP_REMOVED lines=11> */
[----:B------:R-:W-:-:S07]  /*4820*/  F2FP.BF16.F32.PACK_AB R43, R43, R78 ;  /* 0x0000004e2b2b723e */ /* 0x000fce00000010ff */
.L_x_2328:
[----:B------:R-:W-:Y:S05]  /*4830*/  BSYNC B3 ;  /* 0x0000000000037941 */ /* 0x000fea0003800000 */
.L_x_2327:
[----:B--2---:R1:W-:Y:S02]  /*4840*/  STG.E.128 desc[UR60][R54.64], R40 ;  /* 0x0000002836007986 */ /* 0x0043e4000c101d3c */
.L_x_2326:
[----:B------:R-:W-:Y:S05]  /*4850*/  BSYNC B2 ;  /* 0x0000000000027941 */ /* 0x000fea0003800000 */
.L_x_2325:
        /* <DEDUP_REMOVED lines=53> */
.L_x_2332:
[----:B------:R-:W-:Y:S05]  /*4bb0*/  BSYNC B3 ;  /* 0x0000000000037941 */ /* 0x000fea0003800000 */
.L_x_2331:
[----:B--2---:R1:W-:Y:S02]  /*4bc0*/  STG.E.128 desc[UR60][R54.64+0x80], R40 ;  /* 0x0000802836007986 */ /* 0x0043e4000c101d3c */
.L_x_2330:
[----:B------:R-:W-:Y:S05]  /*4bd0*/  BSYNC B2 ;  /* 0x0000000000027941 */ /* 0x000fea0003800000 */
.L_x_2329:
        /* <DEDUP_REMOVED lines=53> */
.L_x_2336:
[----:B------:R-:W-:Y:S05]  /*4f30*/  BSYNC B3 ;  /* 0x0000000000037941 */ /* 0x000fea0003800000 */
.L_x_2335:
[----:B--2---:R1:W-:Y:S02]  /*4f40*/  STG.E.128 desc[UR60][R54.64+0x100], R40 ;  /* 0x0001002836007986 */ /* 0x0043e4000c101d3c */
.L_x_2334:
[----:B------:R-:W-:Y:S05]  /*4f50*/  BSYNC B2 ;  /* 0x0000000000027941 */ /* 0x000fea0003800000 */
.L_x_2333:
[----:B------:R-:W-:-:S13]  /*4f60*/  ISETP.NE.AND P3, PT, R8, RZ, PT ;  /* 0x000000ff0800720c */ /* 0x000fda0003f65270 */
        /* <DEDUP_REMOVED lines=35> */
[----:B------:R-:W-:Y:S01]  /*51a0*/  FMUL.FTZ R61, R67, R165 ;  /* 0x000000a5433d7220 */ /* 0x000fe20000410000 */
[----:B------:R-:W-:Y:S02]  /*51b0*/  IMAD.U32 R163, R163, 0x10000, RZ ;  /* 0x00010000a3a37824 */ /* 0x000fe400078e00ff */
        /* <DEDUP_REMOVED lines=14> */
.L_x_2338:
[----:B------:R-:W-:Y:S05]  /*52a0*/  BSYNC B2 ;  /* 0x0000000000027941 */ /* 0x000fea0003800000 */
.L_x_2337:
[----:B--2---:R1:W-:Y:S02]  /*52b0*/  STG.E.128 desc[UR60][R54.64+0x180], R40 ;  /* 0x0001802836007986 */ /* 0x0043e4000c101d3c */
.L_x_2324:
[----:B------:R-:W-:Y:S05]  /*52c0*/  BSYNC B1 ;  /* 0x0000000000017941 */ /* 0x000fea0003800000 */
.L_x_2323:
        /* <DEDUP_REMOVED lines=10> */
[--C-:B------:R-:W-:Y:S01]  /*5370*/  SHF.R.U64 R62, R64, 0x10, R65.reuse ;  /* 0x00000010403e7819 */ /* 0x100fe20000001241 */
        /* <DEDUP_REMOVED lines=43> */
.L_x_2343:
[----:B------:R-:W-:Y:S05]  /*5630*/  BSYNC B2 ;  /* 0x0000000000027941 */ /* 0x000fea0003800000 */
.L_x_2342:
[----:B--2---:R1:W-:Y:S02]  /*5640*/  STG.E.128 desc[UR60][R52.64], R40 ;  /* 0x0000002834007986 */ /* 0x0043e4000c101d3c */
.L_x_2341:
[----:B------:R-:W-:Y:S05]  /*5650*/  BSYNC B1 ;  /* 0x0000000000017941 */ /* 0x000fea0003800000 */
.L_x_2340:
        /* <DEDUP_REMOVED lines=53> */
.L_x_2347:
[----:B------:R-:W-:Y:S05]  /*59b0*/  BSYNC B2 ;  /* 0x0000000000027941 */ /* 0x000fea0003800000 */
.L_x_2346:
[----:B--2---:R1:W-:Y:S02]  /*59c0*/  STG.E.128 desc[UR60][R52.64+0x80], R40 ;  /* 0x0000802834007986 */ /* 0x0043e4000c101d3c */
.L_x_2345:
[----:B------:R-:W-:Y:S05]  /*59d0*/  BSYNC B1 ;  /* 0x0000000000017941 */ /* 0x000fea0003800000 */
.L_x_2344:
        /* <DEDUP_REMOVED lines=53> */
.L_x_2351:
[----:B------:R-:W-:Y:S05]  /*5d30*/  BSYNC B2 ;  /* 0x0000000000027941 */ /* 0x000fea0003800000 */
.L_x_2350:
[----:B--2---:R1:W-:Y:S02]  /*5d40*/  STG.E.128 desc[UR60][R52.64+0x100], R40 ;  /* 0x0001002834007986 */ /* 0x0043e4000c101d3c */
.L_x_2349:
[----:B------:R-:W-:Y:S05]  /*5d50*/  BSYNC B1 ;  /* 0x0000000000017941 */ /* 0x000fea0003800000 */
.L_x_2348:
        /* <DEDUP_REMOVED lines=52> */
.L_x_2353:
[----:B------:R-:W-:Y:S05]  /*60a0*/  BSYNC B1 ;  /* 0x0000000000017941 */ /* 0x000fea0003800000 */
.L_x_2352:
[----:B--2---:R1:W-:Y:S01]  /*60b0*/  STG.E.128 desc[UR60][R52.64+0x180], R40 ;  /* 0x0001802834007986 */ /* 0x0043e2000c101d3c */
[----:B------:R-:W-:Y:S05]  /*60c0*/  BRA `(.L_x_2339) ;  /* 0x0000004000ac7947 */ /* 0x000fea0003800000 */
.L_x_2297:
        /* <DEDUP_REMOVED lines=32> */
[----:B------:R0:W5:Y:S04]  /*62d0*/  @!P4 LDG.E.128 R40, desc[UR60][R56.64+0x80] ;  /* 0x0000803c3828c981 */ /* 0x000168000c1e1d00 */
[----:B------:R0:W5:Y:S04]  /*62e0*/  @!P3 LDG.E.128 R44, desc[UR60][R56.64] ;  /* 0x0000003c382cb981 */ /* 0x000168000c1e1d00 */
[----:B------:R0:W5:Y:S04]  /*62f0*/  @!P3 LDG.E.128 R52, desc[UR60][R60.64] ;  /* 0x0000003c3c34b981 */ /* 0x000168000c1e1d00 */
[----:B------:R0:W5:Y:S02]  /*6300*/  @!P4 LDG.E.128 R48, desc[UR60][R60.64+0x80] ;  /* 0x0000803c3c30c981 */ /* 0x000164000c1e1d00 */
.L_x_2355:
[----:B------:R-:W-:Y:S05]  /*6310*/  BSYNC B1 ;  /* 0x0000000000017941 */ /* 0x000fea0003800000 */
.L_x_2354:
        /* <DEDUP_REMOVED lines=15> */
[----:B------:R-:W-:-:S02]  /*6410*/  CS2R R62, SRZ ;  /* 0x00000000003e7805 */ /* 0x000fc4000001ff00 */
[----:B------:R-:W-:Y:S02]  /*6420*/  CS2R R66, SRZ ;  /* 0x0000000000427805 */ /* 0x000fe4000001ff00 */
[----:B------:R-:W-:Y:S01]  /*6430*/  PRMT R166, R56, 0x5410, R60 ;  /* 0x0000541038a67816 */ /* 0x000fe2000000003c */
[----:B------:R-:W-:Y:S01]  /*6440*/  IMAD.MOV.U32 R56, RZ, RZ, R50 ;  /* 0x000000ffff387224 */ /* 0x000fe200078e0032 */
[----:B------:R-:W-:Y:S01]  /*6450*/  PRMT R165, R57, 0x7610, R165 ;  /* 0x0000761039a57816 */ /* 0x000fe200000000a5 */
[----:B------:R-:W-:Y:S01]  /*6460*/  IMAD.MOV.U32 R57, RZ, RZ, R51 ;  /* 0x000000ffff397224 */ /* 0x000fe200078e0033 */
[----:B------:R-:W-:Y:S01]  /*6470*/  CS2R R64, SRZ ;  /* 0x0000000000407805 */ /* 0x000fe2000001ff00 */
        /* <DEDUP_REMOVED lines=8> */
[----:B------:R-:W-:Y:S02]  /*6500*/  IMAD.MOV.U32 R56, RZ, RZ, R55 ;  /* 0x000000ffff387224 */ /* 0x000fe400078e0037 */
[----:B------:R-:W-:Y:S01]  /*6510*/  IMAD.MOV.U32 R60, RZ, RZ, R52 ;  /* 0x000000ffff3c7224 */ /* 0x000fe200078e0034 */
[----:B------:R-:W-:Y:S01]  /*6520*/  PRMT R167, R57, 0x7610, R167 ;  /* 0x0000761039a77816 */ /* 0x000fe200000000a7 */
[----:B------:R-:W-:-:S03]  /*6530*/  IMAD.MOV.U32 R57, RZ, RZ, R53 ;  /* 0x000000ffff397224 */ /* 0x000fc600078e0035 */
[----:B------:R-:W-:Y:S02]  /*6540*/  PRMT R168, R60, 0x5410, R56 ;  /* 0x000054103ca87816 */ /* 0x000fe40000000038 */
[----:B------:R-:W-:Y:S02]  /*6550*/  CS2R R60, SRZ ;  /* 0x00000000003c7805 */ /* 0x000fe4000001ff00 */
        /* <DEDUP_REMOVED lines=15> */
[----:B------:R-:W-:Y:S02]  /*6650*/  LEA R72, P4, R58, UR4, 0x1 ;  /* 0x000000043a487c11 */ /* 0x000fe4000f8808ff */
        /* <DEDUP_REMOVED lines=11> */
.L_x_2357:
[----:B------:R-:W-:Y:S05]  /*6710*/  BSYNC B1 ;  /* 0x0000000000017941 */ /* 0x000fea0003800000 */
.L_x_2356:
        /* <DEDUP_REMOVED lines=14> */
[----:B------:R-:W-:Y:S02]  /*6800*/  ULDC.64 UR6, c[0x0][0x3e0] ;  /* 0x0000f80000067ab9 */ /* 0x000fe40000000a00 */
        /* <DEDUP_REMOVED lines=17> */
.L_x_2359:
[----:B------:R-:W-:Y:S05]  /*6920*/  BSYNC B1 ;  /* 0x0000000000017941 */ /* 0x000fea0003800000 */
.L_x_2358:
[----:B------:R-:W2:Y:S01]  /*6930*/  LDL R0, [R1+0x60] ;  /* 0x0000600001007983 */ /* 0x000ea20000100800 */
[----:B0-----:R-:W-:Y:S01]  /*6940*/  IMAD.MOV.U32 R88, RZ, RZ, R56 ;  /* 0x000000ffff587224 */ /* 0x001fe200078e0038 */
[----:B------:R-:W-:Y:S01]  /*6950*/  PRMT R170, R93, 0x7610, R170 ;  /* 0x000076105daa7816 */ /* 0x000fe200000000aa */
[----:B------:R-:W-:Y:S02]  /*6960*/  IMAD.MOV.U32 R89, RZ, RZ, R57 ;  /* 0x000000ffff597224 */ /* 0x000fe400078e0039 */
[----:B------:R-:W-:-:S03]  /*6970*/  IMAD.MOV.U32 R90, RZ, RZ, R62 ;  /* 0x000000ffff5a7224 */ /* 0x000fc600078e003e */
        /* <DEDUP_REMOVED lines=10> */
[----:B------:R-:W-:-:S03]  /*6a20*/  IMAD.MOV.U32 R90, RZ, RZ, R70 ;  /* 0x000000ffff5a7224 */ /* 0x000fc600078e0046 */
[----:B------:R-:W-:Y:S01]  /*6a30*/  PRMT R173, R88, 0x5410, R89 ;  /* 0x0000541058ad7816 */ /* 0x000fe20000000059 */
[----:B------:R-:W-:Y:S02]  /*6a40*/  IMAD.MOV.U32 R88, RZ, RZ, R68 ;  /* 0x000000ffff587224 */ /* 0x000fe400078e0044 */
[----:B------:R-:W-:-:S03]  /*6a50*/  IMAD.MOV.U32 R89, RZ, RZ, R69 ;  /* 0x000000ffff597224 */ /* 0x000fc600078e0045 */
[----:B------:R-:W-:Y:S01]  /*6a60*/  PRMT R177, R177, 0x5410, R88 ;  /* 0x00005410b1b17816 */ /* 0x000fe20000000058 */
[----:B-----5:R-:W-:Y:S01]  /*6a70*/  IMAD.MOV.U32 R88, RZ, RZ, R72 ;  /* 0x000000ffff587224 */ /* 0x020fe200078e0048 */
[----:B--2---:R-:W-:Y:S01]  /*6a80*/  R2UR UR4, R0 ;  /* 0x00000000000472ca */ /* 0x004fe200000e0000 */
[----:B------:R-:W-:-:S05]  /*6a90*/  IMAD.MOV.U32 R0, RZ, RZ, R59 ;  /* 0x000000ffff007224 */ /* 0x000fca00078e003b */
[----:B------:R-:W-:Y:S01]  /*6aa0*/  PRMT R170, R170, 0x5410, R0 ;  /* 0x00005410aaaa7816 */ /* 0x000fe20000000000 */
[----:B------:R-:W-:-:S05]  /*6ab0*/  IMAD.MOV.U32 R0, RZ, RZ, R63 ;  /* 0x000000ffff007224 */ /* 0x000fca00078e003f */
[----:B------:R-:W-:Y:S01]  /*6ac0*/  PRMT R174, R0, 0x7610, R174 ;  /* 0x0000761000ae7816 */ /* 0x000fe200000000ae */
[----:B------:R-:W-:Y:S01]  /*6ad0*/  IMAD.MOV.U32 R0, RZ, RZ, R67 ;  /* 0x000000ffff007224 */ /* 0x000fe200078e0043 */
[----:B------:R-:W-:Y:S02]  /*6ae0*/  UISETP.NE.AND UP0, UPT, UR4, 0x3, UPT ;  /* 0x000000030400788c */ /* 0x000fe4000bf05270 */
[----:B------:R-:W-:Y:S01]  /*6af0*/  PRMT R174, R174, 0x5410, R90 ;  /* 0x00005410aeae7816 */ /* 0x000fe2000000005a */
[----:B------:R-:W-:Y:S01]  /*6b00*/  IMAD.MOV.U32 R90, RZ, RZ, R74 ;  /* 0x000000ffff5a7224 */ /* 0x000fe200078e004a */
[----:B------:R-:W-:Y:S01]  /*6b10*/  PRMT R172, R172, 0x5410, R0 ;  /* 0x00005410acac7816 */ /* 0x000fe20000000000 */
[----:B------:R-:W-:Y:S01]  /*6b20*/  IMAD.MOV.U32 R0, RZ, RZ, R71 ;  /* 0x000000ffff007224 */ /* 0x000fe200078e0047 */
[----:B------:R-:W-:Y:S02]  /*6b30*/  PLOP3.LUT P2, PT, PT, PT, UP0, 0x80, 0x0 ;  /* 0x000000000000781c */ /* 0x000fe40003f4f008 */
[----:B------:R-:W-:Y:S01]  /*6b40*/  PRMT R149, R90, 0x7610, R149 ;  /* 0x000076105a957816 */ /* 0x000fe20000000095 */
[----:B------:R-:W-:Y:S01]  /*6b50*/  IMAD.MOV.U32 R90, RZ, RZ, R78 ;  /* 0x000000ffff5a7224 */ /* 0x000fe200078e004e */
        /* <DEDUP_REMOVED lines=22> */
[----:B------:R-:W-:-:S04]  /*6cc0*/  PRMT R155, R90, 0x5410, R89 ;  /* 0x000054105a9b7816 */ /* 0x000fc80000000059 */
[----:B------:R-:W-:Y:S01]  /*6cd0*/  PRMT R169, R88, 0x5410, R0 ;  /* 0x0000541058a97816 */ /* 0x000fe20000000000 */
[----:B------:R-:W-:Y:S06]  /*6ce0*/  @!P2 BRA `(.L_x_2360) ;  /* 0x000000000004a947 */ /* 0x000fec0003800000 */
[----:B------:R-:W-:Y:S01]  /*6cf0*/  BPT.TRAP 0x1 ;  /* 0x000000040000795c */ /* 0x000fe20000300000 */
.L_x_2360:
[----:B------:R-:W-:Y:S01]  /*6d00*/  IMAD R0, R18, 0x8, R16 ;  /* 0x0000000812007824 */ /* 0x000fe200078e0210 */
[----:B------:R-:W-:Y:S01]  /*6d10*/  SHF.L.U32 R115, R221, 0x1f, RZ ;  /* 0x0000001fdd737819 */ /* 0x000fe200000006ff */
[----:B------:R-:W0:Y:S01]  /*6d20*/  LDC R145, c[0x0][0x2e4] ;  /* 0x0000b900ff917b82 */ /* 0x000e220000000800 */
[----:B------:R-:W-:Y:S02]  /*6d30*/  BSSY B1, `(.L_x_2361) ;  /* 0x0000004000017945 */ /* 0x000fe40003800000 */
[----:B------:R-:W1:Y:S05]  /*6d40*/  SYNCS.PHASECHK.TRANS64.TRYWAIT P6, [R0+URZ+0x38890], R115 ;  /* 0x03889073000075a7 */ /* 0x000e6a00080c017f */
[----:B------:R-:W2:Y:S01]  /*6d50*/  LDC.64 R122, c[0x0][0x2f0] ;  /* 0x0000bc00ff7a7b82 */ /* 0x000ea20000000a00 */
[----:B-1----:R-:W-:Y:S05]  /*6d60*/  @!P6 BRA `(.L_x_2362) ;  /* 0x0000027000e8e947 */ /* 0x002fea0003800000 */
.L_x_2673:
[----:B------:R-:W-:Y:S05]  /*6d70*/  BSYNC B1 ;  /* 0x0000000000017941 */ /* 0x000fea0003800000 */
.L_x_2361:
        /* <DEDUP_REMOVED lines=22> */
[----:B------:R-:W-:Y:S02]  /*6ee0*/  @!P5 IADD3 R90, P1, P6, R38, R134, R89 ;  /* 0x00000086265ad210 */ /* 0x000fe40007e3e059 */
[----:B------:R-:W-:Y:S02]  /*6ef0*/  LOP3.LUT R89, R89, 0x38, RZ, 0xc0, !PT ;  /* 0x0000003859597812 */ /* 0x000fe400078ec0ff */
[----:B------:R-:W-:Y:S02]  /*6f00*/  @!P5 IADD3.X R91, R37, R156, R91, P1, P6 ;  /* 0x0000009c255bd210 */ /* 0x000fe40000fec45b */
[----:B------:R-:W-:Y:S02]  /*6f10*/  LEA R136, P6, R92, R118, 0x1 ;  /* 0x000000765c887211 */ /* 0x000fe400078c08ff */
[----:B------:R-:W-:-:S02]  /*6f20*/  LOP3.LUT R89, R89, 0x1c0, R234, 0xf8, !PT ;  /* 0x000001c059597812 */ /* 0x000fc400078ef8ea */
[----:B------:R-:W-:Y:S02]  /*6f30*/  LEA.HI.X R137, R92, R119, R93, 0x1, P6 ;  /* 0x000000775c897211 */ /* 0x000fe400030f0c5d */
[C---:B------:R-:W-:Y:S02]  /*6f40*/  @!P5 LEA R138, P6, R90.reuse, R118, 0x1 ;  /* 0x000000765a8ad211 */ /* 0x040fe400078c08ff */
[----:B------:R-:W-:Y:S02]  /*6f50*/  LOP3.LUT R89, R89, R235, RZ, 0x3c, !PT ;  /* 0x000000eb59597212 */ /* 0x000fe400078e3cff */
[----:B------:R-:W-:Y:S02]  /*6f60*/  @!P5 LEA.HI.X R139, R90, R119, R91, 0x1, P6 ;  /* 0x000000775a8bd211 */ /* 0x000fe400030f0c5b */
[----:B------:R-:W-:Y:S02]  /*6f70*/  SHF.R.S32.HI R90, RZ, 0x1f, R88 ;  /* 0x0000001fff5a7819 */ /* 0x000fe40000011458 */
[----:B------:R-:W-:-:S02]  /*6f80*/  ISETP.NE.AND P1, PT, R94, RZ, PT ;  /* 0x000000ff5e00720c */ /* 0x000fc40003f25270 */
[----:B------:R-:W-:Y:S01]  /*6f90*/  LEA.HI R90, R90, R88, RZ, 0x3 ;  /* 0x000000585a5a7211 */ /* 0x000fe200078f18ff */
[----:B------:R-:W-:Y:S01]  /*6fa0*/  IMAD R88, R18, 0x5000, R143 ;  /* 0x0000500012587824 */ /* 0x000fe200078e028f */
[----:B------:R-:W-:Y:S02]  /*6fb0*/  ISETP.GE.AND P6, PT, R17, R116, PT ;  /* 0x000000741100720c */ /* 0x000fe40003fc6270 */
[----:B------:R-:W-:Y:S01]  /*6fc0*/  SHF.R.S32.HI R90, RZ, 0x3, R90 ;  /* 0x00000003ff5a7819 */ /* 0x000fe2000001145a */
[----:B------:R-:W-:-:S04]  /*6fd0*/  IMAD R88, R88, 0x2, R16 ;  /* 0x0000000258587824 */ /* 0x000fc800078e0210 */
[----:B------:R-:W-:-:S04]  /*6fe0*/  IMAD R90, R90, 0x1400, R236 ;  /* 0x000014005a5a7824 */ /* 0x000fc800078e02ec */
[----:B------:R-:W-:-:S04]  /*6ff0*/  IMAD.IADD R89, R90, 0x1, R89 ;  /* 0x000000015a597824 */ /* 0x000fc800078e0259 */
[----:B------:R-:W-:Y:S02]  /*7000*/  IMAD R92, R18, 0x5000, R89 ;  /* 0x00005000125c7824 */ /* 0x000fe400078e0259 */
[----:B------:R-:W0:Y:S02]  /*7010*/  LDS.128 R88, [R88+0x24400] ;  /* 0x0244000058587984 */ /* 0x000e240000000c00 */
[----:B------:R-:W-:-:S06]  /*7020*/  IMAD R92, R92, 0x2, R16 ;  /* 0x000000025c5c7824 */ /* 0x000fcc00078e0210 */
        /* <DEDUP_REMOVED lines=13> */
[----:B------:R-:W-:Y:S02]  /*7100*/  SHF.R.U64 R53, R54, 0x10, R55 ;  /* 0x0000001036357819 */ /* 0x000fe40000001237 */
[C---:B------:R-:W-:Y:S02]  /*7110*/  PRMT R45, R165.reuse, 0x5410, R45 ;  /* 0x00005410a52d7816 */ /* 0x040fe4000000002d */
[----:B------:R-:W-:Y:S01]  /*7120*/  PRMT R46, R165, 0x5432, R46 ;  /* 0x00005432a52e7816 */ /* 0x000fe2000000002e */
[----:B------:R-:W-:Y:S01]  /*7130*/  IMAD.U32 R165, R52, 0x10000, RZ ;  /* 0x0001000034a57824 */ /* 0x000fe200078e00ff */
[----:B------:R-:W-:Y:S01]  /*7140*/  SHF.R.U32.HI R54, RZ, 0x10, R55 ;  /* 0x00000010ff367819 */ /* 0x000fe20000011637 */
[----:B------:R-:W-:Y:S01]  /*7150*/  IMAD.U32 R55, R89, 0x10000, RZ ;  /* 0x0001000059377824 */ /* 0x000fe200078e00ff */
[----:B------:R-:W-:Y:S01]  /*7160*/  LOP3.LUT R160, R93, 0xffff0000, RZ, 0xc0, !PT ;  /* 0xffff00005da07812 */ /* 0x000fe200078ec0ff */
[----:B------:R-:W-:Y:S01]  /*7170*/  IMAD.U32 R93, R92, 0x10000, RZ ;  /* 0x000100005c5d7824 */ /* 0x000fe200078e00ff */
[----:B------:R-:W-:-:S02]  /*7180*/  PRMT R44, R166, 0x5432, R44 ;  /* 0x00005432a62c7816 */ /* 0x000fc4000000002c */
[----:B------:R-:W-:Y:S01]  /*7190*/  PRMT R157, R166, 0x5410, R157 ;  /* 0x00005410a69d7816 */ /* 0x000fe2000000009d */
[----:B------:R-:W-:Y:S01]  /*71a0*/  IMAD.U32 R166, R45, 0x10000, RZ ;  /* 0x000100002da67824 */ /* 0x000fe200078e00ff */
[----:B------:R-:W-:Y:S01]  /*71b0*/  PRMT R167, R167, 0x5410, R53 ;  /* 0x00005410a7a77816 */ /* 0x000fe20000000035 */
[CC--:B------:R-:W-:Y:S01]  /*71c0*/  FMUL.FTZ R53, R159.reuse, R165.reuse ;  /* 0x000000a59f357220 */ /* 0x0c0fe20000410000 */
[----:B------:R-:W-:Y:S01]  /*71d0*/  LOP3.LUT R52, R52, 0xffff0000, RZ, 0xc0, !PT ;  /* 0xffff000034347812 */ /* 0x000fe200078ec0ff */
[-C--:B------:R-:W-:Y:S01]  /*71e0*/  FMUL.FTZ R159, R159, R166.reuse ;  /* 0x000000a69f9f7220 */ /* 0x080fe20000410000 */
[----:B------:R-:W-:Y:S01]  /*71f0*/  PRMT R54, R168, 0x5432, R54 ;  /* 0x00005432a8367816 */ /* 0x000fe20000000036 */
[----:B------:R-:W-:Y:S01]  /*7200*/  FFMA.FTZ R53, R55, R166, -R53 ;  /* 0x000000a637357223 */ /* 0x000fe20000010835 */
[----:B------:R-:W-:Y:S01]  /*7210*/  LOP3.LUT R45, R45, 0xffff0000, RZ, 0xc0, !PT ;  /* 0xffff00002d2d7812 */ /* 0x000fe200078ec0ff */
[----:B------:R-:W-:Y:S01]  /*7220*/  FFMA.FTZ R159, R55, R165, R159 ;  /* 0x000000a5379f7223 */ /* 0x000fe2000001009f */
[----:B------:R-:W-:Y:S01]  /*7230*/  LOP3.LUT R158, R89, 0xffff0000, RZ, 0xc0, !PT ;  /* 0xffff0000599e7812 */ /* 0x000fe200078ec0ff */
[----:B------:R-:W-:Y:S01]  /*7240*/  IMAD.U32 R166, R54, 0x10000, RZ ;  /* 0x0001000036a67824 */ /* 0x000fe200078e00ff */
[----:B------:R-:W-:Y:S01]  /*7250*/  PRMT R47, R168, 0x5410, R47 ;  /* 0x00005410a82f7816 */ /* 0x000fe2000000002f */
[C---:B------:R-:W-:Y:S01]  /*7260*/  FMUL.FTZ R168, R160.reuse, R52 ;  /* 0x00000034a0a87220 */ /* 0x040fe20000410000 */
[----:B------:R-:W-:Y:S01]  /*7270*/  LOP3.LUT R95, R95, 0xffff0000, RZ, 0xc0, !PT ;  /* 0xffff00005f5f7812 */ /* 0x000fe200078ec0ff */
[-C--:B------:R-:W-:Y:S01]  /*7280*/  FMUL.FTZ R160, R160, R45.reuse ;  /* 0x0000002da0a07220 */ /* 0x080fe20000410000 */
[----:B------:R-:W-:Y:S01]  /*7290*/  LOP3.LUT R54, R54, 0xffff0000, RZ, 0xc0, !PT ;  /* 0xffff000036367812 */ /* 0x000fe200078ec0ff */
[----:B------:R-:W-:Y:S01]  /*72a0*/  FFMA.FTZ R168, R158, R45, -R168 ;  /* 0x0000002d9ea87223 */ /* 0x000fe200000108a8 */
[----:B------:R-:W-:-:S02]  /*72b0*/  IMAD.U32 R55, R157, 0x10000, RZ ;  /* 0x000100009d377824 */ /* 0x000fc400078e00ff */
[----:B------:R-:W-:Y:S01]  /*72c0*/  FMUL.FTZ R45, R164, R166 ;  /* 0x000000a6a42d7220 */ /* 0x000fe20000410000 */
[----:B------:R-:W-:Y:S01]  /*72d0*/  LOP3.LUT R91, R91, 0xffff0000, RZ, 0xc0, !PT ;  /* 0xffff00005b5b7812 */ /* 0x000fe200078ec0ff */
[----:B------:R-:W-:Y:S01]  /*72e0*/  FFMA.FTZ R160, R158, R52, R160 ;  /* 0x000000349ea07223 */ /* 0x000fe200000100a0 */
[----:B------:R-:W-:Y:S01]  /*72f0*/  LOP3.LUT R157, R157, 0xffff0000, RZ, 0xc0, !PT ;  /* 0xffff00009d9d7812 */ /* 0x000fe200078ec0ff */
[----:B------:R-:W-:Y:S01]  /*7300*/  FMUL.FTZ R158, R95, R54 ;  /* 0x000000365f9e7220 */ /* 0x000fe20000410000 */
[-C--:B------:R-:W-:Y:S01]  /*7310*/  FMUL.FTZ R164, R164, R55.reuse ;  /* 0x00000037a4a47220 */ /* 0x080fe20000410000 */
[----:B------:R-:W-:Y:S01]  /*7320*/  FFMA.FTZ R45, R162, R55, -R45 ;  /* 0x00000037a22d7223 */ /* 0x000fe2000001082d */
[----:B------:R-:W-:Y:S02]  /*7330*/  IMAD.U32 R55, R47, 0x10000, RZ ;  /* 0x000100002f377824 */ /* 0x000fe400078e00ff */
[-C--:B------:R-:W-:Y:S01]  /*7340*/  FMUL.FTZ R95, R95, R157.reuse ;  /* 0x0000009d5f5f7220 */ /* 0x080fe20000410000 */
[----:B------:R-:W-:Y:S01]  /*7350*/  FFMA.FTZ R158, R91, R157, -R158 ;  /* 0x0000009d5b9e7223 */ /* 0x000fe2000001089e */
[C---:B------:R-:W-:Y:S01]  /*7360*/  IMAD.U32 R52, R44.reuse, 0x10000, RZ ;  /* 0x000100002c347824 */ /* 0x040fe200078e00ff */
        /* <DEDUP_REMOVED lines=8> */
[----:B------:R-:W-:Y:S01]  /*73f0*/  FFMA.FTZ R44, R89, R52, -R44 ;  /* 0x00000034592c7223 */ /* 0x000fe2000001082c */
[----:B------:R-:W-:Y:S01]  /*7400*/  LOP3.LUT R88, R88, 0xffff0000, RZ, 0xc0, !PT ;  /* 0xffff000058587812 */ /* 0x000fe200078ec0ff */
[----:B------:R-:W-:-:S02]  /*7410*/  IMAD.U32 R90, R94, 0x10000, RZ ;  /* 0x000100005e5a7824 */ /* 0x000fc400078e00ff */
[----:B------:R-:W-:Y:S01]  /*7420*/  FMUL.FTZ R54, R92, R47 ;  /* 0x0000002f5c367220 */ /* 0x000fe20000410000 */
[C---:B------:R-:W-:Y:S01]  /*7430*/  IMAD.U32 R52, R167.reuse, 0x10000, RZ ;  /* 0x00010000a7347824 */ /* 0x040fe200078e00ff */
[----:B------:R-:W-:Y:S01]  /*7440*/  LOP3.LUT R94, R94, 0xffff0000, RZ, 0xc0, !PT ;  /* 0xffff00005e5e7812 */ /* 0x000fe200078ec0ff */
[----:B------:R-:W-:Y:S01]  /*7450*/  FMUL.FTZ R92, R92, R157 ;  /* 0x0000009d5c5c7220 */ /* 0x000fe20000410000 */
[----:B------:R-:W-:Y:S01]  /*7460*/  LOP3.LUT R167, R167, 0xffff0000, RZ, 0xc0, !PT ;  /* 0xffff0000a7a77812 */ /* 0x000fe200078ec0ff */
[----:B------:R-:W-:Y:S01]  /*7470*/  FFMA.FTZ R93, R89, R55, R93 ;  /* 0x00000037595d7223 */ /* 0x000fe2000001005d */
[----:B------:R-:W-:Y:S02]  /*7480*/  IMAD.U32 R55, R46, 0x10000, RZ ;  /* 0x000100002e377824 */ /* 0x000fe400078e00ff */
[----:B------:R-:W-:Y:S01]  /*7490*/  FFMA.FTZ R54, R88, R157, -R54 ;  /* 0x0000009d58367223 */ /* 0x000fe20000010836 */
[----:B------:R-:W-:Y:S01]  /*74a0*/  LOP3.LUT R46, R46, 0xffff0000, RZ, 0xc0, !PT ;  /* 0xffff00002e2e7812 */ /* 0x000fe200078ec0ff */
[----:B------:R-:W-:Y:S01]  /*74b0*/  FFMA.FTZ R92, R88, R47, R92 ;  /* 0x0000002f585c7223 */ /* 0x000fe2000001005c */
[----:B------:R-:W-:Y:S01]  /*74c0*/  FMUL.FTZ R47, R90, R52 ;  /* 0x000000345a2f7220 */ /* 0x000fe20000410000 */
[----:B------:R-:W-:Y:S01]  /*74d0*/  FMUL.FTZ R88, R94, R167 ;  /* 0x000000a75e587220 */ /* 0x000fe20000410000 */
[-C--:B------:R-:W-:Y:S01]  /*74e0*/  FMUL.FTZ R90, R90, R55.reuse ;  /* 0x000000375a5a7220 */ /* 0x080fe20000410000 */
[-C--:B------:R-:W-:Y:S01]  /*74f0*/  FMUL.FTZ R94, R94, R46.reuse ;  /* 0x0000002e5e5e7220 */ /* 0x080fe20000410000 */
[----:B------:R-:W-:Y:S01]  /*7500*/  FFMA.FTZ R47, R161, R55, -R47 ;  /* 0x00000037a12f7223 */ /* 0x000fe2000001082f */
[----:B------:R-:W-:Y:S01]  /*7510*/  FFMA.FTZ R88, R163, R46, -R88 ;  /* 0x0000002ea3587223 */ /* 0x000fe20000010858 */
[----:B------:R-:W-:Y:S01]  /*7520*/  FFMA.FTZ R90, R161, R52, R90 ;  /* 0x00000034a15a7223 */ /* 0x000fe2000001005a */
        /* <DEDUP_REMOVED lines=8> */
[----:B------:R-:W-:Y:S02]  /*75b0*/  F2FP.BF16.F32.PACK_AB R47, R88, R47 ;  /* 0x0000002f582f723e */ /* 0x000fe400000010ff */
[----:B------:R-:W-:Y:S01]  /*75c0*/  F2FP.BF16.F32.PACK_AB R92, R92, R93 ;  /* 0x0000005d5c5c723e */ /* 0x000fe200000010ff */
[----:B------:R-:W-:Y:S01]  /*75d0*/  IMAD.MOV.U32 R88, RZ, RZ, R44 ;  /* 0x000000ffff587224 */ /* 0x000fe200078e002c */
[----:B------:R-:W-:Y:S01]  /*75e0*/  F2FP.BF16.F32.PACK_AB R94, R94, R90 ;  /* 0x0000005a5e5e723e */ /* 0x000fe200000010ff */
[----:B------:R-:W-:Y:S01]  /*75f0*/  IMAD.MOV.U32 R93, RZ, RZ, R159 ;  /* 0x000000ffff5d7224 */ /* 0x000fe200078e009f */
[----:B------:R-:W-:Y:S01]  /*7600*/  F2FP.BF16.F32.PACK_AB R95, R95, R164 ;  /* 0x000000a45f5f723e */ /* 0x000fe200000010ff */
[----:B------:R-:W-:-:S07]  /*7610*/  IMAD.MOV.U32 R90, RZ, RZ, R47 ;  /* 0x000000ffff5a7224 */ /* 0x000fce00078e002f */
.L_x_2368:
[----:B------:R-:W-:Y:S05]  /*7620*/  BSYNC B3 ;  /* 0x0000000000037941 */ /* 0x000fea0003800000 */
.L_x_2367:
[----:B0-----:R0:W-:Y:S04]  /*7630*/  STG.E.128 desc[UR60][R136.64], R88 ;  /* 0x0000005888007986 */ /* 0x0011e8000c101d3c */
[----:B--2---:R0:W-:Y:S02]  /*7640*/  @!P5 STG.E.128 desc[UR60][R138.64], R92 ;  /* 0x0000005c8a00d986 */ /* 0x0041e4000c101d3c */
.L_x_2366:
[----:B------:R-:W-:Y:S05]  /*7650*/  BSYNC B2 ;  /* 0x0000000000027941 */ /* 0x000fea0003800000 */
.L_x_2365:
        /* <DEDUP_REMOVED lines=16> */
[----:B0-----:R-:W-:Y:S02]  /*7760*/  LEA R88, P6, R47, R118, 0x1 ;  /* 0x000000762f587211 */ /* 0x001fe400078c08ff */
[----:B------:R-:W-:-:S02]  /*7770*/  ISETP.NE.AND P0, PT, R52, RZ, PT ;  /* 0x000000ff3400720c */ /* 0x000fc40003f05270 */
[----:B------:R-:W-:Y:S02]  /*7780*/  LEA.HI.X R89, R47, R119, R46, 0x1, P6 ;  /* 0x000000772f597211 */ /* 0x000fe400030f0c2e */
[----:B------:R-:W-:Y:S02]  /*7790*/  SHF.R.S32.HI R47, RZ, 0x1f, R44 ;  /* 0x0000001fff2f7819 */ /* 0x000fe4000001142c */
[----:B------:R-:W-:Y:S02]  /*77a0*/  @!P5 LEA R90, P6, R134, R118, 0x1 ;  /* 0x00000076865ad211 */ /* 0x000fe400078c08ff */
[----:B------:R-:W-:Y:S02]  /*77b0*/  LEA.HI R47, R47, R44, RZ, 0x3 ;  /* 0x0000002c2f2f7211 */ /* 0x000fe400078f18ff */
[----:B------:R-:W-:Y:S01]  /*77c0*/  LOP3.LUT R44, R45, 0x1c0, R234, 0xf8, !PT ;  /* 0x000001c02d2c7812 */ /* 0x000fe200078ef8ea */
[----:B------:R-:W-:Y:S01]  /*77d0*/  IMAD R45, R18, 0x5000, R142 ;  /* 0x00005000122d7824 */ /* 0x000fe200078e028e */
[----:B------:R-:W-:-:S02]  /*77e0*/  SHF.R.S32.HI R47, RZ, 0x3, R47 ;  /* 0x00000003ff2f7819 */ /* 0x000fc4000001142f */
[----:B------:R-:W-:Y:S01]  /*77f0*/  LOP3.LUT R44, R44, R235, RZ, 0x3c, !PT ;  /* 0x000000eb2c2c7212 */ /* 0x000fe200078e3cff */
[----:B------:R-:W-:Y:S01]  /*7800*/  IMAD R45, R45, 0x2, R16 ;  /* 0x000000022d2d7824 */ /* 0x000fe200078e0210 */
        /* <DEDUP_REMOVED lines=21> */
[----:B------:R-:W-:Y:S01]  /*7960*/  PRMT R41, R179, 0x5410, R41 ;  /* 0x00005410b3297816 */ /* 0x000fe20000000029 */
[----:B------:R-:W-:Y:S01]  /*7970*/  IMAD.U32 R138, R48, 0x10000, RZ ;  /* 0x00010000308a7824 */ /* 0x000fe200078e00ff */
[----:B------:R-:W-:Y:S01]  /*7980*/  SHF.R.U32.HI R50, RZ, 0x10, R51 ;  /* 0x00000010ff327819 */ /* 0x000fe20000011633 */
[----:B------:R-:W-:Y:S01]  /*7990*/  IMAD.U32 R51, R45, 0x10000, RZ ;  /* 0x000100002d337824 */ /* 0x000fe200078e00ff */
[----:B------:R-:W-:Y:S01]  /*79a0*/  LOP3.LUT R95, R53, 0xffff0000, RZ, 0xc0, !PT ;  /* 0xffff0000355f7812 */ /* 0x000fe200078ec0ff */
[----:B------:R-:W-:Y:S01]  /*79b0*/  IMAD.U32 R139, R41, 0x10000, RZ ;  /* 0x00010000298b7824 */ /* 0x000fe200078e00ff */
[----:B------:R-:W-:Y:S01]  /*79c0*/  PRMT R156, R178, 0x5410, R49 ;  /* 0x00005410b29c7816 */ /* 0x000fe20000000031 */
        /* <DEDUP_REMOVED lines=10> */
[-C--:B------:R-:W-:Y:S01]  /*7a70*/  FMUL.FTZ R95, R95, R41.reuse ;  /* 0x000000295f5f7220 */ /* 0x080fe20000410000 */
[----:B------:R-:W-:Y:S01]  /*7a80*/  LOP3.LUT R55, R55, 0xffff0000, RZ, 0xc0, !PT ;  /* 0xffff000037377812 */ /* 0x000fe200078ec0ff */
[----:B------:R-:W-:Y:S01]  /*7a90*/  FFMA.FTZ R94, R51, R138, R94 ;  /* 0x0000008a335e7223 */ /* 0x000fe2000001005e */
[----:B------:R-:W-:Y:S01]  /*7aa0*/  LOP3.LUT R50, R50, 0xffff0000, RZ, 0xc0, !PT ;  /* 0xffff000032327812 */ /* 0x000fe200078ec0ff */
[----:B------:R-:W-:Y:S01]  /*7ab0*/  FFMA.FTZ R157, R93, R41, -R157 ;  /* 0x000000295d9d7223 */ /* 0x000fe2000001089d */
[----:B------:R-:W-:Y:S01]  /*7ac0*/  PRMT R43, R180, 0x5410, R43 ;  /* 0x00005410b42b7816 */ /* 0x000fe2000000002b */
[----:B------:R-:W-:-:S02]  /*7ad0*/  IMAD.U32 R51, R92, 0x10000, RZ ;  /* 0x000100005c337824 */ /* 0x000fc400078e00ff */
[----:B------:R-:W-:Y:S01]  /*7ae0*/  FMUL.FTZ R41, R137, R139 ;  /* 0x0000008b89297220 */ /* 0x000fe20000410000 */
[----:B------:R-:W-:Y:S01]  /*7af0*/  PRMT R40, R181, 0x5432, R40 ;  /* 0x00005432b5287816 */ /* 0x000fe20000000028 */
[----:B------:R-:W-:Y:S01]  /*7b00*/  FFMA.FTZ R95, R93, R48, R95 ;  /* 0x000000305d5f7223 */ /* 0x000fe2000001005f */
[----:B------:R-:W-:Y:S01]  /*7b10*/  LOP3.LUT R47, R47, 0xffff0000, RZ, 0xc0, !PT ;  /* 0xffff00002f2f7812 */ /* 0x000fe200078ec0ff */
[----:B------:R-:W-:Y:S01]  /*7b20*/  FMUL.FTZ R93, R55, R50 ;  /* 0x00000032375d7220 */ /* 0x000fe20000410000 */
[----:B------:R-:W-:Y:S01]  /*7b30*/  LOP3.LUT R92, R92, 0xffff0000, RZ, 0xc0, !PT ;  /* 0xffff00005c5c7812 */ /* 0x000fe200078ec0ff */
[-C--:B------:R-:W-:Y:S01]  /*7b40*/  FMUL.FTZ R137, R137, R51.reuse ;  /* 0x0000003389897220 */ /* 0x080fe20000410000 */
        /* <DEDUP_REMOVED lines=20> */
[----:B------:R-:W-:Y:S01]  /*7c90*/  IMAD.U32 R45, R156, 0x10000, RZ ;  /* 0x000100009c2d7824 */ /* 0x000fe200078e00ff */
[----:B------:R-:W-:Y:S01]  /*7ca0*/  LOP3.LUT R54, R54, 0xffff0000, RZ, 0xc0, !PT ;  /* 0xffff000036367812 */ /* 0x000fe200078ec0ff */
[-C--:B------:R-:W-:Y:S01]  /*7cb0*/  FMUL.FTZ R52, R52, R92.reuse ;  /* 0x0000005c34347220 */ /* 0x080fe20000410000 */
[----:B------:R-:W-:Y:S01]  /*7cc0*/  LOP3.LUT R156, R156, 0xffff0000, RZ, 0xc0, !PT ;  /* 0xffff00009c9c7812 */ /* 0x000fe200078ec0ff */
[----:B------:R-:W-:Y:S02]  /*7cd0*/  IMAD.U32 R48, R42, 0x10000, RZ ;  /* 0x000100002a307824 */ /* 0x000fe400078e00ff */
[----:B------:R-:W-:Y:S01]  /*7ce0*/  FFMA.FTZ R47, R44, R92, -R47 ;  /* 0x0000005c2c2f7223 */ /* 0x000fe2000001082f */
[----:B------:R-:W-:Y:S01]  /*7cf0*/  LOP3.LUT R42, R42, 0xffff0000, RZ, 0xc0, !PT ;  /* 0xffff00002a2a7812 */ /* 0x000fe200078ec0ff */
[----:B------:R-:W-:Y:S01]  /*7d00*/  FFMA.FTZ R52, R44, R43, R52 ;  /* 0x0000002b2c347223 */ /* 0x000fe20000010034 */
[-C--:B------:R-:W-:Y:S01]  /*7d10*/  FMUL.FTZ R43, R46, R45.reuse ;  /* 0x0000002d2e2b7220 */ /* 0x080fe20000410000 */
        /* <DEDUP_REMOVED lines=19> */
[----:B------:R-:W-:-:S02]  /*7e50*/  IMAD.MOV.U32 R46, RZ, RZ, R40 ;  /* 0x000000ffff2e7224 */ /* 0x000fc400078e0028 */
[----:B------:R-:W-:-:S07]  /*7e60*/  IMAD.MOV.U32 R47, RZ, RZ, R41 ;  /* 0x000000ffff2f7224 */ /* 0x000fce00078e0029 */
.L_x_2370:
[----:B------:R-:W-:Y:S05]  /*7e70*/  BSYNC B2 ;  /* 0x0000000000027941 */ /* 0x000fea0003800000 */
.L_x_2369:
[----:B0-----:R3:W-:Y:S04]  /*7e80*/  STG.E.128 desc[UR60][R88.64], R44 ;  /* 0x0000002c58007986 */ /* 0x0017e8000c101d3c */
[----:B--2---:R3:W-:Y:S02]  /*7e90*/  @!P5 STG.E.128 desc[UR60][R90.64], R52 ;  /* 0x000000345a00d986 */ /* 0x0047e4000c101d3c */
.L_x_2364:
[----:B------:R-:W-:Y:S05]  /*7ea0*/  BSYNC B1 ;  /* 0x0000000000017941 */ /* 0x000fea0003800000 */
.L_x_2363:
        /* <DEDUP_REMOVED lines=29> */
[-C--:B------:R-:W-:Y:S01]  /*8080*/  LEA R50, P5, R44, R118.reuse, 0x1 ;  /* 0x000000762c327211 */ /* 0x080fe200078a08ff */
        /* <DEDUP_REMOVED lines=26> */
[----:B------:R-:W-:Y:S01]  /*8230*/  IMAD.U32 R68, R95, 0x10000, RZ ;  /* 0x000100005f447824 */ /* 0x000fe200078e00ff */
[----:B------:R-:W-:Y:S01]  /*8240*/  SHF.R.U32.HI R63, RZ, 0x10, R63 ;  /* 0x00000010ff3f7819 */ /* 0x000fe2000001163f */
[----:B------:R-:W-:Y:S01]  /*8250*/  IMAD.U32 R71, R41, 0x10000, RZ ;  /* 0x0001000029477824 */ /* 0x000fe200078e00ff */
[----:B------:R-:W-:Y:S01]  /*8260*/  LOP3.LUT R90, R45, 0xffff0000, RZ, 0xc0, !PT ;  /* 0xffff00002d5a7812 */ /* 0x000fe200078ec0ff */
[----:B------:R-:W-:Y:S01]  /*8270*/  FMUL.FTZ R136, R89, R68 ;  /* 0x0000004459887220 */ /* 0x000fe20000410000 */
[----:B------:R-:W-:Y:S01]  /*8280*/  LOP3.LUT R95, R95, 0xffff0000, RZ, 0xc0, !PT ;  /* 0xffff00005f5f7812 */ /* 0x000fe200078ec0ff */
[-C--:B------:R-:W-:Y:S01]  /*8290*/  FMUL.FTZ R138, R89, R134.reuse ;  /* 0x00000086598a7220 */ /* 0x080fe20000410000 */
[----:B------:R-:W-:Y:S01]  /*82a0*/  PRMT R175, R175, 0x5410, R70 ;  /* 0x00005410afaf7816 */ /* 0x000fe20000000046 */
[----:B------:R-:W-:Y:S01]  /*82b0*/  FFMA.FTZ R70, R71, R134, -R136 ;  /* 0x0000008647467223 */ /* 0x000fe20000010888 */
[----:B------:R-:W-:Y:S01]  /*82c0*/  PRMT R63, R174, 0x5410, R63 ;  /* 0x00005410ae3f7816 */ /* 0x000fe2000000003f */
[----:B------:R-:W-:Y:S01]  /*82d0*/  FMUL.FTZ R135, R90, R95 ;  /* 0x0000005f5a877220 */ /* 0x000fe20000410000 */
[----:B------:R-:W-:Y:S01]  /*82e0*/  LOP3.LUT R88, R41, 0xffff0000, RZ, 0xc0, !PT ;  /* 0xffff000029587812 */ /* 0x000fe200078ec0ff */
[----:B------:R-:W-:Y:S01]  /*82f0*/  IMAD.U32 R134, R175, 0x10000, RZ ;  /* 0x00010000af867824 */ /* 0x000fe200078e00ff */
[----:B------:R-:W-:Y:S01]  /*8300*/  LOP3.LUT R89, R60, 0xffff0000, RZ, 0xc0, !PT ;  /* 0xffff00003c597812 */ /* 0x000fe200078ec0ff */
[----:B------:R-:W-:-:S02]  /*8310*/  IMAD.U32 R60, R63, 0x10000, RZ ;  /* 0x000100003f3c7824 */ /* 0x000fc400078e00ff */
[----:B------:R-:W-:Y:S01]  /*8320*/  FFMA.FTZ R68, R71, R68, R138 ;  /* 0x0000004447447223 */ /* 0x000fe2000001008a */
[----:B------:R-:W-:Y:S01]  /*8330*/  PRMT R62, R177, 0x5432, R62 ;  /* 0x00005432b13e7816 */ /* 0x000fe2000000003e */
[----:B------:R-:W-:Y:S02]  /*8340*/  IMAD.U32 R45, R44, 0x10000, RZ ;  /* 0x000100002c2d7824 */ /* 0x000fe400078e00ff */
[-C--:B------:R-:W-:Y:S01]  /*8350*/  FFMA.FTZ R71, R88, R89.reuse, -R135 ;  /* 0x0000005958477223 */ /* 0x080fe20000010887 */
[----:B------:R-:W-:Y:S01]  /*8360*/  FMUL.FTZ R137, R90, R89 ;  /* 0x000000595a897220 */ /* 0x000fe20000410000 */
[C---:B------:R-:W-:Y:S01]  /*8370*/  FMUL.FTZ R135, R93.reuse, R134 ;  /* 0x000000865d877220 */ /* 0x040fe20000410000 */
[----:B------:R-:W-:Y:S01]  /*8380*/  PRMT R55, R176, 0x5410, R55 ;  /* 0x00005410b0377816 */ /* 0x000fe20000000037 */
[-C--:B------:R-:W-:Y:S01]  /*8390*/  FMUL.FTZ R93, R93, R60.reuse ;  /* 0x0000003c5d5d7220 */ /* 0x080fe20000410000 */
[----:B------:R-:W-:Y:S01]  /*83a0*/  FFMA.FTZ R89, R88, R95, R137 ;  /* 0x0000005f58597223 */ /* 0x000fe20000010089 */
[----:B------:R-:W-:Y:S01]  /*83b0*/  FFMA.FTZ R60, R92, R60, -R135 ;  /* 0x0000003c5c3c7223 */ /* 0x000fe20000010887 */
[----:B------:R-:W-:-:S02]  /*83c0*/  IMAD.U32 R88, R62, 0x10000, RZ ;  /* 0x000100003e587824 */ /* 0x000fc400078e00ff */
[----:B------:R-:W-:Y:S01]  /*83d0*/  FFMA.FTZ R92, R92, R134, R93 ;  /* 0x000000865c5c7223 */ /* 0x000fe2000001005d */
        /* <DEDUP_REMOVED lines=9> */
[----:B------:R-:W-:Y:S01]  /*8470*/  FMUL.FTZ R95, R44, R63 ;  /* 0x0000003f2c5f7220 */ /* 0x000fe20000410000 */
[----:B------:R-:W-:Y:S01]  /*8480*/  PRMT R69, R174, 0x5432, R69 ;  /* 0x00005432ae457816 */ /* 0x000fe20000000045 */
[----:B------:R-:W-:Y:S01]  /*8490*/  FFMA.FTZ R45, R41, R134, -R62 ;  /* 0x00000086292d7223 */ /* 0x000fe2000001083e */
[----:B------:R-:W-:Y:S01]  /*84a0*/  LOP3.LUT R47, R47, 0xffff0000, RZ, 0xc0, !PT ;  /* 0xffff00002f2f7812 */ /* 0x000fe200078ec0ff */
[----:B------:R-:W-:Y:S01]  /*84b0*/  FFMA.FTZ R41, R41, R88, R93 ;  /* 0x0000005829297223 */ /* 0x000fe2000001005d */
[----:B------:R-:W-:Y:S01]  /*84c0*/  PRMT R61, R176, 0x5432, R61 ;  /* 0x00005432b03d7816 */ /* 0x000fe2000000003d */
[-C--:B------:R-:W-:Y:S01]  /*84d0*/  FMUL.FTZ R93, R44, R55.reuse ;  /* 0x000000372c5d7220 */ /* 0x080fe20000410000 */
[----:B------:R-:W-:Y:S01]  /*84e0*/  LOP3.LUT R90, R175, 0xffff0000, RZ, 0xc0, !PT ;  /* 0xffff0000af5a7812 */ /* 0x000fe200078ec0ff */
[----:B------:R-:W-:Y:S01]  /*84f0*/  FFMA.FTZ R44, R40, R55, -R95 ;  /* 0x00000037282c7223 */ /* 0x000fe2000001085f */
[----:B------:R-:W-:Y:S01]  /*8500*/  LOP3.LUT R43, R43, 0xffff0000, RZ, 0xc0, !PT ;  /* 0xffff00002b2b7812 */ /* 0x000fe200078ec0ff */
[----:B------:R-:W-:Y:S01]  /*8510*/  IMAD.U32 R62, R69, 0x10000, RZ ;  /* 0x00010000453e7824 */ /* 0x000fe200078e00ff */
[----:B------:R-:W-:Y:S01]  /*8520*/  LOP3.LUT R46, R46, 0xffff0000, RZ, 0xc0, !PT ;  /* 0xffff00002e2e7812 */ /* 0x000fe200078ec0ff */
[----:B------:R-:W-:Y:S01]  /*8530*/  FMUL.FTZ R138, R47, R90 ;  /* 0x0000005a2f8a7220 */ /* 0x000fe20000410000 */
[----:B------:R-:W-:Y:S01]  /*8540*/  IMAD.U32 R55, R61, 0x10000, RZ ;  /* 0x000100003d377824 */ /* 0x000fe200078e00ff */
[----:B------:R-:W-:Y:S01]  /*8550*/  LOP3.LUT R69, R69, 0xffff0000, RZ, 0xc0, !PT ;  /* 0xffff000045457812 */ /* 0x000fe200078ec0ff */
[-C--:B------:R-:W-:Y:S01]  /*8560*/  FMUL.FTZ R156, R47, R136.reuse ;  /* 0x000000882f9c7220 */ /* 0x080fe20000410000 */
[----:B------:R-:W-:Y:S01]  /*8570*/  LOP3.LUT R61, R61, 0xffff0000, RZ, 0xc0, !PT ;  /* 0xffff00003d3d7812 */ /* 0x000fe200078ec0ff */
[C---:B------:R-:W-:Y:S01]  /*8580*/  FFMA.FTZ R47, R43.reuse, R136, -R138 ;  /* 0x000000882b2f7223 */ /* 0x040fe2000001088a */
[----:B------:R-:W-:Y:S01]  /*8590*/  FFMA.FTZ R40, R40, R63, R93 ;  /* 0x0000003f28287223 */ /* 0x000fe2000001005d */
[----:B------:R-:W-:Y:S01]  /*85a0*/  LOP3.LUT R42, R42, 0xffff0000, RZ, 0xc0, !PT ;  /* 0xffff00002a2a7812 */ /* 0x000fe200078ec0ff */
[----:B------:R-:W-:Y:S01]  /*85b0*/  FFMA.FTZ R43, R43, R90, R156 ;  /* 0x0000005a2b2b7223 */ /* 0x000fe2000001009c */
[----:B------:R-:W-:Y:S01]  /*85c0*/  FMUL.FTZ R93, R46, R69 ;  /* 0x000000452e5d7220 */ /* 0x000fe20000410000 */
[C---:B------:R-:W-:Y:S01]  /*85d0*/  FMUL.FTZ R88, R94.reuse, R62 ;  /* 0x0000003e5e587220 */ /* 0x040fe20000410000 */
[----:B------:R-:W-:Y:S01]  /*85e0*/  FMUL.FTZ R63, R94, R55 ;  /* 0x000000375e3f7220 */ /* 0x000fe20000410000 */
[----:B------:R-:W-:Y:S01]  /*85f0*/  FMUL.FTZ R46, R46, R61 ;  /* 0x0000003d2e2e7220 */ /* 0x000fe20000410000 */
[----:B------:R-:W-:Y:S01]  /*8600*/  F2FP.BF16.F32.PACK_AB R47, R47, R60 ;  /* 0x0000003c2f2f723e */ /* 0x000fe200000010ff */
[C---:B------:R-:W-:Y:S01]  /*8610*/  FFMA.FTZ R88, R91.reuse, R55, -R88 ;  /* 0x000000375b587223 */ /* 0x040fe20000010858 */
[----:B------:R-:W-:Y:S01]  /*8620*/  F2FP.BF16.F32.PACK_AB R45, R44, R45 ;  /* 0x0000002d2c2d723e */ /* 0x000fe200000010ff */
        /* <DEDUP_REMOVED lines=12> */
[----:B------:R-:W-:Y:S02]  /*86f0*/  IMAD.MOV.U32 R45, RZ, RZ, R68 ;  /* 0x000000ffff2d7224 */ /* 0x000fe400078e0044 */
[----:B------:R-:W-:-:S07]  /*8700*/  IMAD.MOV.U32 R47, RZ, RZ, R92 ;  /* 0x000000ffff2f7224 */ /* 0x000fce00078e005c */
.L_x_2376:
[----:B------:R-:W-:Y:S05]  /*8710*/  BSYNC B3 ;  /* 0x0000000000037941 */ /* 0x000fea0003800000 */
.L_x_2375:
[----:B--2---:R2:W-:Y:S04]  /*8720*/  STG.E.128 desc[UR60][R50.64], R40 ;  /* 0x0000002832007986 */ /* 0x0045e8000c101d3c */
[----:B---3--:R2:W-:Y:S02]  /*8730*/  @!P3 STG.E.128 desc[UR60][R52.64], R44 ;  /* 0x0000002c3400b986 */ /* 0x0085e4000c101d3c */
.L_x_2374:
[----:B------:R-:W-:Y:S05]  /*8740*/  BSYNC B2 ;  /* 0x0000000000027941 */ /* 0x000fea0003800000 */
.L_x_2373:
        /* <DEDUP_REMOVED lines=23> */
[----:B------:R-:W-:Y:S01]  /*88c0*/  IMAD R41, R18, 0x5000, R140 ;  /* 0x0000500012297824 */ /* 0x000fe200078e028c */
[----:B------:R-:W-:Y:S01]  /*88d0*/  @!P3 LEA R50, P5, R42, R118, 0x1 ;  /* 0x000000762a32b211 */ /* 0x000fe200078a08ff */
[----:B------:R-:W-:Y:S02]  /*88e0*/  IMAD R43, R18, 0x5000, R43 ;  /* 0x00005000122b7824 */ /* 0x000fe400078e022b */
[----:B------:R-:W-:Y:S01]  /*88f0*/  IMAD R41, R41, 0x2, R16 ;  /* 0x0000000229297824 */ /* 0x000fe200078e0210 */
[----:B------:R-:W-:Y:S01]  /*8900*/  @!P3 LEA.HI.X R51, R42, R119, R54, 0x1, P5 ;  /* 0x000000772a33b211 */ /* 0x000fe200028f0c36 */
[----:B------:R-:W-:Y:S01]  /*8910*/  IMAD R44, R43, 0x2, R16 ;  /* 0x000000022b2c7824 */ /* 0x000fe200078e0210 */
[----:B------:R-:W-:-:S03]  /*8920*/  ISETP.GE.AND P5, PT, R19, R116, PT ;  /* 0x000000741300720c */ /* 0x000fc60003fa6270 */
[----:B------:R-:W2:Y:S04]  /*8930*/  LDS.128 R40, [R41+0x24400] ;  /* 0x0244000029287984 */ /* 0x000ea80000000c00 */
[----:B------:R-:W3:Y:S06]  /*8940*/  LDS.128 R44, [R44+0x24400] ;  /* 0x024400002c2c7984 */ /* 0x000eec0000000c00 */
[----:B------:R-:W-:Y:S05]  /*8950*/  @P5 BRA `(.L_x_2378) ;  /* 0x00000004006c5947 */ /* 0x000fea0003800000 */
[--C-:B------:R-:W-:Y:S01]  /*8960*/  SHF.R.U64 R54, R64, 0x10, R65.reuse ;  /* 0x0000001040367819 */ /* 0x100fe20000001241 */
[----:B--2---:R-:W-:Y:S01]  /*8970*/  IMAD.U32 R60, R41, 0x10000, RZ ;  /* 0x00010000293c7824 */ /* 0x004fe200078e00ff */
[----:B------:R-:W-:Y:S01]  /*8980*/  SHF.R.U32.HI R64, RZ, 0x10, R65 ;  /* 0x00000010ff407819 */ /* 0x000fe20000011641 */
[----:B---3--:R-:W-:Y:S01]  /*8990*/  IMAD.U32 R63, R47, 0x10000, RZ ;  /* 0x000100002f3f7824 */ /* 0x008fe200078e00ff */
[--C-:B------:R-:W-:Y:S02]  /*89a0*/  SHF.R.U64 R68, R56, 0x10, R57.reuse ;  /* 0x0000001038447819 */ /* 0x100fe40000001239 */
[----:B------:R-:W-:Y:S01]  /*89b0*/  SHF.R.U32.HI R62, RZ, 0x10, R57 ;  /* 0x00000010ff3e7819 */ /* 0x000fe20000011639 */
[----:B------:R-:W-:Y:S01]  /*89c0*/  IMAD.U32 R57, R45, 0x10000, RZ ;  /* 0x000100002d397824 */ /* 0x000fe200078e00ff */
[----:B------:R-:W-:Y:S02]  /*89d0*/  PRMT R64, R173, 0x5432, R64 ;  /* 0x00005432ad407816 */ /* 0x000fe40000000040 */
[--C-:B0-----:R-:W-:Y:S01]  /*89e0*/  SHF.R.U64 R91, R58, 0x10, R59.reuse ;  /* 0x000000103a5b7819 */ /* 0x101fe2000000123b */
[----:B------:R-:W-:Y:S01]  /*89f0*/  IMAD.U32 R58, R43, 0x10000, RZ ;  /* 0x000100002b3a7824 */ /* 0x000fe200078e00ff */
[----:B------:R-:W-:Y:S01]  /*8a00*/  SHF.R.U32.HI R89, RZ, 0x10, R59 ;  /* 0x00000010ff597819 */ /* 0x000fe2000001163b */
[----:B------:R-:W-:Y:S01]  /*8a10*/  IMAD.U32 R65, R64, 0x10000, RZ ;  /* 0x0001000040417824 */ /* 0x000fe200078e00ff */
[----:B------:R-:W-:-:S02]  /*8a20*/  PRMT R59, R171, 0x5410, R68 ;  /* 0x00005410ab3b7816 */ /* 0x000fc40000000044 */
[----:B------:R-:W-:Y:S02]  /*8a30*/  PRMT R171, R171, 0x5432, R62 ;  /* 0x00005432abab7816 */ /* 0x000fe4000000003e */
[--C-:B------:R-:W-:Y:S02]  /*8a40*/  SHF.R.U64 R71, R66, 0x10, R67.reuse ;  /* 0x0000001042477819 */ /* 0x100fe40000001243 */
[----:B------:R-:W-:Y:S01]  /*8a50*/  SHF.R.U32.HI R69, RZ, 0x10, R67 ;  /* 0x00000010ff457819 */ /* 0x000fe20000011643 */
[----:B------:R-:W-:Y:S01]  /*8a60*/  IMAD.U32 R62, R171, 0x10000, RZ ;  /* 0x00010000ab3e7824 */ /* 0x000fe200078e00ff */
[----:B------:R-:W-:Y:S01]  /*8a70*/  PRMT R173, R173, 0x5410, R54 ;  /* 0x00005410adad7816 */ /* 0x000fe20000000036 */
[----:B------:R-:W-:Y:S01]  /*8a80*/  FMUL.FTZ R67, R57, R65 ;  /* 0x0000004139437220 */ /* 0x000fe20000410000 */
[----:B------:R-:W-:Y:S02]  /*8a90*/  LOP3.LUT R55, R47, 0xffff0000, RZ, 0xc0, !PT ;  /* 0xffff00002f377812 */ /* 0x000fe400078ec0ff */
[----:B------:R-:W-:-:S02]  /*8aa0*/  PRMT R54, R172, 0x5410, R71 ;  /* 0x00005410ac367816 */ /* 0x000fc40000000047 */
[----:B------:R-:W-:Y:S02]  /*8ab0*/  PRMT R47, R170, 0x5410, R91 ;  /* 0x00005410aa2f7816 */ /* 0x000fe4000000005b */
[----:B------:R-:W-:Y:S01]  /*8ac0*/  PRMT R172, R172, 0x5432, R69 ;  /* 0x00005432acac7816 */ /* 0x000fe20000000045 */
[-C--:B------:R-:W-:Y:S01]  /*8ad0*/  FMUL.FTZ R69, R57, R62.reuse ;  /* 0x0000003e39457220 */ /* 0x080fe20000410000 */
[----:B------:R-:W-:Y:S01]  /*8ae0*/  PRMT R170, R170, 0x5432, R89 ;  /* 0x00005432aaaa7816 */ /* 0x000fe20000000059 */
        /* <DEDUP_REMOVED lines=8> */
[----:B------:R-:W-:Y:S01]  /*8b70*/  FMUL.FTZ R71, R61, R66 ;  /* 0x000000423d477220 */ /* 0x000fe20000410000 */
[-C--:B------:R-:W-:Y:S01]  /*8b80*/  FMUL.FTZ R65, R63, R67.reuse ;  /* 0x000000433f417220 */ /* 0x080fe20000410000 */
[----:B------:R-:W-:Y:S01]  /*8b90*/  FMUL.FTZ R61, R61, R62 ;  /* 0x0000003e3d3d7220 */ /* 0x000fe20000410000 */
[----:B------:R-:W-:Y:S01]  /*8ba0*/  LOP3.LUT R172, R172, 0xffff0000, RZ, 0xc0, !PT ;  /* 0xffff0000acac7812 */ /* 0x000fe200078ec0ff */
[----:B------:R-:W-:Y:S01]  /*8bb0*/  FMUL.FTZ R68, R63, R64 ;  /* 0x000000403f447220 */ /* 0x000fe20000410000 */
[----:B------:R-:W-:Y:S01]  /*8bc0*/  LOP3.LUT R170, R170, 0xffff0000, RZ, 0xc0, !PT ;  /* 0xffff0000aaaa7812 */ /* 0x000fe200078ec0ff */
[C---:B------:R-:W-:Y:S01]  /*8bd0*/  FFMA.FTZ R62, R56.reuse, R62, -R71 ;  /* 0x0000003e383e7223 */ /* 0x040fe20000010847 */
[----:B------:R-:W-:Y:S01]  /*8be0*/  FFMA.FTZ R61, R56, R66, R61 ;  /* 0x00000042383d7223 */ /* 0x000fe2000001003d */
[C---:B------:R-:W-:Y:S01]  /*8bf0*/  FFMA.FTZ R56, R58.reuse, R64, -R65 ;  /* 0x000000403a387223 */ /* 0x040fe20000010841 */
[----:B------:R-:W-:Y:S01]  /*8c00*/  LOP3.LUT R53, R43, 0xffff0000, RZ, 0xc0, !PT ;  /* 0xffff00002b357812 */ /* 0x000fe200078ec0ff */
[----:B------:R-:W-:Y:S01]  /*8c10*/  FFMA.FTZ R58, R58, R67, R68 ;  /* 0x000000433a3a7223 */ /* 0x000fe20000010044 */
[----:B------:R-:W-:Y:S01]  /*8c20*/  FMUL.FTZ R68, R55, R172 ;  /* 0x000000ac37447220 */ /* 0x000fe20000410000 */
[----:B------:R-:W-:Y:S01]  /*8c30*/  IMAD.U32 R66, R173, 0x10000, RZ ;  /* 0x00010000ad427824 */ /* 0x000fe200078e00ff */
[C---:B------:R-:W-:Y:S01]  /*8c40*/  LOP3.LUT R52, R44.reuse, 0xffff0000, RZ, 0xc0, !PT ;  /* 0xffff00002c347812 */ /* 0x040fe200078ec0ff */
[----:B------:R-:W-:-:S02]  /*8c50*/  IMAD.U32 R45, R44, 0x10000, RZ ;  /* 0x000100002c2d7824 */ /* 0x000fc400078e00ff */
[-C--:B------:R-:W-:Y:S01]  /*8c60*/  FMUL.FTZ R70, R55, R170.reuse ;  /* 0x000000aa37467220 */ /* 0x080fe20000410000 */
[----:B------:R-:W-:Y:S01]  /*8c70*/  LOP3.LUT R173, R173, 0xffff0000, RZ, 0xc0, !PT ;  /* 0xffff0000adad7812 */ /* 0x000fe200078ec0ff */
[----:B------:R-:W-:Y:S02]  /*8c80*/  IMAD.U32 R64, R59, 0x10000, RZ ;  /* 0x000100003b407824 */ /* 0x000fe400078e00ff */
[----:B------:R-:W-:Y:S01]  /*8c90*/  FFMA.FTZ R65, R53, R170, -R68 ;  /* 0x000000aa35417223 */ /* 0x000fe20000010844 */
[C---:B------:R-:W-:Y:S01]  /*8ca0*/  IMAD.U32 R41, R40.reuse, 0x10000, RZ ;  /* 0x0001000028297824 */ /* 0x040fe200078e00ff */
[----:B------:R-:W-:Y:S01]  /*8cb0*/  LOP3.LUT R59, R59, 0xffff0000, RZ, 0xc0, !PT ;  /* 0xffff00003b3b7812 */ /* 0x000fe200078ec0ff */
[----:B------:R-:W-:Y:S01]  /*8cc0*/  FMUL.FTZ R68, R45, R66 ;  /* 0x000000422d447220 */ /* 0x000fe20000410000 */
[----:B------:R-:W-:Y:S01]  /*8cd0*/  LOP3.LUT R40, R40, 0xffff0000, RZ, 0xc0, !PT ;  /* 0xffff000028287812 */ /* 0x000fe200078ec0ff */
[----:B------:R-:W-:Y:S01]  /*8ce0*/  FFMA.FTZ R67, R53, R172, R70 ;  /* 0x000000ac35437223 */ /* 0x000fe20000010046 */
[----:B------:R-:W-:Y:S01]  /*8cf0*/  FMUL.FTZ R45, R45, R64 ;  /* 0x000000402d2d7220 */ /* 0x000fe20000410000 */
[----:B------:R-:W-:Y:S01]  /*8d00*/  FMUL.FTZ R53, R52, R173 ;  /* 0x000000ad34357220 */ /* 0x000fe20000410000 */
[C---:B------:R-:W-:Y:S01]  /*8d10*/  IMAD.U32 R43, R42.reuse, 0x10000, RZ ;  /* 0x000100002a2b7824 */ /* 0x040fe200078e00ff */
[----:B------:R-:W-:Y:S01]  /*8d20*/  LOP3.LUT R44, R42, 0xffff0000, RZ, 0xc0, !PT ;  /* 0xffff00002a2c7812 */ /* 0x000fe200078ec0ff */
[----:B------:R-:W-:Y:S01]  /*8d30*/  FMUL.FTZ R55, R52, R59 ;  /* 0x0000003b34377220 */ /* 0x000fe20000410000 */
[----:B------:R-:W-:-:S02]  /*8d40*/  IMAD.U32 R42, R46, 0x10000, RZ ;  /* 0x000100002e2a7824 */ /* 0x000fc400078e00ff */
[C---:B------:R-:W-:Y:S01]  /*8d50*/  FFMA.FTZ R68, R41.reuse, R64, -R68 ;  /* 0x0000004029447223 */ /* 0x040fe20000010844 */
[----:B------:R-:W-:Y:S01]  /*8d60*/  FFMA.FTZ R66, R41, R66, R45 ;  /* 0x0000004229427223 */ /* 0x000fe2000001002d */
[----:B------:R-:W-:Y:S01]  /*8d70*/  FFMA.FTZ R59, R40, R59, -R53 ;  /* 0x0000003b283b7223 */ /* 0x000fe20000010835 */
[----:B------:R-:W-:Y:S01]  /*8d80*/  LOP3.LUT R46, R46, 0xffff0000, RZ, 0xc0, !PT ;  /* 0xffff00002e2e7812 */ /* 0x000fe200078ec0ff */
[C---:B------:R-:W-:Y:S01]  /*8d90*/  IMAD.U32 R41, R47.reuse, 0x10000, RZ ;  /* 0x000100002f297824 */ /* 0x040fe200078e00ff */
[C---:B------:R-:W-:Y:S01]  /*8da0*/  LOP3.LUT R53, R54.reuse, 0xffff0000, RZ, 0xc0, !PT ;  /* 0xffff000036357812 */ /* 0x040fe200078ec0ff */
[----:B------:R-:W-:Y:S01]  /*8db0*/  IMAD.U32 R45, R54, 0x10000, RZ ;  /* 0x00010000362d7824 */ /* 0x000fe200078e00ff */
[----:B------:R-:W-:Y:S01]  /*8dc0*/  LOP3.LUT R47, R47, 0xffff0000, RZ, 0xc0, !PT ;  /* 0xffff00002f2f7812 */ /* 0x000fe200078ec0ff */
[----:B------:R-:W-:Y:S01]  /*8dd0*/  FFMA.FTZ R55, R40, R173, R55 ;  /* 0x000000ad28377223 */ /* 0x000fe20000010037 */
[----:B------:R-:W-:Y:S01]  /*8de0*/  F2FP.BF16.F32.PACK_AB R68, R59, R68 ;  /* 0x000000443b44723e */ /* 0x000fe200000010ff */
[----:B------:R-:W-:Y:S01]  /*8df0*/  FMUL.FTZ R40, R42, R45 ;  /* 0x0000002d2a287220 */ /* 0x000fe20000410000 */
[----:B------:R-:W-:Y:S01]  /*8e00*/  FMUL.FTZ R63, R46, R53 ;  /* 0x000000352e3f7220 */ /* 0x000fe20000410000 */
[----:B------:R-:W-:Y:S01]  /*8e10*/  FMUL.FTZ R42, R42, R41 ;  /* 0x000000292a2a7220 */ /* 0x000fe20000410000 */
[----:B------:R-:W-:Y:S01]  /*8e20*/  FMUL.FTZ R46, R46, R47 ;  /* 0x0000002f2e2e7220 */ /* 0x000fe20000410000 */
[C---:B------:R-:W-:Y:S01]  /*8e30*/  FFMA.FTZ R40, R43.reuse, R41, -R40 ;  /* 0x000000292b287223 */ /* 0x040fe20000010828 */
[C---:B------:R-:W-:Y:S01]  /*8e40*/  FFMA.FTZ R63, R44.reuse, R47, -R63 ;  /* 0x0000002f2c3f7223 */ /* 0x040fe2000001083f */
[----:B------:R-:W-:Y:S01]  /*8e50*/  FFMA.FTZ R42, R43, R45, R42 ;  /* 0x0000002d2b2a7223 */ /* 0x000fe2000001002a */
[----:B------:R-:W-:Y:S01]  /*8e60*/  FFMA.FTZ R53, R44, R53, R46 ;  /* 0x000000352c357223 */ /* 0x000fe2000001002e */
[----:B------:R-:W-:-:S02]  /*8e70*/  F2FP.BF16.F32.PACK_AB R41, R62, R57 ;  /* 0x000000393e29723e */ /* 0x000fc400000010ff */
[----:B------:R-:W-:Y:S01]  /*8e80*/  F2FP.BF16.F32.PACK_AB R46, R63, R40 ;  /* 0x000000283f2e723e */ /* 0x000fe200000010ff */
[----:B------:R-:W-:Y:S01]  /*8e90*/  IMAD.MOV.U32 R40, RZ, RZ, R68 ;  /* 0x000000ffff287224 */ /* 0x000fe200078e0044 */
[----:B------:R-:W-:Y:S02]  /*8ea0*/  F2FP.BF16.F32.PACK_AB R52, R53, R42 ;  /* 0x0000002a3534723e */ /* 0x000fe400000010ff */
[----:B------:R-:W-:Y:S01]  /*8eb0*/  F2FP.BF16.F32.PACK_AB R43, R65, R56 ;  /* 0x00000038412b723e */ /* 0x000fe200000010ff */
[----:B------:R-:W-:Y:S01]  /*8ec0*/  IMAD.MOV.U32 R42, RZ, RZ, R46 ;  /* 0x000000ffff2a7224 */ /* 0x000fe200078e002e */
[----:B------:R-:W-:Y:S01]  /*8ed0*/  F2FP.BF16.F32.PACK_AB R45, R61, R60 ;  /* 0x0000003c3d2d723e */ /* 0x000fe200000010ff */
[----:B------:R-:W-:Y:S01]  /*8ee0*/  IMAD.MOV.U32 R46, RZ, RZ, R52 ;  /* 0x000000ffff2e7224 */ /* 0x000fe200078e0034 */
[----:B------:R-:W-:Y:S02]  /*8ef0*/  F2FP.BF16.F32.PACK_AB R47, R67, R58 ;  /* 0x0000003a432f723e */ /* 0x000fe400000010ff */
[----:B------:R-:W-:-:S07]  /*8f00*/  F2FP.BF16.F32.PACK_AB R44, R55, R66 ;  /* 0x00000042372c723e */ /* 0x000fce00000010ff */
.L_x_2378:
[----:B------:R-:W-:Y:S05]  /*8f10*/  BSYNC B2 ;  /* 0x0000000000027941 */ /* 0x000fea0003800000 */
.L_x_2377:
[----:B--2---:R4:W-:Y:S04]  /*8f20*/  STG.E.128 desc[UR60][R48.64], R40 ;  /* 0x0000002830007986 */ /* 0x0049e8000c101d3c */
[----:B---3--:R4:W-:Y:S02]  /*8f30*/  @!P3 STG.E.128 desc[UR60][R50.64], R44 ;  /* 0x0000002c3200b986 */ /* 0x0089e4000c101d3c */
.L_x_2372:
[----:B------:R-:W-:Y:S05]  /*8f40*/  BSYNC B1 ;  /* 0x0000000000017941 */ /* 0x000fea0003800000 */
.L_x_2371:
        /* <DEDUP_REMOVED lines=44> */
[----:B------:R-:W-:Y:S01]  /*9210*/  SHF.R.U32.HI R64, RZ, 0x10, R85 ;  /* 0x00000010ff407819 */ /* 0x000fe20000011655 */
[----:B------:R-:W-:Y:S01]  /*9220*/  IMAD.U32 R61, R47, 0x10000, RZ ;  /* 0x000100002f3d7824 */ /* 0x000fe200078e00ff */
[C---:B------:R-:W-:Y:S01]  /*9230*/  PRMT R62, R154.reuse, 0x5410, R63 ;  /* 0x000054109a3e7816 */ /* 0x040fe2000000003f */
[----:B------:R-:W-:Y:S01]  /*9240*/  IMAD.U32 R58, R43, 0x10000, RZ ;  /* 0x000100002b3a7824 */ /* 0x000fe200078e00ff */
[----:B------:R-:W-:Y:S01]  /*9250*/  PRMT R154, R154, 0x5432, R77 ;  /* 0x000054329a9a7816 */ /* 0x000fe2000000004d */
[----:B------:R-:W-:Y:S01]  /*9260*/  IMAD.U32 R54, R44, 0x10000, RZ ;  /* 0x000100002c367824 */ /* 0x000fe200078e00ff */
[----:B------:R-:W-:Y:S01]  /*9270*/  PRMT R64, R169, 0x5432, R64 ;  /* 0x00005432a9407816 */ /* 0x000fe20000000040 */
[----:B------:R-:W-:Y:S01]  /*9280*/  IMAD.U32 R53, R40, 0x10000, RZ ;  /* 0x0001000028357824 */ /* 0x000fe200078e00ff */
[----:B------:R-:W-:Y:S01]  /*9290*/  SHF.R.U64 R70, R78, 0x10, R79 ;  /* 0x000000104e467819 */ /* 0x000fe2000000124f */
[----:B------:R-:W-:Y:S01]  /*92a0*/  IMAD.U32 R63, R154, 0x10000, RZ ;  /* 0x000100009a3f7824 */ /* 0x000fe200078e00ff */
[----:B------:R-:W-:Y:S01]  /*92b0*/  SHF.R.U64 R66, R86, 0x10, R87 ;  /* 0x0000001056427819 */ /* 0x000fe20000001257 */
[----:B------:R-:W-:Y:S01]  /*92c0*/  IMAD.U32 R65, R64, 0x10000, RZ ;  /* 0x0001000040417824 */ /* 0x000fe200078e00ff */
[----:B------:R-:W-:Y:S01]  /*92d0*/  SHF.R.U32.HI R78, RZ, 0x10, R79 ;  /* 0x00000010ff4e7819 */ /* 0x000fe2000001164f */
[C---:B------:R-:W-:Y:S01]  /*92e0*/  FMUL.FTZ R69, R59.reuse, R63 ;  /* 0x0000003f3b457220 */ /* 0x040fe20000410000 */
[----:B------:R-:W-:Y:S01]  /*92f0*/  SHF.R.U32.HI R86, RZ, 0x10, R87 ;  /* 0x00000010ff567819 */ /* 0x000fe20000011657 */
[-C--:B------:R-:W-:Y:S01]  /*9300*/  FMUL.FTZ R67, R59, R65.reuse ;  /* 0x000000413b437220 */ /* 0x080fe20000410000 */
[----:B------:R-:W-:Y:S01]  /*9310*/  LOP3.LUT R60, R45, 0xffff0000, RZ, 0xc0, !PT ;  /* 0xffff00002d3c7812 */ /* 0x000fe200078ec0ff */
[----:B------:R-:W-:Y:S01]  /*9320*/  FFMA.FTZ R69, R56, R65, R69 ;  /* 0x0000004138457223 */ /* 0x000fe20000010045 */
[----:B------:R-:W-:Y:S01]  /*9330*/  SHF.R.U64 R68, R84, 0x10, R85 ;  /* 0x0000001054447819 */ /* 0x000fe20000001255 */
[----:B------:R-:W-:Y:S01]  /*9340*/  FFMA.FTZ R67, R56, R63, -R67 ;  /* 0x0000003f38437223 */ /* 0x000fe20000010843 */
[----:B------:R-:W-:-:S02]  /*9350*/  PRMT R45, R153, 0x5410, R70 ;  /* 0x00005410992d7816 */ /* 0x000fc40000000046 */
[----:B------:R-:W-:Y:S02]  /*9360*/  PRMT R66, R155, 0x5410, R66 ;  /* 0x000054109b427816 */ /* 0x000fe40000000042 */
[----:B------:R-:W-:Y:S02]  /*9370*/  LOP3.LUT R64, R64, 0xffff0000, RZ, 0xc0, !PT ;  /* 0xffff000040407812 */ /* 0x000fe400078ec0ff */
[----:B------:R-:W-:Y:S02]  /*9380*/  PRMT R153, R153, 0x5432, R78 ;  /* 0x0000543299997816 */ /* 0x000fe4000000004e */
[----:B------:R-:W-:Y:S02]  /*9390*/  PRMT R155, R155, 0x5432, R86 ;  /* 0x000054329b9b7816 */ /* 0x000fe40000000056 */
[----:B------:R-:W-:Y:S01]  /*93a0*/  LOP3.LUT R154, R154, 0xffff0000, RZ, 0xc0, !PT ;  /* 0xffff00009a9a7812 */ /* 0x000fe200078ec0ff */
[----:B------:R-:W-:Y:S01]  /*93b0*/  IMAD.U32 R56, R153, 0x10000, RZ ;  /* 0x0001000099387824 */ /* 0x000fe200078e00ff */
[----:B------:R-:W-:Y:S01]  /*93c0*/  LOP3.LUT R57, R41, 0xffff0000, RZ, 0xc0, !PT ;  /* 0xffff000029397812 */ /* 0x000fe200078ec0ff */
[----:B------:R-:W-:Y:S01]  /*93d0*/  IMAD.U32 R59, R155, 0x10000, RZ ;  /* 0x000100009b3b7824 */ /* 0x000fe200078e00ff */
[----:B------:R-:W-:Y:S01]  /*93e0*/  PRMT R169, R169, 0x5410, R68 ;  /* 0x00005410a9a97816 */ /* 0x000fe20000000044 */
[C---:B------:R-:W-:Y:S01]  /*93f0*/  FMUL.FTZ R68, R60.reuse, R64 ;  /* 0x000000403c447220 */ /* 0x040fe20000410000 */
[-C--:B------:R-:W-:Y:S01]  /*9400*/  FMUL.FTZ R60, R60, R154.reuse ;  /* 0x0000009a3c3c7220 */ /* 0x080fe20000410000 */
[----:B------:R-:W-:Y:S01]  /*9410*/  LOP3.LUT R47, R47, 0xffff0000, RZ, 0xc0, !PT ;  /* 0xffff00002f2f7812 */ /* 0x000fe200078ec0ff */
[-C--:B------:R-:W-:Y:S01]  /*9420*/  FMUL.FTZ R63, R61, R59.reuse ;  /* 0x0000003b3d3f7220 */ /* 0x080fe20000410000 */
[----:B------:R-:W-:Y:S01]  /*9430*/  FFMA.FTZ R154, R57, R154, -R68 ;  /* 0x0000009a399a7223 */ /* 0x000fe20000010844 */
[----:B------:R-:W-:Y:S01]  /*9440*/  LOP3.LUT R68, R155, 0xffff0000, RZ, 0xc0, !PT ;  /* 0xffff00009b447812 */ /* 0x000fe200078ec0ff */
[----:B------:R-:W-:Y:S01]  /*9450*/  FMUL.FTZ R70, R61, R56 ;  /* 0x000000383d467220 */ /* 0x000fe20000410000 */
[----:B------:R-:W-:Y:S01]  /*9460*/  FFMA.FTZ R64, R57, R64, R60 ;  /* 0x0000004039407223 */ /* 0x000fe2000001003c */
[----:B------:R-:W-:Y:S01]  /*9470*/  LOP3.LUT R60, R153, 0xffff0000, RZ, 0xc0, !PT ;  /* 0xffff0000993c7812 */ /* 0x000fe200078ec0ff */
[C---:B------:R-:W-:Y:S01]  /*9480*/  FFMA.FTZ R63, R58.reuse, R56, -R63 ;  /* 0x000000383a3f7223 */ /* 0x040fe2000001083f */
[----:B------:R-:W-:Y:S01]  /*9490*/  LOP3.LUT R55, R43, 0xffff0000, RZ, 0xc0, !PT ;  /* 0xffff00002b377812 */ /* 0x000fe200078ec0ff */
[----:B------:R-:W-:Y:S01]  /*94a0*/  FFMA.FTZ R70, R58, R59, R70 ;  /* 0x0000003b3a467223 */ /* 0x000fe20000010046 */
[----:B------:R-:W-:Y:S01]  /*94b0*/  FMUL.FTZ R58, R47, R68 ;  /* 0x000000442f3a7220 */ /* 0x000fe20000410000 */
[----:B------:R-:W-:Y:S01]  /*94c0*/  IMAD.U32 R57, R169, 0x10000, RZ ;  /* 0x00010000a9397824 */ /* 0x000fe200078e00ff */
[----:B------:R-:W-:Y:S01]  /*94d0*/  LOP3.LUT R44, R44, 0xffff0000, RZ, 0xc0, !PT ;  /* 0xffff00002c2c7812 */ /* 0x000fe200078ec0ff */
[----:B------:R-:W-:-:S02]  /*94e0*/  IMAD.U32 R56, R62, 0x10000, RZ ;  /* 0x000100003e387824 */ /* 0x000fc400078e00ff */
[-C--:B------:R-:W-:Y:S01]  /*94f0*/  FMUL.FTZ R76, R47, R60.reuse ;  /* 0x0000003c2f4c7220 */ /* 0x080fe20000410000 */
[----:B------:R-:W-:Y:S01]  /*9500*/  LOP3.LUT R169, R169, 0xffff0000, RZ, 0xc0, !PT ;  /* 0xffff0000a9a97812 */ /* 0x000fe200078ec0ff */
[C---:B------:R-:W-:Y:S01]  /*9510*/  FFMA.FTZ R60, R55.reuse, R60, -R58 ;  /* 0x0000003c373c7223 */ /* 0x040fe2000001083a */
[----:B------:R-:W-:Y:S01]  /*9520*/  FMUL.FTZ R58, R54, R57 ;  /* 0x00000039363a7220 */ /* 0x000fe20000410000 */
[----:B------:R-:W-:Y:S01]  /*9530*/  LOP3.LUT R40, R40, 0xffff0000, RZ, 0xc0, !PT ;  /* 0xffff000028287812 */ /* 0x000fe200078ec0ff */
[----:B------:R-:W-:Y:S01]  /*9540*/  FMUL.FTZ R54, R54, R56 ;  /* 0x0000003836367220 */ /* 0x000fe20000410000 */
[----:B------:R-:W-:Y:S01]  /*9550*/  LOP3.LUT R47, R62, 0xffff0000, RZ, 0xc0, !PT ;  /* 0xffff00003e2f7812 */ /* 0x000fe200078ec0ff */
[----:B------:R-:W-:Y:S01]  /*9560*/  FFMA.FTZ R59, R55, R68, R76 ;  /* 0x00000044373b7223 */ /* 0x000fe2000001004c */
[----:B------:R-:W-:Y:S01]  /*9570*/  FMUL.FTZ R55, R44, R169 ;  /* 0x000000a92c377220 */ /* 0x000fe20000410000 */
[C---:B------:R-:W-:Y:S01]  /*9580*/  FFMA.FTZ R58, R53.reuse, R56, -R58 ;  /* 0x00000038353a7223 */ /* 0x040fe2000001083a */
[----:B------:R-:W-:Y:S01]  /*9590*/  FFMA.FTZ R53, R53, R57, R54 ;  /* 0x0000003935357223 */ /* 0x000fe20000010036 */
[----:B------:R-:W-:-:S02]  /*95a0*/  IMAD.U32 R43, R46, 0x10000, RZ ;  /* 0x000100002e2b7824 */ /* 0x000fc400078e00ff */
[-C--:B------:R-:W-:Y:S01]  /*95b0*/  FMUL.FTZ R57, R44, R47.reuse ;  /* 0x0000002f2c397220 */ /* 0x080fe20000410000 */
[----:B------:R-:W-:Y:S01]  /*95c0*/  FFMA.FTZ R55, R40, R47, -R55 ;  /* 0x0000002f28377223 */ /* 0x000fe20000010837 */
[----:B------:R-:W-:Y:S01]  /*95d0*/  LOP3.LUT R46, R46, 0xffff0000, RZ, 0xc0, !PT ;  /* 0xffff00002e2e7812 */ /* 0x000fe200078ec0ff */
[C---:B------:R-:W-:Y:S01]  /*95e0*/  IMAD.U32 R44, R45.reuse, 0x10000, RZ ;  /* 0x000100002d2c7824 */ /* 0x040fe200078e00ff */
[C---:B------:R-:W-:Y:S01]  /*95f0*/  LOP3.LUT R47, R66.reuse, 0xffff0000, RZ, 0xc0, !PT ;  /* 0xffff0000422f7812 */ /* 0x040fe200078ec0ff */
[----:B------:R-:W-:Y:S01]  /*9600*/  IMAD.U32 R54, R66, 0x10000, RZ ;  /* 0x0001000042367824 */ /* 0x000fe200078e00ff */
[----:B------:R-:W-:Y:S01]  /*9610*/  LOP3.LUT R45, R45, 0xffff0000, RZ, 0xc0, !PT ;  /* 0xffff00002d2d7812 */ /* 0x000fe200078ec0ff */
        /* <DEDUP_REMOVED lines=21> */
.L_x_2382:
[----:B------:R-:W-:Y:S05]  /*9770*/  BSYNC B2 ;  /* 0x0000000000027941 */ /* 0x000fea0003800000 */
.L_x_2381:
[----:B--2---:R2:W-:Y:S04]  /*9780*/  STG.E.128 desc[UR60][R48.64], R40 ;  /* 0x0000002830007986 */ /* 0x0045e8000c101d3c */
[----:B---3--:R2:W-:Y:S02]  /*9790*/  @!P3 STG.E.128 desc[UR60][R50.64], R44 ;  /* 0x0000002c3200b986 */ /* 0x0085e4000c101d3c */
.L_x_2380:
[----:B------:R-:W-:Y:S05]  /*97a0*/  BSYNC B1 ;  /* 0x0000000000017941 */ /* 0x000fea0003800000 */
.L_x_2379:
        /* <DEDUP_REMOVED lines=27> */
[----:B------:R-:W-:Y:S01]  /*9960*/  SHF.R.U64 R65, R72, 0x10, R73 ;  /* 0x0000001048417819 */ /* 0x000fe20000001249 */
[----:B---3--:R-:W-:Y:S01]  /*9970*/  IMAD.U32 R56, R45, 0x10000, RZ ;  /* 0x000100002d387824 */ /* 0x008fe200078e00ff */
[----:B------:R-:W-:Y:S01]  /*9980*/  SHF.R.U32.HI R63, RZ, 0x10, R81 ;  /* 0x00000010ff3f7819 */ /* 0x000fe20000011651 */
[----:B--2---:R-:W-:Y:S01]  /*9990*/  IMAD.U32 R53, R41, 0x10000, RZ ;  /* 0x0001000029357824 */ /* 0x004fe200078e00ff */
[----:B------:R-:W-:Y:S01]  /*99a0*/  SHF.R.U32.HI R73, RZ, 0x10, R73 ;  /* 0x00000010ff497819 */ /* 0x000fe20000011649 */
[----:B------:R-:W-:Y:S01]  /*99b0*/  IMAD.U32 R58, R47, 0x10000, RZ ;  /* 0x000100002f3a7824 */ /* 0x000fe200078e00ff */
[----:B------:R-:W-:Y:S02]  /*99c0*/  PRMT R60, R150, 0x5410, R65 ;  /* 0x00005410963c7816 */ /* 0x000fe40000000041 */
[----:B------:R-:W-:Y:S02]  /*99d0*/  PRMT R63, R152, 0x5432, R63 ;  /* 0x00005432983f7816 */ /* 0x000fe4000000003f */
[----:B------:R-:W-:-:S02]  /*99e0*/  SHF.R.U64 R61, R80, 0x10, R81 ;  /* 0x00000010503d7819 */ /* 0x000fc40000001251 */
[----:B------:R-:W-:Y:S01]  /*99f0*/  PRMT R150, R150, 0x5432, R73 ;  /* 0x0000543296967816 */ /* 0x000fe20000000049 */
[----:B------:R-:W-:Y:S01]  /*9a00*/  IMAD.U32 R64, R63, 0x10000, RZ ;  /* 0x000100003f407824 */ /* 0x000fe200078e00ff */
[----:B------:R-:W-:Y:S02]  /*9a10*/  SHF.R.U64 R66, R82, 0x10, R83 ;  /* 0x0000001052427819 */ /* 0x000fe40000001253 */
[----:B------:R-:W-:Y:S02]  /*9a20*/  SHF.R.U64 R62, R74, 0x10, R75 ;  /* 0x000000104a3e7819 */ /* 0x000fe4000000124b */
[----:B------:R-:W-:Y:S01]  /*9a30*/  PRMT R152, R152, 0x5410, R61 ;  /* 0x0000541098987816 */ /* 0x000fe2000000003d */
[----:B------:R-:W-:Y:S01]  /*9a40*/  IMAD.U32 R61, R150, 0x10000, RZ ;  /* 0x00010000963d7824 */ /* 0x000fe200078e00ff */
[----:B------:R-:W-:Y:S02]  /*9a50*/  SHF.R.U32.HI R74, RZ, 0x10, R75 ;  /* 0x00000010ff4a7819 */ /* 0x000fe4000001164b */
[----:B------:R-:W-:-:S02]  /*9a60*/  SHF.R.U32.HI R82, RZ, 0x10, R83 ;  /* 0x00000010ff527819 */ /* 0x000fc40000011653 */
[----:B------:R-:W-:Y:S01]  /*9a70*/  PRMT R65, R151, 0x5410, R66 ;  /* 0x0000541097417816 */ /* 0x000fe20000000042 */
[CC--:B------:R-:W-:Y:S01]  /*9a80*/  FMUL.FTZ R66, R56.reuse, R64.reuse ;  /* 0x0000004038427220 */ /* 0x0c0fe20000410000 */
[----:B------:R-:W-:Y:S01]  /*9a90*/  PRMT R62, R149, 0x5410, R62 ;  /* 0x00005410953e7816 */ /* 0x000fe2000000003e */
[-C--:B------:R-:W-:Y:S01]  /*9aa0*/  FMUL.FTZ R56, R56, R61.reuse ;  /* 0x0000003d38387220 */ /* 0x080fe20000410000 */
[----:B------:R-:W-:Y:S01]  /*9ab0*/  LOP3.LUT R57, R45, 0xffff0000, RZ, 0xc0, !PT ;  /* 0xffff00002d397812 */ /* 0x000fe200078ec0ff */
[----:B------:R-:W-:Y:S01]  /*9ac0*/  FFMA.FTZ R66, R53, R61, -R66 ;  /* 0x0000003d35427223 */ /* 0x000fe20000010842 */
[----:B------:R-:W-:Y:S01]  /*9ad0*/  PRMT R149, R149, 0x5432, R74 ;  /* 0x0000543295957816 */ /* 0x000fe2000000004a */
[----:B------:R-:W-:Y:S01]  /*9ae0*/  FFMA.FTZ R67, R53, R64, R56 ;  /* 0x0000004035437223 */ /* 0x000fe20000010038 */
[----:B------:R-:W-:Y:S01]  /*9af0*/  PRMT R151, R151, 0x5432, R82 ;  /* 0x0000543297977816 */ /* 0x000fe20000000052 */
        /* <DEDUP_REMOVED lines=11> */
[----:B------:R-:W-:Y:S01]  /*9bb0*/  LOP3.LUT R64, R151, 0xffff0000, RZ, 0xc0, !PT ;  /* 0xffff000097407812 */ /* 0x000fe200078ec0ff */
[----:B------:R-:W-:Y:S01]  /*9bc0*/  FMUL.FTZ R56, R58, R53 ;  /* 0x000000353a387220 */ /* 0x000fe20000410000 */
[----:B------:R-:W-:-:S02]  /*9bd0*/  IMAD.U32 R44, R43, 0x10000, RZ ;  /* 0x000100002b2c7824 */ /* 0x000fc400078e00ff */
[C---:B------:R-:W-:Y:S01]  /*9be0*/  FFMA.FTZ R69, R54.reuse, R150, -R69 ;  /* 0x0000009636457223 */ /* 0x040fe20000010845 */
[----:B------:R-:W-:Y:S01]  /*9bf0*/  FFMA.FTZ R58, R54, R63, R57 ;  /* 0x0000003f363a7223 */ /* 0x000fe20000010039 */
[----:B------:R-:W-:Y:S01]  /*9c00*/  LOP3.LUT R54, R149, 0xffff0000, RZ, 0xc0, !PT ;  /* 0xffff000095367812 */ /* 0x000fe200078ec0ff */
[----:B------:R-:W-:Y:S01]  /*9c10*/  FFMA.FTZ R61, R44, R61, R56 ;  /* 0x0000003d2c3d7223 */ /* 0x000fe20000010038 */
[----:B------:R-:W-:Y:S01]  /*9c20*/  LOP3.LUT R43, R43, 0xffff0000, RZ, 0xc0, !PT ;  /* 0xffff00002b2b7812 */ /* 0x000fe200078ec0ff */
[C---:B------:R-:W-:Y:S01]  /*9c30*/  FMUL.FTZ R68, R59.reuse, R64 ;  /* 0x000000403b447220 */ /* 0x040fe20000410000 */
[----:B------:R-:W-:Y:S02]  /*9c40*/  IMAD.U32 R56, R152, 0x10000, RZ ;  /* 0x0001000098387824 */ /* 0x000fe400078e00ff */
[----:B------:R-:W-:Y:S01]  /*9c50*/  FFMA.FTZ R71, R44, R53, -R71 ;  /* 0x000000352c477223 */ /* 0x000fe20000010847 */
[----:B------:R-:W-:Y:S01]  /*9c60*/  FMUL.FTZ R70, R59, R54 ;  /* 0x000000363b467220 */ /* 0x000fe20000410000 */
[----:B------:R-:W-:Y:S01]  /*9c70*/  LOP3.LUT R152, R152, 0xffff0000, RZ, 0xc0, !PT ;  /* 0xffff000098987812 */ /* 0x000fe200078ec0ff */
[----:B------:R-:W-:-:S02]  /*9c80*/  IMAD.U32 R44, R60, 0x10000, RZ ;  /* 0x000100003c2c7824 */ /* 0x000fc400078e00ff */
[----:B------:R-:W-:Y:S01]  /*9c90*/  FFMA.FTZ R68, R43, R54, -R68 ;  /* 0x000000362b447223 */ /* 0x000fe20000010844 */
[----:B------:R-:W-:Y:S01]  /*9ca0*/  IMAD.U32 R41, R40, 0x10000, RZ ;  /* 0x0001000028297824 */ /* 0x000fe200078e00ff */
[----:B------:R-:W-:Y:S01]  /*9cb0*/  LOP3.LUT R60, R60, 0xffff0000, RZ, 0xc0, !PT ;  /* 0xffff00003c3c7812 */ /* 0x000fe200078ec0ff */
[----:B------:R-:W-:Y:S01]  /*9cc0*/  FMUL.FTZ R54, R45, R56 ;  /* 0x000000382d367220 */ /* 0x000fe20000410000 */
[----:B------:R-:W-:Y:S01]  /*9cd0*/  LOP3.LUT R50, R40, 0xffff0000, RZ, 0xc0, !PT ;  /* 0xffff000028327812 */ /* 0x000fe200078ec0ff */
[----:B------:R-:W-:Y:S01]  /*9ce0*/  FFMA.FTZ R70, R43, R64, R70 ;  /* 0x000000402b467223 */ /* 0x000fe20000010046 */
[----:B------:R-:W-:Y:S01]  /*9cf0*/  FMUL.FTZ R45, R45, R44 ;  /* 0x0000002c2d2d7220 */ /* 0x000fe20000410000 */
[----:B------:R-:W-:Y:S01]  /*9d00*/  FMUL.FTZ R43, R55, R152 ;  /* 0x00000098372b7220 */ /* 0x000fe20000410000 */
[----:B------:R-:W-:Y:S01]  /*9d10*/  FFMA.FTZ R54, R41, R44, -R54 ;  /* 0x0000002c29367223 */ /* 0x000fe20000010836 */
[C---:B------:R-:W-:Y:S02]  /*9d20*/  IMAD.U32 R47, R46.reuse, 0x10000, RZ ;  /* 0x000100002e2f7824 */ /* 0x040fe400078e00ff */
[----:B------:R-:W-:Y:S01]  /*9d30*/  FMUL.FTZ R55, R55, R60 ;  /* 0x0000003c37377220 */ /* 0x000fe20000410000 */
[----:B------:R-:W-:Y:S01]  /*9d40*/  IMAD.U32 R44, R65, 0x10000, RZ ;  /* 0x00010000412c7824 */ /* 0x000fe200078e00ff */
[----:B------:R-:W-:Y:S01]  /*9d50*/  LOP3.LUT R46, R46, 0xffff0000, RZ, 0xc0, !PT ;  /* 0xffff00002e2e7812 */ /* 0x000fe200078ec0ff */
[----:B------:R-:W-:Y:S01]  /*9d60*/  FFMA.FTZ R45, R41, R56, R45 ;  /* 0x00000038292d7223 */ /* 0x000fe2000001002d */
[----:B------:R-:W-:Y:S01]  /*9d70*/  FFMA.FTZ R53, R50, R60, -R43 ;  /* 0x0000003c32357223 */ /* 0x000fe2000001082b */
[----:B------:R-:W-:Y:S01]  /*9d80*/  LOP3.LUT R65, R65, 0xffff0000, RZ, 0xc0, !PT ;  /* 0xffff000041417812 */ /* 0x000fe200078ec0ff */
[C---:B------:R-:W-:Y:S01]  /*9d90*/  IMAD.U32 R41, R62.reuse, 0x10000, RZ ;  /* 0x000100003e297824 */ /* 0x040fe200078e00ff */
[----:B------:R-:W-:Y:S01]  /*9da0*/  LOP3.LUT R43, R62, 0xffff0000, RZ, 0xc0, !PT ;  /* 0xffff00003e2b7812 */ /* 0x000fe200078ec0ff */
[----:B------:R-:W-:Y:S01]  /*9db0*/  FFMA.FTZ R50, R50, R152, R55 ;  /* 0x0000009832327223 */ /* 0x000fe20000010037 */
[----:B------:R-:W-:-:S02]  /*9dc0*/  IMAD.U32 R40, R42, 0x10000, RZ ;  /* 0x000100002a287824 */ /* 0x000fc400078e00ff */
[CC--:B------:R-:W-:Y:S01]  /*9dd0*/  FMUL.FTZ R55, R47.reuse, R44.reuse ;  /* 0x0000002c2f377220 */ /* 0x0c0fe20000410000 */
[----:B------:R-:W-:Y:S01]  /*9de0*/  LOP3.LUT R42, R42, 0xffff0000, RZ, 0xc0, !PT ;  /* 0xffff00002a2a7812 */ /* 0x000fe200078ec0ff */
[----:B------:R-:W-:Y:S01]  /*9df0*/  FMUL.FTZ R47, R47, R41 ;  /* 0x000000292f2f7220 */ /* 0x000fe20000410000 */
        /* <DEDUP_REMOVED lines=17> */
.L_x_2384:
[----:B------:R-:W-:Y:S05]  /*9f10*/  BSYNC B1 ;  /* 0x0000000000017941 */ /* 0x000fea0003800000 */
.L_x_2383:
[----:B--2---:R2:W-:Y:S01]  /*9f20*/  STG.E.128 desc[UR60][R48.64], R40 ;  /* 0x0000002830007986 */ /* 0x0045e2000c101d3c */
[----:B------:R-:W-:-:S13]  /*9f30*/  ISETP.GE.AND P3, PT, R51, R145, PT ;  /* 0x000000913300720c */ /* 0x000fda0003f66270 */
[----:B------:R-:W-:Y:S05]  /*9f40*/  @P3 BRA `(.L_x_2339) ;  /* 0x00000004000c3947 */ /* 0x000fea0003800000 */
[--C-:B------:R-:W-:Y:S02]  /*9f50*/  IADD3 R124, P3, P4, R38, R124, R51.reuse ;  /* 0x0000007c267c7210 */ /* 0x100fe40007c7e033 */
[----:B------:R-:W-:-:S04]  /*9f60*/  SHF.R.S32.HI R51, RZ, 0x1f, R51 ;  /* 0x0000001fff337819 */ /* 0x000fc80000011433 */
[----:B------:R-:W-:Y:S02]  /*9f70*/  IADD3.X R52, R37, R52, R51, P3, P4 ;  /* 0x0000003425347210 */ /* 0x000fe40001fe8433 */
[----:B------:R-:W-:-:S04]  /*9f80*/  LEA R118, P3, R124, R118, 0x1 ;  /* 0x000000767c767211 */ /* 0x000fc800078608ff */
[----:B------:R-:W-:-:S05]  /*9f90*/  LEA.HI.X R119, R124, R119, R52, 0x1, P3 ;  /* 0x000000777c777211 */ /* 0x000fca00018f0c34 */
[----:B---3--:R3:W-:Y:S01]  /*9fa0*/  STG.E.128 desc[UR60][R118.64], R44 ;  /* 0x0000002c76007986 */ /* 0x0087e2000c101d3c */
[----:B------:R-:W-:Y:S05]  /*9fb0*/  BRA `(.L_x_2339) ;  /* 0x0000000000f07947 */ /* 0x000fea0003800000 */
.L_x_2296:
[----:B------:R-:W2:Y:S02]  /*9fc0*/  LDL R40, [R1+0x60] ;  /* 0x0000600001287983 */ /* 0x000ea40000100800 */
[----:B--2---:R-:W-:-:S13]  /*9fd0*/  R2UR UR4, R40 ;  /* 0x00000000280472ca */ /* 0x004fda00000e0000 */
[----:B------:R-:W-:-:S06]  /*9fe0*/  UISETP.NE.AND UP0, UPT, UR4, 0x3, UPT ;  /* 0x000000030400788c */ /* 0x000fcc000bf05270 */
[----:B------:R-:W-:-:S13]  /*9ff0*/  PLOP3.LUT P2, PT, PT, PT, UP0, 0x80, 0x0 ;  /* 0x000000000000781c */ /* 0x000fda0003f4f008 */
[----:B------:R-:W-:Y:S05]  /*a000*/  @!P2 BRA `(.L_x_2385) ;  /* 0x000000000004a947 */ /* 0x000fea0003800000 */
[----:B------:R-:W-:Y:S01]  /*a010*/  BPT.TRAP 0x1 ;  /* 0x000000040000795c */ /* 0x000fe20000300000 */
.L_x_2385:
[----:B------:R-:W-:Y:S01]  /*a020*/  IMAD R0, R18, 0x8, R16 ;  /* 0x0000000812007824 */ /* 0x000fe200078e0210 */
[----:B------:R-:W-:Y:S01]  /*a030*/  SHF.L.U32 R115, R221, 0x1f, RZ ;  /* 0x0000001fdd737819 */ /* 0x000fe200000006ff */
[----:B------:R-:W-:Y:S01]  /*a040*/  IMAD R3, R24, -0x50, R2 ;  /* 0xffffffb018037824 */ /* 0x000fe200078e0202 */
[----:B------:R-:W-:Y:S02]  /*a050*/  BSSY B1, `(.L_x_2386) ;  /* 0x0000005000017945 */ /* 0x000fe40003800000 */
[----:B------:R-:W0:Y:S02]  /*a060*/  SYNCS.PHASECHK.TRANS64.TRYWAIT P3, [R0+URZ+0x38890], R115 ;  /* 0x03889073000075a7 */ /* 0x000e24000806017f */
[----:B------:R-:W-:-:S04]  /*a070*/  VIMNMX R3, R3, 0x50, PT ;  /* 0x0000005003037848 */ /* 0x000fc80003fe0100 */
[----:B------:R-:W-:Y:S01]  /*a080*/  ISETP.GE.AND P4, PT, R22, R3, PT ;  /* 0x000000031600720c */ /* 0x000fe20003f86270 */
[----:B0-----:R-:W-:-:S12]  /*a090*/  @!P3 BRA `(.L_x_2387) ;  /* 0x000002400030b947 */ /* 0x001fd80003800000 */
.L_x_2674:
[----:B------:R-:W-:Y:S05]  /*a0a0*/  BSYNC B1 ;  /* 0x0000000000017941 */ /* 0x000fea0003800000 */
.L_x_2386:
[----:B------:R-:W-:Y:S04]  /*a0b0*/  BSSY B1, `(.L_x_2388) ;  /* 0x000000e000017945 */ /* 0x000fe80003800000 */
[----:B------:R-:W-:Y:S05]  /*a0c0*/  @P4 BRA `(.L_x_2389) ;  /* 0x0000000000304947 */ /* 0x000fea0003800000 */
[----:B------:R-:W-:Y:S02]  /*a0d0*/  ISETP.NE.AND P5, PT, R26, RZ, PT ;  /* 0x000000ff1a00720c */ /* 0x000fe40003fa5270 */
        /* <DEDUP_REMOVED lines=11> */
.L_x_2389:
[----:B------:R-:W-:Y:S05]  /*a190*/  BSYNC B1 ;  /* 0x0000000000017941 */ /* 0x000fea0003800000 */
.L_x_2388:
[----:B------:R-:W-:Y:S01]  /*a1a0*/  ISETP.GE.AND P3, PT, R218, R3, PT ;  /* 0x00000003da00720c */ /* 0x000fe20003f66270 */
[----:B------:R-:W-:-:S12]  /*a1b0*/  BSSY B1, `(.L_x_2390) ;  /* 0x000000e000017945 */ /* 0x000fd80003800000 */
[----:B------:R-:W-:Y:S05]  /*a1c0*/  @P3 BRA `(.L_x_2391) ;  /* 0x0000000000303947 */ /* 0x000fea0003800000 */
[----:B------:R-:W-:Y:S02]  /*a1d0*/  ISETP.NE.AND P5, PT, R26, RZ, PT ;  /* 0x000000ff1a00720c */ /* 0x000fe40003fa5270 */
        /* <DEDUP_REMOVED lines=11> */
.L_x_2391:
[----:B------:R-:W-:Y:S05]  /*a290*/  BSYNC B1 ;  /* 0x0000000000017941 */ /* 0x000fea0003800000 */
.L_x_2390:
[----:B------:R-:W-:-:S13]  /*a2a0*/  ISETP.GE.AND P3, PT, R220, R3, PT ;  /* 0x00000003dc00720c */ /* 0x000fda0003f66270 */
[----:B------:R-:W-:Y:S05]  /*a2b0*/  @P3 BRA `(.L_x_2339) ;  /* 0x0000000000303947 */ /* 0x000fea0003800000 */
[----:B------:R-:W-:Y:S02]  /*a2c0*/  ISETP.NE.AND P5, PT, R26, RZ, PT ;  /* 0x000000ff1a00720c */ /* 0x000fe40003fa5270 */
        /* <DEDUP_REMOVED lines=11> */
.L_x_2339:
[----:B------:R-:W-:Y:S05]  /*a380*/  BSYNC B0 ;  /* 0x0000000000007941 */ /* 0x000fea0003800000 */
.L_x_2295:
        /* <DEDUP_REMOVED lines=17> */
.L_x_2393:
[----:B------:R-:W-:Y:S05]  /*a4a0*/  BSYNC B0 ;  /* 0x0000000000007941 */ /* 0x000fea0003800000 */
.L_x_2392:
[----:B------:R-:W2:Y:S01]  /*a4b0*/  SYNCS.PHASECHK.TRANS64.TRYWAIT P2, [R0+URZ+0x388b0], R115 ;  /* 0x0388b073000075a7 */ /* 0x000ea2000804017f */
[----:B------:R-:W-:Y:S01]  /*a4c0*/  ULDC.64 UR6, c[0x0][0x318] ;  /* 0x0000c60000067ab9 */ /* 0x000fe20000000a00 */
[----:B------:R-:W-:Y:S01]  /*a4d0*/  ULDC.64 UR4, c[0x0][0x308] ;  /* 0x0000c20000047ab9 */ /* 0x000fe20000000a00 */
[----:B-1----:R-:W-:Y:S01]  /*a4e0*/  IMAD.U32 R40, RZ, RZ, UR6 ;  /* 0x00000006ff287e24 */ /* 0x002fe2000f8e00ff */
[----:B------:R-:W-:Y:S01]  /*a4f0*/  BSSY B0, `(.L_x_2394) ;  /* 0x000000b000007945 */ /* 0x000fe20003800000 */
[----:B------:R-:W-:Y:S01]  /*a500*/  IMAD.U32 R42, RZ, RZ, UR7 ;  /* 0x00000007ff2a7e24 */ /* 0x000fe2000f8e00ff */
[----:B------:R-:W-:Y:S01]  /*a510*/  ISETP.GE.AND P4, PT, R22, R3, PT ;  /* 0x000000031600720c */ /* 0x000fe20003f86270 */
[----:B------:R-:W-:Y:S01]  /*a520*/  IMAD.U32 R41, RZ, RZ, UR4 ;  /* 0x00000004ff297e24 */ /* 0x000fe2000f8e00ff */
[----:B------:R1:W-:Y:S01]  /*a530*/  STL [R1+0x5c], R40 ;  /* 0x00005c2801007387 */ /* 0x0003e20000100800 */
[----:B------:R-:W-:-:S03]  /*a540*/  IMAD.WIDE R52, R24, 0x50, R112 ;  /* 0x0000005018347825 */ /* 0x000fc600078e0270 */
[----:B------:R3:W-:Y:S01]  /*a550*/  STL [R1+0x58], R42 ;  /* 0x0000582a01007387 */ /* 0x0007e20000100800 */
[----:B-1----:R-:W-:-:S05]  /*a560*/  IMAD.U32 R40, RZ, RZ, UR5 ;  /* 0x00000005ff287e24 */ /* 0x002fca000f8e00ff */
[----:B------:R3:W-:Y:S04]  /*a570*/  STL [R1+0x50], R40 ;  /* 0x0000502801007387 */ /* 0x0007e80000100800 */
[----:B------:R3:W-:Y:S02]  /*a580*/  STL [R1+0x54], R41 ;  /* 0x0000542901007387 */ /* 0x0007e40000100800 */
[----:B--23--:R-:W-:Y:S05]  /*a590*/  @!P2 BRA `(.L_x_2395) ;  /* 0x0000023c0004a947 */ /* 0x00cfea0003800000 */
.L_x_2675:
[----:B------:R-:W-:Y:S05]  /*a5a0*/  BSYNC B0 ;  /* 0x0000000000007941 */ /* 0x000fea0003800000 */
.L_x_2394:
[----:B------:R-:W-:Y:S04]  /*a5b0*/  BSSY B0, `(.L_x_2396) ;  /* 0x0000021000007945 */ /* 0x000fe80003800000 */
[----:B------:R-:W-:Y:S05]  /*a5c0*/  @P4 BRA `(.L_x_2397) ;  /* 0x00000000007c4947 */ /* 0x000fea0003800000 */
[----:B------:R-:W2:Y:S01]  /*a5d0*/  LDL R43, [R1+0x5c] ;  /* 0x00005c00012b7983 */ /* 0x000ea20000100800 */
[----:B------:R-:W-:-:S03]  /*a5e0*/  ULDC UR4, c[0x0][0x2e4] ;  /* 0x0000b90000047ab9 */ /* 0x000fc60000000800 */
[----:B------:R-:W3:Y:S04]  /*a5f0*/  LDL R42, [R1+0x58] ;  /* 0x00005800012a7983 */ /* 0x000ee80000100800 */
[----:B------:R-:W4:Y:S04]  /*a600*/  LDL R41, [R1+0x54] ;  /* 0x0000540001297983 */ /* 0x000f280000100800 */
[----:B------:R-:W5:Y:S01]  /*a610*/  LDL R40, [R1+0x50] ;  /* 0x0000500001287983 */ /* 0x000f620000100800 */
[----:B------:R-:W-:Y:S01]  /*a620*/  ISETP.GE.AND P5, PT, R17, UR4, PT ;  /* 0x0000000411007c0c */ /* 0x000fe2000bfa6270 */
[----:B------:R-:W-:Y:S01]  /*a630*/  IMAD.MOV.U32 R44, RZ, RZ, R96 ;  /* 0x000000ffff2c7224 */ /* 0x000fe200078e0060 */
[----:B------:R-:W-:Y:S01]  /*a640*/  ISETP.GE.AND P4, PT, R19, UR4, PT ;  /* 0x0000000413007c0c */ /* 0x000fe2000bf86270 */
[----:B------:R-:W-:-:S02]  /*a650*/  IMAD.MOV.U32 R45, RZ, RZ, R5 ;  /* 0x000000ffff2d7224 */ /* 0x000fc400078e0005 */
[C---:B------:R-:W-:Y:S02]  /*a660*/  VIADD R48, R17.reuse, 0x80 ;  /* 0x0000008011307836 */ /* 0x040fe40000000000 */
[----:B------:R-:W-:Y:S01]  /*a670*/  VIADD R46, R17, 0xc0 ;  /* 0x000000c0112e7836 */ /* 0x000fe20000000000 */
[----:B--2---:R-:W-:Y:S02]  /*a680*/  R2UR UR8, R43 ;  /* 0x000000002b0872ca */ /* 0x004fe400000e0000 */
[----:B---3--:R-:W-:Y:S02]  /*a690*/  R2UR UR7, R42 ;  /* 0x000000002a0772ca */ /* 0x008fe400000e0000 */
[----:B----4-:R-:W-:Y:S02]  /*a6a0*/  R2UR UR6, R41 ;  /* 0x00000000290672ca */ /* 0x010fe400000e0000 */
[----:B-----5:R-:W-:-:S07]  /*a6b0*/  R2UR UR5, R40 ;  /* 0x00000000280572ca */ /* 0x020fce00000e0000 */
[----:B------:R-:W-:Y:S01]  /*a6c0*/  IMAD R47, R53, UR8, RZ ;  /* 0x00000008352f7c24 */ /* 0x000fe2000f8e02ff */
[----:B------:R-:W2:Y:S01]  /*a6d0*/  @!P5 LDS.128 R40, [R4+0x400] ;  /* 0x000400000428d984 */ /* 0x000ea20000000c00 */
[----:B------:R-:W-:-:S04]  /*a6e0*/  IMAD.WIDE.U32 R44, R52, UR8, R44 ;  /* 0x00000008342c7c25 */ /* 0x000fc8000f8e002c */
[----:B------:R-:W-:Y:S01]  /*a6f0*/  IMAD R47, R52, UR7, R47 ;  /* 0x00000007342f7c24 */ /* 0x000fe2000f8e022f */
[----:B------:R-:W-:-:S03]  /*a700*/  LEA R54, P2, R44, UR6, 0x1 ;  /* 0x000000062c367c11 */ /* 0x000fc6000f8408ff */
[----:B------:R-:W-:-:S05]  /*a710*/  IMAD.IADD R45, R45, 0x1, R47 ;  /* 0x000000012d2d7824 */ /* 0x000fca00078e022f */
        /* <DEDUP_REMOVED lines=10> */
.L_x_2397:
[----:B------:R-:W-:Y:S05]  /*a7c0*/  BSYNC B0 ;  /* 0x0000000000007941 */ /* 0x000fea0003800000 */
.L_x_2396:
[----:B------:R3:W5:Y:S04]  /*a7d0*/  LDL R61, [R1+0x5c] ;  /* 0x00005c00013d7983 */ /* 0x0007680000100800 */
[----:B------:R3:W5:Y:S04]  /*a7e0*/  LDL R60, [R1+0x58] ;  /* 0x00005800013c7983 */ /* 0x0007680000100800 */
[----:B------:R3:W5:Y:S04]  /*a7f0*/  LDL R59, [R1+0x54] ;  /* 0x00005400013b7983 */ /* 0x0007680000100800 */
[----:B------:R3:W5:Y:S01]  /*a800*/  LDL R58, [R1+0x50] ;  /* 0x00005000013a7983 */ /* 0x0007620000100800 */
[----:B------:R-:W-:Y:S01]  /*a810*/  ISETP.GE.AND P2, PT, R218, R3, PT ;  /* 0x00000003da00720c */ /* 0x000fe20003f46270 */
[----:B------:R-:W-:Y:S01]  /*a820*/  BSSY B0, `(.L_x_2398) ;  /* 0x000001f000007945 */ /* 0x000fe20003800000 */
[----:B------:R-:W-:-:S02]  /*a830*/  VIADD R56, R17, 0xc0 ;  /* 0x000000c011387836 */ /* 0x000fc40000000000 */
[----:B------:R-:W-:-:S09]  /*a840*/  VIADD R57, R17, 0x80 ;  /* 0x0000008011397836 */ /* 0x000fd20000000000 */
[----:B---3--:R-:W-:Y:S05]  /*a850*/  @P2 BRA `(.L_x_2399) ;  /* 0x00000000006c2947 */ /* 0x008fea0003800000 */
[----:B------:R-:W-:Y:S01]  /*a860*/  ULDC UR4, c[0x0][0x2e4] ;  /* 0x0000b90000047ab9 */ /* 0x000fe20000000800 */
[----:B-----5:R-:W-:Y:S01]  /*a870*/  R2UR UR8, R61 ;  /* 0x000000003d0872ca */ /* 0x020fe200000e0000 */
[----:B--2---:R-:W-:Y:S01]  /*a880*/  IMAD.MOV.U32 R45, RZ, RZ, R5 ;  /* 0x000000ffff2d7224 */ /* 0x004fe200078e0005 */
[----:B------:R-:W-:Y:S02]  /*a890*/  ISETP.GE.AND P2, PT, R17, UR4, PT ;  /* 0x0000000411007c0c */ /* 0x000fe4000bf46270 */
[----:B------:R-:W-:Y:S02]  /*a8a0*/  IADD3 R47, P4, R52, 0x20, RZ ;  /* 0x00000020342f7810 */ /* 0x000fe40007f9e0ff */
[----:B------:R-:W-:Y:S02]  /*a8b0*/  R2UR UR7, R60 ;  /* 0x000000003c0772ca */ /* 0x000fe400000e0000 */
[----:B------:R-:W-:Y:S01]  /*a8c0*/  R2UR UR6, R59 ;  /* 0x000000003b0672ca */ /* 0x000fe200000e0000 */
[----:B------:R-:W-:Y:S01]  /*a8d0*/  IMAD.X R44, RZ, RZ, R53, P4 ;  /* 0x000000ffff2c7224 */ /* 0x000fe200020e0635 */
[----:B------:R-:W-:-:S02]  /*a8e0*/  R2UR UR5, R58 ;  /* 0x000000003a0572ca */ /* 0x000fc400000e0000 */
[----:B------:R-:W-:Y:S01]  /*a8f0*/  ISETP.GE.AND P5, PT, R19, UR4, PT ;  /* 0x0000000413007c0c */ /* 0x000fe2000bfa6270 */
[----:B------:R-:W-:Y:S02]  /*a900*/  IMAD R46, R44, UR8, RZ ;  /* 0x000000082c2e7c24 */ /* 0x000fe4000f8e02ff */
[----:B------:R-:W2:Y:S01]  /*a910*/  @!P2 LDS.128 R40, [R4+0x1400] ;  /* 0x001400000428a984 */ /* 0x000ea20000000c00 */
        /* <DEDUP_REMOVED lines=8> */
[----:B--2---:R-:W-:Y:S01]  /*a9a0*/  @!P2 STG.E.128 desc[UR60][R54.64], R40 ;  /* 0x000000283600a986 */ /* 0x004fe2000c101d3c */
[----:B------:R-:W-:-:S03]  /*a9b0*/  ISETP.GE.AND P2, PT, R56, UR4, PT ;  /* 0x0000000438007c0c */ /* 0x000fc6000bf46270 */
[----:B------:R-:W2:Y:S10]  /*a9c0*/  @!P5 LDS.128 R40, [R4+0x3c00] ;  /* 0x003c00000428d984 */ /* 0x000eb40000000c00 */
[----:B------:R-:W4:Y:S04]  /*a9d0*/  @!P2 LDS.128 R48, [R4+0x8c00] ;  /* 0x008c00000430a984 */ /* 0x000f280000000c00 */
[----:B---3--:R3:W-:Y:S04]  /*a9e0*/  @!P4 STG.E.128 desc[UR60][R54.64+0x100], R44 ;  /* 0x0001002c3600c986 */ /* 0x0087e8000c101d3c */
[----:B--2---:R3:W-:Y:S04]  /*a9f0*/  @!P5 STG.E.128 desc[UR60][R54.64+0x80], R40 ;  /* 0x000080283600d986 */ /* 0x0047e8000c101d3c */
[----:B----4-:R3:W-:Y:S02]  /*aa00*/  @!P2 STG.E.128 desc[UR60][R54.64+0x180], R48 ;  /* 0x000180303600a986 */ /* 0x0107e4000c101d3c */
.L_x_2399:
[----:B------:R-:W-:Y:S05]  /*aa10*/  BSYNC B0 ;  /* 0x0000000000007941 */ /* 0x000fea0003800000 */
.L_x_2398:
[----:B------:R-:W-:Y:S01]  /*aa20*/  ISETP.GE.AND P2, PT, R220, R3, PT ;  /* 0x00000003dc00720c */ /* 0x000fe20003f46270 */
[----:B------:R-:W-:-:S12]  /*aa30*/  BSSY B0, `(.L_x_2400) ;  /* 0x000001d000007945 */ /* 0x000fd80003800000 */
[----:B------:R-:W-:Y:S05]  /*aa40*/  @P2 BRA `(.L_x_2401) ;  /* 0x00000000006c2947 */ /* 0x000fea0003800000 */
[----:B------:R-:W-:Y:S01]  /*aa50*/  ULDC UR4, c[0x0][0x2e4] ;  /* 0x0000b90000047ab9 */ /* 0x000fe20000000800 */
[----:B-----5:R-:W-:Y:S01]  /*aa60*/  R2UR UR8, R61 ;  /* 0x000000003d0872ca */ /* 0x020fe200000e0000 */
[----:B--23--:R-:W-:Y:S01]  /*aa70*/  IMAD.MOV.U32 R44, RZ, RZ, R96 ;  /* 0x000000ffff2c7224 */ /* 0x00cfe200078e0060 */
[----:B------:R-:W-:Y:S01]  /*aa80*/  ISETP.GE.AND P2, PT, R17, UR4, PT ;  /* 0x0000000411007c0c */ /* 0x000fe2000bf46270 */
[----:B------:R-:W-:Y:S01]  /*aa90*/  IMAD.MOV.U32 R45, RZ, RZ, R5 ;  /* 0x000000ffff2d7224 */ /* 0x000fe200078e0005 */
[----:B------:R-:W-:Y:S02]  /*aaa0*/  R2UR UR7, R60 ;  /* 0x000000003c0772ca */ /* 0x000fe400000e0000 */
[----:B------:R-:W-:Y:S02]  /*aab0*/  IADD3 R3, P4, R52, 0x40, RZ ;  /* 0x0000004034037810 */ /* 0x000fe40007f9e0ff */
[----:B------:R-:W-:Y:S02]  /*aac0*/  R2UR UR6, R59 ;  /* 0x000000003b0672ca */ /* 0x000fe400000e0000 */
[----:B------:R-:W-:Y:S01]  /*aad0*/  R2UR UR5, R58 ;  /* 0x000000003a0572ca */ /* 0x000fe200000e0000 */
[----:B------:R-:W-:Y:S01]  /*aae0*/  IMAD.X R52, RZ, RZ, R53, P4 ;  /* 0x000000ffff347224 */ /* 0x000fe200020e0635 */
[----:B------:R-:W-:Y:S01]  /*aaf0*/  ISETP.GE.AND P5, PT, R19, UR4, PT ;  /* 0x0000000413007c0c */ /* 0x000fe2000bfa6270 */
[----:B------:R-:W-:-:S02]  /*ab00*/  IMAD.WIDE.U32 R44, R3, UR8, R44 ;  /* 0x00000008032c7c25 */ /* 0x000fc4000f8e002c */
[----:B------:R-:W2:Y:S02]  /*ab10*/  @!P2 LDS.128 R40, [R4+0x2400] ;  /* 0x002400000428a984 */ /* 0x000ea40000000c00 */
[----:B------:R-:W-:-:S04]  /*ab20*/  IMAD R52, R52, UR8, RZ ;  /* 0x0000000834347c24 */ /* 0x000fc8000f8e02ff */
[----:B------:R-:W-:Y:S01]  /*ab30*/  IMAD R3, R3, UR7, R52 ;  /* 0x0000000703037c24 */ /* 0x000fe2000f8e0234 */
[----:B------:R-:W-:-:S03]  /*ab40*/  LEA R52, P4, R44, UR6, 0x1 ;  /* 0x000000062c347c11 */ /* 0x000fc6000f8808ff */
[----:B------:R-:W-:-:S05]  /*ab50*/  IMAD.IADD R3, R45, 0x1, R3 ;  /* 0x000000012d037824 */ /* 0x000fca00078e0203 */
[----:B------:R-:W-:Y:S02]  /*ab60*/  LEA.HI.X R53, R44, UR5, R3, 0x1, P4 ;  /* 0x000000052c357c11 */ /* 0x000fe4000a0f0c03 */
[----:B------:R-:W-:Y:S01]  /*ab70*/  ISETP.GE.AND P4, PT, R57, UR4, PT ;  /* 0x0000000439007c0c */ /* 0x000fe2000bf86270 */
[----:B------:R-:W3:Y:S04]  /*ab80*/  @!P5 LDS.128 R44, [R4+0x4c00] ;  /* 0x004c0000042cd984 */ /* 0x000ee80000000c00 */
[----:B--2---:R-:W-:Y:S01]  /*ab90*/  @!P2 STG.E.128 desc[UR60][R52.64], R40 ;  /* 0x000000283400a986 */ /* 0x004fe2000c101d3c */
[----:B------:R-:W-:-:S07]  /*aba0*/  ISETP.GE.AND P2, PT, R56, UR4, PT ;  /* 0x0000000438007c0c */ /* 0x000fce000bf46270 */
[----:B------:R-:W2:Y:S06]  /*abb0*/  @!P4 LDS.128 R40, [R4+0x7400] ;  /* 0x007400000428c984 */ /* 0x000eac0000000c00 */
[----:B------:R-:W4:Y:S04]  /*abc0*/  @!P2 LDS.128 R48, [R4+0x9c00] ;  /* 0x009c00000430a984 */ /* 0x000f280000000c00 */
[----:B---3--:R3:W-:Y:S04]  /*abd0*/  @!P5 STG.E.128 desc[UR60][R52.64+0x80], R44 ;  /* 0x0000802c3400d986 */ /* 0x0087e8000c101d3c */
[----:B--2---:R3:W-:Y:S04]  /*abe0*/  @!P4 STG.E.128 desc[UR60][R52.64+0x100], R40 ;  /* 0x000100283400c986 */ /* 0x0047e8000c101d3c */
[----:B----4-:R3:W-:Y:S02]  /*abf0*/  @!P2 STG.E.128 desc[UR60][R52.64+0x180], R48 ;  /* 0x000180303400a986 */ /* 0x0107e4000c101d3c */
.L_x_2401:
[----:B------:R-:W-:Y:S05]  /*ac00*/  BSYNC B0 ;  /* 0x0000000000007941 */ /* 0x000fea0003800000 */
.L_x_2400:
[----:B------:R-:W-:Y:S01]  /*ac10*/  @!PT LDS RZ, [RZ] ;  /* 0x00000000fffff984 */ /* 0x000fe20000000800 */
[----:B------:R-:W-:Y:S01]  /*ac20*/  @!PT LDS RZ, [RZ] ;  /* 0x00000000fffff984 */ /* 0x000fe20000000800 */
[----:B------:R-:W-:Y:S01]  /*ac30*/  @!PT LDS RZ, [RZ] ;  /* 0x00000000fffff984 */ /* 0x000fe20000000800 */
[----:B------:R-:W-:Y:S01]  /*ac40*/  @!PT LDS RZ, [RZ] ;  /* 0x00000000fffff984 */ /* 0x000fe20000000800 */
[----:B------:R4:W-:Y:S06]  /*ac50*/  MEMBAR.ALL.CTA ;  /* 0x0000000000007992 */ /* 0x0009ec0000008000 */
[----:B----4-:R-:W4:Y:S01]  /*ac60*/  FENCE.VIEW.ASYNC.S ;  /* 0x00000000000073c6 */ /* 0x010f220000000000 */
[----:B01----:R-:W-:Y:S01]  /*ac70*/  @!P3 VIADD R0, R0, 0x388c0 ;  /* 0x000388c00000b836 */ /* 0x003fe20000000000 */
        /* <DEDUP_REMOVED lines=8> */
[----:B-1----:R-:W-:-:S04]  /*ad00*/  SEL R0, RZ, 0x1, P3 ;  /* 0x00000001ff007807 */ /* 0x002fc80001800000 */
[----:B------:R-:W-:Y:S01]  /*ad10*/  LOP3.LUT R221, R221, R0, RZ, 0x3c, !PT ;  /* 0x00000000dddd7212 */ /* 0x000fe200078e3cff */
[----:B0-----:R-:W-:Y:S06]  /*ad20*/  @P4 BRA `(.L_x_2402) ;  /* 0xffffff7800244947 */ /* 0x001fec000383ffff */
.L_x_2290:
[----:B------:R-:W-:Y:S01]  /*ad30*/  BSSY B0, `(.L_x_2403) ;  /* 0x000004c000007945 */ /* 0x000fe20003800000 */
[----:B------:R-:W-:Y:S02]  /*ad40*/  ISETP.GE.AND P1, PT, R148, 0x1, PT ;  /* 0x000000019400780c */ /* 0x000fe40003f26270 */
[----:B------:R-:W-:Y:S02]  /*ad50*/  CS2R R2, SRZ ;  /* 0x0000000000027805 */ /* 0x000fe4000001ff00 */
[----:B------:R-:W-:Y:S01]  /*ad60*/  PLOP3.LUT P0, PT, PT, PT, PT, 0x80, 0x0 ;  /* 0x000000000000781c */ /* 0x000fe20003f0f070 */
[----:B------:R-:W-:Y:S01]  /*ad70*/  IMAD.MOV.U32 R0, RZ, RZ, RZ ;  /* 0x000000ffff007224 */ /* 0x000fe200078e00ff */
[----:B------:R-:W-:Y:S01]  /*ad80*/  CS2R R150, SRZ ;  /* 0x0000000000967805 */ /* 0x000fe2000001ff00 */
[----:B------:R-:W-:Y:S01]  /*ad90*/  IMAD.MOV.U32 R149, RZ, RZ, RZ ;  /* 0x000000ffff957224 */ /* 0x000fe200078e00ff */
[----:B------:R-:W-:Y:S01]  /*ada0*/  CS2R R146, SRZ ;  /* 0x0000000000927805 */ /* 0x000fe2000001ff00 */
[----:B------:R-:W-:Y:S01]  /*adb0*/  IMAD.MOV.U32 R178, RZ, RZ, RZ ;  /* 0x000000ffffb27224 */ /* 0x000fe200078e00ff */
[----:B------:R-:W-:Y:S01]  /*adc0*/  CS2R R142, SRZ ;  /* 0x00000000008e7805 */ /* 0x000fe2000001ff00 */
[----:B------:R-:W-:Y:S01]  /*add0*/  IMAD.MOV.U32 R145, RZ, RZ, RZ ;  /* 0x000000ffff917224 */ /* 0x000fe200078e00ff */
        /* <DEDUP_REMOVED lines=14> */
[----:B-----5:R-:W-:-:S02]  /*aec0*/  CS2R R60, SRZ ;  /* 0x00000000003c7805 */ /* 0x020fc4000001ff00 */
[----:B------:R-:W-:Y:S02]  /*aed0*/  CS2R R154, SRZ ;  /* 0x00000000009a7805 */ /* 0x000fe4000001ff00 */
[----:B------:R-:W-:Y:S02]  /*aee0*/  CS2R R56, SRZ ;  /* 0x0000000000387805 */ /* 0x000fe4000001ff00 */
[----:B--23--:R-:W-:Y:S02]  /*aef0*/  CS2R R50, SRZ ;  /* 0x0000000000327805 */ /* 0x00cfe4000001ff00 */
        /* <DEDUP_REMOVED lines=38> */
[----:B------:R-:W-:Y:S02]  /*b160*/  CS2R R38, SRZ ;  /* 0x0000000000267805 */ /* 0x000fe4000001ff00 */
[----:B------:R-:W-:Y:S01]  /*b170*/  CS2R R34, SRZ ;  /* 0x0000000000227805 */ /* 0x000fe2000001ff00 */
[----:B------:R-:W-:Y:S02]  /*b180*/  IMAD.MOV.U32 R31, RZ, RZ, RZ ;  /* 0x000000ffff1f7224 */ /* 0x000fe400078e00ff */
[----:B------:R-:W-:Y:S02]  /*b190*/  IMAD.MOV.U32 R7, RZ, RZ, RZ ;  /* 0x000000ffff077224 */ /* 0x000fe400078e00ff */
[----:B------:R-:W-:-:S02]  /*b1a0*/  IMAD.MOV.U32 R27, RZ, RZ, RZ ;  /* 0x000000ffff1b7224 */ /* 0x000fc400078e00ff */
[----:B------:R-:W-:Y:S01]  /*b1b0*/  IMAD.MOV.U32 R5, RZ, RZ, RZ ;  /* 0x000000ffff057224 */ /* 0x000fe200078e00ff */
[----:B------:R-:W-:Y:S06]  /*b1c0*/  @P2 BRA `(.L_x_2404) ;  /* 0x0000000000082947 */ /* 0x000fec0003800000 */
[----:B------:R-:W0:Y:S02]  /*b1d0*/  FENCE.VIEW.ASYNC.G ;  /* 0x00000000000073c6 */ /* 0x000e240000000100 */
[----:B0-----:R-:W-:Y:S06]  /*b1e0*/  BAR.ARV 0xc, 0x120 ;  /* 0x0304800000007b1d */ /* 0x001fec0000002000 */
.L_x_2404:
[----:B------:R-:W-:Y:S05]  /*b1f0*/  BSYNC B0 ;  /* 0x0000000000007941 */ /* 0x000fea0003800000 */
.L_x_2403:
[----:B------:R-:W-:Y:S02]  /*b200*/  IMAD.MOV.U32 R25, RZ, RZ, RZ ;  /* 0x000000ffff197224 */ /* 0x000fe400078e00ff */
[----:B------:R-:W-:Y:S01]  /*b210*/  IMAD.MOV.U32 R4, RZ, RZ, RZ ;  /* 0x000000ffff047224 */ /* 0x000fe200078e00ff */
[----:B------:R-:W-:Y:S06]  /*b220*/  @!P1 BRA `(.L_x_2405) ;  /* 0x0000019c00889947 */ /* 0x000fec0003800000 */
[----:B------:R-:W2:Y:S01]  /*b230*/  LDL R20, [R1+0x7c] ;  /* 0x00007c0001147983 */ /* 0x000ea20000100800 */
[----:B------:R-:W0:Y:S02]  /*b240*/  S2R R6, SR_TID.X ;  /* 0x0000000000067919 */ /* 0x000e240000002100 */
[----:B0-----:R-:W-:-:S05]  /*b250*/  VIADD R24, R6, 0xffffff80 ;  /* 0xffffff8006187836 */ /* 0x001fca0000000000 */
[----:B------:R-:W-:-:S04]  /*b260*/  SHF.R.S32.HI R29, RZ, 0x1f, R24 ;  /* 0x0000001fff1d7819 */ /* 0x000fc80000011418 */
[----:B------:R-:W-:-:S04]  /*b270*/  LEA.HI R0, R29, R24, RZ, 0x7 ;  /* 0x000000181d007211 */ /* 0x000fc800078f38ff */
[----:B------:R-:W-:-:S06]  /*b280*/  SHF.R.S32.HI R0, RZ, 0x7, R0 ;  /* 0x00000007ff007819 */ /* 0x000fcc0000011400 */
[----:B------:R-:W0:Y:S02]  /*b290*/  SHFL.IDX PT, R0, R0, RZ, 0x1f ;  /* 0x00001fff00007589 */ /* 0x000e2400000e0000 */
[----:B0-----:R-:W-:-:S04]  /*b2a0*/  LEA.HI R2, R0, R0, RZ, 0x1 ;  /* 0x0000000000027211 */ /* 0x001fc800078f08ff */
[----:B------:R-:W-:-:S05]  /*b2b0*/  LOP3.LUT R3, R2, 0x1e, RZ, 0xc0, !PT ;  /* 0x0000001e02037812 */ /* 0x000fca00078ec0ff */
[----:B------:R-:W-:Y:S01]  /*b2c0*/  IMAD.IADD R3, R0, 0x1, -R3 ;  /* 0x0000000100037824 */ /* 0x000fe200078e0a03 */
[----:B--2---:R-:W-:-:S13]  /*b2d0*/  R2UR UR4, R20 ;  /* 0x00000000140472ca */ /* 0x004fda00000e0000 */
[----:B------:R-:W-:Y:S02]  /*b2e0*/  ULOP3.LUT UP0, URZ, UR4, 0x9f, URZ, 0xc0, !UPT ;  /* 0x0000009f043f7892 */ /* 0x000fe4000f80c03f */
[----:B------:R-:W-:-:S04]  /*b2f0*/  LEA R3, R3, UR4, 0xd ;  /* 0x0000000403037c11 */ /* 0x000fc8000f8e68ff */
[----:B------:R-:W-:Y:S02]  /*b300*/  SHF.R.U32.HI R2, RZ, 0x4, R3 ;  /* 0x00000004ff027819 */ /* 0x000fe40000011603 */
[----:B------:R-:W-:Y:S02]  /*b310*/  PLOP3.LUT P0, PT, PT, PT, UP0, 0x80, 0x0 ;  /* 0x000000000000781c */ /* 0x000fe40003f0f008 */
[----:B------:R-:W-:-:S11]  /*b320*/  LOP3.LUT R2, R2, 0x3fff, RZ, 0xc0, !PT ;  /* 0x00003fff02027812 */ /* 0x000fd600078ec0ff */
        /* <DEDUP_REMOVED lines=17> */
.L_x_2406:
        /* <DEDUP_REMOVED lines=13> */
.L_x_2410:
[----:B-1----:R1:W2:Y:S02]  /*b510*/  SYNCS.PHASECHK.TRANS64.TRYWAIT P0, [R16+URZ+0x38800], R3 ;  /* 0x03880003100075a7 */ /* 0x0022a4000800017f */
[----:B--2---:R-:W-:Y:S05]  /*b520*/  @!P0 NANOSLEEP.SYNCS 0x989680 ;  /* 0x009896800000895d */ /* 0x004fea0003900000 */
[----:B------:R-:W2:Y:S02]  /*b530*/  @!P0 SYNCS.PHASECHK.TRANS64 P0, [R16+URZ+0x38800], R3 ;  /* 0x03880003100085a7 */ /* 0x000ea4000800007f */
[----:B--2---:R-:W-:Y:S05]  /*b540*/  @!P0 BRA `(.L_x_2410) ;  /* 0xfffffffc00f08947 */ /* 0x004fea000383ffff */
.L_x_2409:
[----:B------:R-:W-:Y:S05]  /*b550*/  BSYNC B0 ;  /* 0x0000000000007941 */ /* 0x000fea0003800000 */
.L_x_2408:
[----:B------:R-:W-:Y:S05]  /*b560*/  BRA `(.L_x_2411) ;  /* 0x0000009c008c7947 */ /* 0x000fea0003800000 */
.L_x_2407:
[----:B------:R-:W2:Y:S01]  /*b570*/  LDL R26, [R1+0x7c] ;  /* 0x00007c00011a7983 */ /* 0x000ea20000100800 */
[----:B------:R-:W0:Y:S01]  /*b580*/  LDC.64 R10, c[0x0][0x3d8] ;  /* 0x0000f600ff0a7b82 */ /* 0x000e220000000a00 */
[----:B------:R-:W-:Y:S01]  /*b590*/  SHF.R.S32.HI R3, RZ, 0x1f, R144 ;  /* 0x0000001fff037819 */ /* 0x000fe20000011490 */
[--C-:B------:R-:W-:Y:S01]  /*b5a0*/  IMAD.MOV.U32 R4, RZ, RZ, R212.reuse ;  /* 0x000000ffff047224 */ /* 0x100fe200078e00d4 */
[----:B------:R-:W-:Y:S02]  /*b5b0*/  SHF.R.S32.HI R5, RZ, 0x1f, R212 ;  /* 0x0000001fff057819 */ /* 0x000fe400000114d4 */
[----:B------:R-:W-:-:S03]  /*b5c0*/  SHF.R.S32.HI R9, RZ, 0x1f, R17 ;  /* 0x0000001fff097819 */ /* 0x000fc60000011411 */
[----:B------:R-:W1:Y:S01]  /*b5d0*/  LDC.64 R12, c[0x0][0x3e8] ;  /* 0x0000fa00ff0c7b82 */ /* 0x000e620000000a00 */
[-C--:B0-----:R-:W-:Y:S01]  /*b5e0*/  IMAD R0, R3, R10.reuse, RZ ;  /* 0x0000000a03007224 */ /* 0x081fe200078e02ff */
[----:B------:R-:W-:Y:S01]  /*b5f0*/  SHF.L.U64.HI R92, R10, 0x5, R11 ;  /* 0x000000050a5c7819 */ /* 0x000fe2000001020b */
[-C--:B------:R-:W-:Y:S02]  /*b600*/  IMAD R8, R23, R10.reuse, RZ ;  /* 0x0000000a17087224 */ /* 0x080fe400078e02ff */
[----:B------:R-:W-:-:S04]  /*b610*/  IMAD.WIDE.U32 R60, R144, R10, RZ ;  /* 0x0000000a903c7225 */ /* 0x000fc800078e00ff */
[----:B------:R-:W-:Y:S01]  /*b620*/  IMAD R25, R144, R11, R0 ;  /* 0x0000000b90197224 */ /* 0x000fe200078e0200 */
[----:B-1----:R-:W-:Y:S01]  /*b630*/  SHF.L.U64.HI R90, R12, 0x5, R13 ;  /* 0x000000050c5a7819 */ /* 0x002fe2000001020d */
[----:B------:R-:W-:-:S04]  /*b640*/  IMAD.WIDE.U32 R6, R22, R10, R4 ;  /* 0x0000000a16067225 */ /* 0x000fc800078e0004 */
[----:B------:R-:W-:Y:S01]  /*b650*/  IMAD R101, R22, R11, R8 ;  /* 0x0000000b16657224 */ /* 0x000fe200078e0208 */
[----:B------:R-:W-:Y:S01]  /*b660*/  IADD3 R89, P0, R6, R60, RZ ;  /* 0x0000003c06597210 */ /* 0x000fe20007f1e0ff */
[----:B------:R-:W-:Y:S02]  /*b670*/  IMAD.IADD R25, R25, 0x1, R61 ;  /* 0x0000000119197824 */ /* 0x000fe400078e023d */
[----:B------:R-:W-:Y:S02]  /*b680*/  IMAD.MOV.U32 R8, RZ, RZ, R17 ;  /* 0x000000ffff087224 */ /* 0x000fe400078e0011 */
[----:B------:R-:W-:Y:S01]  /*b690*/  IMAD R3, R3, R12, RZ ;  /* 0x0000000c03037224 */ /* 0x000fe200078e02ff */
[----:B------:R-:W-:Y:S01]  /*b6a0*/  IADD3.X R91, R25, R7, R101, P0, !PT ;  /* 0x00000007195b7210 */ /* 0x000fe200007fe465 */
[----:B------:R-:W-:-:S04]  /*b6b0*/  IMAD.WIDE.U32 R6, R22, R10, R8 ;  /* 0x0000000a16067225 */ /* 0x000fc800078e0008 */
[----:B------:R-:W-:Y:S01]  /*b6c0*/  IMAD R0, R23, R12, RZ ;  /* 0x0000000c17007224 */ /* 0x000fe200078e02ff */
[----:B------:R-:W-:Y:S01]  /*b6d0*/  IADD3 R99, P1, R6, R60, RZ ;  /* 0x0000003c06637210 */ /* 0x000fe20007f3e0ff */
[C---:B------:R-:W-:Y:S02]  /*b6e0*/  IMAD R3, R144.reuse, R13, R3 ;  /* 0x0000000d90037224 */ /* 0x040fe400078e0203 */
[----:B------:R-:W-:Y:S01]  /*b6f0*/  IMAD.WIDE.U32 R82, R144, R12, RZ ;  /* 0x0000000c90527225 */ /* 0x000fe200078e00ff */
[----:B------:R-:W-:-:S03]  /*b700*/  IADD3.X R101, R25, R101, R7, P1, !PT ;  /* 0x0000006519657210 */ /* 0x000fc60000ffe407 */
[----:B------:R-:W-:-:S04]  /*b710*/  IMAD.WIDE.U32 R4, R22, R12, R4 ;  /* 0x0000000c16047225 */ /* 0x000fc800078e0004 */
[----:B------:R-:W-:Y:S01]  /*b720*/  IMAD.WIDE.U32 R8, R22, R12, R8 ;  /* 0x0000000c16087225 */ /* 0x000fe200078e0008 */
[----:B------:R-:W-:-:S03]  /*b730*/  IADD3 R93, P0, R4, R82, RZ ;  /* 0x00000052045d7210 */ /* 0x000fc60007f1e0ff */
[----:B------:R-:W-:Y:S01]  /*b740*/  IMAD R0, R22, R13, R0 ;  /* 0x0000000d16007224 */ /* 0x000fe200078e0200 */
[----:B------:R-:W-:Y:S01]  /*b750*/  IADD3 R97, P2, R8, R82, RZ ;  /* 0x0000005208617210 */ /* 0x000fe20007f5e0ff */
[----:B------:R-:W-:Y:S02]  /*b760*/  IMAD.IADD R27, R3, 0x1, R83 ;  /* 0x00000001031b7824 */ /* 0x000fe400078e0253 */
[----:B------:R-:W-:Y:S02]  /*b770*/  IMAD.SHL.U32 R94, R10, 0x20, RZ ;  /* 0x000000200a5e7824 */ /* 0x000fe400078e00ff */
[----:B------:R-:W-:Y:S01]  /*b780*/  IMAD.SHL.U32 R96, R12, 0x20, RZ ;  /* 0x000000200c607824 */ /* 0x000fe200078e00ff */
[C---:B------:R-:W-:Y:S02]  /*b790*/  IADD3.X R95, R27.reuse, R5, R0, P0, !PT ;  /* 0x000000051b5f7210 */ /* 0x040fe400007fe400 */
[----:B------:R-:W-:Y:S02]  /*b7a0*/  IADD3.X R103, R27, R0, R9, P2, !PT ;  /* 0x000000001b677210 */ /* 0x000fe400017fe409 */
[----:B--2---:R-:W-:-:S13]  /*b7b0*/  R2UR UR4, R26 ;  /* 0x000000001a0472ca */ /* 0x004fda00000e0000 */
[----:B------:R-:W-:-:S06]  /*b7c0*/  ULOP3.LUT UP0, URZ, UR4, 0x3ff, URZ, 0xc0, !UPT ;  /* 0x000003ff043f7892 */ /* 0x000fcc000f80c03f */
[----:B------:R-:W-:-:S13]  /*b7d0*/  PLOP3.LUT P1, PT, PT, PT, UP0, 0x80, 0x0 ;  /* 0x000000000000781c */ /* 0x000fda0003f2f008 */
        /* <DEDUP_REMOVED lines=17> */
.L_x_2412:
[----:B------:R-:W0:Y:S01]  /*b8f0*/  LDC.64 R86, c[0x0][0x3d8] ;  /* 0x0000f600ff567b82 */ /* 0x000e220000000a00 */
[----:B------:R-:W-:Y:S01]  /*b900*/  SHF.R.S32.HI R3, RZ, 0x1f, R225 ;  /* 0x0000001fff037819 */ /* 0x000fe200000114e1 */
[----:B------:R-:W-:Y:S01]  /*b910*/  ULDC.U8 UR4, c[0x0][0x3f0] ;  /* 0x0000fc0000047ab9 */ /* 0x000fe20000000000 */
[----:B------:R-:W-:Y:S01]  /*b920*/  R2UR UR5, R26 ;  /* 0x000000001a0572ca */ /* 0x000fe200000e0000 */
[----:B------:R-:W-:Y:S01]  /*b930*/  BSSY B0, `(.L_x_2413) ;  /* 0x000099e000007945 */ /* 0x000fe20003800000 */
[----:B------:R-:W-:Y:S01]  /*b940*/  ISETP.NE.AND P0, PT, RZ, UR4, PT ;  /* 0x00000004ff007c0c */ /* 0x000fe2000bf05270 */
[----:B------:R-:W-:Y:S01]  /*b950*/  VIADD R84, R22, 0x60 ;  /* 0x0000006016547836 */ /* 0x000fe20000000000 */
[----:B------:R-:W-:Y:S01]  /*b960*/  LEA.HI R29, R29, R24, RZ, 0x3 ;  /* 0x000000181d1d7211 */ /* 0x000fe200078f18ff */
[----:B------:R-:W1:Y:S03]  /*b970*/  LDC.64 R14, c[0x0][0x3e8] ;  /* 0x0000fa00ff0e7b82 */ /* 0x000e660000000a00 */
[----:B------:R-:W-:-:S05]  /*b980*/  LOP3.LUT R21, R29, 0xfffffff8, RZ, 0xc0, !PT ;  /* 0xfffffff81d157812 */ /* 0x000fca00078ec0ff */
[----:B------:R-:W-:Y:S01]  /*b990*/  LEA R85, R237, UR5, 0x1 ;  /* 0x00000005ed557c11 */ /* 0x000fe2000f8e08ff */
[----:B------:R-:W-:Y:S02]  /*b9a0*/  IMAD.IADD R21, R24, 0x1, -R21 ;  /* 0x0000000118157824 */ /* 0x000fe400078e0a15 */
[-C--:B0-----:R-:W-:Y:S02]  /*b9b0*/  IMAD R0, R3, R86.reuse, RZ ;  /* 0x0000005603007224 */ /* 0x081fe400078e02ff */
[----:B------:R-:W-:-:S04]  /*b9c0*/  IMAD.WIDE.U32 R4, R225, R86, RZ ;  /* 0x00000056e1047225 */ /* 0x000fc800078e00ff */
[----:B------:R-:W-:Y:S02]  /*b9d0*/  IMAD R9, R225, R87, R0 ;  /* 0x00000057e1097224 */ /* 0x000fe400078e0200 */
[-C--:B-1----:R-:W-:Y:S02]  /*b9e0*/  IMAD R0, R3, R14.reuse, RZ ;  /* 0x0000000e03007224 */ /* 0x082fe400078e02ff */
[----:B------:R-:W-:Y:S02]  /*b9f0*/  IMAD.IADD R3, R5, 0x1, R9 ;  /* 0x0000000105037824 */ /* 0x000fe400078e0209 */
[----:B------:R-:W-:-:S03]  /*ba00*/  IMAD.WIDE.U32 R6, R225, R14, RZ ;  /* 0x0000000ee1067225 */ /* 0x000fc600078e00ff */
[C---:B------:R-:W-:Y:S01]  /*ba10*/  SHF.L.U64.HI R13, R4.reuse, 0x7, R3 ;  /* 0x00000007040d7819 */ /* 0x040fe20000010203 */
[C---:B------:R-:W-:Y:S02]  /*ba20*/  IMAD R5, R225.reuse, R15, R0 ;  /* 0x0000000fe1057224 */ /* 0x040fe400078e0200 */
[----:B------:R-:W-:Y:S02]  /*ba30*/  IMAD R0, R225, -0x80, R224 ;  /* 0xffffff80e1007824 */ /* 0x000fe400078e02e0 */
[----:B------:R-:W-:Y:S02]  /*ba40*/  IMAD.IADD R3, R7, 0x1, R5 ;  /* 0x0000000107037824 */ /* 0x000fe400078e0205 */
[----:B------:R-:W-:Y:S01]  /*ba50*/  IMAD.SHL.U32 R12, R4, 0x80, RZ ;  /* 0x00000080040c7824 */ /* 0x000fe200078e00ff */
[----:B------:R-:W-:Y:S01]  /*ba60*/  VIMNMX R29, R0, 0x80, PT ;  /* 0x00000080001d7848 */ /* 0x000fe20003fe0100 */
[C---:B------:R-:W-:Y:S01]  /*ba70*/  IMAD.SHL.U32 R10, R6.reuse, 0x80, RZ ;  /* 0x00000080060a7824 */ /* 0x040fe200078e00ff */
[----:B------:R-:W-:Y:S01]  /*ba80*/  SHF.L.U64.HI R11, R6, 0x7, R3 ;  /* 0x00000007060b7819 */ /* 0x000fe20000010203 */
[----:B------:R-:W-:Y:S06]  /*ba90*/  @!P0 BRA `(.L_x_2414) ;  /* 0x0000004800748947 */ /* 0x000fec0003800000 */
[-C--:B------:R-:W-:Y:S01]  /*baa0*/  ISETP.GE.AND P0, PT, R22, R29.reuse, PT ;  /* 0x0000001d1600720c */ /* 0x080fe20003f06270 */
[----:B------:R-:W-:Y:S01]  /*bab0*/  BSSY B1, `(.L_x_2415) ;  /* 0x0000034000017945 */ /* 0x000fe20003800000 */
[-C--:B------:R-:W-:Y:S02]  /*bac0*/  ISETP.GE.AND P1, PT, R218, R29.reuse, PT ;  /* 0x0000001dda00720c */ /* 0x080fe40003f26270 */
[----:B------:R-:W-:Y:S02]  /*bad0*/  CS2R R48, SRZ ;  /* 0x0000000000307805 */ /* 0x000fe4000001ff00 */
[----:B------:R-:W-:Y:S02]  /*bae0*/  ISETP.GE.AND P2, PT, R220, R29, PT ;  /* 0x0000001ddc00720c */ /* 0x000fe40003f46270 */
        /* <DEDUP_REMOVED lines=33> */
[----:B------:R-:W-:-:S02]  /*bd00*/  ISETP.GE.AND P4, PT, R216, UR4, PT ;  /* 0x00000004d8007c0c */ /* 0x000fc4000bf86270 */
[----:B------:R-:W-:Y:S02]  /*bd10*/  ISETP.GE.AND P5, PT, R215, UR4, PT ;  /* 0x00000004d7007c0c */ /* 0x000fe4000bfa6270 */
        /* <DEDUP_REMOVED lines=13> */
.L_x_2416:
[----:B------:R-:W-:Y:S05]  /*bdf0*/  BSYNC B1 ;  /* 0x0000000000017941 */ /* 0x000fea0003800000 */
.L_x_2415:
        /* <DEDUP_REMOVED lines=16> */
[----:B------:R-:W-:-:S02]  /*bf00*/  LEA.HI.X R9, R0, UR7, R3, 0x1, P4 ;  /* 0x0000000700097c11 */ /* 0x000fc4000a0f0c03 */
[----:B------:R-:W-:Y:S02]  /*bf10*/  ISETP.GE.AND P3, PT, R212, UR4, PT ;  /* 0x00000004d4007c0c */ /* 0x000fe4000bf66270 */
[----:B------:R-:W-:Y:S02]  /*bf20*/  ISETP.GE.AND P4, PT, R216, UR4, PT ;  /* 0x00000004d8007c0c */ /* 0x000fe4000bf86270 */
[----:B------:R-:W-:Y:S02]  /*bf30*/  ISETP.GE.AND P5, PT, R215, UR4, PT ;  /* 0x00000004d7007c0c */ /* 0x000fe4000bfa6270 */
[----:B------:R-:W-:Y:S02]  /*bf40*/  ISETP.GE.AND P6, PT, R217, UR4, PT ;  /* 0x00000004d9007c0c */ /* 0x000fe4000bfc6270 */
[----:B------:R-:W-:Y:S02]  /*bf50*/  CS2R R64, SRZ ;  /* 0x0000000000407805 */ /* 0x000fe4000001ff00 */
[----:B------:R-:W-:-:S02]  /*bf60*/  CS2R R56, SRZ ;  /* 0x0000000000387805 */ /* 0x000fc4000001ff00 */
        /* <DEDUP_REMOVED lines=10> */
.L_x_2418:
[----:B------:R-:W-:Y:S05]  /*c010*/  BSYNC B1 ;  /* 0x0000000000017941 */ /* 0x000fea0003800000 */
.L_x_2417:
        /* <DEDUP_REMOVED lines=22> */
[----:B------:R-:W-:Y:S01]  /*c180*/  LEA R6, P3, R7, UR4, 0x1 ;  /* 0x0000000407067c11 */ /* 0x000fe2000f8608ff */
[----:B------:R-:W-:Y:S01]  /*c190*/  ULDC UR4, c[0x0][0x3d4] ;  /* 0x0000f50000047ab9 */ /* 0x000fe20000000800 */
[----:B------:R-:W-:Y:S01]  /*c1a0*/  CS2R R32, SRZ ;  /* 0x0000000000207805 */ /* 0x000fe2000001ff00 */
[----:B------:R-:W-:Y:S01]  /*c1b0*/  IMAD.X R3, R8, 0x1, R95, P6 ;  /* 0x0000000108037824 */ /* 0x000fe200030e065f */
[----:B------:R-:W-:-:S02]  /*c1c0*/  LEA R8, P4, R0, UR6, 0x1 ;  /* 0x0000000600087c11 */ /* 0x000fc4000f8808ff */
[----:B------:R-:W-:Y:S02]  /*c1d0*/  LEA.HI.X R7, R7, UR5, R20, 0x1, P3 ;  /* 0x0000000507077c11 */ /* 0x000fe400098f0c14 */
[----:B------:R-:W-:Y:S02]  /*c1e0*/  LEA.HI.X R9, R0, UR7, R3, 0x1, P4 ;  /* 0x0000000700097c11 */ /* 0x000fe4000a0f0c03 */
[----:B------:R-:W-:Y:S02]  /*c1f0*/  ISETP.GE.AND P3, PT, R212, UR4, PT ;  /* 0x00000004d4007c0c */ /* 0x000fe4000bf66270 */
[----:B------:R-:W-:Y:S02]  /*c200*/  ISETP.GE.AND P4, PT, R216, UR4, PT ;  /* 0x00000004d8007c0c */ /* 0x000fe4000bf86270 */
[----:B------:R-:W-:Y:S02]  /*c210*/  ISETP.GE.AND P5, PT, R215, UR4, PT ;  /* 0x00000004d7007c0c */ /* 0x000fe4000bfa6270 */
[----:B------:R-:W-:-:S02]  /*c220*/  ISETP.GE.AND P6, PT, R217, UR4, PT ;  /* 0x00000004d9007c0c */ /* 0x000fc4000bfc6270 */
        /* <DEDUP_REMOVED lines=12> */
.L_x_2420:
[----:B------:R-:W-:Y:S05]  /*c2f0*/  BSYNC B1 ;  /* 0x0000000000017941 */ /* 0x000fea0003800000 */
.L_x_2419:
[----:B012--5:R-:W-:Y:S01]  /*c300*/  IMAD.MOV.U32 R6, RZ, RZ, R68 ;  /* 0x000000ffff067224 */ /* 0x027fe200078e0044 */
[----:B------:R-:W-:Y:S01]  /*c310*/  ISETP.GE.AND P3, PT, R84, R29, PT ;  /* 0x0000001d5400720c */ /* 0x000fe20003f66270 */
[----:B------:R-:W-:Y:S01]  /*c320*/  IMAD R0, R225, 0x80, R22 ;  /* 0x00000080e1007824 */ /* 0x000fe200078e0216 */
[----:B------:R-:W0:Y:S01]  /*c330*/  LDC R84, c[0x0][0x428] ;  /* 0x00010a00ff547b82 */ /* 0x000e220000000800 */
[----:B------:R-:W-:Y:S01]  /*c340*/  IMAD.MOV.U32 R7, RZ, RZ, R73 ;  /* 0x000000ffff077224 */ /* 0x000fe200078e0049 */
[----:B------:R-:W-:Y:S01]  /*c350*/  PRMT R117, R6, 0x7610, R117 ;  /* 0x0000761006757816 */ /* 0x000fe20000000075 */
[----:B------:R-:W-:Y:S01]  /*c360*/  IMAD R3, R21, 0x20, R0 ;  /* 0x0000002015037824 */ /* 0x000fe200078e0200 */
[----:B------:R-:W-:Y:S01]  /*c370*/  BSSY B1, `(.L_x_2421) ;  /* 0x000004b000017945 */ /* 0x000fe20003800000 */
[----:B------:R-:W-:Y:S01]  /*c380*/  IMAD.MOV.U32 R6, RZ, RZ, R72 ;  /* 0x000000ffff067224 */ /* 0x000fe200078e0048 */
[----:B------:R-:W-:Y:S01]  /*c390*/  PRMT R126, R7, 0x7610, R126 ;  /* 0x00007610077e7816 */ /* 0x000fe2000000007e */
[----:B------:R-:W-:Y:S01]  /*c3a0*/  IMAD.MOV.U32 R0, RZ, RZ, R69 ;  /* 0x000000ffff007224 */ /* 0x000fe200078e0045 */
[----:B------:R-:W-:Y:S01]  /*c3b0*/  CS2R R28, SRZ ;  /* 0x00000000001c7805 */ /* 0x000fe2000001ff00 */
        /* <DEDUP_REMOVED lines=29> */
[----:B------:R-:W-:Y:S02]  /*c590*/  CS2R R24, SRZ ;  /* 0x0000000000187805 */ /* 0x000fe4000001ff00 */
[----:B------:R-:W-:Y:S02]  /*c5a0*/  CS2R R8, SRZ ;  /* 0x0000000000087805 */ /* 0x000fe4000001ff00 */
[----:B------:R-:W-:Y:S02]  /*c5b0*/  CS2R R20, SRZ ;  /* 0x0000000000147805 */ /* 0x000fe4000001ff00 */
[----:B------:R-:W-:Y:S02]  /*c5c0*/  CS2R R26, SRZ ;  /* 0x00000000001a7805 */ /* 0x000fe4000001ff00 */
[----:B------:R-:W-:Y:S01]  /*c5d0*/  CS2R R30, SRZ ;  /* 0x00000000001e7805 */ /* 0x000fe2000001ff00 */
        /* <DEDUP_REMOVED lines=11> */
[----:B------:R-:W-:-:S03]  /*c690*/  IMAD R0, R15, 0x60, RZ ;  /* 0x000000600f007824 */ /* 0x000fc600078e02ff */
        /* <DEDUP_REMOVED lines=24> */
.L_x_2422:
[----:B------:R-:W-:Y:S05]  /*c820*/  BSYNC B1 ;  /* 0x0000000000017941 */ /* 0x000fea0003800000 */
.L_x_2421:
[----:B------:R-:W2:Y:S01]  /*c830*/  LDL R91, [R1+0x80] ;  /* 0x00008000015b7983 */ /* 0x000ea20000100800 */
[----:B------:R-:W-:Y:S01]  /*c840*/  ISETP.NE.AND P4, PT, R84, 0x1, PT ;  /* 0x000000015400780c */ /* 0x000fe20003f85270 */
[----:B0-----:R-:W-:Y:S01]  /*c850*/  IMAD.MOV.U32 R11, RZ, RZ, R54 ;  /* 0x000000ffff0b7224 */ /* 0x001fe200078e0036 */
[----:B------:R-:W-:Y:S01]  /*c860*/  ULDC.64 UR4, c[0x0][0x3c8] ;  /* 0x0000f20000047ab9 */ /* 0x000fe20000000a00 */
[----:B------:R-:W-:Y:S01]  /*c870*/  IMAD.MOV.U32 R0, RZ, RZ, R48 ;  /* 0x000000ffff007224 */ /* 0x000fe200078e0030 */
        /* <DEDUP_REMOVED lines=12> */
[----:B------:R-:W0:Y:S01]  /*c940*/  @P4 LDC R0, c[0x0][0x42c] ;  /* 0x00010b00ff004b82 */ /* 0x000e220000000800 */
[----:B------:R-:W-:Y:S01]  /*c950*/  PRMT R112, R12, 0x7610, R112 ;  /* 0x000076100c707816 */ /* 0x000fe20000000070 */
[----:B------:R-:W-:Y:S01]  /*c960*/  IMAD.MOV.U32 R12, RZ, RZ, R63 ;  /* 0x000000ffff0c7224 */ /* 0x000fe200078e003f */
[----:B------:R-:W-:Y:S01]  /*c970*/  PRMT R110, R11, 0x7610, R110 ;  /* 0x000076100b6e7816 */ /* 0x000fe2000000006e */
[----:B------:R-:W-:Y:S01]  /*c980*/  IMAD.MOV.U32 R13, RZ, RZ, R53 ;  /* 0x000000ffff0d7224 */ /* 0x000fe200078e0035 */
[----:B------:R-:W-:Y:S01]  /*c990*/  PRMT R122, R10, 0x7610, R122 ;  /* 0x000076100a7a7816 */ /* 0x000fe2000000007a */
[----:B------:R-:W-:Y:S01]  /*c9a0*/  IMAD.MOV.U32 R10, RZ, RZ, R50 ;  /* 0x000000ffff0a7224 */ /* 0x000fe200078e0032 */
[----:B------:R-:W-:Y:S01]  /*c9b0*/  PRMT R130, R12, 0x7610, R130 ;  /* 0x000076100c827816 */ /* 0x000fe20000000082 */
[----:B------:R-:W1:Y:S01]  /*c9c0*/  @P4 LDC R11, c[0x0][0x430] ;  /* 0x00010c00ff0b4b82 */ /* 0x000e620000000800 */
        /* <DEDUP_REMOVED lines=25> */
[----:B------:R-:W-:Y:S01]  /*cb60*/  SHF.R.S32.HI R11, RZ, 0x1f, R3 ;  /* 0x0000001fff0b7819 */ /* 0x000fe20000011403 */
        /* <DEDUP_REMOVED lines=8> */
[----:B------:R-:W-:Y:S01]  /*cbf0*/  IMAD.WIDE.U32 R60, R3, R86, R60 ;  /* 0x00000056033c7225 */ /* 0x000fe200078e003c */
[----:B------:R-:W-:-:S02]  /*cc00*/  PRMT R103, R13, 0x7610, R103 ;  /* 0x000076100d677816 */ /* 0x000fc40000000067 */
[----:B------:R-:W-:Y:S01]  /*cc10*/  PRMT R90, R10, 0x7610, R90 ;  /* 0x000076100a5a7816 */ /* 0x000fe2000000005a */
[C---:B------:R-:W-:Y:S01]  /*cc20*/  IMAD R86, R11.reuse, R86, RZ ;  /* 0x000000560b567224 */ /* 0x040fe200078e02ff */
[----:B------:R-:W-:Y:S01]  /*cc30*/  PRMT R95, R12, 0x7610, R95 ;  /* 0x000076100c5f7816 */ /* 0x000fe2000000005f */
[-C--:B------:R-:W-:Y:S02]  /*cc40*/  IMAD R0, R11, R14.reuse, RZ ;  /* 0x0000000e0b007224 */ /* 0x080fe400078e02ff */
[----:B------:R-:W-:Y:S02]  /*cc50*/  IMAD.MOV.U32 R10, RZ, RZ, R39 ;  /* 0x000000ffff0a7224 */ /* 0x000fe400078e0027 */
[----:B------:R-:W-:-:S03]  /*cc60*/  IMAD.WIDE.U32 R12, R3, R14, R82 ;  /* 0x0000000e030c7225 */ /* 0x000fc600078e0052 */
[----:B------:R-:W-:Y:S01]  /*cc70*/  PRMT R102, R10, 0x7610, R102 ;  /* 0x000076100a667816 */ /* 0x000fe20000000066 */
[C---:B------:R-:W-:Y:S01]  /*cc80*/  IMAD R11, R3.reuse, R87, R86 ;  /* 0x00000057030b7224 */ /* 0x040fe200078e0256 */
[----:B------:R-:W-:Y:S01]  /*cc90*/  LEA R10, P4, R60, UR4, 0x1 ;  /* 0x000000043c0a7c11 */ /* 0x000fe2000f8808ff */
[----:B------:R-:W-:Y:S01]  /*cca0*/  IMAD R3, R3, R15, R0 ;  /* 0x0000000f03037224 */ /* 0x000fe200078e0200 */
[----:B------:R-:W-:Y:S01]  /*ccb0*/  LEA R0, P5, R12, UR6, 0x1 ;  /* 0x000000060c007c11 */ /* 0x000fe2000f8a08ff */
[----:B------:R-:W-:Y:S01]  /*ccc0*/  IMAD.IADD R11, R61, 0x1, R11 ;  /* 0x000000013d0b7824 */ /* 0x000fe200078e020b */
[----:B------:R-:W-:Y:S01]  /*ccd0*/  UMOV UR4, 0xffffffff ;  /* 0xffffffff00047882 */ /* 0x000fe20000000000 */
[----:B------:R-:W-:Y:S02]  /*cce0*/  IMAD.IADD R3, R13, 0x1, R3 ;  /* 0x000000010d037824 */ /* 0x000fe400078e0203 */
[----:B------:R-:W-:Y:S01]  /*ccf0*/  IMAD.MOV.U32 R14, RZ, RZ, R42 ;  /* 0x000000ffff0e7224 */ /* 0x000fe200078e002a */
[----:B------:R-:W-:Y:S01]  /*cd00*/  LEA.HI.X R60, R60, UR5, R11, 0x1, P4 ;  /* 0x000000053c3c7c11 */ /* 0x000fe2000a0f0c0b */
[----:B------:R-:W-:Y:S01]  /*cd10*/  IMAD.MOV.U32 R15, RZ, RZ, R43 ;  /* 0x000000ffff0f7224 */ /* 0x000fe200078e002b */
[----:B------:R-:W-:-:S02]  /*cd20*/  LEA.HI.X R3, R12, UR7, R3, 0x1, P5 ;  /* 0x000000070c037c11 */ /* 0x000fc4000a8f0c03 */
[----:B------:R-:W-:Y:S02]  /*cd30*/  PRMT R105, R14, 0x7610, R105 ;  /* 0x000076100e697816 */ /* 0x000fe40000000069 */
[----:B------:R-:W-:Y:S02]  /*cd40*/  PRMT R106, R15, 0x7610, R106 ;  /* 0x000076100f6a7816 */ /* 0x000fe4000000006a */
[----:B--2---:R-:W-:Y:S01]  /*cd50*/  LEA.HI R61, R91, R91, RZ, 0x1 ;  /* 0x0000005b5b3d7211 */ /* 0x004fe200078f08ff */
[----:B------:R-:W-:Y:S06]  /*cd60*/  BRA.DIV UR4, `(.L_x_2423) ;  /* 0x0000021604247947 */ /* 0x000fec000b800000 */
.L_x_2678:
[----:B------:R-:W-:-:S03]  /*cd70*/  UMOV UR4, 0xffffffff ;  /* 0xffffffff00047882 */ /* 0x000fc60000000000 */
[----:B------:R-:W-:Y:S05]  /*cd80*/  BRA.DIV UR4, `(.L_x_2424) ;  /* 0x0000021604447947 */ /* 0x000fea000b800000 */
.L_x_2681:
[----:B------:R-:W-:-:S03]  /*cd90*/  UMOV UR4, 0xffffffff ;  /* 0xffffffff00047882 */ /* 0x000fc60000000000 */
[----:B------:R-:W-:Y:S05]  /*cda0*/  BRA.DIV UR4, `(.L_x_2425) ;  /* 0x0000021604647947 */ /* 0x000fea000b800000 */
.L_x_2684:
[----:B------:R-:W-:-:S03]  /*cdb0*/  UMOV UR4, 0xffffffff ;  /* 0xffffffff00047882 */ /* 0x000fc60000000000 */
[----:B------:R-:W-:Y:S05]  /*cdc0*/  BRA.DIV UR4, `(.L_x_2426) ;  /* 0x0000021604847947 */ /* 0x000fea000b800000 */
.L_x_2687:
[----:B------:R-:W-:-:S03]  /*cdd0*/  UMOV UR4, 0xffffffff ;  /* 0xffffffff00047882 */ /* 0x000fc60000000000 */
[----:B------:R-:W-:Y:S05]  /*cde0*/  BRA.DIV UR4, `(.L_x_2427) ;  /* 0x0000021604a47947 */ /* 0x000fea000b800000 */
.L_x_2690:
[----:B------:R-:W-:-:S03]  /*cdf0*/  UMOV UR4, 0xffffffff ;  /* 0xffffffff00047882 */ /* 0x000fc60000000000 */
[----:B------:R-:W-:Y:S05]  /*ce00*/  BRA.DIV UR4, `(.L_x_2428) ;  /* 0x0000021604c47947 */ /* 0x000fea000b800000 */
.L_x_2693:
[----:B------:R-:W-:-:S03]  /*ce10*/  UMOV UR4, 0xffffffff ;  /* 0xffffffff00047882 */ /* 0x000fc60000000000 */
[----:B------:R-:W-:Y:S05]  /*ce20*/  BRA.DIV UR4, `(.L_x_2429) ;  /* 0x0000021604e47947 */ /* 0x000fea000b800000 */
.L_x_2696:
[----:B------:R-:W-:-:S03]  /*ce30*/  UMOV UR4, 0xffffffff ;  /* 0xffffffff00047882 */ /* 0x000fc60000000000 */
[----:B------:R-:W-:Y:S05]  /*ce40*/  BRA.DIV UR4, `(.L_x_2430) ;  /* 0x0000021a04047947 */ /* 0x000fea000b800000 */
.L_x_2699:
[----:B------:R-:W-:-:S03]  /*ce50*/  UMOV UR4, 0xffffffff ;  /* 0xffffffff00047882 */ /* 0x000fc60000000000 */
[----:B------:R-:W-:Y:S05]  /*ce60*/  BRA.DIV UR4, `(.L_x_2431) ;  /* 0x0000021a04247947 */ /* 0x000fea000b800000 */
.L_x_2702:
[----:B------:R-:W-:-:S03]  /*ce70*/  UMOV UR4, 0xffffffff ;  /* 0xffffffff00047882 */ /* 0x000fc60000000000 */
[----:B------:R-:W-:Y:S05]  /*ce80*/  BRA.DIV UR4, `(.L_x_2432) ;  /* 0x0000021a04447947 */ /* 0x000fea000b800000 */
.L_x_2705:
[----:B------:R-:W-:-:S03]  /*ce90*/  UMOV UR4, 0xffffffff ;  /* 0xffffffff00047882 */ /* 0x000fc60000000000 */
[----:B------:R-:W-:Y:S05]  /*cea0*/  BRA.DIV UR4, `(.L_x_2433) ;  /* 0x0000021a04647947 */ /* 0x000fea000b800000 */
.L_x_2708:
[----:B------:R-:W-:-:S03]  /*ceb0*/  UMOV UR4, 0xffffffff ;  /* 0xffffffff00047882 */ /* 0x000fc60000000000 */
[----:B------:R-:W-:Y:S05]  /*cec0*/  BRA.DIV UR4, `(.L_x_2434) ;  /* 0x0000021a04847947 */ /* 0x000fea000b800000 */
.L_x_2711:
[----:B------:R-:W-:-:S03]  /*ced0*/  UMOV UR4, 0xffffffff ;  /* 0xffffffff00047882 */ /* 0x000fc60000000000 */
[----:B------:R-:W-:Y:S05]  /*cee0*/  BRA.DIV UR4, `(.L_x_2435) ;  /* 0x0000021a04a47947 */ /* 0x000fea000b800000 */
.L_x_2714:
[----:B------:R-:W-:Y:S01]  /*cef0*/  UMOV UR4, 0xffffffff ;  /* 0xffffffff00047882 */ /* 0x000fe20000000000 */
[----:B------:R-:W-:Y:S02]  /*cf00*/  LOP3.LUT R61, R61, 0xfffffffe, RZ, 0xc0, !PT ;  /* 0xfffffffe3d3d7812 */ /* 0x000fe400078ec0ff */
[----:B------:R-:W-:Y:S05]  /*cf10*/  BRA.DIV UR4, `(.L_x_2436) ;  /* 0x0000021a04c07947 */ /* 0x000fea000b800000 */
.L_x_2717:
[----:B------:R-:W-:Y:S01]  /*cf20*/  UMOV UR4, 0xffffffff ;  /* 0xffffffff00047882 */ /* 0x000fe20000000000 */
[----:B------:R-:W-:Y:S02]  /*cf30*/  IMAD.IADD R61, R91, 0x1, -R61 ;  /* 0x000000015b3d7824 */ /* 0x000fe400078e0a3d */
[----:B------:R-:W-:Y:S05]  /*cf40*/  BRA.DIV UR4, `(.L_x_2437) ;  /* 0x0000021a04dc7947 */ /* 0x000fea000b800000 */
.L_x_2720:
[----:B------:R-:W-:Y:S01]  /*cf50*/  UMOV UR4, 0xffffffff ;  /* 0xffffffff00047882 */ /* 0x000fe20000000000 */
[----:B------:R-:W-:Y:S02]  /*cf60*/  SHF.L.U32 R99, R61, 0x1f, RZ ;  /* 0x0000001f3d637819 */ /* 0x000fe400000006ff */
[----:B------:R-:W-:Y:S05]  /*cf70*/  BRA.DIV UR4, `(.L_x_2438) ;  /* 0x0000021a04f87947 */ /* 0x000fea000b800000 */
.L_x_2723:
        /* <DEDUP_REMOVED lines=36> */
[----:B0-----:R-:W-:Y:S06]  /*d1c0*/  @!P4 BRA `(.L_x_2440) ;  /* 0x00000218008cc947 */ /* 0x001fec0003800000 */
.L_x_2724:
[----:B------:R-:W-:Y:S05]  /*d1d0*/  BSYNC B1 ;  /* 0x0000000000017941 */ /* 0x000fea0003800000 */
.L_x_2439:
[----:B------:R-:W-:Y:S01]  /*d1e0*/  BSSY B1, `(.L_x_2441) ;  /* 0x00000cb000017945 */ /* 0x000fe20003800000 */
[----:B------:R-:W-:Y:S02]  /*d1f0*/  PRMT R98, R12, 0x7610, R98 ;  /* 0x000076100c627816 */ /* 0x000fe40000000062 */
[----:B0-----:R-:W-:Y:S01]  /*d200*/  PRMT R99, R13, 0x7610, R99 ;  /* 0x000076100d637816 */ /* 0x001fe20000000063 */
[----:B------:R-:W-:Y:S06]  /*d210*/  @P0 BRA `(.L_x_2442) ;  /* 0x0000000c001c0947 */ /* 0x000fec0003800000 */
[----:B------:R-:W0:Y:S01]  /*d220*/  LDC R12, c[0x0][0x3d4] ;  /* 0x0000f500ff0c7b82 */ /* 0x000e220000000800 */
[----:B------:R-:W-:Y:S01]  /*d230*/  BSSY B2, `(.L_x_2443) ;  /* 0x0000034000027945 */ /* 0x000fe20003800000 */
[-C--:B0-----:R-:W-:Y:S02]  /*d240*/  ISETP.GE.AND P0, PT, R212, R12.reuse, PT ;  /* 0x0000000cd400720c */ /* 0x081fe40003f06270 */
[-C--:B------:R-:W-:Y:S02]  /*d250*/  ISETP.GE.AND P4, PT, R216, R12.reuse, PT ;  /* 0x0000000cd800720c */ /* 0x080fe40003f86270 */
[-C--:B------:R-:W-:Y:S02]  /*d260*/  ISETP.GE.AND P5, PT, R215, R12.reuse, PT ;  /* 0x0000000cd700720c */ /* 0x080fe40003fa6270 */
[----:B------:R-:W-:-:S07]  /*d270*/  ISETP.GE.AND P6, PT, R217, R12, PT ;  /* 0x0000000cd900720c */ /* 0x000fce0003fc6270 */
[----:B------:R-:W-:Y:S06]  /*d280*/  @P0 BRA `(.L_x_2444) ;  /* 0x0000000000b80947 */ /* 0x000fec0003800000 */
[----:B------:R-:W0:Y:S01]  /*d290*/  LDS.128 R12, [R85] ;  /* 0x00000000550c7984 */ /* 0x000e220000000c00 */
[--C-:B------:R-:W-:Y:S02]  /*d2a0*/  SHF.R.U64 R78, R78, 0x10, R79.reuse ;  /* 0x000000104e4e7819 */ /* 0x100fe4000000124f */
[----:B------:R-:W-:Y:S02]  /*d2b0*/  SHF.R.U32.HI R79, RZ, 0x10, R79 ;  /* 0x00000010ff4f7819 */ /* 0x000fe4000001164f */
[--C-:B------:R-:W-:Y:S02]  /*d2c0*/  SHF.R.U64 R80, R80, 0x10, R81.reuse ;  /* 0x0000001050507819 */ /* 0x100fe40000001251 */
[----:B------:R-:W-:Y:S02]  /*d2d0*/  SHF.R.U32.HI R81, RZ, 0x10, R81 ;  /* 0x00000010ff517819 */ /* 0x000fe40000011651 */
[----:B------:R-:W-:Y:S02]  /*d2e0*/  PRMT R140, R140, 0x5410, R79 ;  /* 0x000054108c8c7816 */ /* 0x000fe4000000004f */
[----:B------:R-:W-:-:S02]  /*d2f0*/  PRMT R138, R138, 0x5410, R81 ;  /* 0x000054108a8a7816 */ /* 0x000fc40000000051 */
[----:B------:R-:W-:Y:S01]  /*d300*/  PRMT R141, R139, 0x5410, R78 ;  /* 0x000054108b8d7816 */ /* 0x000fe2000000004e */
[C---:B------:R-:W-:Y:S01]  /*d310*/  IMAD.U32 R142, R140.reuse, 0x10000, RZ ;  /* 0x000100008c8e7824 */ /* 0x040fe200078e00ff */
[----:B------:R-:W-:Y:S01]  /*d320*/  LOP3.LUT R140, R140, 0xffff0000, RZ, 0xc0, !PT ;  /* 0xffff00008c8c7812 */ /* 0x000fe200078ec0ff */
[C---:B------:R-:W-:Y:S01]  /*d330*/  IMAD.U32 R139, R138.reuse, 0x10000, RZ ;  /* 0x000100008a8b7824 */ /* 0x040fe200078e00ff */
[----:B------:R-:W-:Y:S02]  /*d340*/  PRMT R137, R137, 0x5410, R80 ;  /* 0x0000541089897816 */ /* 0x000fe40000000050 */
        /* <DEDUP_REMOVED lines=9> */
[C---:B------:R-:W-:Y:S01]  /*d3e0*/  FFMA.FTZ R143, R78.reuse, R139, -R143 ;  /* 0x0000008b4e8f7223 */ /* 0x040fe2000001088f */
[----:B------:R-:W-:Y:S02]  /*d3f0*/  IMAD.U32 R15, R13, 0x10000, RZ ;  /* 0x000100000d0f7824 */ /* 0x000fe400078e00ff */
[----:B------:R-:W-:Y:S01]  /*d400*/  FFMA.FTZ R142, R78, R142, R79 ;  /* 0x0000008e4e8e7223 */ /* 0x000fe2000001004f */
[-C--:B------:R-:W-:Y:S01]  /*d410*/  FMUL.FTZ R139, R81, R138.reuse ;  /* 0x0000008a518b7220 */ /* 0x080fe20000410000 */
        /* <DEDUP_REMOVED lines=21> */
.L_x_2444:
[----:B------:R-:W-:Y:S05]  /*d570*/  BSYNC B2 ;  /* 0x0000000000027941 */ /* 0x000fea0003800000 */
.L_x_2443:
[----:B------:R-:W-:Y:S04]  /*d580*/  BSSY B2, `(.L_x_2445) ;  /* 0x0000030000027945 */ /* 0x000fe80003800000 */
[----:B------:R-:W-:Y:S05]  /*d590*/  @P4 BRA `(.L_x_2446) ;  /* 0x0000000000b84947 */ /* 0x000fea0003800000 */
[----:B0-----:R-:W0:Y:S01]  /*d5a0*/  LDS.128 R12, [R85+0x4000] ;  /* 0x00400000550c7984 */ /* 0x001e220000000c00 */
        /* <DEDUP_REMOVED lines=45> */
.L_x_2446:
[----:B------:R-:W-:Y:S05]  /*d880*/  BSYNC B2 ;  /* 0x0000000000027941 */ /* 0x000fea0003800000 */
.L_x_2445:
[----:B------:R-:W-:Y:S04]  /*d890*/  BSSY B2, `(.L_x_2447) ;  /* 0x0000030000027945 */ /* 0x000fe80003800000 */
[----:B------:R-:W-:Y:S05]  /*d8a0*/  @P5 BRA `(.L_x_2448) ;  /* 0x0000000000b85947 */ /* 0x000fea0003800000 */
[----:B01----:R-:W0:Y:S01]  /*d8b0*/  LDS.128 R12, [R85+0x8000] ;  /* 0x00800000550c7984 */ /* 0x003e220000000c00 */
        /* <DEDUP_REMOVED lines=45> */
.L_x_2448:
[----:B------:R-:W-:Y:S05]  /*db90*/  BSYNC B2 ;  /* 0x0000000000027941 */ /* 0x000fea0003800000 */
.L_x_2447:
[----:B------:R-:W-:Y:S05]  /*dba0*/  @P6 BRA `(.L_x_2442) ;  /* 0x0000000000b86947 */ /* 0x000fea0003800000 */
[----:B012---:R-:W0:Y:S01]  /*dbb0*/  LDS.128 R12, [R85+0xc000] ;  /* 0x00c00000550c7984 */ /* 0x007e220000000c00 */
        /* <DEDUP_REMOVED lines=45> */
.L_x_2442:
[----:B------:R-:W-:Y:S05]  /*de90*/  BSYNC B1 ;  /* 0x0000000000017941 */ /* 0x000fea0003800000 */
.L_x_2441:
[----:B------:R-:W-:Y:S04]  /*dea0*/  BSSY B1, `(.L_x_2449) ;  /* 0x00000c9000017945 */ /* 0x000fe80003800000 */
[----:B------:R-:W-:Y:S05]  /*deb0*/  @P1 BRA `(.L_x_2450) ;  /* 0x0000000c001c1947 */ /* 0x000fea0003800000 */
[----:B0123--:R-:W0:Y:S01]  /*dec0*/  LDC R12, c[0x0][0x3d4] ;  /* 0x0000f500ff0c7b82 */ /* 0x00fe220000000800 */
[----:B------:R-:W-:Y:S01]  /*ded0*/  BSSY B2, `(.L_x_2451) ;  /* 0x0000034000027945 */ /* 0x000fe20003800000 */
[-C--:B0-----:R-:W-:Y:S02]  /*dee0*/  ISETP.GE.AND P0, PT, R212, R12.reuse, PT ;  /* 0x0000000cd400720c */ /* 0x081fe40003f06270 */
[-C--:B------:R-:W-:Y:S02]  /*def0*/  ISETP.GE.AND P1, PT, R216, R12.reuse, PT ;  /* 0x0000000cd800720c */ /* 0x080fe40003f26270 */
[-C--:B------:R-:W-:Y:S02]  /*df00*/  ISETP.GE.AND P4, PT, R215, R12.reuse, PT ;  /* 0x0000000cd700720c */ /* 0x080fe40003f86270 */
[----:B------:R-:W-:-:S07]  /*df10*/  ISETP.GE.AND P5, PT, R217, R12, PT ;  /* 0x0000000cd900720c */ /* 0x000fce0003fa6270 */
[----:B------:R-:W-:Y:S06]  /*df20*/  @P0 BRA `(.L_x_2452) ;  /* 0x0000000000b80947 */ /* 0x000fec0003800000 */
[----:B------:R-:W0:Y:S01]  /*df30*/  LDS.128 R12, [R85+0x1000] ;  /* 0x00100000550c7984 */ /* 0x000e220000000c00 */
        /* <DEDUP_REMOVED lines=45> */
.L_x_2452:
[----:B------:R-:W-:Y:S05]  /*e210*/  BSYNC B2 ;  /* 0x0000000000027941 */ /* 0x000fea0003800000 */
.L_x_2451:
        /* <DEDUP_REMOVED lines=48> */
.L_x_2454:
[----:B------:R-:W-:Y:S05]  /*e520*/  BSYNC B2 ;  /* 0x0000000000027941 */ /* 0x000fea0003800000 */
.L_x_2453:
        /* <DEDUP_REMOVED lines=48> */
.L_x_2456:
[----:B------:R-:W-:Y:S05]  /*e830*/  BSYNC B2 ;  /* 0x0000000000027941 */ /* 0x000fea0003800000 */
.L_x_2455:
        /* <DEDUP_REMOVED lines=47> */
.L_x_2450:
[----:B------:R-:W-:Y:S05]  /*eb30*/  BSYNC B1 ;  /* 0x0000000000017941 */ /* 0x000fea0003800000 */
.L_x_2449:
[----:B------:R-:W-:Y:S04]  /*eb40*/  BSSY B1, `(.L_x_2457) ;  /* 0x00000c9000017945 */ /* 0x000fe80003800000 */
        /* <DEDUP_REMOVED lines=54> */
.L_x_2460:
[----:B------:R-:W-:Y:S05]  /*eeb0*/  BSYNC B2 ;  /* 0x0000000000027941 */ /* 0x000fea0003800000 */
.L_x_2459:
        /* <DEDUP_REMOVED lines=48> */
.L_x_2462:
[----:B------:R-:W-:Y:S05]  /*f1c0*/  BSYNC B2 ;  /* 0x0000000000027941 */ /* 0x000fea0003800000 */
.L_x_2461:
        /* <DEDUP_REMOVED lines=48> */
.L_x_2464:
[----:B------:R-:W-:Y:S05]  /*f4d0*/  BSYNC B2 ;  /* 0x0000000000027941 */ /* 0x000fea0003800000 */
.L_x_2463:
        /* <DEDUP_REMOVED lines=47> */
.L_x_2458:
[----:B------:R-:W-:Y:S05]  /*f7d0*/  BSYNC B1 ;  /* 0x0000000000017941 */ /* 0x000fea0003800000 */
.L_x_2457:
        /* <DEDUP_REMOVED lines=54> */
.L_x_2467:
[----:B------:R-:W-:Y:S05]  /*fb40*/  BSYNC B1 ;  /* 0x0000000000017941 */ /* 0x000fea0003800000 */
.L_x_2466:
        /* <DEDUP_REMOVED lines=48> */
.L_x_2469:
[----:B------:R-:W-:Y:S05]  /*fe50*/  BSYNC B1 ;  /* 0x0000000000017941 */ /* 0x000fea0003800000 */
.L_x_2468:
[----:B------:R-:W-:Y:S04]  /*fe60*/  BSSY B1, `(.L_x_2470) ;  /* 0x0000030000017945 */ /* 0x000fe80003800000 */
[----:B------:R-:W-:Y:S05]  /*fe70*/  @P2 BRA `(.L_x_2471) ;  /* 0x0000000000b82947 */ /* 0x000fea0003800000 */
[----:B01----:R-:W0:Y:S01]  /*fe80*/  LDS.128 R12, [R85+0xb000] ;  /* 0x00b00000550c7984 */ /* 0x003e220000000c00 */
[----:B------:R-:W-:Y:S02]  /*fe90*/  SHF.R.U64 R24, R6, 0x10, R7 ;  /* 0x0000001006187819 */ /* 0x000fe40000001207 */
[--C-:B------:R-:W-:Y:S02]  /*fea0*/  SHF.R.U64 R6, R20, 0x10, R21.reuse ;  /* 0x0000001014067819 */ /* 0x100fe40000001215 */
        /* <DEDUP_REMOVED lines=9> */
[----:B------:R-:W-:Y:S01]  /*ff40*/  PRMT R61, R61, 0x5410, R6 ;  /* 0x000054103d3d7816 */ /* 0x000fe20000000006 */
        /* <DEDUP_REMOVED lines=33> */
.L_x_2471:
[----:B------:R-:W-:Y:S05]  /*10160*/  BSYNC B1 ;  /* 0x0000000000017941 */ /* 0x000fea0003800000 */
.L_x_2470:
[----:B------:R-:W-:Y:S05]  /*10170*/  @P3 BRA `(.L_x_2465) ;  /* 0x0000005000643947 */ /* 0x000fea0003800000 */
[----:B012---:R-:W0:Y:S01]  /*10180*/  LDS.128 R12, [R85+0xf000] ;  /* 0x00f00000550c7984 */ /* 0x007e220000000c00 */
[----:B------:R-:W-:Y:S02]  /*10190*/  SHF.R.U64 R6, R4, 0x10, R5 ;  /* 0x0000001004067819 */ /* 0x000fe40000001205 */
[----:B------:R-:W-:Y:S02]  /*101a0*/  SHF.R.U32.HI R4, RZ, 0x10, R9 ;  /* 0x00000010ff047819 */ /* 0x000fe40000011609 */
[----:B------:R-:W-:Y:S02]  /*101b0*/  SHF.R.U32.HI R7, RZ, 0x10, R5 ;  /* 0x00000010ff077819 */ /* 0x000fe40000011605 */
[----:B------:R-:W-:Y:S02]  /*101c0*/  SHF.R.U64 R5, R8, 0x10, R9 ;  /* 0x0000001008057819 */ /* 0x000fe40000001209 */
[----:B------:R-:W-:Y:S02]  /*101d0*/  PRMT R11, R11, 0x5410, R4 ;  /* 0x000054100b0b7816 */ /* 0x000fe40000000004 */
[----:B------:R-:W-:-:S02]  /*101e0*/  PRMT R9, R0, 0x5410, R7 ;  /* 0x0000541000097816 */ /* 0x000fc40000000007 */
[----:B------:R-:W-:Y:S02]  /*101f0*/  PRMT R8, R3, 0x5410, R6 ;  /* 0x0000541003087816 */ /* 0x000fe40000000006 */
[----:B------:R-:W-:Y:S01]  /*10200*/  PRMT R20, R10, 0x5410, R5 ;  /* 0x000054100a147816 */ /* 0x000fe20000000005 */
[----:B------:R-:W-:Y:S01]  /*10210*/  IMAD.U32 R10, R9, 0x10000, RZ ;  /* 0x00010000090a7824 */ /* 0x000fe200078e00ff */
[----:B------:R-:W-:Y:S02]  /*10220*/  LOP3.LUT R21, R11, 0xffff0000, RZ, 0xc0, !PT ;  /* 0xffff00000b157812 */ /* 0x000fe400078ec0ff */
[----:B------:R-:W-:Y:S01]  /*10230*/  LOP3.LUT R9, R9, 0xffff0000, RZ, 0xc0, !PT ;  /* 0xffff000009097812 */ /* 0x000fe200078ec0ff */
[C---:B0-----:R-:W-:Y:S01]  /*10240*/  IMAD.U32 R5, R14.reuse, 0x10000, RZ ;  /* 0x000100000e057824 */ /* 0x041fe200078e00ff */
[----:B------:R-:W-:Y:S01]  /*10250*/  LOP3.LUT R6, R14, 0xffff0000, RZ, 0xc0, !PT ;  /* 0xffff00000e067812 */ /* 0x000fe200078ec0ff */
[C---:B------:R-:W-:Y:S01]  /*10260*/  IMAD.U32 R7, R15.reuse, 0x10000, RZ ;  /* 0x000100000f077824 */ /* 0x040fe200078e00ff */
[----:B------:R-:W-:Y:S01]  /*10270*/  LOP3.LUT R14, R15, 0xffff0000, RZ, 0xc0, !PT ;  /* 0xffff00000f0e7812 */ /* 0x000fe200078ec0ff */
[----:B------:R-:W-:Y:S01]  /*10280*/  IMAD.U32 R15, R11, 0x10000, RZ ;  /* 0x000100000b0f7824 */ /* 0x000fe200078e00ff */
[C---:B------:R-:W-:Y:S01]  /*10290*/  LOP3.LUT R3, R12.reuse, 0xffff0000, RZ, 0xc0, !PT ;  /* 0xffff00000c037812 */ /* 0x040fe200078ec0ff */
[----:B------:R-:W-:Y:S01]  /*102a0*/  IMAD.U32 R0, R12, 0x10000, RZ ;  /* 0x000100000c007824 */ /* 0x000fe200078e00ff */
[----:B------:R-:W-:Y:S01]  /*102b0*/  LOP3.LUT R12, R13, 0xffff0000, RZ, 0xc0, !PT ;  /* 0xffff00000d0c7812 */ /* 0x000fe200078ec0ff */
[C---:B------:R-:W-:Y:S01]  /*102c0*/  FMUL.FTZ R24, R6.reuse, R15 ;  /* 0x0000000f06187220 */ /* 0x040fe20000410000 */
[-C--:B------:R-:W-:Y:S01]  /*102d0*/  FMUL.FTZ R6, R6, R10.reuse ;  /* 0x0000000a06067220 */ /* 0x080fe20000410000 */
[C---:B------:R-:W-:Y:S01]  /*102e0*/  FMUL.FTZ R26, R14.reuse, R21 ;  /* 0x000000150e1a7220 */ /* 0x040fe20000410000 */
[----:B------:R-:W-:Y:S01]  /*102f0*/  FMUL.FTZ R14, R14, R9 ;  /* 0x000000090e0e7220 */ /* 0x000fe20000410000 */
[C---:B------:R-:W-:Y:S01]  /*10300*/  FFMA.FTZ R24, R5.reuse, R10, -R24 ;  /* 0x0000000a05187223 */ /* 0x040fe20000010818 */
[----:B------:R-:W-:Y:S01]  /*10310*/  FFMA.FTZ R15, R5, R15, R6 ;  /* 0x0000000f050f7223 */ /* 0x000fe20000010006 */
[C---:B------:R-:W-:Y:S01]  /*10320*/  FFMA.FTZ R26, R7.reuse, R9, -R26 ;  /* 0x00000009071a7223 */ /* 0x040fe2000001081a */
[C---:B------:R-:W-:Y:S01]  /*10330*/  IMAD.U32 R6, R20.reuse, 0x10000, RZ ;  /* 0x0001000014067824 */ /* 0x040fe200078e00ff */
[----:B------:R-:W-:Y:S01]  /*10340*/  LOP3.LUT R11, R20, 0xffff0000, RZ, 0xc0, !PT ;  /* 0xffff0000140b7812 */ /* 0x000fe200078ec0ff */
[C---:B------:R-:W-:Y:S01]  /*10350*/  IMAD.U32 R5, R8.reuse, 0x10000, RZ ;  /* 0x0001000008057824 */ /* 0x040fe200078e00ff */
[----:B------:R-:W-:Y:S01]  /*10360*/  LOP3.LUT R9, R8, 0xffff0000, RZ, 0xc0, !PT ;  /* 0xffff000008097812 */ /* 0x000fe200078ec0ff */
[----:B------:R-:W-:Y:S01]  /*10370*/  FFMA.FTZ R21, R7, R21, R14 ;  /* 0x0000001507157223 */ /* 0x000fe2000001000e */
[----:B------:R-:W-:-:S02]  /*10380*/  IMAD.U32 R4, R13, 0x10000, RZ ;  /* 0x000100000d047824 */ /* 0x000fc400078e00ff */
        /* <DEDUP_REMOVED lines=11> */
[----:B------:R-:W-:-:S05]  /*10440*/  F2FP.BF16.F32.PACK_AB R5, R12, R13 ;  /* 0x0000000d0c05723e */ /* 0x000fca00000010ff */
[----:B------:R0:W-:Y:S01]  /*10450*/  STS.128 [R85+0xf000], R4 ;  /* 0x00f0000455007388 */ /* 0x0001e20000000c00 */
[----:B------:R-:W-:Y:S05]  /*10460*/  BRA `(.L_x_2465) ;  /* 0x0000004c00a87947 */ /* 0x000fea0003800000 */
.L_x_2414:
[-C--:B------:R-:W-:Y:S01]  /*10470*/  ISETP.GE.AND P0, PT, R22, R29.reuse, PT ;  /* 0x0000001d1600720c */ /* 0x080fe20003f06270 */
[----:B------:R-:W-:Y:S01]  /*10480*/  BSSY B1, `(.L_x_2472) ;  /* 0x0000031000017945 */ /* 0x000fe20003800000 */
[-C--:B------:R-:W-:Y:S01]  /*10490*/  ISETP.GE.AND P1, PT, R218, R29.reuse, PT ;  /* 0x0000001dda00720c */ /* 0x080fe20003f26270 */
[----:B------:R-:W-:Y:S01]  /*104a0*/  IMAD.MOV.U32 R89, RZ, RZ, R25 ;  /* 0x000000ffff597224 */ /* 0x000fe200078e0019 */
[-C--:B------:R-:W-:Y:S01]  /*104b0*/  ISETP.GE.AND P2, PT, R220, R29.reuse, PT ;  /* 0x0000001ddc00720c */ /* 0x080fe20003f46270 */
[----:B------:R-:W-:Y:S01]  /*104c0*/  IMAD.MOV.U32 R9, RZ, RZ, R27 ;  /* 0x000000ffff097224 */ /* 0x000fe200078e001b */
[----:B------:R-:W-:Y:S01]  /*104d0*/  ISETP.GE.AND P3, PT, R84, R29, PT ;  /* 0x0000001d5400720c */ /* 0x000fe20003f66270 */
[----:B------:R-:W-:Y:S01]  /*104e0*/  IMAD.MOV.U32 R88, RZ, RZ, R60 ;  /* 0x000000ffff587224 */ /* 0x000fe200078e003c */
[----:B------:R-:W-:Y:S01]  /*104f0*/  CS2R R32, SRZ ;  /* 0x0000000000207805 */ /* 0x000fe2000001ff00 */
[----:B------:R-:W-:Y:S01]  /*10500*/  IMAD.MOV.U32 R8, RZ, RZ, R82 ;  /* 0x000000ffff087224 */ /* 0x000fe200078e0052 */
        /* <DEDUP_REMOVED lines=36> */
[----:B------:R0:W5:Y:S04]  /*10750*/  @!P6 LDG.E.128 R44, desc[UR60][R50.64+0x80] ;  /* 0x0000803c322ce981 */ /* 0x000168000c1e1d00 */
[----:B------:R0:W5:Y:S04]  /*10760*/  @!P5 LDG.E.128 R28, desc[UR60][R50.64] ;  /* 0x0000003c321cd981 */ /* 0x000168000c1e1d00 */
[----:B------:R0:W5:Y:S04]  /*10770*/  @!P5 LDG.E.128 R4, desc[UR60][R52.64] ;  /* 0x0000003c3404d981 */ /* 0x000168000c1e1d00 */
[----:B------:R0:W5:Y:S02]  /*10780*/  @!P6 LDG.E.128 R24, desc[UR60][R52.64+0x80] ;  /* 0x0000803c3418e981 */ /* 0x000164000c1e1d00 */
.L_x_2473:
[----:B------:R-:W-:Y:S05]  /*10790*/  BSYNC B1 ;  /* 0x0000000000017941 */ /* 0x000fea0003800000 */
.L_x_2472:
        /* <DEDUP_REMOVED lines=24> */
[----:B------:R-:W-:Y:S02]  /*10920*/  CS2R R38, SRZ ;  /* 0x0000000000267805 */ /* 0x000fe4000001ff00 */
[----:B------:R-:W-:Y:S01]  /*10930*/  LEA.HI.X R55, R0, UR7, R3, 0x1, P4 ;  /* 0x0000000700377c11 */ /* 0x000fe2000a0f0c03 */
[----:B------:R0:W5:Y:S04]  /*10940*/  @!P5 LDG.E.128 R40, desc[UR60][R52.64] ;  /* 0x0000003c3428d981 */ /* 0x000168000c1e1d00 */
[----:B------:R0:W5:Y:S04]  /*10950*/  @!P6 LDG.E.128 R48, desc[UR60][R52.64+0x80] ;  /* 0x0000803c3430e981 */ /* 0x000168000c1e1d00 */
[----:B------:R0:W5:Y:S04]  /*10960*/  @!P5 LDG.E.128 R32, desc[UR60][R54.64] ;  /* 0x0000003c3620d981 */ /* 0x000168000c1e1d00 */
[----:B------:R0:W5:Y:S02]  /*10970*/  @!P6 LDG.E.128 R36, desc[UR60][R54.64+0x80] ;  /* 0x0000803c3624e981 */ /* 0x000164000c1e1d00 */
.L_x_2475:
[----:B------:R-:W-:Y:S05]  /*10980*/  BSYNC B1 ;  /* 0x0000000000017941 */ /* 0x000fea0003800000 */
.L_x_2474:
[----:B------:R-:W-:Y:S01]  /*10990*/  IMAD.MOV.U32 R0, RZ, RZ, R6 ;  /* 0x000000ffff007224 */ /* 0x000fe200078e0006 */
[----:B------:R-:W1:Y:S01]  /*109a0*/  LDC R96, c[0x0][0x428] ;  /* 0x00010a00ff607b82 */ /* 0x000e620000000800 */
        /* <DEDUP_REMOVED lines=31> */
[----:B------:R-:W-:Y:S02]  /*10ba0*/  PRMT R146, R57, 0x7610, R146 ;  /* 0x0000761039927816 */ /* 0x000fe40000000092 */
[----:B0-----:R-:W-:Y:S02]  /*10bb0*/  CS2R R52, SRZ ;  /* 0x0000000000347805 */ /* 0x001fe4000001ff00 */
[----:B------:R-:W-:-:S02]  /*10bc0*/  PRMT R141, R0, 0x7610, R141 ;  /* 0x00007610008d7816 */ /* 0x000fc4000000008d */
[----:B------:R-:W-:Y:S02]  /*10bd0*/  CS2R R54, SRZ ;  /* 0x0000000000367805 */ /* 0x000fe4000001ff00 */
[----:B------:R-:W-:Y:S02]  /*10be0*/  PRMT R126, R3, 0x7610, R126 ;  /* 0x00007610037e7816 */ /* 0x000fe4000000007e */
[----:B------:R-:W-:Y:S02]  /*10bf0*/  CS2R R56, SRZ ;  /* 0x0000000000387805 */ /* 0x000fe4000001ff00 */
[----:B------:R-:W-:Y:S02]  /*10c00*/  PRMT R127, R20, 0x7610, R127 ;  /* 0x00007610147f7816 */ /* 0x000fe4000000007f */
        /* <DEDUP_REMOVED lines=29> */
[----:B------:R-:W-:Y:S02]  /*10de0*/  LEA.HI.X R52, R14, R11, R15, 0x6, P4 ;  /* 0x0000000b0e347211 */ /* 0x000fe400020f340f */
[----:B------:R-:W-:Y:S02]  /*10df0*/  CS2R R58, SRZ ;  /* 0x00000000003a7805 */ /* 0x000fe4000001ff00 */
[----:B------:R-:W-:Y:S02]  /*10e00*/  LEA.HI.X R91, R3, UR5, R20, 0x1, P5 ;  /* 0x00000005035b7c11 */ /* 0x000fe4000a8f0c14 */
        /* <DEDUP_REMOVED lines=10> */
.L_x_2477:
[----:B------:R-:W-:Y:S05]  /*10eb0*/  BSYNC B1 ;  /* 0x0000000000017941 */ /* 0x000fea0003800000 */
.L_x_2476:
        /* <DEDUP_REMOVED lines=23> */
[----:B------:R-:W-:Y:S02]  /*11030*/  ISETP.GE.AND P6, PT, R19, UR4, PT ;  /* 0x0000000413007c0c */ /* 0x000fe4000bfc6270 */
[----:B------:R-:W-:Y:S02]  /*11040*/  LEA.HI.X R11, R99, UR5, R12, 0x1, P4 ;  /* 0x00000005630b7c11 */ /* 0x000fe4000a0f0c0c */
[----:B------:R-:W-:-:S04]  /*11050*/  LEA R12, P4, R97, UR6, 0x1 ;  /* 0x00000006610c7c11 */ /* 0x000fc8000f8808ff */
[----:B------:R-:W-:Y:S01]  /*11060*/  LEA.HI.X R13, R97, UR7, R0, 0x1, P4 ;  /* 0x00000007610d7c11 */ /* 0x000fe2000a0f0c00 */
[----:B------:R1:W5:Y:S04]  /*11070*/  @!P5 LDG.E.128 R72, desc[UR60][R10.64] ;  /* 0x0000003c0a48d981 */ /* 0x000368000c1e1d00 */
[----:B------:R1:W5:Y:S04]  /*11080*/  @!P6 LDG.E.128 R76, desc[UR60][R10.64+0x80] ;  /* 0x0000803c0a4ce981 */ /* 0x000368000c1e1d00 */
[----:B------:R1:W5:Y:S04]  /*11090*/  @!P5 LDG.E.128 R64, desc[UR60][R12.64] ;  /* 0x0000003c0c40d981 */ /* 0x000368000c1e1d00 */
[----:B------:R1:W5:Y:S02]  /*110a0*/  @!P6 LDG.E.128 R68, desc[UR60][R12.64+0x80] ;  /* 0x0000803c0c44e981 */ /* 0x000364000c1e1d00 */
.L_x_2479:
[----:B------:R-:W-:Y:S05]  /*110b0*/  BSYNC B1 ;  /* 0x0000000000017941 */ /* 0x000fea0003800000 */
.L_x_2478:
[----:B0-----:R-:W2:Y:S01]  /*110c0*/  LDL R90, [R1+0x80] ;  /* 0x00008000015a7983 */ /* 0x001ea20000100800 */
[----:B------:R-:W-:Y:S01]  /*110d0*/  ISETP.NE.AND P4, PT, R96, 0x1, PT ;  /* 0x000000016000780c */ /* 0x000fe20003f85270 */
[----:B-1----:R-:W-:Y:S01]  /*110e0*/  IMAD.MOV.U32 R11, RZ, RZ, R37 ;  /* 0x000000ffff0b7224 */ /* 0x002fe200078e0025 */
        /* <DEDUP_REMOVED lines=20> */
[----:B-----5:R-:W-:Y:S01]  /*11230*/  IMAD.MOV.U32 R13, RZ, RZ, R52 ;  /* 0x000000ffff0d7224 */ /* 0x020fe200078e0034 */
        /* <DEDUP_REMOVED lines=12> */
[----:B------:R-:W-:-:S02]  /*11300*/  IMAD R3, R21, 0x20, R0 ;  /* 0x0000002015037824 */ /* 0x000fc400078e0200 */
[----:B------:R-:W-:Y:S01]  /*11310*/  IMAD.MOV.U32 R0, RZ, RZ, R53 ;  /* 0x000000ffff007224 */ /* 0x000fe200078e0035 */
[----:B------:R-:W-:Y:S01]  /*11320*/  PRMT R112, R13, 0x7610, R112 ;  /* 0x000076100d707816 */ /* 0x000fe20000000070 */
[----:B------:R-:W-:Y:S02]  /*11330*/  IMAD.MOV.U32 R12, RZ, RZ, R51 ;  /* 0x000000ffff0c7224 */ /* 0x000fe400078e0033 */
[----:B------:R-:W-:Y:S01]  /*11340*/  IMAD.MOV.U32 R13, RZ, RZ, R59 ;  /* 0x000000ffff0d7224 */ /* 0x000fe200078e003b */
[----:B------:R-:W-:Y:S01]  /*11350*/  PRMT R110, R0, 0x7610, R110 ;  /* 0x00007610006e7816 */ /* 0x000fe2000000006e */
[----:B0-----:R-:W-:Y:S01]  /*11360*/  @P4 IMAD.HI.U32 R0, R3, R10, RZ ;  /* 0x0000000a03004227 */ /* 0x001fe200078e00ff */
[----:B------:R-:W-:Y:S02]  /*11370*/  PRMT R125, R12, 0x7610, R125 ;  /* 0x000076100c7d7816 */ /* 0x000fe4000000007d */
[----:B------:R-:W-:Y:S01]  /*11380*/  PRMT R97, R13, 0x7610, R97 ;  /* 0x000076100d617816 */ /* 0x000fe20000000061 */
[----:B------:R-:W-:-:S02]  /*11390*/  IMAD.MOV.U32 R10, RZ, RZ, R57 ;  /* 0x000000ffff0a7224 */ /* 0x000fc400078e0039 */
        /* <DEDUP_REMOVED lines=18> */
[C---:B------:R-:W-:Y:S01]  /*114c0*/  IMAD.WIDE.U32 R12, R3.reuse, R14, R8 ;  /* 0x0000000e030c7225 */ /* 0x040fe200078e0008 */
[----:B------:R-:W-:Y:S01]  /*114d0*/  LEA R8, P4, R10, UR4, 0x1 ;  /* 0x000000040a087c11 */ /* 0x000fe2000f8808ff */
[----:B------:R-:W-:Y:S02]  /*114e0*/  UMOV UR4, 0xffffffff ;  /* 0xffffffff00047882 */ /* 0x000fe40000000000 */
[C---:B------:R-:W-:Y:S02]  /*114f0*/  IMAD R9, R3.reuse, R87, R86 ;  /* 0x0000005703097224 */ /* 0x040fe400078e0256 */
[----:B------:R-:W-:Y:S01]  /*11500*/  IMAD R3, R3, R15, R0 ;  /* 0x0000000f03037224 */ /* 0x000fe200078e0200 */
[----:B------:R-:W-:Y:S01]  /*11510*/  LEA R0, P5, R12, UR6, 0x1 ;  /* 0x000000060c007c11 */ /* 0x000fe2000f8a08ff */
[----:B------:R-:W-:-:S02]  /*11520*/  IMAD.MOV.U32 R20, RZ, RZ, R60 ;  /* 0x000000ffff147224 */ /* 0x000fc400078e003c */
[----:B------:R-:W-:Y:S02]  /*11530*/  IMAD.IADD R9, R11, 0x1, R9 ;  /* 0x000000010b097824 */ /* 0x000fe400078e0209 */
[----:B------:R-:W-:Y:S01]  /*11540*/  IMAD.IADD R3, R13, 0x1, R3 ;  /* 0x000000010d037824 */ /* 0x000fe200078e0203 */
[----:B------:R-:W-:Y:S01]  /*11550*/  PRMT R113, R20, 0x7610, R113 ;  /* 0x0000761014717816 */ /* 0x000fe20000000071 */
[----:B------:R-:W-:Y:S01]  /*11560*/  IMAD.MOV.U32 R20, RZ, RZ, R80 ;  /* 0x000000ffff147224 */ /* 0x000fe200078e0050 */
[----:B------:R-:W-:Y:S01]  /*11570*/  LEA.HI.X R9, R10, UR5, R9, 0x1, P4 ;  /* 0x000000050a097c11 */ /* 0x000fe2000a0f0c09 */
[----:B------:R-:W-:Y:S01]  /*11580*/  IMAD.MOV.U32 R14, RZ, RZ, R81 ;  /* 0x000000ffff0e7224 */ /* 0x000fe200078e0051 */
[----:B------:R-:W-:Y:S01]  /*11590*/  LEA.HI.X R3, R12, UR7, R3, 0x1, P5 ;  /* 0x000000070c037c11 */ /* 0x000fe2000a8f0c03 */
[----:B------:R-:W-:Y:S01]  /*115a0*/  IMAD.MOV.U32 R15, RZ, RZ, R82 ;  /* 0x000000ffff0f7224 */ /* 0x000fe200078e0052 */
[----:B------:R-:W-:Y:S02]  /*115b0*/  PRMT R108, R20, 0x7610, R108 ;  /* 0x00007610146c7816 */ /* 0x000fe4000000006c */
[----:B------:R-:W-:-:S02]  /*115c0*/  PRMT R107, R14, 0x7610, R107 ;  /* 0x000076100e6b7816 */ /* 0x000fc4000000006b */
[----:B------:R-:W-:Y:S02]  /*115d0*/  PRMT R106, R15, 0x7610, R106 ;  /* 0x000076100f6a7816 */ /* 0x000fe4000000006a */
[----:B--2---:R-:W-:Y:S01]  /*115e0*/  LEA.HI R10, R90, R90, RZ, 0x1 ;  /* 0x0000005a5a0a7211 */ /* 0x004fe200078f08ff */
[----:B------:R-:W-:Y:S06]  /*115f0*/  BRA.DIV UR4, `(.L_x_2480) ;  /* 0x000001d604947947 */ /* 0x000fec000b800000 */
.L_x_2727:
[----:B------:R-:W-:-:S03]  /*11600*/  UMOV UR4, 0xffffffff ;  /* 0xffffffff00047882 */ /* 0x000fc60000000000 */
[----:B------:R-:W-:Y:S05]  /*11610*/  BRA.DIV UR4, `(.L_x_2481) ;  /* 0x000001d604b47947 */ /* 0x000fea000b800000 */
.L_x_2730:
[----:B------:R-:W-:-:S03]  /*11620*/  UMOV UR4, 0xffffffff ;  /* 0xffffffff00047882 */ /* 0x000fc60000000000 */
[----:B------:R-:W-:Y:S05]  /*11630*/  BRA.DIV UR4, `(.L_x_2482) ;  /* 0x000001d604d47947 */ /* 0x000fea000b800000 */
.L_x_2733:
[----:B------:R-:W-:-:S03]  /*11640*/  UMOV UR4, 0xffffffff ;  /* 0xffffffff00047882 */ /* 0x000fc60000000000 */
[----:B------:R-:W-:Y:S05]  /*11650*/  BRA.DIV UR4, `(.L_x_2483) ;  /* 0x000001d604f47947 */ /* 0x000fea000b800000 */
.L_x_2736:
[----:B------:R-:W-:-:S03]  /*11660*/  UMOV UR4, 0xffffffff ;  /* 0xffffffff00047882 */ /* 0x000fc60000000000 */
[----:B------:R-:W-:Y:S05]  /*11670*/  BRA.DIV UR4, `(.L_x_2484) ;  /* 0x000001da04147947 */ /* 0x000fea000b800000 */
.L_x_2739:
[----:B------:R-:W-:-:S03]  /*11680*/  UMOV UR4, 0xffffffff ;  /* 0xffffffff00047882 */ /* 0x000fc60000000000 */
[----:B------:R-:W-:Y:S05]  /*11690*/  BRA.DIV UR4, `(.L_x_2485) ;  /* 0x000001da04347947 */ /* 0x000fea000b800000 */
.L_x_2742:
[----:B------:R-:W-:-:S03]  /*116a0*/  UMOV UR4, 0xffffffff ;  /* 0xffffffff00047882 */ /* 0x000fc60000000000 */
[----:B------:R-:W-:Y:S05]  /*116b0*/  BRA.DIV UR4, `(.L_x_2486) ;  /* 0x000001da04547947 */ /* 0x000fea000b800000 */
.L_x_2745:
[----:B------:R-:W-:-:S03]  /*116c0*/  UMOV UR4, 0xffffffff ;  /* 0xffffffff00047882 */ /* 0x000fc60000000000 */
[----:B------:R-:W-:Y:S05]  /*116d0*/  BRA.DIV UR4, `(.L_x_2487) ;  /* 0x000001da04747947 */ /* 0x000fea000b800000 */
.L_x_2748:
[----:B------:R-:W-:-:S03]  /*116e0*/  UMOV UR4, 0xffffffff ;  /* 0xffffffff00047882 */ /* 0x000fc60000000000 */
[----:B------:R-:W-:Y:S05]  /*116f0*/  BRA.DIV UR4, `(.L_x_2488) ;  /* 0x000001da04947947 */ /* 0x000fea000b800000 */
.L_x_2751:
[----:B------:R-:W-:-:S03]  /*11700*/  UMOV UR4, 0xffffffff ;  /* 0xffffffff00047882 */ /* 0x000fc60000000000 */
[----:B------:R-:W-:Y:S05]  /*11710*/  BRA.DIV UR4, `(.L_x_2489) ;  /* 0x000001da04b47947 */ /* 0x000fea000b800000 */
.L_x_2754:
[----:B------:R-:W-:-:S03]  /*11720*/  UMOV UR4, 0xffffffff ;  /* 0xffffffff00047882 */ /* 0x000fc60000000000 */
[----:B------:R-:W-:Y:S05]  /*11730*/  BRA.DIV UR4, `(.L_x_2490) ;  /* 0x000001da04d47947 */ /* 0x000fea000b800000 */
.L_x_2757:
[----:B------:R-:W-:-:S03]  /*11740*/  UMOV UR4, 0xffffffff ;  /* 0xffffffff00047882 */ /* 0x000fc60000000000 */
[----:B------:R-:W-:Y:S05]  /*11750*/  BRA.DIV UR4, `(.L_x_2491) ;  /* 0x000001da04f47947 */ /* 0x000fea000b800000 */
.L_x_2760:
[----:B------:R-:W-:-:S03]  /*11760*/  UMOV UR4, 0xffffffff ;  /* 0xffffffff00047882 */ /* 0x000fc60000000000 */
[----:B------:R-:W-:Y:S05]  /*11770*/  BRA.DIV UR4, `(.L_x_2492) ;  /* 0x000001de04147947 */ /* 0x000fea000b800000 */
.L_x_2763:
[----:B------:R-:W-:Y:S01]  /*11780*/  UMOV UR4, 0xffffffff ;  /* 0xffffffff00047882 */ /* 0x000fe20000000000 */
[----:B------:R-:W-:Y:S02]  /*11790*/  LOP3.LUT R10, R10, 0xfffffffe, RZ, 0xc0, !PT ;  /* 0xfffffffe0a0a7812 */ /* 0x000fe400078ec0ff */
[----:B------:R-:W-:Y:S05]  /*117a0*/  BRA.DIV UR4, `(.L_x_2493) ;  /* 0x000001de04307947 */ /* 0x000fea000b800000 */
.L_x_2766:
[----:B------:R-:W-:Y:S01]  /*117b0*/  UMOV UR4, 0xffffffff ;  /* 0xffffffff00047882 */ /* 0x000fe20000000000 */
[----:B------:R-:W-:Y:S02]  /*117c0*/  IMAD.IADD R9, R90, 0x1, -R10 ;  /* 0x000000015a097824 */ /* 0x000fe400078e0a0a */
[----:B------:R-:W-:Y:S05]  /*117d0*/  BRA.DIV UR4, `(.L_x_2494) ;  /* 0x000001de044c7947 */ /* 0x000fea000b800000 */
.L_x_2769:
[----:B------:R-:W-:Y:S01]  /*117e0*/  UMOV UR4, 0xffffffff ;  /* 0xffffffff00047882 */ /* 0x000fe20000000000 */
[----:B------:R-:W-:Y:S01]  /*117f0*/  SHF.L.U32 R9, R9, 0x1f, RZ ;  /* 0x0000001f09097819 */ /* 0x000fe200000006ff */
[----:B------:R-:W-:Y:S01]  /*11800*/  IMAD.MOV.U32 R3, RZ, RZ, R83 ;  /* 0x000000ffff037224 */ /* 0x000fe200078e0053 */
[----:B------:R-:W-:Y:S06]  /*11810*/  BRA.DIV UR4, `(.L_x_2495) ;  /* 0x000001de04647947 */ /* 0x000fec000b800000 */
.L_x_2772:
[----:B------:R-:W0:Y:S01]  /*11820*/  SYNCS.PHASECHK.TRANS64.TRYWAIT P4, [R16+URZ+0x38800], R9 ;  /* 0x03880009100075a7 */ /* 0x000e22000808017f */
[----:B------:R-:W-:Y:S01]  /*11830*/  PRMT R117, R3, 0x7610, R117 ;  /* 0x0000761003757816 */ /* 0x000fe20000000075 */
[----:B------:R-:W-:Y:S01]  /*11840*/  IMAD.MOV.U32 R3, RZ, RZ, R65 ;  /* 0x000000ffff037224 */ /* 0x000fe200078e0041 */
[----:B------:R-:W-:Y:S01]  /*11850*/  BSSY B1, `(.L_x_2496) ;  /* 0x0000022000017945 */ /* 0x000fe20003800000 */
        /* <DEDUP_REMOVED lines=33> */
.L_x_2773:
[----:B------:R-:W-:Y:S05]  /*11a70*/  BSYNC B1 ;  /* 0x0000000000017941 */ /* 0x000fea0003800000 */
.L_x_2496:
[----:B------:R-:W-:Y:S01]  /*11a80*/  BSSY B1, `(.L_x_2498) ;  /* 0x00000da000017945 */ /* 0x000fe20003800000 */
[----:B------:R-:W-:Y:S02]  /*11a90*/  PRMT R93, R8, 0x7610, R93 ;  /* 0x00007610085d7816 */ /* 0x000fe4000000005d */
[----:B------:R-:W-:Y:S01]  /*11aa0*/  SHF.R.S32.HI R20, RZ, 0x3, R3 ;  /* 0x00000003ff147819 */ /* 0x000fe20000011403 */
[----:B------:R-:W-:Y:S06]  /*11ab0*/  @P0 BRA `(.L_x_2499) ;  /* 0x0000000c00580947 */ /* 0x000fec0003800000 */
[----:B------:R-:W1:Y:S01]  /*11ac0*/  LDC R142, c[0x0][0x3d4] ;  /* 0x0000f500ff8e7b82 */ /* 0x000e620000000800 */
[----:B------:R-:W-:Y:S01]  /*11ad0*/  BSSY B2, `(.L_x_2500) ;  /* 0x000006b000027945 */ /* 0x000fe20003800000 */
[-C--:B-1----:R-:W-:Y:S02]  /*11ae0*/  ISETP.GE.AND P0, PT, R17, R142.reuse, PT ;  /* 0x0000008e1100720c */ /* 0x082fe40003f06270 */
[----:B------:R-:W-:-:S11]  /*11af0*/  ISETP.GE.AND P4, PT, R19, R142, PT ;  /* 0x0000008e1300720c */ /* 0x000fd60003f86270 */
[----:B------:R-:W-:Y:S05]  /*11b00*/  @P0 BRA `(.L_x_2501) ;  /* 0x00000004009c0947 */ /* 0x000fea0003800000 */
[----:B------:R-:W-:Y:S02]  /*11b10*/  LEA.HI R8, R142, R21, RZ, 0x1d ;  /* 0x000000158e087211 */ /* 0x000fe400078fe8ff */
[----:B------:R-:W-:Y:S02]  /*11b20*/  SHF.R.U64 R152, R28, 0x10, R29 ;  /* 0x000000101c987819 */ /* 0x000fe4000000121d */
[----:B------:R-:W-:Y:S01]  /*11b30*/  SHF.R.S32.HI R11, RZ, 0x1f, R8 ;  /* 0x0000001fff0b7819 */ /* 0x000fe20000011408 */
[----:B0-----:R-:W-:Y:S01]  /*11b40*/  IMAD.SHL.U32 R9, R8, 0x8, RZ ;  /* 0x0000000808097824 */ /* 0x001fe200078e00ff */
[----:B------:R-:W-:Y:S02]  /*11b50*/  SHF.R.U64 R28, R4, 0x10, R5 ;  /* 0x00000010041c7819 */ /* 0x000fe40000001205 */
[----:B------:R-:W-:Y:S02]  /*11b60*/  LEA.HI R11, R11, R8, RZ, 0x3 ;  /* 0x000000080b0b7211 */ /* 0x000fe400078f18ff */
[----:B------:R-:W-:-:S02]  /*11b70*/  LOP3.LUT R9, R9, 0x38, RZ, 0xc0, !PT ;  /* 0x0000003809097812 */ /* 0x000fc400078ec0ff */
[--C-:B------:R-:W-:Y:S01]  /*11b80*/  SHF.R.U64 R151, R30, 0x10, R31.reuse ;  /* 0x000000101e977819 */ /* 0x100fe2000000121f */
[----:B------:R-:W-:Y:S01]  /*11b90*/  IMAD.SHL.U32 R11, R11, 0x400, RZ ;  /* 0x000004000b0b7824 */ /* 0x000fe200078e00ff */
[----:B------:R-:W-:Y:S02]  /*11ba0*/  LOP3.LUT R8, R9, 0x1c0, R234, 0xf8, !PT ;  /* 0x000001c009087812 */ /* 0x000fe400078ef8ea */
[----:B------:R-:W-:Y:S02]  /*11bb0*/  SHF.R.U32.HI R30, RZ, 0x10, R31 ;  /* 0x00000010ff1e7819 */ /* 0x000fe4000001161f */
[----:B------:R-:W-:Y:S02]  /*11bc0*/  LOP3.LUT R8, R8, R235, RZ, 0x3c, !PT ;  /* 0x000000eb08087212 */ /* 0x000fe400078e3cff */
[----:B------:R-:W-:Y:S02]  /*11bd0*/  LOP3.LUT R11, R11, 0x7fffe000, RZ, 0xc0, !PT ;  /* 0x7fffe0000b0b7812 */ /* 0x000fe400078ec0ff */
[----:B------:R-:W-:-:S02]  /*11be0*/  PRMT R147, R147, 0x5410, R28 ;  /* 0x0000541093937816 */ /* 0x000fc4000000001c */
[----:B------:R-:W-:Y:S02]  /*11bf0*/  IADD3 R143, R8, R11, R236 ;  /* 0x0000000b088f7210 */ /* 0x000fe40007ffe0ec */
[----:B------:R-:W0:Y:S01]  /*11c00*/  LDS.128 R8, [R85] ;  /* 0x0000000055087984 */ /* 0x000e220000000c00 */
[----:B------:R-:W-:Y:S01]  /*11c10*/  SHF.R.U32.HI R153, RZ, 0x10, R29 ;  /* 0x00000010ff997819 */ /* 0x000fe2000001161d */
[----:B------:R-:W-:Y:S01]  /*11c20*/  IMAD.U32 R155, R147, 0x10000, RZ ;  /* 0x00010000939b7824 */ /* 0x000fe200078e00ff */
[----:B------:R-:W-:Y:S01]  /*11c30*/  SHF.R.U32.HI R29, RZ, 0x10, R5 ;  /* 0x00000010ff1d7819 */ /* 0x000fe20000011605 */
[----:B------:R-:W-:Y:S01]  /*11c40*/  IMAD R143, R143, 0x2, R16 ;  /* 0x000000028f8f7824 */ /* 0x000fe200078e0210 */
[--C-:B------:R-:W-:Y:S02]  /*11c50*/  SHF.R.U64 R6, R6, 0x10, R7.reuse ;  /* 0x0000001006067819 */ /* 0x100fe40000001207 */
[----:B------:R-:W-:Y:S02]  /*11c60*/  SHF.R.U32.HI R7, RZ, 0x10, R7 ;  /* 0x00000010ff077819 */ /* 0x000fe40000011607 */
[----:B------:R-:W1:Y:S01]  /*11c70*/  LDS.128 R12, [R143+0x14400] ;  /* 0x014400008f0c7984 */ /* 0x000e620000000c00 */
[----:B------:R-:W-:-:S02]  /*11c80*/  PRMT R5, R95, 0x5432, R152 ;  /* 0x000054325f057816 */ /* 0x000fc40000000098 */
[----:B------:R-:W-:Y:S02]  /*11c90*/  PRMT R149, R149, 0x5410, R30 ;  /* 0x0000541095957816 */ /* 0x000fe4000000001e */
[----:B------:R-:W-:Y:S01]  /*11ca0*/  PRMT R146, R146, 0x5410, R29 ;  /* 0x0000541092927816 */ /* 0x000fe2000000001d */
[----:B------:R-:W-:Y:S01]  /*11cb0*/  IMAD.U32 R154, R5, 0x10000, RZ ;  /* 0x00010000059a7824 */ /* 0x000fe200078e00ff */
[----:B------:R-:W-:Y:S02]  /*11cc0*/  PRMT R145, R145, 0x5410, R6 ;  /* 0x0000541091917816 */ /* 0x000fe40000000006 */
[----:B------:R-:W-:Y:S01]  /*11cd0*/  PRMT R144, R144, 0x5410, R7 ;  /* 0x0000541090907816 */ /* 0x000fe20000000007 */
[----:B------:R-:W-:Y:S01]  /*11ce0*/  IMAD.U32 R156, R146, 0x10000, RZ ;  /* 0x00010000929c7824 */ /* 0x000fe200078e00ff */
[----:B------:R-:W-:Y:S02]  /*11cf0*/  PRMT R4, R94, 0x5432, R153 ;  /* 0x000054325e047816 */ /* 0x000fe40000000099 */
[----:B------:R-:W-:-:S02]  /*11d00*/  LOP3.LUT R5, R5, 0xffff0000, RZ, 0xc0, !PT ;  /* 0xffff000005057812 */ /* 0x000fc400078ec0ff */
[----:B------:R-:W-:Y:S02]  /*11d10*/  PRMT R150, R150, 0x5410, R151 ;  /* 0x0000541096967816 */ /* 0x000fe40000000097 */
[----:B------:R-:W-:Y:S01]  /*11d20*/  LOP3.LUT R146, R146, 0xffff0000, RZ, 0xc0, !PT ;  /* 0xffff000092927812 */ /* 0x000fe200078ec0ff */
[----:B0-----:R-:W-:Y:S01]  /*11d30*/  IMAD.U32 R29, R8, 0x10000, RZ ;  /* 0x00010000081d7824 */ /* 0x001fe200078e00ff */
[C---:B------:R-:W-:Y:S01]  /*11d40*/  LOP3.LUT R6, R10.reuse, 0xffff0000, RZ, 0xc0, !PT ;  /* 0xffff00000a067812 */ /* 0x040fe200078ec0ff */
[----:B------:R-:W-:Y:S01]  /*11d50*/  IMAD.U32 R7, R10, 0x10000, RZ ;  /* 0x000100000a077824 */ /* 0x000fe200078e00ff */
[C---:B------:R-:W-:Y:S01]  /*11d60*/  LOP3.LUT R10, R11.reuse, 0xffff0000, RZ, 0xc0, !PT ;  /* 0xffff00000b0a7812 */ /* 0x040fe200078ec0ff */
[----:B------:R-:W-:Y:S01]  /*11d70*/  IMAD.U32 R31, R11, 0x10000, RZ ;  /* 0x000100000b1f7824 */ /* 0x000fe200078e00ff */
        /* <DEDUP_REMOVED lines=8> */
[C---:B------:R-:W-:Y:S01]  /*11e00*/  IMAD.U32 R153, R15.reuse, 0x10000, RZ ;  /* 0x000100000f997824 */ /* 0x040fe200078e00ff */
[----:B------:R-:W-:Y:S01]  /*11e10*/  LOP3.LUT R14, R15, 0xffff0000, RZ, 0xc0, !PT ;  /* 0xffff00000f0e7812 */ /* 0x000fe200078ec0ff */
[-C--:B------:R-:W-:Y:S01]  /*11e20*/  FMUL.FTZ R160, R30, R154.reuse ;  /* 0x0000009a1ea07220 */ /* 0x080fe20000410000 */
[----:B------:R-:W-:Y:S01]  /*11e30*/  FFMA.FTZ R15, R29, R154, -R158 ;  /* 0x0000009a1d0f7223 */ /* 0x000fe2000001089e */
[----:B------:R-:W-:-:S02]  /*11e40*/  IMAD.U32 R158, R144, 0x10000, RZ ;  /* 0x00010000909e7824 */ /* 0x000fc400078e00ff */
[----:B------:R-:W-:Y:S01]  /*11e50*/  FMUL.FTZ R157, R28, R5 ;  /* 0x000000051c9d7220 */ /* 0x000fe20000410000 */
[----:B------:R-:W-:Y:S02]  /*11e60*/  IMAD.U32 R154, R149, 0x10000, RZ ;  /* 0x00010000959a7824 */ /* 0x000fe400078e00ff */
[----:B------:R-:W-:Y:S01]  /*11e70*/  FFMA.FTZ R29, R29, R155, R160 ;  /* 0x0000009b1d1d7223 */ /* 0x000fe200000100a0 */
[----:B------:R-:W-:Y:S02]  /*11e80*/  IMAD.U32 R152, R13, 0x10000, RZ ;  /* 0x000100000d987824 */ /* 0x000fe400078e00ff */
[----:B------:R-:W-:Y:S01]  /*11e90*/  FMUL.FTZ R160, R153, R158 ;  /* 0x0000009e99a07220 */ /* 0x000fe20000410000 */
[----:B------:R-:W-:Y:S01]  /*11ea0*/  IMAD.U32 R30, R4, 0x10000, RZ ;  /* 0x00010000041e7824 */ /* 0x000fe200078e00ff */
[----:B------:R-:W-:Y:S01]  /*11eb0*/  LOP3.LUT R155, R147, 0xffff0000, RZ, 0xc0, !PT ;  /* 0xffff0000939b7812 */ /* 0x000fe200078ec0ff */
[----:B------:R-:W-:Y:S01]  /*11ec0*/  FMUL.FTZ R153, R153, R154 ;  /* 0x0000009a99997220 */ /* 0x000fe20000410000 */
[C---:B------:R-:W-:Y:S01]  /*11ed0*/  FMUL.FTZ R162, R152.reuse, R156 ;  /* 0x0000009c98a27220 */ /* 0x040fe20000410000 */
[----:B------:R-:W-:Y:S01]  /*11ee0*/  FMUL.FTZ R152, R152, R30 ;  /* 0x0000001e98987220 */ /* 0x000fe20000410000 */
[C---:B------:R-:W-:Y:S01]  /*11ef0*/  FFMA.FTZ R147, R31.reuse, R154, -R160 ;  /* 0x0000009a1f937223 */ /* 0x040fe200000108a0 */
[----:B------:R-:W-:Y:S01]  /*11f00*/  FFMA.FTZ R31, R31, R158, R153 ;  /* 0x0000009e1f1f7223 */ /* 0x000fe20000010099 */
[----:B------:R-:W-:Y:S01]  /*11f10*/  FMUL.FTZ R153, R28, R155 ;  /* 0x0000009b1c997220 */ /* 0x000fe20000410000 */
[----:B------:R-:W-:Y:S01]  /*11f20*/  FFMA.FTZ R30, R151, R30, -R162 ;  /* 0x0000001e971e7223 */ /* 0x000fe200000108a2 */
[----:B------:R-:W-:-:S02]  /*11f30*/  IMAD.U32 R28, R145, 0x10000, RZ ;  /* 0x00010000911c7824 */ /* 0x000fc400078e00ff */
[----:B------:R-:W-:Y:S01]  /*11f40*/  FFMA.FTZ R151, R151, R156, R152 ;  /* 0x0000009c97977223 */ /* 0x000fe20000010098 */
[----:B------:R-:W-:Y:S01]  /*11f50*/  LOP3.LUT R152, R4, 0xffff0000, RZ, 0xc0, !PT ;  /* 0xffff000004987812 */ /* 0x000fe200078ec0ff */
[----:B------:R-:W-:Y:S01]  /*11f60*/  FFMA.FTZ R4, R8, R5, -R153 ;  /* 0x0000000508047223 */ /* 0x000fe20000010899 */
[----:B------:R-:W-:Y:S01]  /*11f70*/  LOP3.LUT R13, R13, 0xffff0000, RZ, 0xc0, !PT ;  /* 0xffff00000d0d7812 */ /* 0x000fe200078ec0ff */
[----:B------:R-:W-:Y:S02]  /*11f80*/  IMAD.U32 R5, R150, 0x10000, RZ ;  /* 0x0001000096057824 */ /* 0x000fe400078e00ff */
[----:B------:R-:W-:Y:S01]  /*11f90*/  FMUL.FTZ R156, R12, R28 ;  /* 0x0000001c0c9c7220 */ /* 0x000fe20000410000 */
[----:B------:R-:W-:Y:S01]  /*11fa0*/  LOP3.LUT R145, R145, 0xffff0000, RZ, 0xc0, !PT ;  /* 0xffff000091917812 */ /* 0x000fe200078ec0ff */
[----:B------:R-:W-:Y:S01]  /*11fb0*/  FFMA.FTZ R8, R8, R155, R157 ;  /* 0x0000009b08087223 */ /* 0x000fe2000001009d */
[-C--:B------:R-:W-:Y:S01]  /*11fc0*/  FMUL.FTZ R12, R12, R5.reuse ;  /* 0x000000050c0c7220 */ /* 0x080fe20000410000 */
[----:B------:R-:W-:Y:S01]  /*11fd0*/  FFMA.FTZ R156, R7, R5, -R156 ;  /* 0x00000005079c7223 */ /* 0x000fe2000001089c */
[C---:B------:R-:W-:Y:S01]  /*11fe0*/  FMUL.FTZ R154, R13.reuse, R146 ;  /* 0x000000920d9a7220 */ /* 0x040fe20000410000 */
[----:B------:R-:W-:Y:S01]  /*11ff0*/  FMUL.FTZ R153, R13, R152 ;  /* 0x000000980d997220 */ /* 0x000fe20000410000 */
[----:B------:R-:W-:Y:S01]  /*12000*/  LOP3.LUT R5, R144, 0xffff0000, RZ, 0xc0, !PT ;  /* 0xffff000090057812 */ /* 0x000fe200078ec0ff */
[----:B------:R-:W-:Y:S01]  /*12010*/  FFMA.FTZ R12, R7, R28, R12 ;  /* 0x0000001c070c7223 */ /* 0x000fe2000001000c */
[----:B------:R-:W-:Y:S01]  /*12020*/  LOP3.LUT R150, R150, 0xffff0000, RZ, 0xc0, !PT ;  /* 0xffff000096967812 */ /* 0x000fe200078ec0ff */
[----:B------:R-:W-:Y:S01]  /*12030*/  FFMA.FTZ R13, R9, R152, -R154 ;  /* 0x00000098090d7223 */ /* 0x000fe2000001089a */
[----:B------:R-:W-:Y:S01]  /*12040*/  LOP3.LUT R149, R149, 0xffff0000, RZ, 0xc0, !PT ;  /* 0xffff000095957812 */ /* 0x000fe200078ec0ff */
[----:B------:R-:W-:Y:S01]  /*12050*/  FFMA.FTZ R146, R9, R146, R153 ;  /* 0x0000009209927223 */ /* 0x000fe20000010099 */
[C---:B------:R-:W-:Y:S01]  /*12060*/  FMUL.FTZ R7, R11.reuse, R145 ;  /* 0x000000910b077220 */ /* 0x040fe20000410000 */
[C---:B------:R-:W-:Y:S01]  /*12070*/  FMUL.FTZ R9, R14.reuse, R5 ;  /* 0x000000050e097220 */ /* 0x040fe20000410000 */
[-C--:B------:R-:W-:Y:S01]  /*12080*/  FMUL.FTZ R28, R11, R150.reuse ;  /* 0x000000960b1c7220 */ /* 0x080fe20000410000 */
[-C--:B------:R-:W-:Y:S01]  /*12090*/  FMUL.FTZ R144, R14, R149.reuse ;  /* 0x000000950e907220 */ /* 0x080fe20000410000 */
        /* <DEDUP_REMOVED lines=14> */
.L_x_2501:
[----:B------:R-:W-:Y:S05]  /*12180*/  BSYNC B2 ;  /* 0x0000000000027941 */ /* 0x000fea0003800000 */
.L_x_2500:
[----:B------:R-:W-:Y:S05]  /*12190*/  @P4 BRA `(.L_x_2499) ;  /* 0x0000000400a04947 */ /* 0x000fea0003800000 */
[----:B-1----:R-:W2:Y:S01]  /*121a0*/  LDL R85, [R1+0x88] ;  /* 0x0000880001557983 */ /* 0x002ea20000100800 */
[----:B------:R-:W-:Y:S02]  /*121b0*/  LEA.HI R142, R142, R20, RZ, 0x1d ;  /* 0x000000148e8e7211 */ /* 0x000fe400078fe8ff */
[----:B------:R-:W-:Y:S02]  /*121c0*/  SHF.R.U64 R15, R24, 0x10, R25 ;  /* 0x00000010180f7819 */ /* 0x000fe40000001219 */
[----:B------:R-:W-:Y:S01]  /*121d0*/  SHF.R.S32.HI R7, RZ, 0x1f, R142 ;  /* 0x0000001fff077819 */ /* 0x000fe2000001148e */
[----:B------:R-:W-:Y:S01]  /*121e0*/  IMAD.SHL.U32 R4, R142, 0x8, RZ ;  /* 0x000000088e047824 */ /* 0x000fe200078e00ff */
[----:B------:R-:W-:Y:S02]  /*121f0*/  SHF.R.U64 R31, R44, 0x10, R45 ;  /* 0x000000102c1f7819 */ /* 0x000fe4000000122d */
[----:B------:R-:W-:Y:S02]  /*12200*/  LEA.HI R7, R7, R142, RZ, 0x3 ;  /* 0x0000008e07077211 */ /* 0x000fe400078f18ff */
[----:B------:R-:W-:-:S02]  /*12210*/  LOP3.LUT R5, R4, 0x38, RZ, 0xc0, !PT ;  /* 0x0000003804057812 */ /* 0x000fc400078ec0ff */
[----:B------:R-:W-:Y:S01]  /*12220*/  SHF.R.U64 R29, R46, 0x10, R47 ;  /* 0x000000102e1d7819 */ /* 0x000fe2000000122f */
[----:B------:R-:W-:Y:S01]  /*12230*/  IMAD.SHL.U32 R7, R7, 0x400, RZ ;  /* 0x0000040007077824 */ /* 0x000fe200078e00ff */
[----:B------:R-:W-:Y:S02]  /*12240*/  LOP3.LUT R4, R5, 0x1c0, R234, 0xf8, !PT ;  /* 0x000001c005047812 */ /* 0x000fe400078ef8ea */
[----:B------:R-:W-:Y:S02]  /*12250*/  SHF.R.U64 R13, R26, 0x10, R27 ;  /* 0x000000101a0d7819 */ /* 0x000fe4000000121b */
[----:B------:R-:W-:Y:S02]  /*12260*/  LOP3.LUT R4, R4, R235, RZ, 0x3c, !PT ;  /* 0x000000eb04047212 */ /* 0x000fe400078e3cff */
[----:B------:R-:W-:Y:S02]  /*12270*/  LOP3.LUT R7, R7, 0x7fffe000, RZ, 0xc0, !PT ;  /* 0x7fffe00007077812 */ /* 0x000fe400078ec0ff */
[----:B------:R-:W-:-:S02]  /*12280*/  SHF.R.U32.HI R24, RZ, 0x10, R25 ;  /* 0x00000010ff187819 */ /* 0x000fc40000011619 */
[----:B0-----:R-:W-:Y:S02]  /*12290*/  IADD3 R9, R4, R7, R236 ;  /* 0x0000000704097210 */ /* 0x001fe40007ffe0ec */
[----:B------:R-:W-:Y:S02]  /*122a0*/  SHF.R.U32.HI R26, RZ, 0x10, R27 ;  /* 0x00000010ff1a7819 */ /* 0x000fe4000001161b */
[----:B------:R-:W-:Y:S01]  /*122b0*/  PRMT R134, R134, 0x5410, R15 ;  /* 0x0000541086867816 */ /* 0x000fe2000000000f */
[----:B------:R-:W-:Y:S01]  /*122c0*/  IMAD R12, R9, 0x2, R16 ;  /* 0x00000002090c7824 */ /* 0x000fe200078e0210 */
[----:B------:R-:W-:Y:S02]  /*122d0*/  PRMT R138, R138, 0x5410, R31 ;  /* 0x000054108a8a7816 */ /* 0x000fe4000000001f */
[----:B------:R-:W-:Y:S02]  /*122e0*/  SHF.R.U32.HI R44, RZ, 0x10, R45 ;  /* 0x00000010ff2c7819 */ /* 0x000fe4000001162d */
[----:B------:R-:W0:Y:S01]  /*122f0*/  LDS.128 R8, [R12+0x14400] ;  /* 0x014400000c087984 */ /* 0x000e220000000c00 */
[----:B------:R-:W-:-:S02]  /*12300*/  PRMT R140, R140, 0x5410, R29 ;  /* 0x000054108c8c7816 */ /* 0x000fc4000000001d */
[----:B------:R-:W-:Y:S02]  /*12310*/  SHF.R.U32.HI R46, RZ, 0x10, R47 ;  /* 0x00000010ff2e7819 */ /* 0x000fe4000001162f */
[----:B------:R-:W-:Y:S02]  /*12320*/  PRMT R135, R135, 0x5410, R24 ;  /* 0x0000541087877816 */ /* 0x000fe40000000018 */
[----:B------:R-:W-:Y:S02]  /*12330*/  PRMT R137, R137, 0x5410, R26 ;  /* 0x0000541089897816 */ /* 0x000fe4000000001a */
[----:B------:R-:W-:Y:S02]  /*12340*/  PRMT R136, R136, 0x5410, R13 ;  /* 0x0000541088887816 */ /* 0x000fe4000000000d */
[----:B------:R-:W-:Y:S01]  /*12350*/  PRMT R139, R139, 0x5410, R44 ;  /* 0x000054108b8b7816 */ /* 0x000fe2000000002c */
[----:B------:R-:W-:Y:S01]  /*12360*/  IMAD.U32 R44, R135, 0x10000, RZ ;  /* 0x00010000872c7824 */ /* 0x000fe200078e00ff */
[----:B------:R-:W-:-:S02]  /*12370*/  PRMT R141, R141, 0x5410, R46 ;  /* 0x000054108d8d7816 */ /* 0x000fc4000000002e */
[----:B------:R-:W-:Y:S01]  /*12380*/  LOP3.LUT R135, R135, 0xffff0000, RZ, 0xc0, !PT ;  /* 0xffff000087877812 */ /* 0x000fe200078ec0ff */
[C---:B0-----:R-:W-:Y:S01]  /*12390*/  IMAD.U32 R28, R9.reuse, 0x10000, RZ ;  /* 0x00010000091c7824 */ /* 0x041fe200078e00ff */
[----:B------:R-:W-:Y:S01]  /*123a0*/  LOP3.LUT R29, R9, 0xffff0000, RZ, 0xc0, !PT ;  /* 0xffff0000091d7812 */ /* 0x000fe200078ec0ff */
[C---:B------:R-:W-:Y:S01]  /*123b0*/  IMAD.U32 R26, R8.reuse, 0x10000, RZ ;  /* 0x00010000081a7824 */ /* 0x040fe200078e00ff */
[----:B------:R-:W-:Y:S01]  /*123c0*/  LOP3.LUT R27, R8, 0xffff0000, RZ, 0xc0, !PT ;  /* 0xffff0000081b7812 */ /* 0x000fe200078ec0ff */
[----:B------:R-:W-:Y:S02]  /*123d0*/  IMAD.U32 R9, R134, 0x10000, RZ ;  /* 0x0001000086097824 */ /* 0x000fe400078e00ff */
[----:B------:R-:W-:Y:S01]  /*123e0*/  FMUL.FTZ R142, R28, R44 ;  /* 0x0000002c1c8e7220 */ /* 0x000fe20000410000 */
[----:B------:R-:W-:Y:S01]  /*123f0*/  IMAD.U32 R8, R138, 0x10000, RZ ;  /* 0x000100008a087824 */ /* 0x000fe200078e00ff */
[----:B------:R-:W-:Y:S01]  /*12400*/  LOP3.LUT R134, R134, 0xffff0000, RZ, 0xc0, !PT ;  /* 0xffff000086867812 */ /* 0x000fe200078ec0ff */
[----:B------:R-:W-:Y:S01]  /*12410*/  FMUL.FTZ R46, R26, R9 ;  /* 0x000000091a2e7220 */ /* 0x000fe20000410000 */
[----:B------:R-:W-:-:S02]  /*12420*/  IMAD.U32 R30, R10, 0x10000, RZ ;  /* 0x000100000a1e7824 */ /* 0x000fc400078e00ff */
[-C--:B------:R-:W-:Y:S01]  /*12430*/  FMUL.FTZ R26, R26, R8.reuse ;  /* 0x000000081a1a7220 */ /* 0x080fe20000410000 */
[----:B------:R-:W-:Y:S01]  /*12440*/  IMAD.U32 R31, R11, 0x10000, RZ ;  /* 0x000100000b1f7824 */ /* 0x000fe200078e00ff */
        /* <DEDUP_REMOVED lines=10> */
[----:B------:R-:W-:Y:S01]  /*124f0*/  FFMA.FTZ R8, R13, R8, -R46 ;  /* 0x000000080d087223 */ /* 0x000fe2000001082e */
[----:B------:R-:W-:Y:S01]  /*12500*/  LOP3.LUT R7, R10, 0xffff0000, RZ, 0xc0, !PT ;  /* 0xffff00000a077812 */ /* 0x000fe200078ec0ff */
[----:B------:R-:W-:Y:S01]  /*12510*/  IMAD.U32 R46, R137, 0x10000, RZ ;  /* 0x00010000892e7824 */ /* 0x000fe200078e00ff */
[----:B------:R-:W-:Y:S01]  /*12520*/  LOP3.LUT R10, R11, 0xffff0000, RZ, 0xc0, !PT ;  /* 0xffff00000b0a7812 */ /* 0x000fe200078ec0ff */
[----:B------:R-:W-:-:S02]  /*12530*/  IMAD.U32 R11, R139, 0x10000, RZ ;  /* 0x000100008b0b7824 */ /* 0x000fc400078e00ff */
[----:B------:R-:W-:Y:S01]  /*12540*/  FFMA.FTZ R9, R13, R9, R26 ;  /* 0x000000090d097223 */ /* 0x000fe2000001001a */
[----:B------:R-:W-:Y:S02]  /*12550*/  IMAD.U32 R26, R141, 0x10000, RZ ;  /* 0x000100008d1a7824 */ /* 0x000fe400078e00ff */
[----:B------:R-:W-:Y:S01]  /*12560*/  FMUL.FTZ R13, R27, R134 ;  /* 0x000000861b0d7220 */ /* 0x000fe20000410000 */
[-C--:B------:R-:W-:Y:S01]  /*12570*/  FMUL.FTZ R28, R28, R11.reuse ;  /* 0x0000000b1c1c7220 */ /* 0x080fe20000410000 */
[----:B------:R-:W-:Y:S01]  /*12580*/  FFMA.FTZ R11, R15, R11, -R142 ;  /* 0x0000000b0f0b7223 */ /* 0x000fe2000001088e */
[C---:B------:R-:W-:Y:S01]  /*12590*/  FMUL.FTZ R142, R31.reuse, R46 ;  /* 0x0000002e1f8e7220 */ /* 0x040fe20000410000 */
[----:B------:R-:W-:Y:S01]  /*125a0*/  FMUL.FTZ R31, R31, R26 ;  /* 0x0000001a1f1f7220 */ /* 0x000fe20000410000 */
[----:B------:R-:W-:Y:S01]  /*125b0*/  FFMA.FTZ R28, R15, R44, R28 ;  /* 0x0000002c0f1c7223 */ /* 0x000fe2000001001c */
[----:B------:R-:W-:Y:S02]  /*125c0*/  IMAD.U32 R15, R136, 0x10000, RZ ;  /* 0x00010000880f7824 */ /* 0x000fe400078e00ff */
[C---:B------:R-:W-:Y:S01]  /*125d0*/  FFMA.FTZ R142, R25.reuse, R26, -R142 ;  /* 0x0000001a198e7223 */ /* 0x040fe2000001088e */
[----:B------:R-:W-:Y:S01]  /*125e0*/  FFMA.FTZ R45, R25, R46, R31 ;  /* 0x0000002e192d7223 */ /* 0x000fe2000001001f */
[----:B------:R-:W-:Y:S01]  /*125f0*/  FFMA.FTZ R25, R14, R138, -R13 ;  /* 0x0000008a0e197223 */ /* 0x000fe2000001080d */
[----:B------:R-:W-:-:S02]  /*12600*/  IMAD.U32 R13, R140, 0x10000, RZ ;  /* 0x000100008c0d7824 */ /* 0x000fc400078e00ff */
[----:B------:R-:W-:Y:S01]  /*12610*/  FMUL.FTZ R46, R30, R15 ;  /* 0x0000000f1e2e7220 */ /* 0x000fe20000410000 */
[----:B------:R-:W-:Y:S01]  /*12620*/  LOP3.LUT R136, R136, 0xffff0000, RZ, 0xc0, !PT ;  /* 0xffff000088887812 */ /* 0x000fe200078ec0ff */
[----:B------:R-:W-:Y:S01]  /*12630*/  FMUL.FTZ R27, R27, R138 ;  /* 0x0000008a1b1b7220 */ /* 0x000fe20000410000 */
[-C--:B------:R-:W-:Y:S01]  /*12640*/  FMUL.FTZ R30, R30, R13.reuse ;  /* 0x0000000d1e1e7220 */ /* 0x080fe20000410000 */
        /* <DEDUP_REMOVED lines=8> */
[----:B------:R-:W-:Y:S01]  /*126d0*/  FMUL.FTZ R44, R29, R139 ;  /* 0x0000008b1d2c7220 */ /* 0x000fe20000410000 */
[C---:B------:R-:W-:Y:S01]  /*126e0*/  FMUL.FTZ R15, R10.reuse, R137 ;  /* 0x000000890a0f7220 */ /* 0x040fe20000410000 */
[-C--:B------:R-:W-:Y:S01]  /*126f0*/  FMUL.FTZ R13, R7, R140.reuse ;  /* 0x0000008c070d7220 */ /* 0x080fe20000410000 */
[----:B------:R-:W-:Y:S01]  /*12700*/  FMUL.FTZ R10, R10, R141 ;  /* 0x0000008d0a0a7220 */ /* 0x000fe20000410000 */
[----:B------:R-:W-:Y:S01]  /*12710*/  FFMA.FTZ R7, R4, R140, -R5 ;  /* 0x0000008c04077223 */ /* 0x000fe20000010805 */
[----:B------:R-:W-:Y:S01]  /*12720*/  FFMA.FTZ R14, R14, R134, R27 ;  /* 0x000000860e0e7223 */ /* 0x000fe2000001001b */
[C---:B------:R-:W-:Y:S01]  /*12730*/  FFMA.FTZ R26, R24.reuse, R139, -R31 ;  /* 0x0000008b181a7223 */ /* 0x040fe2000001081f */
[----:B------:R-:W-:Y:S01]  /*12740*/  FFMA.FTZ R135, R24, R135, R44 ;  /* 0x0000008718877223 */ /* 0x000fe2000001002c */
        /* <DEDUP_REMOVED lines=13> */
.L_x_2499:
[----:B------:R-:W-:Y:S05]  /*12820*/  BSYNC B1 ;  /* 0x0000000000017941 */ /* 0x000fea0003800000 */
.L_x_2498:
[----:B------:R-:W-:Y:S04]  /*12830*/  BSSY B1, `(.L_x_2502) ;  /* 0x00000e2000017945 */ /* 0x000fe80003800000 */
[----:B------:R-:W-:Y:S05]  /*12840*/  @P1 BRA `(.L_x_2503) ;  /* 0x0000000c00801947 */ /* 0x000fea0003800000 */
[----:B------:R3:W5:Y:S01]  /*12850*/  LDL R44, [R1+0x7c] ;  /* 0x00007c00012c7983 */ /* 0x0007620000100800 */
[----:B--2---:R-:W2:Y:S01]  /*12860*/  LDC R12, c[0x0][0x3d4] ;  /* 0x0000f500ff0c7b82 */ /* 0x004ea20000000800 */
[----:B------:R-:W-:Y:S01]  /*12870*/  BSSY B2, `(.L_x_2504) ;  /* 0x000006e000027945 */ /* 0x000fe20003800000 */
[-C--:B--2---:R-:W-:Y:S02]  /*12880*/  ISETP.GE.AND P0, PT, R17, R12.reuse, PT ;  /* 0x0000000c1100720c */ /* 0x084fe40003f06270 */
[----:B------:R-:W-:-:S11]  /*12890*/  ISETP.GE.AND P1, PT, R19, R12, PT ;  /* 0x0000000c1300720c */ /* 0x000fd60003f26270 */
[----:B---3--:R-:W-:Y:S05]  /*128a0*/  @P0 BRA `(.L_x_2505) ;  /* 0x0000000400a80947 */ /* 0x008fea0003800000 */
[----:B-1----:R-:W-:Y:S02]  /*128b0*/  LEA.HI R4, R12, R21, RZ, 0x1d ;  /* 0x000000150c047211 */ /* 0x002fe400078fe8ff */
[----:B-----5:R-:W-:Y:S02]  /*128c0*/  R2UR UR4, R44 ;  /* 0x000000002c0472ca */ /* 0x020fe400000e0000 */
[----:B------:R-:W-:Y:S01]  /*128d0*/  SHF.R.S32.HI R5, RZ, 0x1f, R4 ;  /* 0x0000001fff057819 */ /* 0x000fe20000011404 */
[----:B------:R-:W-:Y:S01]  /*128e0*/  IMAD.SHL.U32 R6, R4, 0x8, RZ ;  /* 0x0000000804067824 */ /* 0x000fe200078e00ff */
[----:B------:R-:W-:Y:S02]  /*128f0*/  LOP3.LUT R7, R229, 0x38, R17, 0xf8, !PT ;  /* 0x00000038e5077812 */ /* 0x000fe400078ef811 */
[----:B------:R-:W-:Y:S02]  /*12900*/  LEA.HI R5, R5, R4, RZ, 0x3 ;  /* 0x0000000405057211 */ /* 0x000fe400078f18ff */
[----:B------:R-:W-:-:S02]  /*12910*/  LOP3.LUT R4, R229, 0x38, R6, 0xf8, !PT ;  /* 0x00000038e5047812 */ /* 0x000fc400078ef806 */
[----:B------:R-:W-:Y:S01]  /*12920*/  LOP3.LUT R7, R230, R7, R233, 0xf6, !PT ;  /* 0x00000007e6077212 */ /* 0x000fe200078ef6e9 */
[----:B------:R-:W-:Y:S01]  /*12930*/  IMAD.SHL.U32 R6, R5, 0x400, RZ ;  /* 0x0000040005067824 */ /* 0x000fe200078e00ff */
[----:B------:R-:W-:Y:S02]  /*12940*/  LOP3.LUT R5, R4, R233, RZ, 0x3c, !PT ;  /* 0x000000e904057212 */ /* 0x000fe400078e3cff */
[----:B------:R-:W-:Y:S02]  /*12950*/  LEA R13, R7, UR4, 0x1 ;  /* 0x00000004070d7c11 */ /* 0x000fe4000f8e08ff */
[----:B------:R-:W-:Y:S02]  /*12960*/  LOP3.LUT R6, R6, 0x7fffe000, RZ, 0xc0, !PT ;  /* 0x7fffe00006067812 */ /* 0x000fe400078ec0ff */
[----:B------:R-:W-:Y:S02]  /*12970*/  SHF.R.U64 R29, R40, 0x10, R41 ;  /* 0x00000010281d7819 */ /* 0x000fe40000001229 */
[----:B0-----:R-:W-:-:S02]  /*12980*/  IADD3 R9, R5, R6, R230 ;  /* 0x0000000605097210 */ /* 0x001fc40007ffe0e6 */
[----:B------:R-:W0:Y:S01]  /*12990*/  LDS.128 R4, [R13] ;  /* 0x000000000d047984 */ /* 0x000e220000000c00 */
[----:B------:R-:W-:Y:S02]  /*129a0*/  SHF.R.U64 R25, R32, 0x10, R33 ;  /* 0x0000001020197819 */ /* 0x000fe40000001221 */
[----:B------:R-:W-:Y:S01]  /*129b0*/  IMAD R14, R9, 0x2, R16 ;  /* 0x00000002090e7824 */ /* 0x000fe200078e0210 */
[----:B------:R-:W-:Y:S02]  /*129c0*/  SHF.R.U64 R15, R34, 0x10, R35 ;  /* 0x00000010220f7819 */ /* 0x000fe40000001223 */
[----:B------:R-:W-:Y:S02]  /*129d0*/  SHF.R.U64 R27, R42, 0x10, R43 ;  /* 0x000000102a1b7819 */ /* 0x000fe4000000122b */
[----:B------:R-:W1:Y:S01]  /*129e0*/  LDS.128 R8, [R14+0x14400] ;  /* 0x014400000e087984 */ /* 0x000e620000000c00 */
[----:B------:R-:W-:Y:S02]  /*129f0*/  SHF.R.U32.HI R32, RZ, 0x10, R33 ;  /* 0x00000010ff207819 */ /* 0x000fe40000011621 */
[----:B------:R-:W-:-:S02]  /*12a00*/  SHF.R.U32.HI R34, RZ, 0x10, R35 ;  /* 0x00000010ff227819 */ /* 0x000fc40000011623 */
[----:B------:R-:W-:Y:S02]  /*12a10*/  PRMT R130, R130, 0x5410, R29 ;  /* 0x0000541082827816 */ /* 0x000fe4000000001d */
[----:B------:R-:W-:Y:S02]  /*12a20*/  PRMT R126, R126, 0x5410, R25 ;  /* 0x000054107e7e7816 */ /* 0x000fe40000000019 */
[----:B------:R-:W-:Y:S02]  /*12a30*/  SHF.R.U32.HI R40, RZ, 0x10, R41 ;  /* 0x00000010ff287819 */ /* 0x000fe40000011629 */
[----:B------:R-:W-:Y:S02]  /*12a40*/  SHF.R.U32.HI R42, RZ, 0x10, R43 ;  /* 0x00000010ff2a7819 */ /* 0x000fe4000001162b */
[----:B------:R-:W-:Y:S02]  /*12a50*/  PRMT R132, R132, 0x5410, R27 ;  /* 0x0000541084847816 */ /* 0x000fe4000000001b */
[----:B------:R-:W-:Y:S01]  /*12a60*/  PRMT R127, R127, 0x5410, R32 ;  /* 0x000054107f7f7816 */ /* 0x000fe20000000020 */
[----:B------:R-:W-:Y:S01]  /*12a70*/  IMAD.U32 R32, R130, 0x10000, RZ ;  /* 0x0001000082207824 */ /* 0x000fe200078e00ff */
[----:B------:R-:W-:Y:S01]  /*12a80*/  PRMT R129, R129, 0x5410, R34 ;  /* 0x0000541081817816 */ /* 0x000fe20000000022 */
[----:B------:R-:W-:Y:S01]  /*12a90*/  IMAD.U32 R34, R126, 0x10000, RZ ;  /* 0x000100007e227824 */ /* 0x000fe200078e00ff */
        /* <DEDUP_REMOVED lines=23> */
[----:B------:R-:W-:Y:S02]  /*12c10*/  IMAD.U32 R15, R133, 0x10000, RZ ;  /* 0x00010000850f7824 */ /* 0x000fe400078e00ff */
[C---:B------:R-:W-:Y:S01]  /*12c20*/  FMUL.FTZ R43, R30.reuse, R33 ;  /* 0x000000211e2b7220 */ /* 0x040fe20000410000 */
[----:B------:R-:W-:Y:S01]  /*12c30*/  IMAD.U32 R27, R131, 0x10000, RZ ;  /* 0x00010000831b7824 */ /* 0x000fe200078e00ff */
[----:B------:R-:W-:Y:S01]  /*12c40*/  LOP3.LUT R11, R11, 0xffff0000, RZ, 0xc0, !PT ;  /* 0xffff00000b0b7812 */ /* 0x000fe200078ec0ff */
[-C--:B------:R-:W-:Y:S01]  /*12c50*/  FMUL.FTZ R30, R30, R15.reuse ;  /* 0x0000000f1e1e7220 */ /* 0x080fe20000410000 */
[----:B------:R-:W-:Y:S01]  /*12c60*/  FFMA.FTZ R43, R26, R15, -R43 ;  /* 0x0000000f1a2b7223 */ /* 0x000fe2000001082b */
[-C--:B------:R-:W-:Y:S01]  /*12c70*/  FMUL.FTZ R41, R28, R27.reuse ;  /* 0x0000001b1c297220 */ /* 0x080fe20000410000 */
[----:B------:R-:W-:Y:S01]  /*12c80*/  FFMA.FTZ R35, R24, R27, -R35 ;  /* 0x0000001b18237223 */ /* 0x000fe20000010823 */
[----:B------:R-:W-:Y:S01]  /*12c90*/  LOP3.LUT R27, R126, 0xffff0000, RZ, 0xc0, !PT ;  /* 0xffff00007e1b7812 */ /* 0x000fe200078ec0ff */
[----:B------:R-:W-:Y:S01]  /*12ca0*/  FFMA.FTZ R32, R26, R33, R30 ;  /* 0x000000211a207223 */ /* 0x000fe2000001001e */
        /* <DEDUP_REMOVED lines=8> */
[----:B------:R-:W-:Y:S02]  /*12d30*/  IMAD.U32 R28, R128, 0x10000, RZ ;  /* 0x00010000801c7824 */ /* 0x000fe400078e00ff */
[C---:B------:R-:W-:Y:S01]  /*12d40*/  FFMA.FTZ R31, R4.reuse, R15, -R31 ;  /* 0x0000000f041f7223 */ /* 0x040fe2000001081f */
[----:B------:R-:W-:Y:S01]  /*12d50*/  FMUL.FTZ R9, R9, R24 ;  /* 0x0000001809097220 */ /* 0x000fe20000410000 */
[----:B------:R-:W-:Y:S01]  /*12d60*/  FFMA.FTZ R33, R4, R27, R33 ;  /* 0x0000001b04217223 */ /* 0x000fe20000010021 */
[----:B------:R-:W-:Y:S02]  /*12d70*/  IMAD.U32 R8, R132, 0x10000, RZ ;  /* 0x0001000084087824 */ /* 0x000fe400078e00ff */
[----:B------:R-:W-:Y:S01]  /*12d80*/  FMUL.FTZ R4, R29, R28 ;  /* 0x0000001c1d047220 */ /* 0x000fe20000410000 */
[C---:B------:R-:W-:Y:S01]  /*12d90*/  FFMA.FTZ R30, R5.reuse, R24, -R30 ;  /* 0x00000018051e7223 */ /* 0x040fe2000001081e */
[----:B------:R-:W-:Y:S01]  /*12da0*/  FFMA.FTZ R26, R5, R26, R9 ;  /* 0x0000001a051a7223 */ /* 0x000fe20000010009 */
[----:B------:R-:W-:Y:S01]  /*12db0*/  LOP3.LUT R10, R10, 0xffff0000, RZ, 0xc0, !PT ;  /* 0xffff00000a0a7812 */ /* 0x000fe200078ec0ff */
        /* <DEDUP_REMOVED lines=8> */
[-C--:B------:R-:W-:Y:S02]  /*12e40*/  FMUL.FTZ R28, R10, R5.reuse ;  /* 0x000000050a1c7220 */ /* 0x080fe40000410000 */
[C---:B------:R-:W-:Y:S01]  /*12e50*/  FMUL.FTZ R34, R11.reuse, R8 ;  /* 0x000000080b227220 */ /* 0x040fe20000410000 */
[C---:B------:R-:W-:Y:S01]  /*12e60*/  FFMA.FTZ R10, R6.reuse, R5, -R25 ;  /* 0x00000005060a7223 */ /* 0x040fe20000010819 */
[-C--:B------:R-:W-:Y:S01]  /*12e70*/  FMUL.FTZ R27, R11, R4.reuse ;  /* 0x000000040b1b7220 */ /* 0x080fe20000410000 */
[----:B------:R-:W-:Y:S01]  /*12e80*/  FFMA.FTZ R11, R6, R9, R28 ;  /* 0x00000009060b7223 */ /* 0x000fe2000001001c */
[----:B------:R-:W-:Y:S01]  /*12e90*/  FFMA.FTZ R34, R7, R4, -R34 ;  /* 0x0000000407227223 */ /* 0x000fe20000010822 */
[----:B------:R-:W-:Y:S01]  /*12ea0*/  F2FP.BF16.F32.PACK_AB R4, R31, R40 ;  /* 0x000000281f04723e */ /* 0x000fe200000010ff */
        /* <DEDUP_REMOVED lines=10> */
.L_x_2505:
[----:B------:R-:W-:Y:S05]  /*12f50*/  BSYNC B2 ;  /* 0x0000000000027941 */ /* 0x000fea0003800000 */
.L_x_2504:
[----:B------:R-:W-:Y:S05]  /*12f60*/  @P1 BRA `(.L_x_2503) ;  /* 0x0000000400b81947 */ /* 0x000fea0003800000 */
[----:B------:R-:W-:Y:S02]  /*12f70*/  LEA.HI R12, R12, R20, RZ, 0x1d ;  /* 0x000000140c0c7211 */ /* 0x000fe400078fe8ff */
[----:B-12---:R-:W-:Y:S02]  /*12f80*/  LEA.HI R4, R0, R19, RZ, 0x6 ;  /* 0x0000001300047211 */ /* 0x006fe400078f30ff */
[----:B------:R-:W-:Y:S02]  /*12f90*/  SHF.R.S32.HI R5, RZ, 0x1f, R12 ;  /* 0x0000001fff057819 */ /* 0x000fe4000001140c */
[----:B-----5:R-:W-:Y:S01]  /*12fa0*/  R2UR UR4, R44 ;  /* 0x000000002c0472ca */ /* 0x020fe200000e0000 */
[----:B------:R-:W-:Y:S01]  /*12fb0*/  IMAD.SHL.U32 R6, R4, 0x80, RZ ;  /* 0x0000008004067824 */ /* 0x000fe200078e00ff */
        /* <DEDUP_REMOVED lines=11> */
[----:B------:R-:W-:Y:S02]  /*13070*/  LEA R12, R7, UR4, 0x1 ;  /* 0x00000004070c7c11 */ /* 0x000fe4000f8e08ff */
[----:B------:R-:W-:Y:S01]  /*13080*/  SHF.R.U64 R29, R48, 0x10, R49 ;  /* 0x00000010301d7819 */ /* 0x000fe20000001231 */
[----:B------:R-:W-:Y:S01]  /*13090*/  IMAD R13, R13, 0x2, R16 ;  /* 0x000000020d0d7824 */ /* 0x000fe200078e0210 */
[--C-:B------:R-:W-:Y:S01]  /*130a0*/  SHF.R.U64 R25, R36, 0x10, R37.reuse ;  /* 0x0000001024197819 */ /* 0x100fe20000001225 */
[----:B------:R-:W1:Y:S01]  /*130b0*/  LDS.128 R4, [R12] ;  /* 0x000000000c047984 */ /* 0x000e620000000c00 */
[----:B------:R-:W-:Y:S02]  /*130c0*/  SHF.R.U32.HI R36, RZ, 0x10, R37 ;  /* 0x00000010ff247819 */ /* 0x000fe40000011625 */
[----:B------:R-:W-:Y:S01]  /*130d0*/  PRMT R122, R122, 0x5410, R29 ;  /* 0x000054107a7a7816 */ /* 0x000fe2000000001d */
[----:B0-----:R-:W0:Y:S01]  /*130e0*/  LDS.128 R8, [R13+0x14400] ;  /* 0x014400000d087984 */ /* 0x001e220000000c00 */
[----:B------:R-:W-:-:S02]  /*130f0*/  PRMT R118, R118, 0x5410, R25 ;  /* 0x0000541076767816 */ /* 0x000fc40000000019 */
[----:B------:R-:W-:Y:S01]  /*13100*/  SHF.R.U32.HI R48, RZ, 0x10, R49 ;  /* 0x00000010ff307819 */ /* 0x000fe20000011631 */
[----:B------:R-:W-:Y:S01]  /*13110*/  IMAD.U32 R31, R122, 0x10000, RZ ;  /* 0x000100007a1f7824 */ /* 0x000fe200078e00ff */
[----:B------:R-:W-:Y:S01]  /*13120*/  SHF.R.U64 R27, R50, 0x10, R51 ;  /* 0x00000010321b7819 */ /* 0x000fe20000001233 */
[----:B------:R-:W-:Y:S01]  /*13130*/  IMAD.U32 R33, R118, 0x10000, RZ ;  /* 0x0001000076217824 */ /* 0x000fe200078e00ff */
[--C-:B------:R-:W-:Y:S02]  /*13140*/  SHF.R.U64 R15, R38, 0x10, R39.reuse ;  /* 0x00000010260f7819 */ /* 0x100fe40000001227 */
[----:B------:R-:W-:Y:S02]  /*13150*/  PRMT R119, R119, 0x5410, R36 ;  /* 0x0000541077777816 */ /* 0x000fe40000000024 */
[----:B------:R-:W-:Y:S02]  /*13160*/  SHF.R.U32.HI R38, RZ, 0x10, R39 ;  /* 0x00000010ff267819 */ /* 0x000fe40000011627 */
[----:B------:R-:W-:Y:S01]  /*13170*/  SHF.R.U32.HI R50, RZ, 0x10, R51 ;  /* 0x00000010ff327819 */ /* 0x000fe20000011633 */
[----:B------:R-:W-:Y:S01]  /*13180*/  IMAD.U32 R30, R119, 0x10000, RZ ;  /* 0x00010000771e7824 */ /* 0x000fe200078e00ff */
[----:B------:R-:W-:-:S02]  /*13190*/  PRMT R123, R123, 0x5410, R48 ;  /* 0x000054107b7b7816 */ /* 0x000fc40000000030 */
[----:B------:R-:W-:Y:S02]  /*131a0*/  PRMT R124, R124, 0x5410, R27 ;  /* 0x000054107c7c7816 */ /* 0x000fe4000000001b */
[----:B------:R-:W-:Y:S02]  /*131b0*/  PRMT R121, R121, 0x5410, R38 ;  /* 0x0000541079797816 */ /* 0x000fe40000000026 */
[----:B------:R-:W-:Y:S02]  /*131c0*/  PRMT R125, R125, 0x5410, R50 ;  /* 0x000054107d7d7816 */ /* 0x000fe40000000032 */
[----:B------:R-:W-:Y:S01]  /*131d0*/  PRMT R120, R120, 0x5410, R15 ;  /* 0x0000541078787816 */ /* 0x000fe2000000000f */
[----:B------:R-:W-:Y:S02]  /*131e0*/  IMAD.U32 R32, R121, 0x10000, RZ ;  /* 0x0001000079207824 */ /* 0x000fe400078e00ff */
[C---:B-1----:R-:W-:Y:S01]  /*131f0*/  IMAD.U32 R14, R4.reuse, 0x10000, RZ ;  /* 0x00010000040e7824 */ /* 0x042fe200078e00ff */
[----:B------:R-:W-:Y:S01]  /*13200*/  LOP3.LUT R4, R4, 0xffff0000, RZ, 0xc0, !PT ;  /* 0xffff000004047812 */ /* 0x000fe200078ec0ff */
[C---:B------:R-:W-:Y:S01]  /*13210*/  IMAD.U32 R15, R5.reuse, 0x10000, RZ ;  /* 0x00010000050f7824 */ /* 0x040fe200078e00ff */
[----:B------:R-:W-:Y:S01]  /*13220*/  LOP3.LUT R5, R5, 0xffff0000, RZ, 0xc0, !PT ;  /* 0xffff000005057812 */ /* 0x000fe200078ec0ff */
        /* <DEDUP_REMOVED lines=14> */
[----:B------:R-:W-:Y:S02]  /*13310*/  IMAD.U32 R25, R7, 0x10000, RZ ;  /* 0x0001000007197824 */ /* 0x000fe400078e00ff */
        /* <DEDUP_REMOVED lines=35> */
[----:B------:R-:W-:Y:S01]  /*13550*/  LOP3.LUT R7, R7, 0xffff0000, RZ, 0xc0, !PT ;  /* 0xffff000007077812 */ /* 0x000fe200078ec0ff */
[----:B------:R-:W-:-:S02]  /*13560*/  FMUL.FTZ R25, R11, R4 ;  /* 0x000000040b197220 */ /* 0x000fc40000410000 */
[C---:B------:R-:W-:Y:S01]  /*13570*/  FFMA.FTZ R10, R6.reuse, R5, -R15 ;  /* 0x00000005060a7223 */ /* 0x040fe2000001080f */
[----:B------:R-:W-:Y:S01]  /*13580*/  FFMA.FTZ R14, R6, R9, R14 ;  /* 0x00000009060e7223 */ /* 0x000fe2000001000e */
[C---:B------:R-:W-:Y:S01]  /*13590*/  FFMA.FTZ R11, R7.reuse, R4, -R24 ;  /* 0x00000004070b7223 */ /* 0x040fe20000010818 */
[----:B------:R-:W-:Y:S01]  /*135a0*/  FFMA.FTZ R24, R7, R8, R25 ;  /* 0x0000000807187223 */ /* 0x000fe20000010019 */
[----:B------:R-:W-:Y:S02]  /*135b0*/  F2FP.BF16.F32.PACK_AB R4, R30, R35 ;  /* 0x000000231e04723e */ /* 0x000fe400000010ff */
        /* <DEDUP_REMOVED lines=9> */
.L_x_2503:
[----:B------:R-:W-:Y:S05]  /*13650*/  BSYNC B1 ;  /* 0x0000000000017941 */ /* 0x000fea0003800000 */
.L_x_2502:
[----:B------:R-:W-:Y:S04]  /*13660*/  BSSY B1, `(.L_x_2506) ;  /* 0x00000e2000017945 */ /* 0x000fe80003800000 */
[----:B------:R-:W-:Y:S05]  /*13670*/  @P2 BRA `(.L_x_2507) ;  /* 0x0000000c00802947 */ /* 0x000fea0003800000 */
[----:B------:R4:W5:Y:S01]  /*13680*/  LDL R39, [R1+0x7c] ;  /* 0x00007c0001277983 */ /* 0x0009620000100800 */
[----:B--23--:R-:W2:Y:S01]  /*13690*/  LDC R12, c[0x0][0x3d4] ;  /* 0x0000f500ff0c7b82 */ /* 0x00cea20000000800 */
[----:B------:R-:W-:Y:S01]  /*136a0*/  BSSY B2, `(.L_x_2508) ;  /* 0x000006e000027945 */ /* 0x000fe20003800000 */
[-C--:B--2---:R-:W-:Y:S02]  /*136b0*/  ISETP.GE.AND P0, PT, R17, R12.reuse, PT ;  /* 0x0000000c1100720c */ /* 0x084fe40003f06270 */
[----:B------:R-:W-:-:S11]  /*136c0*/  ISETP.GE.AND P1, PT, R19, R12, PT ;  /* 0x0000000c1300720c */ /* 0x000fd60003f26270 */
[----:B----4-:R-:W-:Y:S05]  /*136d0*/  @P0 BRA `(.L_x_2509) ;  /* 0x0000000400a80947 */ /* 0x010fea0003800000 */
[----:B-1----:R-:W-:Y:S02]  /*136e0*/  LEA.HI R4, R12, R21, RZ, 0x1d ;  /* 0x000000150c047211 */ /* 0x002fe400078fe8ff */
[----:B-----5:R-:W-:Y:S02]  /*136f0*/  R2UR UR4, R39 ;  /* 0x00000000270472ca */ /* 0x020fe400000e0000 */
[----:B------:R-:W-:Y:S01]  /*13700*/  SHF.R.S32.HI R7, RZ, 0x1f, R4 ;  /* 0x0000001fff077819 */ /* 0x000fe20000011404 */
[----:B------:R-:W-:Y:S01]  /*13710*/  IMAD.SHL.U32 R5, R4, 0x8, RZ ;  /* 0x0000000804057824 */ /* 0x000fe200078e00ff */
[C---:B------:R-:W-:Y:S02]  /*13720*/  LOP3.LUT R6, R228.reuse, 0x38, R17, 0xf8, !PT ;  /* 0x00000038e4067812 */ /* 0x040fe400078ef811 */
        /* <DEDUP_REMOVED lines=10> */
[--C-:B------:R-:W-:Y:S02]  /*137d0*/  SHF.R.U64 R26, R52, 0x10, R53.reuse ;  /* 0x00000010341a7819 */ /* 0x100fe40000001235 */
[----:B------:R-:W-:Y:S01]  /*137e0*/  IMAD R14, R9, 0x2, R16 ;  /* 0x00000002090e7824 */ /* 0x000fe200078e0210 */
[----:B------:R-:W-:Y:S02]  /*137f0*/  SHF.R.U32.HI R53, RZ, 0x10, R53 ;  /* 0x00000010ff357819 */ /* 0x000fe40000011635 */
[----:B------:R-:W-:Y:S02]  /*13800*/  PRMT R113, R113, 0x5410, R30 ;  /* 0x0000541071717816 */ /* 0x000fe4000000001e */
[----:B------:R-:W1:Y:S01]  /*13810*/  LDS.128 R8, [R14+0x14400] ;  /* 0x014400000e087984 */ /* 0x000e620000000c00 */
[----:B------:R-:W-:Y:S02]  /*13820*/  PRMT R109, R109, 0x5410, R26 ;  /* 0x000054106d6d7816 */ /* 0x000fe4000000001a */
[----:B------:R-:W-:Y:S01]  /*13830*/  SHF.R.U32.HI R61, RZ, 0x10, R61 ;  /* 0x00000010ff3d7819 */ /* 0x000fe2000001163d */
[----:B------:R-:W-:Y:S01]  /*13840*/  IMAD.U32 R32, R113, 0x10000, RZ ;  /* 0x0001000071207824 */ /* 0x000fe200078e00ff */
[----:B------:R-:W-:Y:S01]  /*13850*/  SHF.R.U64 R28, R62, 0x10, R63 ;  /* 0x000000103e1c7819 */ /* 0x000fe2000000123f */
[----:B------:R-:W-:Y:S01]  /*13860*/  IMAD.U32 R34, R109, 0x10000, RZ ;  /* 0x000100006d227824 */ /* 0x000fe200078e00ff */
[----:B------:R-:W-:-:S02]  /*13870*/  SHF.R.U64 R24, R54, 0x10, R55 ;  /* 0x0000001036187819 */ /* 0x000fc40000001237 */
[----:B------:R-:W-:Y:S02]  /*13880*/  PRMT R110, R110, 0x5410, R53 ;  /* 0x000054106e6e7816 */ /* 0x000fe40000000035 */
[----:B------:R-:W-:Y:S02]  /*13890*/  SHF.R.U32.HI R55, RZ, 0x10, R55 ;  /* 0x00000010ff377819 */ /* 0x000fe40000011637 */
[----:B------:R-:W-:Y:S01]  /*138a0*/  PRMT R114, R114, 0x5410, R61 ;  /* 0x0000541072727816 */ /* 0x000fe2000000003d */
[----:B------:R-:W-:Y:S01]  /*138b0*/  IMAD.U32 R31, R110, 0x10000, RZ ;  /* 0x000100006e1f7824 */ /* 0x000fe200078e00ff */
[----:B------:R-:W-:Y:S02]  /*138c0*/  PRMT R115, R115, 0x5410, R28 ;  /* 0x0000541073737816 */ /* 0x000fe4000000001c */
[----:B------:R-:W-:Y:S02]  /*138d0*/  SHF.R.U32.HI R63, RZ, 0x10, R63 ;  /* 0x00000010ff3f7819 */ /* 0x000fe4000001163f */
[----:B------:R-:W-:-:S02]  /*138e0*/  PRMT R112, R112, 0x5410, R55 ;  /* 0x0000541070707816 */ /* 0x000fc40000000037 */
[----:B------:R-:W-:Y:S02]  /*138f0*/  PRMT R111, R111, 0x5410, R24 ;  /* 0x000054106f6f7816 */ /* 0x000fe40000000018 */
[----:B------:R-:W-:Y:S01]  /*13900*/  PRMT R116, R116, 0x5410, R63 ;  /* 0x0000541074747816 */ /* 0x000fe2000000003f */
[----:B------:R-:W-:Y:S01]  /*13910*/  IMAD.U32 R33, R112, 0x10000, RZ ;  /* 0x0001000070217824 */ /* 0x000fe200078e00ff */
[----:B------:R-:W-:Y:S02]  /*13920*/  LOP3.LUT R109, R109, 0xffff0000, RZ, 0xc0, !PT ;  /* 0xffff00006d6d7812 */ /* 0x000fe400078ec0ff */
[----:B------:R-:W-:Y:S02]  /*13930*/  LOP3.LUT R113, R113, 0xffff0000, RZ, 0xc0, !PT ;  /* 0xffff000071717812 */ /* 0x000fe400078ec0ff */
        /* <DEDUP_REMOVED lines=17> */
[C---:B------:R-:W-:Y:S01]  /*13a50*/  FMUL.FTZ R35, R28.reuse, R31 ;  /* 0x0000001f1c237220 */ /* 0x040fe20000410000 */
[----:B------:R-:W-:Y:S02]  /*13a60*/  IMAD.U32 R30, R11, 0x10000, RZ ;  /* 0x000100000b1e7824 */ /* 0x000fe400078e00ff */
[C---:B------:R-:W-:Y:S01]  /*13a70*/  FFMA.FTZ R36, R15.reuse, R32, -R36 ;  /* 0x000000200f247223 */ /* 0x040fe20000010824 */
[----:B------:R-:W-:Y:S01]  /*13a80*/  FFMA.FTZ R38, R15, R34, R38 ;  /* 0x000000220f267223 */ /* 0x000fe20000010026 */
[-C--:B------:R-:W-:Y:S01]  /*13a90*/  FMUL.FTZ R37, R28, R27.reuse ;  /* 0x0000001b1c257220 */ /* 0x080fe20000410000 */
[----:B------:R-:W-:Y:S01]  /*13aa0*/  FFMA.FTZ R35, R24, R27, -R35 ;  /* 0x0000001b18237223 */ /* 0x000fe20000010823 */
[----:B------:R-:W-:Y:S02]  /*13ab0*/  IMAD.U32 R15, R116, 0x10000, RZ ;  /* 0x00010000740f7824 */ /* 0x000fe400078e00ff */
[----:B------:R-:W-:Y:S01]  /*13ac0*/  FMUL.FTZ R27, R30, R33 ;  /* 0x000000211e1b7220 */ /* 0x000fe20000410000 */
[----:B------:R-:W-:Y:S01]  /*13ad0*/  FFMA.FTZ R37, R24, R31, R37 ;  /* 0x0000001f18257223 */ /* 0x000fe20000010025 */
[----:B------:R-:W-:Y:S01]  /*13ae0*/  LOP3.LUT R114, R114, 0xffff0000, RZ, 0xc0, !PT ;  /* 0xffff000072727812 */ /* 0x000fe200078ec0ff */
[-C--:B------:R-:W-:Y:S01]  /*13af0*/  FMUL.FTZ R30, R30, R15.reuse ;  /* 0x0000000f1e1e7220 */ /* 0x080fe20000410000 */
[----:B------:R-:W-:Y:S01]  /*13b00*/  FFMA.FTZ R31, R26, R15, -R27 ;  /* 0x0000000f1a1f7223 */ /* 0x000fe2000001081b */
[C---:B------:R-:W-:Y:S01]  /*13b10*/  FMUL.FTZ R15, R8.reuse, R109 ;  /* 0x0000006d080f7220 */ /* 0x040fe20000410000 */
[----:B------:R-:W-:Y:S01]  /*13b20*/  FMUL.FTZ R27, R8, R113 ;  /* 0x00000071081b7220 */ /* 0x000fe20000410000 */
[----:B------:R-:W-:-:S02]  /*13b30*/  IMAD.U32 R29, R10, 0x10000, RZ ;  /* 0x000100000a1d7824 */ /* 0x000fc400078e00ff */
[----:B------:R-:W-:Y:S01]  /*13b40*/  FFMA.FTZ R33, R26, R33, R30 ;  /* 0x000000211a217223 */ /* 0x000fe2000001001e */
[----:B------:R-:W-:Y:S02]  /*13b50*/  IMAD.U32 R24, R111, 0x10000, RZ ;  /* 0x000100006f187824 */ /* 0x000fe400078e00ff */
[C---:B------:R-:W-:Y:S01]  /*13b60*/  FFMA.FTZ R15, R4.reuse, R113, -R15 ;  /* 0x00000071040f7223 */ /* 0x040fe2000001080f */
[----:B------:R-:W-:Y:S01]  /*13b70*/  FMUL.FTZ R26, R9, R110 ;  /* 0x0000006e091a7220 */ /* 0x000fe20000410000 */
[----:B------:R-:W-:Y:S01]  /*13b80*/  FFMA.FTZ R27, R4, R109, R27 ;  /* 0x0000006d041b7223 */ /* 0x000fe2000001001b */
[----:B------:R-:W-:Y:S01]  /*13b90*/  LOP3.LUT R10, R10, 0xffff0000, RZ, 0xc0, !PT ;  /* 0xffff00000a0a7812 */ /* 0x000fe200078ec0ff */
[----:B------:R-:W-:Y:S01]  /*13ba0*/  IMAD.U32 R8, R115, 0x10000, RZ ;  /* 0x0001000073087824 */ /* 0x000fe200078e00ff */
[----:B------:R-:W-:Y:S01]  /*13bb0*/  LOP3.LUT R11, R11, 0xffff0000, RZ, 0xc0, !PT ;  /* 0xffff00000b0b7812 */ /* 0x000fe200078ec0ff */
[----:B------:R-:W-:Y:S01]  /*13bc0*/  FMUL.FTZ R9, R9, R114 ;  /* 0x0000007209097220 */ /* 0x000fe20000410000 */
[----:B------:R-:W-:Y:S01]  /*13bd0*/  FMUL.FTZ R4, R29, R24 ;  /* 0x000000181d047220 */ /* 0x000fe20000410000 */
[----:B------:R-:W-:Y:S01]  /*13be0*/  LOP3.LUT R111, R111, 0xffff0000, RZ, 0xc0, !PT ;  /* 0xffff00006f6f7812 */ /* 0x000fe200078ec0ff */
[----:B------:R-:W-:Y:S01]  /*13bf0*/  FFMA.FTZ R26, R5, R114, -R26 ;  /* 0x00000072051a7223 */ /* 0x000fe2000001081a */
[----:B------:R-:W-:Y:S01]  /*13c00*/  LOP3.LUT R115, R115, 0xffff0000, RZ, 0xc0, !PT ;  /* 0xffff000073737812 */ /* 0x000fe200078ec0ff */
[----:B------:R-:W-:Y:S01]  /*13c10*/  FFMA.FTZ R110, R5, R110, R9 ;  /* 0x0000006e056e7223 */ /* 0x000fe20000010009 */
[----:B------:R-:W-:Y:S01]  /*13c20*/  LOP3.LUT R116, R116, 0xffff0000, RZ, 0xc0, !PT ;  /* 0xffff000074747812 */ /* 0x000fe200078ec0ff */
[----:B------:R-:W-:Y:S01]  /*13c30*/  FFMA.FTZ R28, R25, R8, -R4 ;  /* 0x00000008191c7223 */ /* 0x000fe20000010804 */
[C---:B------:R-:W-:Y:S01]  /*13c40*/  FMUL.FTZ R5, R10.reuse, R111 ;  /* 0x0000006f0a057220 */ /* 0x040fe20000410000 */
[----:B------:R-:W-:Y:S01]  /*13c50*/  FMUL.FTZ R4, R11, R112 ;  /* 0x000000700b047220 */ /* 0x000fe20000410000 */
        /* <DEDUP_REMOVED lines=18> */
.L_x_2509:
[----:B------:R-:W-:Y:S05]  /*13d80*/  BSYNC B2 ;  /* 0x0000000000027941 */ /* 0x000fea0003800000 */
.L_x_2508:
        /* <DEDUP_REMOVED lines=16> */
[----:B0-----:R-:W-:Y:S02]  /*13e90*/  IADD3 R9, R4, R6, R231 ;  /* 0x0000000604097210 */ /* 0x001fe40007ffe0e7 */
[----:B------:R-:W-:Y:S02]  /*13ea0*/  LEA R38, R7, UR4, 0x1 ;  /* 0x0000000407267c11 */ /* 0x000fe4000f8e08ff */
[----:B------:R-:W-:Y:S01]  /*13eb0*/  SHF.R.U64 R27, R80, 0x10, R81 ;  /* 0x00000010501b7819 */ /* 0x000fe20000001251 */
[----:B------:R-:W-:Y:S01]  /*13ec0*/  IMAD R12, R9, 0x2, R16 ;  /* 0x00000002090c7824 */ /* 0x000fe200078e0210 */
[----:B------:R-:W-:Y:S01]  /*13ed0*/  SHF.R.U64 R15, R56, 0x10, R57 ;  /* 0x00000010380f7819 */ /* 0x000fe20000001239 */
[----:B------:R-:W0:Y:S01]  /*13ee0*/  LDS.128 R4, [R38] ;  /* 0x0000000026047984 */ /* 0x000e220000000c00 */
[----:B------:R-:W-:Y:S02]  /*13ef0*/  SHF.R.U64 R25, R82, 0x10, R83 ;  /* 0x0000001052197819 */ /* 0x000fe40000001253 */
[----:B------:R-:W-:Y:S01]  /*13f00*/  PRMT R108, R108, 0x5410, R27 ;  /* 0x000054106c6c7816 */ /* 0x000fe2000000001b */
[----:B------:R-:W1:Y:S01]  /*13f10*/  LDS.128 R8, [R12+0x14400] ;  /* 0x014400000c087984 */ /* 0x000e620000000c00 */
[----:B------:R-:W-:-:S02]  /*13f20*/  PRMT R94, R94, 0x5410, R15 ;  /* 0x000054105e5e7816 */ /* 0x000fc4000000000f */
[----:B------:R-:W-:Y:S01]  /*13f30*/  SHF.R.U64 R13, R58, 0x10, R59 ;  /* 0x000000103a0d7819 */ /* 0x000fe2000000123b */
[----:B------:R-:W-:Y:S01]  /*13f40*/  IMAD.U32 R30, R108, 0x10000, RZ ;  /* 0x000100006c1e7824 */ /* 0x000fe200078e00ff */
[----:B------:R-:W-:Y:S01]  /*13f50*/  SHF.R.U32.HI R56, RZ, 0x10, R57 ;  /* 0x00000010ff387819 */ /* 0x000fe20000011639 */
[----:B------:R-:W-:Y:S01]  /*13f60*/  IMAD.U32 R32, R94, 0x10000, RZ ;  /* 0x000100005e207824 */ /* 0x000fe200078e00ff */
[----:B------:R-:W-:Y:S02]  /*13f70*/  SHF.R.U32.HI R58, RZ, 0x10, R59 ;  /* 0x00000010ff3a7819 */ /* 0x000fe4000001163b */
[----:B------:R-:W-:Y:S02]  /*13f80*/  PRMT R106, R106, 0x5410, R25 ;  /* 0x000054106a6a7816 */ /* 0x000fe40000000019 */
        /* <DEDUP_REMOVED lines=27> */
[----:B------:R-:W-:Y:S02]  /*14140*/  IMAD.U32 R25, R107, 0x10000, RZ ;  /* 0x000100006b197824 */ /* 0x000fe400078e00ff */
[-C--:B------:R-:W-:Y:S01]  /*14150*/  FMUL.FTZ R28, R28, R13.reuse ;  /* 0x0000000d1c1c7220 */ /* 0x080fe20000410000 */
[----:B------:R-:W-:Y:S01]  /*14160*/  FFMA.FTZ R37, R24, R13, -R37 ;  /* 0x0000000d18257223 */ /* 0x000fe20000010825 */
[----:B------:R-:W-:Y:S01]  /*14170*/  LOP3.LUT R13, R108, 0xffff0000, RZ, 0xc0, !PT ;  /* 0xffff00006c0d7812 */ /* 0x000fe200078ec0ff */
[-C--:B------:R-:W-:Y:S01]  /*14180*/  FMUL.FTZ R35, R26, R25.reuse ;  /* 0x000000191a237220 */ /* 0x080fe20000410000 */
[----:B------:R-:W-:Y:S01]  /*14190*/  FFMA.FTZ R33, R14, R25, -R33 ;  /* 0x000000190e217223 */ /* 0x000fe20000010821 */
[----:B------:R-:W-:Y:S01]  /*141a0*/  LOP3.LUT R25, R94, 0xffff0000, RZ, 0xc0, !PT ;  /* 0xffff00005e197812 */ /* 0x000fe200078ec0ff */
[----:B------:R-:W-:Y:S01]  /*141b0*/  FFMA.FTZ R30, R24, R31, R28 ;  /* 0x0000001f181e7223 */ /* 0x000fe2000001001c */
        /* <DEDUP_REMOVED lines=13> */
[----:B------:R-:W-:Y:S02]  /*14290*/  IMAD.U32 R8, R106, 0x10000, RZ ;  /* 0x000100006a087824 */ /* 0x000fe400078e00ff */
        /* <DEDUP_REMOVED lines=30> */
.L_x_2507:
[----:B------:R-:W-:Y:S05]  /*14480*/  BSYNC B1 ;  /* 0x0000000000017941 */ /* 0x000fea0003800000 */
.L_x_2506:
[----:B------:R-:W-:Y:S05]  /*14490*/  @P3 BRA `(.L_x_2465) ;  /* 0x0000000c009c3947 */ /* 0x000fea0003800000 */
[----:B------:R0:W5:Y:S01]  /*144a0*/  LDL R42, [R1+0x7c] ;  /* 0x00007c00012a7983 */ /* 0x0001620000100800 */
[----:B----4-:R-:W4:Y:S01]  /*144b0*/  LDC R38, c[0x0][0x3d4] ;  /* 0x0000f500ff267b82 */ /* 0x010f220000000800 */
[----:B-123--:R-:W-:Y:S01]  /*144c0*/  SHF.R.S32.HI R5, RZ, 0x1f, R84 ;  /* 0x0000001fff057819 */ /* 0x00efe20000011454 */
[----:B------:R-:W-:Y:S01]  /*144d0*/  IMAD.SHL.U32 R4, R84, 0x40, RZ ;  /* 0x0000004054047824 */ /* 0x000fe200078e00ff */
[----:B------:R-:W-:Y:S02]  /*144e0*/  BSSY B1, `(.L_x_2510) ;  /* 0x0000073000017945 */ /* 0x000fe40003800000 */
[----:B------:R-:W-:Y:S02]  /*144f0*/  LEA.HI R5, R5, R84, RZ, 0x3 ;  /* 0x0000005405057211 */ /* 0x000fe400078f18ff */
[----:B------:R-:W-:-:S03]  /*14500*/  LOP3.LUT R37, R4, 0x1c0, RZ, 0xc0, !PT ;  /* 0x000001c004257812 */ /* 0x000fc600078ec0ff */
[----:B------:R-:W-:Y:S01]  /*14510*/  IMAD.SHL.U32 R5, R5, 0x40, RZ ;  /* 0x0000004005057824 */ /* 0x000fe200078e00ff */
[----:B-----5:R-:W-:-:S04]  /*14520*/  SHF.R.U32.HI R39, RZ, 0x3, R37 ;  /* 0x00000003ff277819 */ /* 0x020fc80000011625 */
[----:B------:R-:W-:Y:S02]  /*14530*/  LOP3.LUT R40, R5, 0xfffffe00, RZ, 0xc0, !PT ;  /* 0xfffffe0005287812 */ /* 0x000fe400078ec0ff */
[-C--:B----4-:R-:W-:Y:S02]  /*14540*/  ISETP.GE.AND P0, PT, R17, R38.reuse, PT ;  /* 0x000000261100720c */ /* 0x090fe40003f06270 */
[----:B------:R-:W-:-:S11]  /*14550*/  ISETP.GE.AND P1, PT, R19, R38, PT ;  /* 0x000000261300720c */ /* 0x000fd60003f26270 */
[----:B0-----:R-:W-:Y:S05]  /*14560*/  @P0 BRA `(.L_x_2511) ;  /* 0x0000000400a80947 */ /* 0x001fea0003800000 */
[----:B------:R-:W-:Y:S02]  /*14570*/  LEA.HI R21, R38, R21, RZ, 0x1d ;  /* 0x0000001526157211 */ /* 0x000fe400078fe8ff */
[----:B------:R-:W-:Y:S02]  /*14580*/  R2UR UR4, R42 ;  /* 0x000000002a0472ca */ /* 0x000fe400000e0000 */
        /* <DEDUP_REMOVED lines=11> */
[----:B------:R-:W-:-:S02]  /*14640*/  IADD3 R9, R4, R9, R40 ;  /* 0x0000000904097210 */ /* 0x000fc40007ffe028 */
[----:B------:R-:W0:Y:S01]  /*14650*/  LDS.128 R4, [R41] ;  /* 0x0000000029047984 */ /* 0x000e220000000c00 */
[----:B------:R-:W-:Y:S02]  /*14660*/  SHF.R.U64 R25, R72, 0x10, R73 ;  /* 0x0000001048197819 */ /* 0x000fe40000001249 */
        /* <DEDUP_REMOVED lines=9> */
[----:B------:R-:W-:-:S02]  /*14700*/  PRMT R99, R99, 0x5410, R64 ;  /* 0x0000541063637816 */ /* 0x000fc40000000040 */
[----:B------:R-:W-:Y:S02]  /*14710*/  SHF.R.U64 R21, R74, 0x10, R75 ;  /* 0x000000104a157819 */ /* 0x000fe4000000124b */
[----:B------:R-:W-:Y:S01]  /*14720*/  SHF.R.U32.HI R66, RZ, 0x10, R67 ;  /* 0x00000010ff427819 */ /* 0x000fe20000011643 */
[----:B------:R-:W-:Y:S01]  /*14730*/  IMAD.U32 R30, R99, 0x10000, RZ ;  /* 0x00010000631e7824 */ /* 0x000fe200078e00ff */
[----:B------:R-:W-:Y:S02]  /*14740*/  SHF.R.U32.HI R74, RZ, 0x10, R75 ;  /* 0x00000010ff4a7819 */ /* 0x000fe4000001164b */
[----:B------:R-:W-:Y:S02]  /*14750*/  PRMT R103, R103, 0x5410, R72 ;  /* 0x0000541067677816 */ /* 0x000fe40000000048 */
[----:B------:R-:W-:Y:S02]  /*14760*/  PRMT R100, R100, 0x5410, R13 ;  /* 0x0000541064647816 */ /* 0x000fe4000000000d */
[----:B------:R-:W-:-:S02]  /*14770*/  PRMT R101, R101, 0x5410, R66 ;  /* 0x0000541065657816 */ /* 0x000fc40000000042 */
[----:B------:R-:W-:Y:S02]  /*14780*/  PRMT R105, R105, 0x5410, R74 ;  /* 0x0000541069697816 */ /* 0x000fe4000000004a */
        /* <DEDUP_REMOVED lines=19> */
[----:B------:R-:W-:Y:S01]  /*148c0*/  FFMA.FTZ R34, R13, R29, R34 ;  /* 0x0000001d0d227223 */ /* 0x000fe20000010022 */
[----:B------:R-:W-:Y:S02]  /*148d0*/  IMAD.U32 R32, R101, 0x10000, RZ ;  /* 0x0001000065207824 */ /* 0x000fe400078e00ff */
[-C--:B------:R-:W-:Y:S01]  /*148e0*/  FMUL.FTZ R13, R25, R24.reuse ;  /* 0x00000018190d7220 */ /* 0x080fe20000410000 */
[----:B------:R-:W-:Y:S02]  /*148f0*/  IMAD.U32 R28, R105, 0x10000, RZ ;  /* 0x00010000691c7824 */ /* 0x000fe400078e00ff */
        /* <DEDUP_REMOVED lines=8> */
[----:B------:R-:W-:Y:S01]  /*14980*/  FMUL.FTZ R21, R8, R25 ;  /* 0x0000001908157220 */ /* 0x000fe20000410000 */
[----:B------:R-:W-:Y:S01]  /*14990*/  LOP3.LUT R24, R99, 0xffff0000, RZ, 0xc0, !PT ;  /* 0xffff000063187812 */ /* 0x000fe200078ec0ff */
[----:B------:R-:W-:Y:S01]  /*149a0*/  IMAD.U32 R26, R10, 0x10000, RZ ;  /* 0x000100000a1a7824 */ /* 0x000fe200078e00ff */
[----:B------:R-:W-:Y:S01]  /*149b0*/  LOP3.LUT R14, R103, 0xffff0000, RZ, 0xc0, !PT ;  /* 0xffff0000670e7812 */ /* 0x000fe200078ec0ff */
[-C--:B------:R-:W-:Y:S01]  /*149c0*/  FMUL.FTZ R27, R8, R13.reuse ;  /* 0x0000000d081b7220 */ /* 0x080fe20000410000 */
[----:B------:R-:W-:Y:S01]  /*149d0*/  FFMA.FTZ R28, R4, R13, -R21 ;  /* 0x0000000d041c7223 */ /* 0x000fe20000010815 */
[----:B------:R-:W-:-:S02]  /*149e0*/  IMAD.U32 R13, R100, 0x10000, RZ ;  /* 0x00010000640d7824 */ /* 0x000fc400078e00ff */
[C---:B------:R-:W-:Y:S01]  /*149f0*/  FMUL.FTZ R32, R9.reuse, R24 ;  /* 0x0000001809207220 */ /* 0x040fe20000410000 */
[-C--:B------:R-:W-:Y:S01]  /*14a00*/  FMUL.FTZ R9, R9, R14.reuse ;  /* 0x0000000e09097220 */ /* 0x080fe20000410000 */
        /* <DEDUP_REMOVED lines=13> */
[----:B------:R-:W-:Y:S02]  /*14ae0*/  LOP3.LUT R8, R101, 0xffff0000, RZ, 0xc0, !PT ;  /* 0xffff000065087812 */ /* 0x000fe400078ec0ff */
[----:B------:R-:W-:Y:S01]  /*14af0*/  LOP3.LUT R4, R105, 0xffff0000, RZ, 0xc0, !PT ;  /* 0xffff000069047812 */ /* 0x000fe200078ec0ff */
[-C--:B------:R-:W-:Y:S01]  /*14b00*/  FMUL.FTZ R10, R10, R5.reuse ;  /* 0x000000050a0a7220 */ /* 0x080fe20000410000 */
[----:B------:R-:W-:Y:S01]  /*14b10*/  FFMA.FTZ R13, R6, R5, -R13 ;  /* 0x00000005060d7223 */ /* 0x000fe2000001080d */
[C---:B------:R-:W-:Y:S01]  /*14b20*/  FMUL.FTZ R24, R11.reuse, R8 ;  /* 0x000000080b187220 */ /* 0x040fe20000410000 */
[----:B------:R-:W-:Y:S01]  /*14b30*/  F2FP.BF16.F32.PACK_AB R5, R32, R33 ;  /* 0x000000212005723e */ /* 0x000fe200000010ff */
[-C--:B------:R-:W-:Y:S01]  /*14b40*/  FMUL.FTZ R15, R11, R4.reuse ;  /* 0x000000040b0f7220 */ /* 0x080fe20000410000 */
[----:B------:R-:W-:Y:S01]  /*14b50*/  FFMA.FTZ R11, R6, R9, R10 ;  /* 0x00000009060b7223 */ /* 0x000fe2000001000a */
[C---:B------:R-:W-:Y:S01]  /*14b60*/  FFMA.FTZ R24, R7.reuse, R4, -R24 ;  /* 0x0000000407187223 */ /* 0x040fe20000010818 */
        /* <DEDUP_REMOVED lines=8> */
[----:B------:R-:W-:-:S05]  /*14bf0*/  F2FP.BF16.F32.PACK_AB R11, R36, R35 ;  /* 0x00000023240b723e */ /* 0x000fca00000010ff */
[----:B------:R0:W-:Y:S02]  /*14c00*/  STS.128 [R12+0x14400], R8 ;  /* 0x014400080c007388 */ /* 0x0001e40000000c00 */
.L_x_2511:
[----:B------:R-:W-:Y:S05]  /*14c10*/  BSYNC B1 ;  /* 0x0000000000017941 */ /* 0x000fea0003800000 */
.L_x_2510:
[----:B------:R-:W-:Y:S05]  /*14c20*/  @P1 BRA `(.L_x_2465) ;  /* 0x0000000400b81947 */ /* 0x000fea0003800000 */
[----:B------:R-:W-:Y:S02]  /*14c30*/  LEA.HI R20, R38, R20, RZ, 0x1d ;  /* 0x0000001426147211 */ /* 0x000fe400078fe8ff */
[----:B------:R-:W-:Y:S02]  /*14c40*/  LEA.HI R0, R0, R19, RZ, 0x6 ;  /* 0x0000001300007211 */ /* 0x000fe400078f30ff */
[----:B0-----:R-:W-:Y:S02]  /*14c50*/  LOP3.LUT R6, R37, 0x38, R3, 0xf8, !PT ;  /* 0x0000003825067812 */ /* 0x001fe400078ef803 */
[----:B------:R-:W-:Y:S01]  /*14c60*/  SHF.R.S32.HI R3, RZ, 0x1f, R20 ;  /* 0x0000001fff037819 */ /* 0x000fe20000011414 */
[----:B------:R-:W-:Y:S01]  /*14c70*/  IMAD.SHL.U32 R4, R0, 0x80, RZ ;  /* 0x0000008000047824 */ /* 0x000fe200078e00ff */
[----:B------:R-:W-:Y:S01]  /*14c80*/  R2UR UR4, R42 ;  /* 0x000000002a0472ca */ /* 0x000fe200000e0000 */
[----:B------:R-:W-:Y:S01]  /*14c90*/  IMAD.SHL.U32 R0, R20, 0x8, RZ ;  /* 0x0000000814007824 */ /* 0x000fe200078e00ff */
[----:B------:R-:W-:-:S02]  /*14ca0*/  LEA.HI R3, R3, R20, RZ, 0x3 ;  /* 0x0000001403037211 */ /* 0x000fc400078f18ff */
[-C--:B------:R-:W-:Y:S02]  /*14cb0*/  LOP3.LUT R6, R6, R39.reuse, RZ, 0x3c, !PT ;  /* 0x0000002706067212 */ /* 0x080fe400078e3cff */
[----:B------:R-:W-:Y:S01]  /*14cc0*/  LOP3.LUT R0, R37, 0x38, R0, 0xf8, !PT ;  /* 0x0000003825007812 */ /* 0x000fe200078ef800 */
[----:B------:R-:W-:Y:S01]  /*14cd0*/  IMAD.SHL.U32 R3, R3, 0x400, RZ ;  /* 0x0000040003037824 */ /* 0x000fe200078e00ff */
[----:B------:R-:W-:Y:S02]  /*14ce0*/  LOP3.LUT R5, R4, 0xffffe000, RZ, 0xc0, !PT ;  /* 0xffffe00004057812 */ /* 0x000fe400078ec0ff */
[----:B------:R-:W-:Y:S02]  /*14cf0*/  LOP3.LUT R0, R0, R39, RZ, 0x3c, !PT ;  /* 0x0000002700007212 */ /* 0x000fe400078e3cff */
[----:B------:R-:W-:Y:S02]  /*14d00*/  LOP3.LUT R3, R3, 0x7fffe000, RZ, 0xc0, !PT ;  /* 0x7fffe00003037812 */ /* 0x000fe400078ec0ff */
[----:B------:R-:W-:-:S02]  /*14d10*/  IADD3 R5, R6, R5, R40 ;  /* 0x0000000506057210 */ /* 0x000fc40007ffe028 */
[----:B------:R-:W-:Y:S02]  /*14d20*/  IADD3 R3, R0, R3, R40 ;  /* 0x0000000300037210 */ /* 0x000fe40007ffe028 */
[----:B------:R-:W-:Y:S02]  /*14d30*/  LEA R32, R5, UR4, 0x1 ;  /* 0x0000000405207c11 */ /* 0x000fe4000f8e08ff */
[----:B------:R-:W-:Y:S01]  /*14d40*/  SHF.R.U64 R25, R76, 0x10, R77 ;  /* 0x000000104c197819 */ /* 0x000fe2000000124d */
[----:B------:R-:W-:Y:S01]  /*14d50*/  IMAD R3, R3, 0x2, R16 ;  /* 0x0000000203037824 */ /* 0x000fe200078e0210 */
[----:B------:R-:W-:Y:S01]  /*14d60*/  SHF.R.U64 R15, R68, 0x10, R69 ;  /* 0x00000010440f7819 */ /* 0x000fe20000001245 */
[----:B------:R-:W0:Y:S01]  /*14d70*/  LDS.128 R4, [R32] ;  /* 0x0000000020047984 */ /* 0x000e220000000c00 */
[----:B------:R-:W-:Y:S02]  /*14d80*/  SHF.R.U32.HI R76, RZ, 0x10, R77 ;  /* 0x00000010ff4c7819 */ /* 0x000fe4000001164d */
[----:B------:R-:W-:Y:S01]  /*14d90*/  SHF.R.U32.HI R68, RZ, 0x10, R69 ;  /* 0x00000010ff447819 */ /* 0x000fe20000011645 */
[----:B------:R-:W1:Y:S01]  /*14da0*/  LDS.128 R8, [R3+0x14400] ;  /* 0x0144000003087984 */ /* 0x000e620000000c00 */
[----:B------:R-:W-:-:S02]  /*14db0*/  PRMT R91, R91, 0x5410, R76 ;  /* 0x000054105b5b7816 */ /* 0x000fc4000000004c */
[----:B------:R-:W-:Y:S02]  /*14dc0*/  PRMT R87, R87, 0x5410, R68 ;  /* 0x0000541057577816 */ /* 0x000fe40000000044 */
[----:B------:R-:W-:Y:S01]  /*14dd0*/  PRMT R90, R90, 0x5410, R25 ;  /* 0x000054105a5a7816 */ /* 0x000fe20000000019 */
[----:B------:R-:W-:Y:S01]  /*14de0*/  IMAD.U32 R25, R91, 0x10000, RZ ;  /* 0x000100005b197824 */ /* 0x000fe200078e00ff */
[----:B------:R-:W-:Y:S01]  /*14df0*/  SHF.R.U64 R21, R78, 0x10, R79 ;  /* 0x000000104e157819 */ /* 0x000fe2000000124f */
[----:B------:R-:W-:Y:S01]  /*14e00*/  IMAD.U32 R27, R87, 0x10000, RZ ;  /* 0x00010000571b7824 */ /* 0x000fe200078e00ff */
[----:B------:R-:W-:Y:S02]  /*14e10*/  SHF.R.U64 R13, R70, 0x10, R71 ;  /* 0x00000010460d7819 */ /* 0x000fe40000001247 */
[----:B------:R-:W-:Y:S02]  /*14e20*/  SHF.R.U32.HI R78, RZ, 0x10, R79 ;  /* 0x00000010ff4e7819 */ /* 0x000fe4000001164f */
[----:B------:R-:W-:-:S02]  /*14e30*/  SHF.R.U32.HI R70, RZ, 0x10, R71 ;  /* 0x00000010ff467819 */ /* 0x000fc40000011647 */
[----:B------:R-:W-:Y:S02]  /*14e40*/  PRMT R93, R93, 0x5410, R78 ;  /* 0x000054105d5d7816 */ /* 0x000fe4000000004e */
[----:B------:R-:W-:Y:S02]  /*14e50*/  PRMT R89, R89, 0x5410, R70 ;  /* 0x0000541059597816 */ /* 0x000fe40000000046 */
[----:B------:R-:W-:Y:S02]  /*14e60*/  PRMT R88, R88, 0x5410, R13 ;  /* 0x0000541058587816 */ /* 0x000fe4000000000d */
        /* <DEDUP_REMOVED lines=13> */
[----:B------:R-:W-:Y:S01]  /*14f40*/  LOP3.LUT R20, R87, 0xffff0000, RZ, 0xc0, !PT ;  /* 0xffff000057147812 */ /* 0x000fe200078ec0ff */
[----:B------:R-:W-:Y:S01]  /*14f50*/  FMUL.FTZ R35, R24, R29 ;  /* 0x0000001d18237220 */ /* 0x000fe20000410000 */
[C---:B------:R-:W-:Y:S01]  /*14f60*/  FFMA.FTZ R31, R12.reuse, R25, -R31 ;  /* 0x000000190c1f7223 */ /* 0x040fe2000001081f */
[----:B------:R-:W-:Y:S01]  /*14f70*/  FFMA.FTZ R33, R12, R27, R33 ;  /* 0x0000001b0c217223 */ /* 0x000fe20000010021 */
[----:B------:R-:W-:Y:S01]  /*14f80*/  LOP3.LUT R12, R91, 0xffff0000, RZ, 0xc0, !PT ;  /* 0xffff00005b0c7812 */ /* 0x000fe200078ec0ff */
[----:B------:R-:W-:-:S02]  /*14f90*/  IMAD.U32 R25, R93, 0x10000, RZ ;  /* 0x000100005d197824 */ /* 0x000fc400078e00ff */
[C---:B------:R-:W-:Y:S01]  /*14fa0*/  FMUL.FTZ R26, R9.reuse, R20 ;  /* 0x00000014091a7220 */ /* 0x040fe20000410000 */
[C---:B------:R-:W-:Y:S01]  /*14fb0*/  IMAD.U32 R21, R10.reuse, 0x10000, RZ ;  /* 0x000100000a157824 */ /* 0x040fe200078e00ff */
[----:B------:R-:W-:Y:S01]  /*14fc0*/  LOP3.LUT R10, R10, 0xffff0000, RZ, 0xc0, !PT ;  /* 0xffff00000a0a7812 */ /* 0x000fe200078ec0ff */
[-C--:B------:R-:W-:Y:S01]  /*14fd0*/  FMUL.FTZ R9, R9, R12.reuse ;  /* 0x0000000c09097220 */ /* 0x080fe20000410000 */
[-C--:B------:R-:W-:Y:S01]  /*14fe0*/  FMUL.FTZ R27, R24, R25.reuse ;  /* 0x00000019181b7220 */ /* 0x080fe20000410000 */
[----:B------:R-:W-:Y:S02]  /*14ff0*/  IMAD.U32 R24, R88, 0x10000, RZ ;  /* 0x0001000058187824 */ /* 0x000fe400078e00ff */
[C---:B------:R-:W-:Y:S01]  /*15000*/  FFMA.FTZ R26, R5.reuse, R12, -R26 ;  /* 0x0000000c051a7223 */ /* 0x040fe2000001081a */
[----:B------:R-:W-:Y:S01]  /*15010*/  FFMA.FTZ R20, R5, R20, R9 ;  /* 0x0000001405147223 */ /* 0x000fe20000010009 */
[C---:B------:R-:W-:Y:S01]  /*15020*/  FFMA.FTZ R35, R14.reuse, R25, -R35 ;  /* 0x000000190e237223 */ /* 0x040fe20000010823 */
[----:B------:R-:W-:Y:S01]  /*15030*/  FFMA.FTZ R27, R14, R29, R27 ;  /* 0x0000001d0e1b7223 */ /* 0x000fe2000001001b */
[----:B------:R-:W-:Y:S01]  /*15040*/  IMAD.U32 R12, R92, 0x10000, RZ ;  /* 0x000100005c0c7824 */ /* 0x000fe200078e00ff */
[----:B------:R-:W-:Y:S01]  /*15050*/  LOP3.LUT R9, R88, 0xffff0000, RZ, 0xc0, !PT ;  /* 0xffff000058097812 */ /* 0x000fe200078ec0ff */
[----:B------:R-:W-:-:S02]  /*15060*/  IMAD.U32 R13, R6, 0x10000, RZ ;  /* 0x00010000060d7824 */ /* 0x000fc400078e00ff */
[C---:B------:R-:W-:Y:S01]  /*15070*/  FMUL.FTZ R14, R21.reuse, R24 ;  /* 0x00000018150e7220 */ /* 0x040fe20000410000 */
[----:B------:R-:W-:Y:S01]  /*15080*/  LOP3.LUT R5, R92, 0xffff0000, RZ, 0xc0, !PT ;  /* 0xffff00005c057812 */ /* 0x000fe200078ec0ff */
[-C--:B------:R-:W-:Y:S01]  /*15090*/  FMUL.FTZ R28, R21, R12.reuse ;  /* 0x0000000c151c7220 */ /* 0x080fe20000410000 */
[----:B------:R-:W-:Y:S01]  /*150a0*/  LOP3.LUT R6, R6, 0xffff0000, RZ, 0xc0, !PT ;  /* 0xffff000006067812 */ /* 0x000fe200078ec0ff */
[----:B------:R-:W-:Y:S01]  /*150b0*/  FFMA.FTZ R21, R13, R12, -R14 ;  /* 0x0000000c0d157223 */ /* 0x000fe2000001080e */
[C---:B------:R-:W-:Y:S01]  /*150c0*/  FMUL.FTZ R25, R10.reuse, R9 ;  /* 0x000000090a197220 */ /* 0x040fe20000410000 */
[----:B------:R-:W-:Y:S01]  /*150d0*/  LOP3.LUT R14, R89, 0xffff0000, RZ, 0xc0, !PT ;  /* 0xffff0000590e7812 */ /* 0x000fe200078ec0ff */
[-C--:B------:R-:W-:Y:S01]  /*150e0*/  FMUL.FTZ R10, R10, R5.reuse ;  /* 0x000000050a0a7220 */ /* 0x080fe20000410000 */
[----:B------:R-:W-:Y:S01]  /*150f0*/  LOP3.LUT R12, R93, 0xffff0000, RZ, 0xc0, !PT ;  /* 0xffff00005d0c7812 */ /* 0x000fe200078ec0ff */
[----:B------:R-:W-:Y:S01]  /*15100*/  FFMA.FTZ R28, R13, R24, R28 ;  /* 0x000000180d1c7223 */ /* 0x000fe2000001001c */
[C---:B------:R-:W-:Y:S01]  /*15110*/  FFMA.FTZ R24, R6.reuse, R5, -R25 ;  /* 0x0000000506187223 */ /* 0x040fe20000010819 */
[----:B------:R-:W-:Y:S01]  /*15120*/  FFMA.FTZ R25, R6, R9, R10 ;  /* 0x0000000906197223 */ /* 0x000fe2000001000a */
[----:B------:R-:W-:-:S02]  /*15130*/  IMAD.U32 R15, R8, 0x10000, RZ ;  /* 0x00010000080f7824 */ /* 0x000fc400078e00ff */
[C---:B------:R-:W-:Y:S01]  /*15140*/  FMUL.FTZ R30, R11.reuse, R14 ;  /* 0x0000000e0b1e7220 */ /* 0x040fe20000410000 */
[-C--:B------:R-:W-:Y:S01]  /*15150*/  FMUL.FTZ R10, R11, R12.reuse ;  /* 0x0000000c0b0a7220 */ /* 0x080fe20000410000 */
[----:B------:R-:W-:Y:S01]  /*15160*/  LOP3.LUT R8, R8, 0xffff0000, RZ, 0xc0, !PT ;  /* 0xffff000008087812 */ /* 0x000fe200078ec0ff */
[C---:B------:R-:W-:Y:S01]  /*15170*/  IMAD.U32 R6, R86.reuse, 0x10000, RZ ;  /* 0x0001000056067824 */ /* 0x040fe200078e00ff */
[----:B------:R-:W-:Y:S01]  /*15180*/  LOP3.LUT R11, R86, 0xffff0000, RZ, 0xc0, !PT ;  /* 0xffff0000560b7812 */ /* 0x000fe200078ec0ff */
[C---:B------:R-:W-:Y:S01]  /*15190*/  IMAD.U32 R5, R90.reuse, 0x10000, RZ ;  /* 0x000100005a057824 */ /* 0x040fe200078e00ff */
[----:B------:R-:W-:Y:S01]  /*151a0*/  LOP3.LUT R9, R90, 0xffff0000, RZ, 0xc0, !PT ;  /* 0xffff00005a097812 */ /* 0x000fe200078ec0ff */
[C---:B------:R-:W-:Y:S02]  /*151b0*/  IMAD.U32 R0, R4.reuse, 0x10000, RZ ;  /* 0x0001000004007824 */ /* 0x040fe400078e00ff */
[C---:B------:R-:W-:Y:S01]  /*151c0*/  FFMA.FTZ R30, R7.reuse, R12, -R30 ;  /* 0x0000000c071e7223 */ /* 0x040fe2000001081e */
[----:B------:R-:W-:Y:S01]  /*151d0*/  FFMA.FTZ R14, R7, R14, R10 ;  /* 0x0000000e070e7223 */ /* 0x000fe2000001000a */
[----:B------:R-:W-:Y:S01]  /*151e0*/  LOP3.LUT R4, R4, 0xffff0000, RZ, 0xc0, !PT ;  /* 0xffff000004047812 */ /* 0x000fe200078ec0ff */
        /* <DEDUP_REMOVED lines=18> */
.L_x_2465:
[----:B------:R-:W-:Y:S05]  /*15310*/  BSYNC B0 ;  /* 0x0000000000007941 */ /* 0x000fea0003800000 */
.L_x_2413:
        /* <DEDUP_REMOVED lines=8> */
.L_x_2411:
[----:B------:R-:W2:Y:S02]  /*153a0*/  LDL R0, [R1+0x60] ;  /* 0x0000600001007983 */ /* 0x000ea40000100800 */
[----:B--2---:R-:W-:-:S13]  /*153b0*/  R2UR UR4, R0 ;  /* 0x00000000000472ca */ /* 0x004fda00000e0000 */
[----:B------:R-:W-:-:S05]  /*153c0*/  IMAD.U32 R0, RZ, RZ, UR4 ;  /* 0x00000004ff007e24 */ /* 0x000fca000f8e00ff */
[----:B------:R-:W-:-:S13]  /*153d0*/  ISETP.NE.AND P0, PT, R0, 0x3, PT ;  /* 0x000000030000780c */ /* 0x000fda0003f05270 */
[----:B------:R-:W-:Y:S05]  /*153e0*/  @!P0 BRA `(.L_x_2512) ;  /* 0x0000000000048947 */ /* 0x000fea0003800000 */
[----:B------:R-:W-:Y:S01]  /*153f0*/  BPT.TRAP 0x1 ;  /* 0x000000040000795c */ /* 0x000fe20000300000 */
.L_x_2512:
[----:B------:R-:W-:Y:S01]  /*15400*/  IMAD R0, R214, 0x8, R16 ;  /* 0x00000008d6007824 */ /* 0x000fe200078e0210 */
[----:B01----:R-:W-:-:S04]  /*15410*/  SHF.L.U32 R3, R219, 0x1f, RZ ;  /* 0x0000001fdb037819 */ /* 0x003fc800000006ff */
[----:B------:R0:W1:Y:S01]  /*15420*/  SYNCS.PHASECHK.TRANS64.TRYWAIT P2, [R0+URZ+0x38830], R3 ;  /* 0x03883003000075a7 */ /* 0x000062000804017f */
[----:B------:R-:W-:Y:S05]  /*15430*/  @!P0 BRA `(.L_x_2513) ;  /* 0x0000000000048947 */ /* 0x000fea0003800000 */
[----:B------:R-:W-:Y:S01]  /*15440*/  BPT.TRAP 0x1 ;  /* 0x000000040000795c */ /* 0x000fe20000300000 */
.L_x_2513:
[----:B---34-:R-:W2:Y:S01]  /*15450*/  S2R R4, SR_TID.X ;  /* 0x0000000000047919 */ /* 0x018ea20000002100 */
[----:B------:R-:W-:Y:S01]  /*15460*/  IMAD.MOV.U32 R151, RZ, RZ, RZ ;  /* 0x000000ffff977224 */ /* 0x000fe200078e00ff */
[----:B--2---:R-:W-:-:S04]  /*15470*/  LOP3.LUT R4, R4, 0x7f, RZ, 0xc0, !PT ;  /* 0x0000007f04047812 */ /* 0x004fc800078ec0ff */
[----:B------:R-:W-:Y:S01]  /*15480*/  ISETP.NE.AND P1, PT, R4, RZ, PT ;  /* 0x000000ff0400720c */ /* 0x000fe20003f25270 */
[----:B-1----:R-:W-:-:S12]  /*15490*/  @P2 BRA `(.L_x_2514) ;  /* 0x0000000000082947 */ /* 0x002fd80003800000 */
[----:B------:R-:W1:Y:S02]  /*154a0*/  SYNCS.PHASECHK.TRANS64.TRYWAIT P2, [R0+URZ+0x38830], R3 ;  /* 0x03883003000075a7 */ /* 0x000e64000804017f */
[----:B-1----:R-:W-:Y:S05]  /*154b0*/  @!P2 BRA `(.L_x_2515) ;  /* 0x000001a00078a947 */ /* 0x002fea0003800000 */
.L_x_2514:
[----:B------:R-:W-:Y:S05]  /*154c0*/  WARPSYNC.ALL ;  /* 0x0000000000007948 */ /* 0x000fea0003800000 */
[----:B01----:R-:W-:Y:S01]  /*154d0*/  VIADD R3, R16, 0x24400 ;  /* 0x0002440010037836 */ /* 0x003fe20000000000 */
[----:B------:R-:W-:Y:S01]  /*154e0*/  R2UR UR12, R2 ;  /* 0x00000000020c72ca */ /* 0x000fe200000e0000 */
[----:B------:R-:W-:Y:S01]  /*154f0*/  WARPGROUP.ARRIVE ;  /* 0x00000000000079c5 */ /* 0x000fe20000000000 */
        /* <DEDUP_REMOVED lines=12> */
[----:B------:R-:W-:-:S03]  /*155c0*/  ULOP3.LUT UR12, UR12, 0x10000, URZ, 0xfc, !UPT ;  /* 0x000100000c0c7892 */ /* 0x000fc6000f8efc3f */
[----:B------:R-:W-:Y:S01]  /*155d0*/  IMAD R2, R214, 0xa00, R222 ;  /* 0x00000a00d6027824 */ /* 0x000fe200078e02de */
[----:B------:R-:W-:-:S03]  /*155e0*/  R2UR UR11, R3 ;  /* 0x00000000030b72ca */ /* 0x000fc600000e0000 */
[----:B------:R-:W-:Y:S01]  /*155f0*/  UMOV UR8, UR12 ;  /* 0x0000000c00087c82 */ /* 0x000fe20008000000 */
[C---:B------:R-:W-:Y:S01]  /*15600*/  R2UR UR10, R2.reuse ;  /* 0x00000000020a72ca */ /* 0x040fe200000e0000 */
[C---:B------:R-:W-:Y:S01]  /*15610*/  VIADD R4, R2.reuse, 0x80 ;  /* 0x0000008002047836 */ /* 0x040fe20000000000 */
[----:B------:R-:W-:Y:S01]  /*15620*/  UMOV UR4, UR8 ;  /* 0x0000000800047c82 */ /* 0x000fe20008000000 */
[----:B------:R-:W-:Y:S02]  /*15630*/  VIADD R6, R2, 0x200 ;  /* 0x0000020002067836 */ /* 0x000fe40000000000 */
[----:B------:R-:W-:Y:S01]  /*15640*/  IMAD.U32 R8, RZ, RZ, UR8 ;  /* 0x00000008ff087e24 */ /* 0x000fe2000f8e00ff */
[----:B------:R-:W-:Y:S01]  /*15650*/  R2UR UR6, R4 ;  /* 0x00000000040672ca */ /* 0x000fe200000e0000 */
[----:B------:R-:W-:-:S03]  /*15660*/  VIADD R4, R2, 0x100 ;  /* 0x0000010002047836 */ /* 0x000fc60000000000 */
[----:B------:R0:W-:Y:S03]  /*15670*/  STL.64 [R1+0x48], R8 ;  /* 0x0000480801007387 */ /* 0x0001e60000100a00 */
[----:B------:R-:W-:Y:S01]  /*15680*/  HGMMA.64x16x16.F32.BF16 R56, gdesc[UR8], RZ, !UPT, gsb0 ;  /* 0x00200000083879f0 */ /* 0x000fe2000c0018ff */
[----:B------:R-:W-:Y:S01]  /*15690*/  R2UR UR10, R6 ;  /* 0x00000000060a72ca */ /* 0x000fe200000e0000 */
[----:B------:R-:W-:Y:S01]  /*156a0*/  VIADD R6, R2, 0x202 ;  /* 0x0000020202067836 */ /* 0x000fe20000000000 */
[----:B------:R-:W-:Y:S01]  /*156b0*/  R2UR UR11, R7 ;  /* 0x00000000070b72ca */ /* 0x000fe200000e0000 */
[----:B------:R-:W-:Y:S02]  /*156c0*/  IMAD.MOV.U32 R7, RZ, RZ, 0x40000040 ;  /* 0x40000040ff077424 */ /* 0x000fe400078e00ff */
[----:B0-----:R-:W-:Y:S01]  /*156d0*/  IMAD.U32 R9, RZ, RZ, UR17 ;  /* 0x00000011ff097e24 */ /* 0x001fe2000f8e00ff */
[----:B------:R-:W-:-:S02]  /*156e0*/  WARPGROUP.DEPBAR.LE gsb0, 0x0 ;  /* 0x00008000000079c5 */ /* 0x000fc40000010000 */
[----:B------:R-:W-:-:S06]  /*156f0*/  WARPGROUP.ARRIVE ;  /* 0x00000000000079c5 */ /* 0x000fcc0000000000 */
[----:B------:R-:W-:Y:S01]  /*15700*/  HGMMA.64x16x16.F32.BF16 R48, gdesc[UR4], RZ, !UPT, gsb0 ;  /* 0x00200000043079f0 */ /* 0x000fe2000c0018ff */
[----:B------:R-:W-:Y:S01]  /*15710*/  R2UR UR6, R4 ;  /* 0x00000000040672ca */ /* 0x000fe200000e0000 */
[----:B------:R-:W-:Y:S01]  /*15720*/  UMOV UR4, UR8 ;  /* 0x0000000800047c82 */ /* 0x000fe20008000000 */
[----:B------:R-:W-:Y:S01]  /*15730*/  R2UR UR7, R5 ;  /* 0x00000000050772ca */ /* 0x000fe200000e0000 */
[----:B------:R-:W-:Y:S01]  /*15740*/  UMOV UR5, UR9 ;  /* 0x0000000900057c82 */ /* 0x000fe20008000000 */
[----:B------:R-:W-:Y:S02]  /*15750*/  VIADD R4, R2, 0x180 ;  /* 0x0000018002047836 */ /* 0x000fe40000000000 */
[----:B------:R-:W-:Y:S01]  /*15760*/  IMAD.MOV.U32 R5, RZ, RZ, 0x40000040 ;  /* 0x40000040ff057424 */ /* 0x000fe200078e00ff */
[----:B------:R-:W-:Y:S02]  /*15770*/  WARPGROUP.DEPBAR.LE gsb0, 0x0 ;  /* 0x00008000000079c5 */ /* 0x000fe40000010000 */
[----:B-----5:R-:W-:-:S06]  /*15780*/  WARPGROUP.ARRIVE ;  /* 0x00000000000079c5 */ /* 0x020fcc0000000000 */
[----:B------:R-:W-:Y:S01]  /*15790*/  HGMMA.64x16x16.F32.BF16 R40, gdesc[UR4], RZ, !UPT, gsb0 ;  /* 0x00200000042879f0 */ /* 0x000fe2000c0018ff */
        /* <DEDUP_REMOVED lines=12> */
[----:B------:R-:W-:Y:S01]  /*15860*/  HGMMA.64x16x16.F32.BF16 R32, gdesc[UR4], RZ, !UPT, gsb0 ;  /* 0x00200000042079f0 */ /* 0x000fe2000c0018ff */
        /* <DEDUP_REMOVED lines=157> */
[----:B------:R-:W-:-:S05]  /*16240*/  IMAD.U32 R8, RZ, RZ, UR16 ;  /* 0x00000010ff087e24 */ /* 0x000fca000f8e00ff */
        /* <DEDUP_REMOVED lines=193> */
[----:B------:R-:W-:Y:S01]  /*16e60*/  IMAD.U32 R8, RZ, RZ, UR16 ;  /* 0x00000010ff087e24 */ /* 0x000fe2000f8e00ff */
[----:B------:R-:W-:Y:S01]  /*16e70*/  UIADD3 UR56, UR12, 0x804, URZ ;  /* 0x000008040c387890 */ /* 0x000fe2000fffe03f */
[----:B------:R-:W-:Y:S01]  /*16e80*/  UMOV UR57, 0x40000040 ;  /* 0x4000004000397882 */ /* 0x000fe20000000000 */
[----:B------:R-:W-:Y:S02]  /*16e90*/  UIADD3 UR52, UR12, 0x806, URZ ;  /* 0x000008060c347890 */ /* 0x000fe4000fffe03f */
[----:B------:R0:W-:Y:S01]  /*16ea0*/  STL.64 [R1+0x8], R8 ;  /* 0x0000080801007387 */ /* 0x0001e20000100a00 */
[----:B------:R-:W-:Y:S01]  /*16eb0*/  UMOV UR53, 0x40000040 ;  /* 0x4000004000357882 */ /* 0x000fe20000000000 */
[----:B------:R-:W-:Y:S01]  /*16ec0*/  UIADD3 UR48, UR12, 0xc00, URZ ;  /* 0x00000c000c307890 */ /* 0x000fe2000fffe03f */
[----:B------:R-:W-:Y:S01]  /*16ed0*/  UMOV UR49, 0x40000040 ;  /* 0x4000004000317882 */ /* 0x000fe20000000000 */
[----:B------:R-:W-:Y:S01]  /*16ee0*/  UIADD3 UR44, UR12, 0xc02, URZ ;  /* 0x00000c020c2c7890 */ /* 0x000fe2000fffe03f */
[----:B------:R-:W-:Y:S01]  /*16ef0*/  UMOV UR45, 0x40000040 ;  /* 0x40000040002d7882 */ /* 0x000fe20000000000 */
[----:B------:R-:W-:Y:S01]  /*16f00*/  UIADD3 UR40, UR12, 0xc04, URZ ;  /* 0x00000c040c287890 */ /* 0x000fe2000fffe03f */
[----:B------:R-:W-:Y:S01]  /*16f10*/  UMOV UR41, 0x40000040 ;  /* 0x4000004000297882 */ /* 0x000fe20000000000 */
[----:B0-----:R-:W2:Y:S04]  /*16f20*/  LDL R9, [R1+0x68] ;  /* 0x0000680001097983 */ /* 0x001ea80000100800 */
[----:B------:R-:W3:Y:S01]  /*16f30*/  LDL R8, [R1+0x64] ;  /* 0x0000640001087983 */ /* 0x000ee20000100800 */
[----:B------:R-:W-:-:S02]  /*16f40*/  WARPGROUP.DEPBAR.LE gsb0, 0x0 ;  /* 0x00008000000079c5 */ /* 0x000fc40000010000 */
[----:B------:R-:W-:-:S06]  /*16f50*/  WARPGROUP.ARRIVE ;  /* 0x00000000000079c5 */ /* 0x000fcc0000000000 */
[----:B------:R-:W-:Y:S01]  /*16f60*/  HGMMA.64x16x16.F32.BF16 R24, gdesc[UR8], R24, gsb0 ;  /* 0x00200000081879f0 */ /* 0x000fe20008001818 */
[----:B------:R-:W-:Y:S01]  /*16f70*/  UMOV UR8, UR16 ;  /* 0x0000001000087c82 */ /* 0x000fe20008000000 */
[----:B------:R-:W-:Y:S01]  /*16f80*/  UMOV UR9, UR17 ;  /* 0x0000001100097c82 */ /* 0x000fe20008000000 */
[----:B------:R-:W-:Y:S01]  /*16f90*/  UMOV UR4, UR8 ;  /* 0x0000000800047c82 */ /* 0x000fe20008000000 */
[----:B------:R-:W-:Y:S01]  /*16fa0*/  UMOV UR5, UR9 ;  /* 0x0000000900057c82 */ /* 0x000fe20008000000 */
[----:B------:R-:W-:Y:S02]  /*16fb0*/  R2UR UR10, R6 ;  /* 0x00000000060a72ca */ /* 0x000fe400000e0000 */
[----:B------:R-:W-:Y:S01]  /*16fc0*/  R2UR UR11, R7 ;  /* 0x00000000070b72ca */ /* 0x000fe200000e0000 */
[----:B------:R-:W-:Y:S02]  /*16fd0*/  WARPGROUP.DEPBAR.LE gsb0, 0x0 ;  /* 0x00008000000079c5 */ /* 0x000fe40000010000 */
[----:B------:R-:W-:-:S06]  /*16fe0*/  WARPGROUP.ARRIVE ;  /* 0x00000000000079c5 */ /* 0x000fcc0000000000 */
[----:B------:R-:W-:Y:S01]  /*16ff0*/  HGMMA.64x16x16.F32.BF16 R56, gdesc[UR16], R56, gsb0 ;  /* 0x00200000103879f0 */ /* 0x000fe20008001838 */
[----:B------:R-:W-:Y:S02]  /*17000*/  UMOV UR17, 0x40000040 ;  /* 0x4000004000117882 */ /* 0x000fe40000000000 */
[----:B------:R-:W-:Y:S02]  /*17010*/  WARPGROUP.DEPBAR.LE gsb0, 0x0 ;  /* 0x00008000000079c5 */ /* 0x000fe40000010000 */
[----:B------:R-:W-:Y:S01]  /*17020*/  WARPGROUP.ARRIVE ;  /* 0x00000000000079c5 */ /* 0x000fe20000000000 */
[----:B------:R-:W-:Y:S01]  /*17030*/  UMOV UR15, UR17 ;  /* 0x00000011000f7c82 */ /* 0x000fe20008000000 */
[----:B------:R-:W-:Y:S02]  /*17040*/  VIADD R6, R2, 0x702 ;  /* 0x0000070202067836 */ /* 0x000fe40000000000 */
[----:B------:R-:W-:Y:S02]  /*17050*/  IMAD.MOV.U32 R7, RZ, RZ, 0x40000040 ;  /* 0x40000040ff077424 */ /* 0x000fe400078e00ff */
[----:B------:R-:W-:Y:S01]  /*17060*/  HGMMA.64x16x16.F32.BF16 R48, gdesc[UR4], R48, gsb0 ;  /* 0x00200000043079f0 */ /* 0x000fe20008001830 */
[----:B------:R-:W-:Y:S01]  /*17070*/  R2UR UR6, R4 ;  /* 0x00000000040672ca */ /* 0x000fe200000e0000 */
[----:B------:R-:W-:Y:S01]  /*17080*/  UMOV UR4, UR8 ;  /* 0x0000000800047c82 */ /* 0x000fe20008000000 */
[----:B------:R-:W-:Y:S01]  /*17090*/  R2UR UR7, R5 ;  /* 0x00000000050772ca */ /* 0x000fe200000e0000 */
[----:B------:R-:W-:Y:S01]  /*170a0*/  UMOV UR5, UR9 ;  /* 0x0000000900057c82 */ /* 0x000fe20008000000 */
[----:B------:R-:W-:-:S02]  /*170b0*/  VIADD R4, R2, 0x680 ;  /* 0x0000068002047836 */ /* 0x000fc40000000000 */
[----:B------:R-:W-:Y:S01]  /*170c0*/  IMAD.MOV.U32 R5, RZ, RZ, 0x40000040 ;  /* 0x40000040ff057424 */ /* 0x000fe200078e00ff */
[----:B------:R-:W-:Y:S01]  /*170d0*/  UIADD3 UR36, UR12, 0xc06, URZ ;  /* 0x00000c060c247890 */ /* 0x000fe2000fffe03f */
[----:B------:R-:W-:Y:S01]  /*170e0*/  UMOV UR37, 0x40000040 ;  /* 0x4000004000257882 */ /* 0x000fe20000000000 */
[----:B------:R-:W-:Y:S02]  /*170f0*/  IMAD R3, R148, -0x50, R227 ;  /* 0xffffffb094037824 */ /* 0x000fe400078e02e3 */
[----:B------:R-:W-:Y:S01]  /*17100*/  IMAD.U32 R11, RZ, RZ, UR17 ;  /* 0x00000011ff0b7e24 */ /* 0x000fe2000f8e00ff */
        /* <DEDUP_REMOVED lines=17> */
[----:B------:R-:W-:Y:S02]  /*17220*/  R2UR UR6, R4 ;  /* 0x00000000040672ca */ /* 0x000fe400000e0000 */
[----:B------:R-:W-:-:S04]  /*17230*/  R2UR UR7, R5 ;  /* 0x00000000050772ca */ /* 0x000fc800000e0000 */
[----:B------:R-:W-:Y:S01]  /*17240*/  UMOV UR16, UR4 ;  /* 0x0000000400107c82 */ /* 0x000fe20008000000 */
[----:B------:R-:W-:Y:S02]  /*17250*/  WARPGROUP.DEPBAR.LE gsb0, 0x0 ;  /* 0x00008000000079c5 */ /* 0x000fe40000010000 */
[----:B------:R-:W-:Y:S01]  /*17260*/  WARPGROUP.ARRIVE ;  /* 0x00000000000079c5 */ /* 0x000fe20000000000 */
[----:B------:R-:W-:Y:S01]  /*17270*/  UMOV UR14, UR16 ;  /* 0x00000010000e7c82 */ /* 0x000fe20008000000 */
[----:B------:R-:W-:Y:S01]  /*17280*/  UMOV UR5, UR15 ;  /* 0x0000000f00057c82 */ /* 0x000fe20008000000 */
[----:B------:R-:W-:Y:S02]  /*17290*/  VIADD R4, R2, 0x602 ;  /* 0x0000060202047836 */ /* 0x000fe40000000000 */
[----:B------:R-:W-:Y:S01]  /*172a0*/  IMAD.MOV.U32 R5, RZ, RZ, 0x40000040 ;  /* 0x40000040ff057424 */ /* 0x000fe200078e00ff */
[----:B------:R-:W-:Y:S01]  /*172b0*/  HGMMA.64x16x16.F32.BF16 R24, gdesc[UR8], R24, gsb0 ;  /* 0x00200000081879f0 */ /* 0x000fe20008001818 */
[----:B------:R-:W-:-:S02]  /*172c0*/  IMAD.U32 R10, RZ, RZ, UR16 ;  /* 0x00000010ff0a7e24 */ /* 0x000fc4000f8e00ff */
[----:B------:R-:W-:Y:S02]  /*172d0*/  WARPGROUP.DEPBAR.LE gsb0, 0x0 ;  /* 0x00008000000079c5 */ /* 0x000fe40000010000 */
[----:B------:R-:W-:-:S06]  /*172e0*/  WARPGROUP.ARRIVE ;  /* 0x00000000000079c5 */ /* 0x000fcc0000000000 */
[----:B------:R-:W-:Y:S01]  /*172f0*/  HGMMA.64x16x16.F32.BF16 R56, gdesc[UR16], R56, gsb0 ;  /* 0x00200000103879f0 */ /* 0x000fe20008001838 */
[----:B------:R-:W-:Y:S02]  /*17300*/  UMOV UR4, UR14 ;  /* 0x0000000e00047c82 */ /* 0x000fe40008000000 */
[----:B------:R-:W-:Y:S02]  /*17310*/  WARPGROUP.DEPBAR.LE gsb0, 0x0 ;  /* 0x00008000000079c5 */ /* 0x000fe40000010000 */
[----:B------:R-:W-:-:S06]  /*17320*/  WARPGROUP.ARRIVE ;  /* 0x00000000000079c5 */ /* 0x000fcc0000000000 */
[----:B------:R-:W-:Y:S01]  /*17330*/  HGMMA.64x16x16.F32.BF16 R48, gdesc[UR4], R48, gsb0 ;  /* 0x00200000043079f0 */ /* 0x000fe20008001830 */
        /* <DEDUP_REMOVED lines=245> */
[C---:B------:R-:W-:Y:S01]  /*18290*/  VIADD R4, R2.reuse, 0x806 ;  /* 0x0000080602047836 */ /* 0x040fe20000000000 */
[----:B------:R-:W-:Y:S01]  /*182a0*/  UMOV UR4, UR36 ;  /* 0x0000002400047c82 */ /* 0x000fe20008000000 */
[----:B------:R-:W-:Y:S01]  /*182b0*/  IMAD.MOV.U32 R5, RZ, RZ, 0x40000040 ;  /* 0x40000040ff057424 */ /* 0x000fe200078e00ff */
[----:B------:R-:W-:Y:S01]  /*182c0*/  UMOV UR5, UR37 ;  /* 0x0000002500057c82 */ /* 0x000fe20008000000 */
[----:B------:R-:W-:Y:S01]  /*182d0*/  VIADD R6, R2, 0x906 ;  /* 0x0000090602067836 */ /* 0x000fe20000000000 */
[----:B------:R-:W-:Y:S01]  /*182e0*/  R2UR UR6, R4 ;  /* 0x00000000040672ca */ /* 0x000fe200000e0000 */
[----:B------:R-:W-:Y:S01]  /*182f0*/  IMAD.MOV.U32 R7, RZ, RZ, 0x40000040 ;  /* 0x40000040ff077424 */ /* 0x000fe200078e00ff */
[----:B------:R-:W-:Y:S01]  /*18300*/  R2UR UR7, R5 ;  /* 0x00000000050772ca */ /* 0x000fe200000e0000 */
[----:B------:R-:W-:Y:S01]  /*18310*/  STL.64 [R1], R10 ;  /* 0x0000000a01007387 */ /* 0x000fe20000100a00 */
[----:B------:R-:W-:Y:S01]  /*18320*/  @!P1 VIADD R0, R0, 0x38840 ;  /* 0x0003884000009836 */ /* 0x000fe20000000000 */
[----:B------:R-:W-:Y:S01]  /*18330*/  ULDC UR38, c[0x0][0x988] ;  /* 0x0002620000267ab9 */ /* 0x000fe20000000800 */
[----:B------:R-:W-:Y:S01]  /*18340*/  ULDC UR39, c[0x0][0x988] ;  /* 0x0002620000277ab9 */ /* 0x000fe20000000800 */
[----:B------:R-:W-:-:S02]  /*18350*/  WARPGROUP.DEPBAR.LE gsb0, 0x0 ;  /* 0x00008000000079c5 */ /* 0x000fc40000010000 */
        /* <DEDUP_REMOVED lines=15> */
[----:B------:R-:W-:Y:S01]  /*18450*/  IADD3 R4, -R224, 0x51, R3 ;  /* 0x00000051e0047810 */ /* 0x000fe20007ffe103 */
[----:B------:R-:W-:Y:S02]  /*18460*/  VIADD R3, R3, 0x50 ;  /* 0x0000005003037836 */ /* 0x000fe40000000000 */
[----:B--2---:R-:W-:Y:S02]  /*18470*/  IMAD R6, R225, 0x80, R9 ;  /* 0x00000080e1067824 */ /* 0x004fe400078e0209 */
[----:B---3--:R-:W-:Y:S01]  /*18480*/  IMAD R5, R8, -0x2, R4 ;  /* 0xfffffffe08057824 */ /* 0x008fe200078e0204 */
[----:B------:R-:W-:-:S02]  /*18490*/  WARPGROUP.DEPBAR.LE gsb0, 0x0 ;  /* 0x00008000000079c5 */ /* 0x000fc40000010000 */
[----:B------:R-:W-:-:S06]  /*184a0*/  WARPGROUP.ARRIVE ;  /* 0x00000000000079c5 */ /* 0x000fcc0000000000 */
[----:B------:R-:W-:Y:S01]  /*184b0*/  HGMMA.64x16x16.F32.BF16 R32, gdesc[UR4], R32, gsb0 ;  /* 0x00200000042079f0 */ /* 0x000fe20008001820 */
[----:B------:R-:W-:Y:S01]  /*184c0*/  IMAD R4, R8, -0x2, R3 ;  /* 0xfffffffe08047824 */ /* 0x000fe200078e0203 */
[----:B------:R-:W-:Y:S01]  /*184d0*/  IADD3 R3, R5, 0x8, R6 ;  /* 0x0000000805037810 */ /* 0x000fe20007ffe006 */
[----:B------:R-:W-:-:S03]  /*184e0*/  VIADD R2, R2, 0x986 ;  /* 0x0000098602027836 */ /* 0x000fc60000000000 */
[----:B------:R-:W-:Y:S01]  /*184f0*/  VIMNMX R7, R4, R3, PT ;  /* 0x0000000304077248 */ /* 0x000fe20003fe0100 */
[----:B------:R-:W-:Y:S01]  /*18500*/  IMAD.MOV.U32 R3, RZ, RZ, 0x40000040 ;  /* 0x40000040ff037424 */ /* 0x000fe200078e00ff */
[----:B------:R-:W-:Y:S02]  /*18510*/  R2UR UR6, R2 ;  /* 0x00000000020672ca */ /* 0x000fe400000e0000 */
[----:B------:R-:W-:Y:S02]  /*18520*/  ISETP.GT.AND P2, PT, R7, RZ, PT ;  /* 0x000000ff0700720c */ /* 0x000fe40003f44270 */
[----:B------:R-:W-:Y:S02]  /*18530*/  R2UR UR7, R3 ;  /* 0x00000000030772ca */ /* 0x000fe400000e0000 */
[C---:B------:R-:W-:Y:S02]  /*18540*/  ISETP.GT.AND P3, PT, R7.reuse, 0x1, PT ;  /* 0x000000010700780c */ /* 0x040fe40003f64270 */
[----:B------:R-:W-:-:S02]  /*18550*/  ISETP.GT.AND P4, PT, R7, 0x8, PT ;  /* 0x000000080700780c */ /* 0x000fc40003f84270 */
[----:B------:R-:W-:Y:S02]  /*18560*/  FSEL R58, R58, -INF , P2 ;  /* 0xff8000003a3a7808 */ /* 0x000fe40001000000 */
[----:B------:R-:W-:Y:S02]  /*18570*/  FSEL R59, R59, -INF , P3 ;  /* 0xff8000003b3b7808 */ /* 0x000fe40001800000 */
[C---:B------:R-:W-:Y:S02]  /*18580*/  ISETP.GT.AND P2, PT, R7.reuse, 0x9, PT ;  /* 0x000000090700780c */ /* 0x040fe40003f44270 */
[----:B------:R-:W-:Y:S02]  /*18590*/  FSEL R62, R62, -INF , P4 ;  /* 0xff8000003e3e7808 */ /* 0x000fe40002000000 */
[----:B------:R-:W-:Y:S01]  /*185a0*/  FMNMX.FTZ R3, R58, R59, !PT ;  /* 0x0000003b3a037209 */ /* 0x000fe20007810000 */
[----:B------:R-:W-:Y:S01]  /*185b0*/  UMOV UR4, UR36 ;  /* 0x0000002400047c82 */ /* 0x000fe20008000000 */
[----:B------:R-:W-:Y:S01]  /*185c0*/  UMOV UR5, UR37 ;  /* 0x0000002500057c82 */ /* 0x000fe20008000000 */
[----:B------:R-:W-:-:S02]  /*185d0*/  ISETP.GT.AND P3, PT, R7, 0x10, PT ;  /* 0x000000100700780c */ /* 0x000fc40003f64270 */
[----:B------:R-:W-:Y:S02]  /*185e0*/  FSEL R64, R63, -INF , P2 ;  /* 0xff8000003f407808 */ /* 0x000fe40001000000 */
[----:B------:R-:W-:Y:S02]  /*185f0*/  FMNMX.FTZ R3, R62, R3, !PT ;  /* 0x000000033e037209 */ /* 0x000fe40007810000 */
[----:B------:R-:W-:Y:S02]  /*18600*/  ISETP.GT.AND P2, PT, R7, 0x11, PT ;  /* 0x000000110700780c */ /* 0x000fe40003f44270 */
[----:B------:R-:W-:Y:S02]  /*18610*/  FSEL R50, R50, -INF , P3 ;  /* 0xff80000032327808 */ /* 0x000fe40001800000 */
[----:B------:R-:W-:Y:S01]  /*18620*/  FMNMX.FTZ R3, R64, R3, !PT ;  /* 0x0000000340037209 */ /* 0x000fe20007810000 */
[----:B------:R-:W-:Y:S02]  /*18630*/  WARPGROUP.DEPBAR.LE gsb0, 0x0 ;  /* 0x00008000000079c5 */ /* 0x000fe40000010000 */
[----:B------:R-:W-:-:S06]  /*18640*/  WARPGROUP.ARRIVE ;  /* 0x00000000000079c5 */ /* 0x000fcc0000000000 */
[----:B------:R-:W-:Y:S01]  /*18650*/  HGMMA.64x16x16.F32.BF16 R24, gdesc[UR4], R24, gsb0 ;  /* 0x00200000041879f0 */ /* 0x000fe20008001818 */
[----:B------:R-:W-:Y:S01]  /*18660*/  ISETP.GT.AND P3, PT, R7, 0x18, PT ;  /* 0x000000180700780c */ /* 0x000fe20003f64270 */
[----:B------:R-:W-:Y:S01]  /*18670*/  ULDC UR4, c[0x0][0x988] ;  /* 0x0002620000047ab9 */ /* 0x000fe20000000800 */
        /* <DEDUP_REMOVED lines=31> */
[----:B------:R-:W-:Y:S01]  /*18870*/  FMNMX.FTZ R3, R38, R3, !PT ;  /* 0x0000000326037209 */ /* 0x000fe20007810000 */
[----:B------:R-:W-:Y:S02]  /*18880*/  WARPGROUP.DEPBAR.LE gsb0, 0x0 ;  /* 0x00008000000079c5 */ /* 0x000fe40000010000 */
        /* <DEDUP_REMOVED lines=9> */
[----:B------:R-:W-:Y:S02]  /*18920*/  FSEL R86, R31, -INF , P2 ;  /* 0xff8000001f567808 */ /* 0x000fe40001000000 */
[----:B------:R-:W-:-:S04]  /*18930*/  FMNMX.FTZ R3, R84, R3, !PT ;  /* 0x0000000354037209 */ /* 0x000fc80007810000 */
[----:B------:R-:W-:-:S05]  /*18940*/  FMNMX.FTZ R3, R86, R3, !PT ;  /* 0x0000000356037209 */ /* 0x000fca0007810000 */
[----:B------:R-:W0:Y:S01]  /*18950*/  SHFL.BFLY PT, R2, R3, 0x2, 0x1f ;  /* 0x0c401f0003027f89 */ /* 0x000e2200000e0000 */
[----:B------:R-:W-:-:S04]  /*18960*/  VIADDMNMX R5, R6, R5, R4, PT ;  /* 0x0000000506057246 */ /* 0x000fc80003800104 */
[----:B------:R-:W-:Y:S02]  /*18970*/  ISETP.GT.AND P2, PT, R5, RZ, PT ;  /* 0x000000ff0500720c */ /* 0x000fe40003f44270 */
[----:B0-----:R-:W-:-:S05]  /*18980*/  FMNMX.FTZ R2, R3, R2, !PT ;  /* 0x0000000203027209 */ /* 0x001fca0007810000 */
[----:B------:R-:W0:Y:S01]  /*18990*/  SHFL.BFLY PT, R7, R2, 0x1, 0x1f ;  /* 0x0c201f0002077f89 */ /* 0x000e2200000e0000 */
[C---:B------:R-:W-:Y:S02]  /*189a0*/  ISETP.GT.AND P3, PT, R5.reuse, 0x1, PT ;  /* 0x000000010500780c */ /* 0x040fe40003f64270 */
[----:B------:R-:W-:Y:S02]  /*189b0*/  ISETP.GT.AND P4, PT, R5, 0x8, PT ;  /* 0x000000080500780c */ /* 0x000fe40003f84270 */
[----:B------:R-:W-:Y:S02]  /*189c0*/  FSEL R56, R56, -INF , P2 ;  /* 0xff80000038387808 */ /* 0x000fe40001000000 */
[----:B------:R-:W-:Y:S02]  /*189d0*/  FSEL R57, R57, -INF , P3 ;  /* 0xff80000039397808 */ /* 0x000fe40001800000 */
[----:B------:R-:W-:Y:S02]  /*189e0*/  ISETP.GT.AND P5, PT, R5, 0x9, PT ;  /* 0x000000090500780c */ /* 0x000fe40003fa4270 */
[----:B------:R-:W-:-:S02]  /*189f0*/  FSEL R60, R60, -INF , P4 ;  /* 0xff8000003c3c7808 */ /* 0x000fc40002000000 */
[----:B------:R-:W-:Y:S02]  /*18a00*/  FMNMX.FTZ R3, R56, R57, !PT ;  /* 0x0000003938037209 */ /* 0x000fe40007810000 */
[----:B------:R-:W-:Y:S02]  /*18a10*/  FSEL R6, R61, -INF , P5 ;  /* 0xff8000003d067808 */ /* 0x000fe40002800000 */
[C---:B------:R-:W-:Y:S02]  /*18a20*/  ISETP.GT.AND P2, PT, R5.reuse, 0x10, PT ;  /* 0x000000100500780c */ /* 0x040fe40003f44270 */
[----:B------:R-:W-:Y:S02]  /*18a30*/  ISETP.GT.AND P3, PT, R5, 0x11, PT ;  /* 0x000000110500780c */ /* 0x000fe40003f64270 */
[----:B0-----:R-:W-:Y:S02]  /*18a40*/  FMNMX.FTZ R4, R2, R7, !PT ;  /* 0x0000000702047209 */ /* 0x001fe40007810000 */
[----:B------:R-:W-:-:S02]  /*18a50*/  FMNMX.FTZ R7, R60, R3, !PT ;  /* 0x000000033c077209 */ /* 0x000fc40007810000 */
[----:B------:R-:W-:Y:S02]  /*18a60*/  FSEL R48, R48, -INF , P2 ;  /* 0xff80000030307808 */ /* 0x000fe40001000000 */
[----:B------:R-:W-:Y:S02]  /*18a70*/  FMNMX.FTZ R7, R6, R7, !PT ;  /* 0x0000000706077209 */ /* 0x000fe40007810000 */
[----:B------:R-:W-:Y:S02]  /*18a80*/  ISETP.GT.AND P2, PT, R5, 0x18, PT ;  /* 0x000000180500780c */ /* 0x000fe40003f44270 */
[----:B------:R-:W-:Y:S02]  /*18a90*/  FSEL R8, R49, -INF , P3 ;  /* 0xff80000031087808 */ /* 0x000fe40001800000 */
[----:B------:R-:W-:Y:S01]  /*18aa0*/  FMNMX.FTZ R7, R48, R7, !PT ;  /* 0x0000000730077209 */ /* 0x000fe20007810000 */
[----:B------:R-:W-:Y:S01]  /*18ab0*/  IMAD.U32 R3, RZ, RZ, UR4 ;  /* 0x00000004ff037e24 */ /* 0x000fe2000f8e00ff */
[----:B------:R-:W-:-:S02]  /*18ac0*/  ISETP.GT.AND P4, PT, R5, 0x19, PT ;  /* 0x000000190500780c */ /* 0x000fc40003f84270 */
[----:B------:R-:W-:Y:S02]  /*18ad0*/  FSEL R52, R52, -INF , P2 ;  /* 0xff80000034347808 */ /* 0x000fe40001000000 */
[----:B------:R-:W-:Y:S01]  /*18ae0*/  FMNMX.FTZ R7, R8, R7, !PT ;  /* 0x0000000708077209 */ /* 0x000fe20007810000 */
[C---:B------:R-:W-:Y:S01]  /*18af0*/  FMUL.FTZ R2, R4.reuse, R3 ;  /* 0x0000000304027220 */ /* 0x040fe20000410000 */
[----:B------:R-:W-:Y:S02]  /*18b00*/  FSETP.NEU.FTZ.AND P3, PT, R4, -INF , PT ;  /* 0xff8000000400780b */ /* 0x000fe40003f7d000 */
[----:B------:R-:W-:Y:S02]  /*18b10*/  ISETP.GT.AND P2, PT, R5, 0x20, PT ;  /* 0x000000200500780c */ /* 0x000fe40003f44270 */
[----:B------:R-:W-:Y:S02]  /*18b20*/  FSEL R10, R53, -INF , P4 ;  /* 0xff800000350a7808 */ /* 0x000fe40002000000 */
[----:B------:R-:W-:-:S02]  /*18b30*/  FMNMX.FTZ R7, R52, R7, !PT ;  /* 0x0000000734077209 */ /* 0x000fc40007810000 */
[----:B------:R-:W-:Y:S02]  /*18b40*/  FSEL R9, R2, RZ, P3 ;  /* 0x000000ff02097208 */ /* 0x000fe40001800000 */
[C---:B------:R-:W-:Y:S02]  /*18b50*/  ISETP.GT.AND P3, PT, R5.reuse, 0x21, PT ;  /* 0x000000210500780c */ /* 0x040fe40003f64270 */
[----:B------:R-:W-:Y:S02]  /*18b60*/  FSEL R40, R40, -INF , P2 ;  /* 0xff80000028287808 */ /* 0x000fe40001000000 */
[----:B------:R-:W-:Y:S02]  /*18b70*/  FMNMX.FTZ R7, R10, R7, !PT ;  /* 0x000000070a077209 */ /* 0x000fe40007810000 */
[----:B------:R-:W-:Y:S02]  /*18b80*/  ISETP.GT.AND P2, PT, R5, 0x28, PT ;  /* 0x000000280500780c */ /* 0x000fe40003f44270 */
[----:B------:R-:W-:-:S02]  /*18b90*/  FSEL R12, R41, -INF , P3 ;  /* 0xff800000290c7808 */ /* 0x000fc40001800000 */
[----:B------:R-:W-:Y:S02]  /*18ba0*/  FMNMX.FTZ R7, R40, R7, !PT ;  /* 0x0000000728077209 */ /* 0x000fe40007810000 */
[----:B------:R-:W-:Y:S02]  /*18bb0*/  ISETP.GT.AND P3, PT, R5, 0x29, PT ;  /* 0x000000290500780c */ /* 0x000fe40003f64270 */
[----:B------:R-:W-:Y:S02]  /*18bc0*/  FSEL R44, R44, -INF , P2 ;  /* 0xff8000002c2c7808 */ /* 0x000fe40001000000 */
[----:B------:R-:W-:Y:S02]  /*18bd0*/  FMNMX.FTZ R7, R12, R7, !PT ;  /* 0x000000070c077209 */ /* 0x000fe40007810000 */
[----:B------:R-:W-:Y:S02]  /*18be0*/  FSEL R14, R45, -INF , P3 ;  /* 0xff8000002d0e7808 */ /* 0x000fe40001800000 */
[----:B------:R-:W-:-:S02]  /*18bf0*/  ISETP.GT.AND P2, PT, R5, 0x30, PT ;  /* 0x000000300500780c */ /* 0x000fc40003f44270 */
[----:B------:R-:W-:Y:S02]  /*18c00*/  FMNMX.FTZ R7, R44, R7, !PT ;  /* 0x000000072c077209 */ /* 0x000fe40007810000 */
        /* <DEDUP_REMOVED lines=22> */
[----:B------:R-:W-:Y:S01]  /*18d70*/  FMNMX.FTZ R7, R28, R7, !PT ;  /* 0x000000071c077209 */ /* 0x000fe20007810000 */
[----:B------:R-:W-:-:S03]  /*18d80*/  FFMA.FTZ R50, R50, R3, -R9 ;  /* 0x0000000332327223 */ /* 0x000fc60000010809 */
[----:B------:R-:W-:Y:S01]  /*18d90*/  FMNMX.FTZ R7, R34, R7, !PT ;  /* 0x0000000722077209 */ /* 0x000fe20007810000 */
[----:B------:R0:W-:Y:S04]  /*18da0*/  MUFU.EX2 R205, R50 ;  /* 0x0000003200cd7308 */ /* 0x0001e80000000800 */
[----:B0-----:R-:W0:Y:S02]  /*18db0*/  SHFL.BFLY PT, R50, R7, 0x2, 0x1f ;  /* 0x0c401f0007327f89 */ /* 0x001e2400000e0000 */
[----:B0-----:R-:W-:-:S05]  /*18dc0*/  FMNMX.FTZ R50, R7, R50, !PT ;  /* 0x0000003207327209 */ /* 0x001fca0007810000 */
[----:B------:R-:W0:Y:S01]  /*18dd0*/  SHFL.BFLY PT, R5, R50, 0x1, 0x1f ;  /* 0x0c201f0032057f89 */ /* 0x000e2200000e0000 */
[-CC-:B------:R-:W-:Y:S01]  /*18de0*/  FFMA.FTZ R209, R58, R3.reuse, -R9.reuse ;  /* 0x000000033ad17223 */ /* 0x180fe20000010809 */
[-CC-:B------:R-:W-:Y:S01]  /*18df0*/  FFMA.FTZ R2, R59, R3.reuse, -R9.reuse ;  /* 0x000000033b027223 */ /* 0x180fe20000010809 */
[-CC-:B------:R-:W-:Y:S01]  /*18e00*/  FFMA.FTZ R211, R62, R3.reuse, -R9.reuse ;  /* 0x000000033ed37223 */ /* 0x180fe20000010809 */
[----:B------:R-:W-:-:S03]  /*18e10*/  FFMA.FTZ R64, R64, R3, -R9 ;  /* 0x0000000340407223 */ /* 0x000fc60000010809 */
[----:B------:R-:W-:Y:S08]  /*18e20*/  MUFU.EX2 R209, R209 ;  /* 0x000000d100d17308 */ /* 0x000ff00000000800 */
[----:B------:R-:W1:Y:S01]  /*18e30*/  MUFU.EX2 R2, R2 ;  /* 0x0000000200027308 */ /* 0x000e620000000800 */
[----:B0-----:R-:W-:-:S04]  /*18e40*/  FMNMX.FTZ R5, R50, R5, !PT ;  /* 0x0000000532057209 */ /* 0x001fc80007810000 */
[C---:B------:R-:W-:Y:S01]  /*18e50*/  FSETP.NEU.FTZ.AND P2, PT, R5.reuse, -INF , PT ;  /* 0xff8000000500780b */ /* 0x040fe20003f5d000 */
[-C--:B------:R-:W-:Y:S02]  /*18e60*/  FMUL.FTZ R7, R5, R3.reuse ;  /* 0x0000000305077220 */ /* 0x080fe40000410000 */
[----:B------:R-:W0:Y:S03]  /*18e70*/  MUFU.EX2 R211, R211 ;  /* 0x000000d300d37308 */ /* 0x000e260000000800 */
[----:B------:R-:W-:Y:S01]  /*18e80*/  FSEL R7, R7, RZ, P2 ;  /* 0x000000ff07077208 */ /* 0x000fe20001000000 */
[----:B------:R-:W-:-:S04]  /*18e90*/  FFMA.FTZ R66, R66, R3, -R9 ;  /* 0x0000000342427223 */ /* 0x000fc80000010809 */
[----:B------:R-:W2:Y:S01]  /*18ea0*/  MUFU.EX2 R64, R64 ;  /* 0x0000004000407308 */ /* 0x000ea20000000800 */
[-CC-:B------:R-:W-:Y:S01]  /*18eb0*/  FFMA.FTZ R56, R56, R3.reuse, -R7.reuse ;  /* 0x0000000338387223 */ /* 0x180fe20000010807 */
[-CC-:B------:R-:W-:Y:S01]  /*18ec0*/  FFMA.FTZ R57, R57, R3.reuse, -R7.reuse ;  /* 0x0000000339397223 */ /* 0x180fe20000010807 */
[-CC-:B------:R-:W-:Y:S01]  /*18ed0*/  FFMA.FTZ R60, R60, R3.reuse, -R7.reuse ;  /* 0x000000033c3c7223 */ /* 0x180fe20000010807 */
[-C--:B------:R-:W-:Y:S01]  /*18ee0*/  FFMA.FTZ R6, R6, R3.reuse, -R7 ;  /* 0x0000000306067223 */ /* 0x080fe20000010807 */
[-CC-:B------:R-:W-:Y:S01]  /*18ef0*/  FFMA.FTZ R54, R54, R3.reuse, -R9.reuse ;  /* 0x0000000336367223 */ /* 0x180fe20000010809 */
[-CC-:B------:R-:W-:Y:S02]  /*18f00*/  FFMA.FTZ R68, R68, R3.reuse, -R9.reuse ;  /* 0x0000000344447223 */ /* 0x180fe40000010809 */
[----:B------:R-:W-:Y:S01]  /*18f10*/  MUFU.EX2 R56, R56 ;  /* 0x0000003800387308 */ /* 0x000fe20000000800 */
[-CC-:B------:R-:W-:Y:S01]  /*18f20*/  FFMA.FTZ R42, R42, R3.reuse, -R9.reuse ;  /* 0x000000032a2a7223 */ /* 0x180fe20000010809 */
[-CC-:B------:R-:W-:Y:S01]  /*18f30*/  FFMA.FTZ R70, R70, R3.reuse, -R9.reuse ;  /* 0x0000000346467223 */ /* 0x180fe20000010809 */
[-CC-:B------:R-:W-:Y:S01]  /*18f40*/  FFMA.FTZ R46, R46, R3.reuse, -R9.reuse ;  /* 0x000000032e2e7223 */ /* 0x180fe20000010809 */
[-CC-:B------:R-:W-:Y:S01]  /*18f50*/  FFMA.FTZ R72, R72, R3.reuse, -R9.reuse ;  /* 0x0000000348487223 */ /* 0x180fe20000010809 */
[-CC-:B------:R-:W-:Y:S01]  /*18f60*/  FFMA.FTZ R74, R74, R3.reuse, -R9.reuse ;  /* 0x000000034a4a7223 */ /* 0x180fe20000010809 */
[----:B------:R-:W-:-:S02]  /*18f70*/  FFMA.FTZ R76, R76, R3, -R9 ;  /* 0x000000034c4c7223 */ /* 0x000fc40000010809 */
[----:B------:R-:W3:Y:S01]  /*18f80*/  MUFU.EX2 R57, R57 ;  /* 0x0000003900397308 */ /* 0x000ee20000000800 */
[-CC-:B------:R-:W-:Y:S01]  /*18f90*/  FFMA.FTZ R38, R38, R3.reuse, -R9.reuse ;  /* 0x0000000326267223 */ /* 0x180fe20000010809 */
[-CC-:B------:R-:W-:Y:S01]  /*18fa0*/  FFMA.FTZ R78, R78, R3.reuse, -R9.reuse ;  /* 0x000000034e4e7223 */ /* 0x180fe20000010809 */
[-CC-:B------:R-:W-:Y:S01]  /*18fb0*/  FFMA.FTZ R80, R80, R3.reuse, -R9.reuse ;  /* 0x0000000350507223 */ /* 0x180fe20000010809 */
[-CC-:B------:R-:W-:Y:S01]  /*18fc0*/  FFMA.FTZ R82, R82, R3.reuse, -R9.reuse ;  /* 0x0000000352527223 */ /* 0x180fe20000010809 */
[-CC-:B------:R-:W-:Y:S01]  /*18fd0*/  FFMA.FTZ R84, R84, R3.reuse, -R9.reuse ;  /* 0x0000000354547223 */ /* 0x180fe20000010809 */
[-C--:B------:R-:W-:Y:S02]  /*18fe0*/  FFMA.FTZ R86, R86, R3.reuse, -R9 ;  /* 0x0000000356567223 */ /* 0x080fe40000010809 */
[----:B------:R-:W4:Y:S01]  /*18ff0*/  MUFU.EX2 R66, R66 ;  /* 0x0000004200427308 */ /* 0x000f220000000800 */
[----:B------:R-:W-:-:S07]  /*19000*/  FFMA.FTZ R48, R48, R3, -R7 ;  /* 0x0000000330307223 */ /* 0x000fce0000010807 */
[----:B------:R1:W-:Y:S01]  /*19010*/  MUFU.EX2 R9, R6 ;  /* 0x0000000600097308 */ /* 0x0003e20000000800 */
[----:B------:R-:W-:-:S07]  /*19020*/  FFMA.FTZ R8, R8, R3, -R7 ;  /* 0x0000000308087223 */ /* 0x000fce0000010807 */
[----:B------:R-:W4:Y:S01]  /*19030*/  MUFU.EX2 R60, R60 ;  /* 0x0000003c003c7308 */ /* 0x000f220000000800 */
[----:B-1----:R-:W-:-:S04]  /*19040*/  FADD.FTZ R6, R209, R2 ;  /* 0x00000002d1067221 */ /* 0x002fc80000010000 */
[----:B0-----:R-:W-:-:S03]  /*19050*/  FADD.FTZ R25, R211, R6 ;  /* 0x00000006d3197221 */ /* 0x001fc60000010000 */
[----:B------:R-:W0:Y:S01]  /*19060*/  MUFU.EX2 R54, R54 ;  /* 0x0000003600367308 */ /* 0x000e220000000800 */
[----:B--2---:R-:W-:Y:S01]  /*19070*/  FADD.FTZ R6, R64, R25 ;  /* 0x0000001940067221 */ /* 0x004fe20000010000 */
[----:B------:R-:W-:-:S06]  /*19080*/  FFMA.FTZ R52, R52, R3, -R7 ;  /* 0x0000000334347223 */ /* 0x000fcc0000010807 */
[----:B------:R-:W1:Y:S01]  /*19090*/  MUFU.EX2 R207, R68 ;  /* 0x0000004400cf7308 */ /* 0x000e620000000800 */
[----:B------:R-:W-:Y:S01]  /*190a0*/  FADD.FTZ R27, R205, R6 ;  /* 0x00000006cd1b7221 */ /* 0x000fe20000010000 */
[----:B---3--:R-:W-:-:S06]  /*190b0*/  FADD.FTZ R25, R56, R57 ;  /* 0x0000003938197221 */ /* 0x008fcc0000010000 */
[----:B------:R-:W2:Y:S01]  /*190c0*/  MUFU.EX2 R48, R48 ;  /* 0x0000003000307308 */ /* 0x000ea20000000800 */
[----:B------:R-:W-:Y:S01]  /*190d0*/  FFMA.FTZ R10, R10, R3, -R7 ;  /* 0x000000030a0a7223 */ /* 0x000fe20000010807 */
[----:B----4-:R-:W-:-:S06]  /*190e0*/  FADD.FTZ R27, R66, R27 ;  /* 0x0000001b421b7221 */ /* 0x010fcc0000010000 */
[----:B------:R3:W-:Y:S01]  /*190f0*/  MUFU.EX2 R11, R8 ;  /* 0x00000008000b7308 */ /* 0x0007e20000000800 */
[----:B------:R-:W-:-:S07]  /*19100*/  FADD.FTZ R6, R60, R25 ;  /* 0x000000193c067221 */ /* 0x000fce0000010000 */
[----:B------:R-:W4:Y:S01]  /*19110*/  MUFU.EX2 R42, R42 ;  /* 0x0000002a002a7308 */ /* 0x000f220000000800 */
[----:B---3--:R-:W-:Y:S02]  /*19120*/  IMAD.IADD R8, R227, 0x1, -R224 ;  /* 0x00000001e3087824 */ /* 0x008fe400078e0ae0 */
[----:B------:R-:W-:Y:S02]  /*19130*/  FFMA.FTZ R40, R40, R3, -R7 ;  /* 0x0000000328287223 */ /* 0x000fe40000010807 */
[----:B------:R-:W-:-:S03]  /*19140*/  IMAD R8, R225, 0x80, R8 ;  /* 0x00000080e1087824 */ /* 0x000fc600078e0208 */
[----:B------:R-:W3:Y:S01]  /*19150*/  MUFU.EX2 R201, R70 ;  /* 0x0000004600c97308 */ /* 0x000ee20000000800 */
[----:B------:R-:W-:-:S04]  /*19160*/  IMAD.HI R223, R8, 0x66666667, RZ ;  /* 0x6666666708df7827 */ /* 0x000fc800078e02ff */
[----:B0-----:R-:W-:Y:S01]  /*19170*/  FADD.FTZ R8, R54, R27 ;  /* 0x0000001b36087221 */ /* 0x001fe20000010000 */
[----:B------:R-:W-:Y:S02]  /*19180*/  FADD.FTZ R27, R9, R6 ;  /* 0x00000006091b7221 */ /* 0x000fe40000010000 */
[----:B------:R-:W0:Y:S01]  /*19190*/  MUFU.EX2 R52, R52 ;  /* 0x0000003400347308 */ /* 0x000e220000000800 */
[----:B------:R-:W-:Y:S01]  /*191a0*/  FFMA.FTZ R12, R12, R3, -R7 ;  /* 0x000000030c0c7223 */ /* 0x000fe20000010807 */
[----:B-1----:R-:W-:-:S06]  /*191b0*/  FADD.FTZ R29, R207, R8 ;  /* 0x00000008cf1d7221 */ /* 0x002fcc0000010000 */
[----:B------:R-:W1:Y:S01]  /*191c0*/  MUFU.EX2 R46, R46 ;  /* 0x0000002e002e7308 */ /* 0x000e620000000800 */
[----:B--2---:R-:W-:Y:S01]  /*191d0*/  FADD.FTZ R6, R48, R27 ;  /* 0x0000001b30067221 */ /* 0x004fe20000010000 */
[----:B------:R-:W-:-:S06]  /*191e0*/  FFMA.FTZ R44, R44, R3, -R7 ;  /* 0x000000032c2c7223 */ /* 0x000fcc0000010807 */
[----:B------:R-:W2:Y:S01]  /*191f0*/  MUFU.EX2 R13, R10 ;  /* 0x0000000a000d7308 */ /* 0x000ea20000000800 */
[----:B----4-:R-:W-:Y:S01]  /*19200*/  FADD.FTZ R8, R42, R29 ;  /* 0x0000001d2a087221 */ /* 0x010fe20000010000 */
[----:B------:R-:W-:-:S06]  /*19210*/  FADD.FTZ R27, R11, R6 ;  /* 0x000000060b1b7221 */ /* 0x000fcc0000010000 */
[----:B------:R-:W4:Y:S01]  /*19220*/  MUFU.EX2 R203, R72 ;  /* 0x0000004800cb7308 */ /* 0x000f220000000800 */
[----:B------:R-:W-:-:S07]  /*19230*/  @!P1 PRMT R0, RZ, 0x654, R0 ;  /* 0x00000654ff009816 */ /* 0x000fce0000000000 */
[----:B------:R-:W4:Y:S01]  /*19240*/  MUFU.EX2 R40, R40 ;  /* 0x0000002800287308 */ /* 0x000f220000000800 */
[----:B------:R-:W-:Y:S01]  /*19250*/  FFMA.FTZ R14, R14, R3, -R7 ;  /* 0x000000030e0e7223 */ /* 0x000fe20000010807 */
[----:B---3--:R-:W-:-:S06]  /*19260*/  FADD.FTZ R29, R201, R8 ;  /* 0x00000008c91d7221 */ /* 0x008fcc0000010000 */
[----:B------:R-:W3:Y:S01]  /*19270*/  MUFU.EX2 R74, R74 ;  /* 0x0000004a004a7308 */ /* 0x000ee20000000800 */
[----:B0-----:R-:W-:Y:S01]  /*19280*/  FADD.FTZ R6, R52, R27 ;  /* 0x0000001b34067221 */ /* 0x001fe20000010000 */
[----:B------:R-:W-:Y:S01]  /*19290*/  FFMA.FTZ R32, R32, R3, -R7 ;  /* 0x0000000320207223 */ /* 0x000fe20000010807 */
[----:B------:R1:W-:Y:S05]  /*192a0*/  @!P1 SYNCS.ARRIVE.TRANS64.RED.A1T0 RZ, [R0+URZ], RZ ;  /* 0x000000ff00ff99a7 */ /* 0x0003ea000810043f */
[----:B------:R-:W0:Y:S01]  /*192b0*/  MUFU.EX2 R15, R12 ;  /* 0x0000000c000f7308 */ /* 0x000e220000000800 */
[----:B-1----:R-:W-:-:S07]  /*192c0*/  FADD.FTZ R0, R46, R29 ;  /* 0x0000001d2e007221 */ /* 0x002fce0000010000 */
[----:B------:R-:W1:Y:S01]  /*192d0*/  MUFU.EX2 R197, R76 ;  /* 0x0000004c00c57308 */ /* 0x000e620000000800 */
[----:B--2---:R-:W-:-:S07]  /*192e0*/  FADD.FTZ R29, R13, R6 ;  /* 0x000000060d1d7221 */ /* 0x004fce0000010000 */
[----:B------:R-:W2:Y:S01]  /*192f0*/  MUFU.EX2 R44, R44 ;  /* 0x0000002c002c7308 */ /* 0x000ea20000000800 */
[----:B------:R-:W-:Y:S01]  /*19300*/  FFMA.FTZ R20, R20, R3, -R7 ;  /* 0x0000000314147223 */ /* 0x000fe20000010807 */
[----:B----4-:R-:W-:-:S06]  /*19310*/  FADD.FTZ R31, R203, R0 ;  /* 0x00000000cb1f7221 */ /* 0x010fcc0000010000 */
[----:B------:R-:W4:Y:S01]  /*19320*/  MUFU.EX2 R38, R38 ;  /* 0x0000002600267308 */ /* 0x000f220000000800 */
[----:B------:R-:W-:Y:S01]  /*19330*/  FADD.FTZ R0, R40, R29 ;  /* 0x0000001d28007221 */ /* 0x000fe20000010000 */
[----:B------:R-:W-:-:S06]  /*19340*/  FFMA.FTZ R36, R36, R3, -R7 ;  /* 0x0000000324247223 */ /* 0x000fcc0000010807 */
[----:B------:R-:W4:Y:S01]  /*19350*/  MUFU.EX2 R21, R14 ;  /* 0x0000000e00157308 */ /* 0x000f220000000800 */
[----:B---3--:R-:W-:Y:S01]  /*19360*/  FADD.FTZ R6, R74, R31 ;  /* 0x0000001f4a067221 */ /* 0x008fe20000010000 */
[----:B0-----:R-:W-:-:S06]  /*19370*/  FADD.FTZ R29, R15, R0 ;  /* 0x000000000f1d7221 */ /* 0x001fcc0000010000 */
[----:B------:R-:W0:Y:S01]  /*19380*/  MUFU.EX2 R199, R78 ;  /* 0x0000004e00c77308 */ /* 0x000e220000000800 */
[----:B------:R-:W-:-:S07]  /*19390*/  FFMA.FTZ R26, R26, R3, -R7 ;  /* 0x000000031a1a7223 */ /* 0x000fce0000010807 */
[----:B------:R-:W3:Y:S01]  /*193a0*/  MUFU.EX2 R32, R32 ;  /* 0x0000002000207308 */ /* 0x000ee20000000800 */
[-CC-:B------:R-:W-:Y:S01]  /*193b0*/  FFMA.FTZ R24, R24, R3.reuse, -R7.reuse ;  /* 0x0000000318187223 */ /* 0x180fe20000010807 */
[-CC-:B------:R-:W-:Y:S01]  /*193c0*/  FFMA.FTZ R30, R30, R3.reuse, -R7.reuse ;  /* 0x000000031e1e7223 */ /* 0x180fe20000010807 */
[-CC-:B------:R-:W-:Y:S01]  /*193d0*/  FFMA.FTZ R28, R28, R3.reuse, -R7.reuse ;  /* 0x000000031c1c7223 */ /* 0x180fe20000010807 */
[----:B------:R-:W-:-:S04]  /*193e0*/  FFMA.FTZ R34, R34, R3, -R7 ;  /* 0x0000000322227223 */ /* 0x000fc80000010807 */
[----:B------:R-:W3:Y:S01]  /*193f0*/  MUFU.EX2 R80, R80 ;  /* 0x0000005000507308 */ /* 0x000ee20000000800 */
[----:B-1----:R-:W-:Y:S01]  /*19400*/  FADD.FTZ R7, R197, R6 ;  /* 0x00000006c5077221 */ /* 0x002fe20000010000 */
[----:B--2---:R-:W-:-:S06]  /*19410*/  FADD.FTZ R0, R44, R29 ;  /* 0x0000001d2c007221 */ /* 0x004fcc0000010000 */
[----:B------:R-:W1:Y:S01]  /*19420*/  MUFU.EX2 R25, R20 ;  /* 0x0000001400197308 */ /* 0x000e620000000800 */
[----:B------:R-:W-:Y:S01]  /*19430*/  F2FP.BF16.F32.PACK_AB R209, R2, R209 ;  /* 0x000000d102d1723e */ /* 0x000fe200000010ff */
[----:B----4-:R-:W-:-:S06]  /*19440*/  FADD.FTZ R2, R38, R7 ;  /* 0x0000000726027221 */ /* 0x010fcc0000010000 */
[----:B------:R-:W2:Y:S01]  /*19450*/  MUFU.EX2 R193, R82 ;  /* 0x0000005200c17308 */ /* 0x000ea20000000800 */
[----:B------:R-:W-:-:S07]  /*19460*/  FADD.FTZ R29, R21, R0 ;  /* 0x00000000151d7221 */ /* 0x000fce0000010000 */
[----:B------:R-:W4:Y:S01]  /*19470*/  MUFU.EX2 R36, R36 ;  /* 0x0000002400247308 */ /* 0x000f220000000800 */
[----:B0-----:R-:W-:Y:S01]  /*19480*/  FADD.FTZ R31, R199, R2 ;  /* 0x00000002c71f7221 */ /* 0x001fe20000010000 */
[----:B---3--:R-:W-:-:S06]  /*19490*/  FADD.FTZ R0, R32, R29 ;  /* 0x0000001d20007221 */ /* 0x008fcc0000010000 */
[----:B------:R-:W0:Y:S01]  /*194a0*/  MUFU.EX2 R84, R84 ;  /* 0x0000005400547308 */ /* 0x000e220000000800 */
[----:B------:R-:W-:-:S07]  /*194b0*/  SHF.R.U32.HI R10, RZ, 0x1f, R223 ;  /* 0x0000001fff0a7819 */ /* 0x000fce00000116df */
[----:B------:R-:W3:Y:S01]  /*194c0*/  MUFU.EX2 R27, R26 ;  /* 0x0000001a001b7308 */ /* 0x000ee20000000800 */
[----:B------:R-:W-:Y:S01]  /*194d0*/  FADD.FTZ R2, R80, R31 ;  /* 0x0000001f50027221 */ /* 0x000fe20000010000 */
[----:B-1----:R-:W-:-:S06]  /*194e0*/  FADD.FTZ R29, R25, R0 ;  /* 0x00000000191d7221 */ /* 0x002fcc0000010000 */
[----:B------:R-:W1:Y:S01]  /*194f0*/  MUFU.EX2 R24, R24 ;  /* 0x0000001800187308 */ /* 0x000e620000000800 */
[----:B------:R-:W-:Y:S01]  /*19500*/  LEA.HI.SX32 R223, R223, R10, 0x1b ;  /* 0x0000000adfdf7211 */ /* 0x000fe200078fdaff */
[----:B--2---:R-:W-:Y:S01]  /*19510*/  FADD.FTZ R31, R193, R2 ;  /* 0x00000002c11f7221 */ /* 0x004fe20000010000 */
[----:B----4-:R-:W-:-:S05]  /*19520*/  FADD.FTZ R0, R36, R29 ;  /* 0x0000001d24007221 */ /* 0x010fca0000010000 */
[----:B------:R-:W2:Y:S01]  /*19530*/  MUFU.EX2 R7, R30 ;  /* 0x0000001e00077308 */ /* 0x000ea20000000800 */
[----:B------:R-:W-:Y:S01]  /*19540*/  VIADD R8, R148, 0xfffffffe ;  /* 0xfffffffe94087836 */ /* 0x000fe20000000000 */
[----:B------:R-:W-:Y:S01]  /*19550*/  VIMNMX R223, RZ, R223, !PT ;  /* 0x000000dfffdf7248 */ /* 0x000fe20007fe0100 */
[----:B0-----:R-:W-:-:S05]  /*19560*/  FADD.FTZ R12, R84, R31 ;  /* 0x0000001f540c7221 */ /* 0x001fca0000010000 */
[----:B------:R-:W0:Y:S01]  /*19570*/  MUFU.EX2 R28, R28 ;  /* 0x0000001c001c7308 */ /* 0x000e220000000800 */
[----:B---3--:R-:W-:Y:S01]  /*19580*/  FADD.FTZ R31, R27, R0 ;  /* 0x000000001b1f7221 */ /* 0x008fe20000010000 */
[----:B------:R-:W-:-:S06]  /*19590*/  ISETP.GE.AND P2, PT, R8, R223, PT ;  /* 0x000000df0800720c */ /* 0x000fcc0003f46270 */
[----:B------:R-:W3:Y:S01]  /*195a0*/  MUFU.EX2 R195, R86 ;  /* 0x0000005600c37308 */ /* 0x000ee20000000800 */
[----:B-1----:R-:W-:-:S07]  /*195b0*/  FADD.FTZ R0, R24, R31 ;  /* 0x0000001f18007221 */ /* 0x002fce0000010000 */
[----:B------:R-:W1:Y:S01]  /*195c0*/  MUFU.EX2 R29, R34 ;  /* 0x00000022001d7308 */ /* 0x000e620000000800 */
[----:B------:R-:W-:Y:S01]  /*195d0*/  F2FP.BF16.F32.PACK_AB R210, R9, R60 ;  /* 0x0000003c09d2723e */ /* 0x000fe200000010ff */
[----:B--2---:R-:W-:Y:S01]  /*195e0*/  FADD.FTZ R9, R7, R0 ;  /* 0x0000000007097221 */ /* 0x004fe20000010000 */
[----:B------:R-:W-:Y:S03]  /*195f0*/  BSSY B0, `(.L_x_2516) ;  /* 0x00005bf000007945 */ /* 0x000fe60003800000 */
[----:B0-----:R-:W-:Y:S01]  /*19600*/  FADD.FTZ R0, R28, R9 ;  /* 0x000000091c007221 */ /* 0x001fe20000010000 */
[----:B------:R-:W-:Y:S01]  /*19610*/  F2FP.BF16.F32.PACK_AB R206, R13, R52 ;  /* 0x000000340dce723e */ /* 0x000fe200000010ff */
[----:B---3--:R-:W-:Y:S01]  /*19620*/  FADD.FTZ R12, R195, R12 ;  /* 0x0000000cc30c7221 */ /* 0x008fe20000010000 */
[----:B------:R-:W-:Y:S01]  /*19630*/  F2FP.BF16.F32.PACK_AB R211, R64, R211 ;  /* 0x000000d340d3723e */ /* 0x000fe200000010ff */
[----:B------:R-:W-:Y:S01]  /*19640*/  IMAD.MOV.U32 R2, RZ, RZ, 0x3f800000 ;  /* 0x3f800000ff027424 */ /* 0x000fe200078e00ff */
[----:B------:R-:W-:Y:S01]  /*19650*/  F2FP.BF16.F32.PACK_AB R205, R66, R205 ;  /* 0x000000cd42cd723e */ /* 0x000fe200000010ff */
[--C-:B------:R-:W-:Y:S01]  /*19660*/  IMAD.MOV.U32 R150, RZ, RZ, R151.reuse ;  /* 0x000000ffff967224 */ /* 0x100fe200078e0097 */
[----:B------:R-:W-:Y:S01]  /*19670*/  F2FP.BF16.F32.PACK_AB R207, R207, R54 ;  /* 0x00000036cfcf723e */ /* 0x000fe200000010ff */
[--C-:B------:R-:W-:Y:S01]  /*19680*/  IMAD.MOV.U32 R149, RZ, RZ, R151.reuse ;  /* 0x000000ffff957224 */ /* 0x100fe200078e0097 */
[----:B------:R-:W-:Y:S01]  /*19690*/  F2FP.BF16.F32.PACK_AB R201, R201, R42 ;  /* 0x0000002ac9c9723e */ /* 0x000fe200000010ff */
[----:B-1----:R-:W-:Y:S01]  /*196a0*/  FADD.FTZ R13, R29, R0 ;  /* 0x000000001d0d7221 */ /* 0x002fe20000010000 */
[----:B------:R-:W-:Y:S01]  /*196b0*/  F2FP.BF16.F32.PACK_AB R203, R203, R46 ;  /* 0x0000002ecbcb723e */ /* 0x000fe200000010ff */
[----:B------:R-:W-:Y:S01]  /*196c0*/  IMAD.MOV.U32 R0, RZ, RZ, 0x3f800000 ;  /* 0x3f800000ff007424 */ /* 0x000fe200078e00ff */
[----:B------:R-:W-:Y:S01]  /*196d0*/  F2FP.BF16.F32.PACK_AB R197, R197, R74 ;  /* 0x0000004ac5c5723e */ /* 0x000fe200000010ff */
[--C-:B------:R-:W-:Y:S01]  /*196e0*/  IMAD.MOV.U32 R148, RZ, RZ, R151.reuse ;  /* 0x000000ffff947224 */ /* 0x100fe200078e0097 */
        /* <DEDUP_REMOVED lines=135> */
[----:B------:R-:W-:Y:S06]  /*19f60*/  @!P2 BRA `(.L_x_2517) ;  /* 0x00000050009ca947 */ /* 0x000fec0003800000 */
[----:B------:R-:W-:Y:S01]  /*19f70*/  BSSY B1, `(.L_x_2517) ;  /* 0x0000526000017945 */ /* 0x000fe20003800000 */
        /* <DEDUP_REMOVED lines=68> */
[----:B------:R-:W-:-:S07]  /*1a3c0*/  CS2R R24, SRZ ;  /* 0x0000000000187805 */ /* 0x000fce000001ff00 */
.L_x_2528:
[----:B------:R-:W-:-:S05]  /*1a3d0*/  VIADD R3, R10, 0x1 ;  /* 0x000000010a037836 */ /* 0x000fca0000000000 */
[----:B------:R-:W-:-:S04]  /*1a3e0*/  ISETP.NE.AND P2, PT, R3, 0x2, PT ;  /* 0x000000020300780c */ /* 0x000fc80003f45270 */
[----:B------:R-:W-:Y:S02]  /*1a3f0*/  SEL R4, RZ, 0x1, P2 ;  /* 0x00000001ff047807 */ /* 0x000fe40001000000 */
[----:B------:R-:W-:Y:S02]  /*1a400*/  SEL R214, R3, RZ, P2 ;  /* 0x000000ff03d67207 */ /* 0x000fe40001000000 */
[----:B------:R-:W-:Y:S01]  /*1a410*/  LOP3.LUT R219, R9, R4, RZ, 0x3c, !PT ;  /* 0x0000000409db7212 */ /* 0x000fe200078e3cff */
[----:B------:R-:W-:Y:S06]  /*1a420*/  @!P0 BRA `(.L_x_2518) ;  /* 0x0000000000048947 */ /* 0x000fec0003800000 */
[----:B------:R-:W-:Y:S01]  /*1a430*/  BPT.TRAP 0x1 ;  /* 0x000000040000795c */ /* 0x000fe20000300000 */
.L_x_2518:
[----:B------:R-:W-:Y:S01]  /*1a440*/  IMAD R11, R214, 0x8, R16 ;  /* 0x00000008d60b7824 */ /* 0x000fe200078e0210 */
[----:B------:R-:W-:-:S04]  /*1a450*/  SHF.L.U32 R4, R219, 0x1f, RZ ;  /* 0x0000001fdb047819 */ /* 0x000fc800000006ff */
[----:B------:R0:W1:Y:S01]  /*1a460*/  SYNCS.PHASECHK.TRANS64.TRYWAIT P2, [R11+URZ+0x38830], R4 ;  /* 0x038830040b0075a7 */ /* 0x000062000804017f */
[----:B------:R-:W-:Y:S05]  /*1a470*/  @!P0 BRA `(.L_x_2519) ;  /* 0x0000000000048947 */ /* 0x000fea0003800000 */
[----:B------:R-:W-:Y:S01]  /*1a480*/  BPT.TRAP 0x1 ;  /* 0x000000040000795c */ /* 0x000fe20000300000 */
.L_x_2519:
[----:B------:R-:W-:Y:S01]  /*1a490*/  IMAD R3, R214, 0xa00, R222 ;  /* 0x00000a00d6037824 */ /* 0x000fe200078e02de */
[----:B------:R-:W-:Y:S03]  /*1a4a0*/  BSSY B2, `(.L_x_2520) ;  /* 0x0000006000027945 */ /* 0x000fe60003800000 */
[C---:B------:R-:W-:Y:S02]  /*1a4b0*/  VIADD R14, R3.reuse, 0x80 ;  /* 0x00000080030e7836 */ /* 0x040fe40000000000 */
[----:B------:R-:W-:Y:S01]  /*1a4c0*/  VIADD R20, R3, 0x100 ;  /* 0x0000010003147836 */ /* 0x000fe20000000000 */
[----:B-1----:R-:W-:Y:S06]  /*1a4d0*/  @P2 BRA `(.L_x_2521) ;  /* 0x0000000000082947 */ /* 0x002fec0003800000 */
[----:B------:R-:W1:Y:S02]  /*1a4e0*/  SYNCS.PHASECHK.TRANS64.TRYWAIT P2, [R11+URZ+0x38830], R4 ;  /* 0x038830040b0075a7 */ /* 0x000e64000804017f */
[----:B-1----:R-:W-:Y:S05]  /*1a4f0*/  @!P2 BRA `(.L_x_2522) ;  /* 0x00000150007ca947 */ /* 0x002fea0003800000 */
.L_x_2521:
[----:B------:R-:W-:Y:S05]  /*1a500*/  BSYNC B2 ;  /* 0x0000000000027941 */ /* 0x000fea0003800000 */
.L_x_2520:
[----:B------:R-:W2:Y:S04]  /*1a510*/  LDL.64 R152, [R1+0x40] ;  /* 0x0000400001987983 */ /* 0x000ea80000100a00 */
[----:B------:R-:W3:Y:S01]  /*1a520*/  LDL.64 R154, [R1+0x48] ;  /* 0x00004800019a7983 */ /* 0x000ee20000100a00 */
[----:B01----:R-:W-:Y:S02]  /*1a530*/  IMAD.MOV.U32 R4, RZ, RZ, R3 ;  /* 0x000000ffff047224 */ /* 0x003fe400078e0003 */
[----:B------:R-:W-:-:S03]  /*1a540*/  IMAD.MOV.U32 R5, RZ, RZ, 0x40000040 ;  /* 0x40000040ff057424 */ /* 0x000fc600078e00ff */
[----:B------:R-:W-:Y:S02]  /*1a550*/  R2UR UR6, R4 ;  /* 0x00000000040672ca */ /* 0x000fe400000e0000 */
[----:B------:R-:W-:Y:S01]  /*1a560*/  R2UR UR7, R5 ;  /* 0x00000000050772ca */ /* 0x000fe200000e0000 */
[----:B------:R-:W-:Y:S01]  /*1a570*/  WARPGROUP.ARRIVE ;  /* 0x00000000000079c5 */ /* 0x000fe20000000000 */
[----:B------:R-:W-:Y:S01]  /*1a580*/  IMAD.MOV.U32 R15, RZ, RZ, 0x40000040 ;  /* 0x40000040ff0f7424 */ /* 0x000fe200078e00ff */
[----:B------:R-:W-:-:S04]  /*1a590*/  R2UR UR14, R14 ;  /* 0x000000000e0e72ca */ /* 0x000fc800000e0000 */
[----:B------:R-:W-:Y:S01]  /*1a5a0*/  R2UR UR15, R15 ;  /* 0x000000000f0f72ca */ /* 0x000fe200000e0000 */
[----:B------:R-:W-:Y:S01]  /*1a5b0*/  IMAD.MOV.U32 R21, RZ, RZ, 0x40000040 ;  /* 0x40000040ff157424 */ /* 0x000fe200078e00ff */
[----:B------:R-:W-:-:S04]  /*1a5c0*/  R2UR UR26, R20 ;  /* 0x00000000141a72ca */ /* 0x000fc800000e0000 */
[----:B------:R-:W-:Y:S01]  /*1a5d0*/  R2UR UR27, R21 ;  /* 0x00000000151b72ca */ /* 0x000fe200000e0000 */
[----:B------:R-:W-:Y:S01]  /*1a5e0*/  VIADD R4, R3, 0x180 ;  /* 0x0000018003047836 */ /* 0x000fe20000000000 */
[----:B------:R-:W-:-:S04]  /*1a5f0*/  R2UR UR23, R5 ;  /* 0x00000000051772ca */ /* 0x000fc800000e0000 */
[----:B------:R-:W-:Y:S02]  /*1a600*/  R2UR UR22, R4 ;  /* 0x00000000041672ca */ /* 0x000fe400000e0000 */
[----:B--2---:R-:W-:Y:S02]  /*1a610*/  R2UR UR28, R152 ;  /* 0x00000000981c72ca */ /* 0x004fe400000e0000 */
[----:B------:R-:W-:Y:S02]  /*1a620*/  R2UR UR29, R153 ;  /* 0x00000000991d72ca */ /* 0x000fe400000e0000 */
[----:B------:R-:W2:Y:S01]  /*1a630*/  LDL.64 R152, [R1+0x38] ;  /* 0x0000380001987983 */ /* 0x000ea20000100a00 */
[----:B---3--:R-:W-:Y:S02]  /*1a640*/  R2UR UR8, R154 ;  /* 0x000000009a0872ca */ /* 0x008fe400000e0000 */
        /* <DEDUP_REMOVED lines=16> */
[----:B------:R-:W-:Y:S01]  /*1a750*/  VIADD R14, R3, 0x200 ;  /* 0x00000200030e7836 */ /* 0x000fe20000000000 */
[----:B------:R-:W-:Y:S02]  /*1a760*/  WARPGROUP.DEPBAR.LE gsb0, 0x0 ;  /* 0x00008000000079c5 */ /* 0x000fe40000010000 */
[----:B------:R-:W-:-:S06]  /*1a770*/  WARPGROUP.ARRIVE ;  /* 0x00000000000079c5 */ /* 0x000fcc0000000000 */
[----:B------:R-:W-:Y:S01]  /*1a780*/  HGMMA.64x16x16.F32.BF16 R160, gdesc[UR20], RZ, !UPT, gsb0 ;  /* 0x0020000014a079f0 */ /* 0x000fe2000c0018ff */
[----:B------:R-:W-:Y:S02]  /*1a790*/  R2UR UR10, R14 ;  /* 0x000000000e0a72ca */ /* 0x000fe400000e0000 */
[----:B------:R-:W-:Y:S01]  /*1a7a0*/  R2UR UR11, R15 ;  /* 0x000000000f0b72ca */ /* 0x000fe200000e0000 */
[----:B------:R-:W-:Y:S01]  /*1a7b0*/  VIADD R4, R3, 0x2 ;  /* 0x0000000203047836 */ /* 0x000fe20000000000 */
[----:B------:R-:W-:Y:S02]  /*1a7c0*/  WARPGROUP.DEPBAR.LE gsb0, 0x0 ;  /* 0x00008000000079c5 */ /* 0x000fe40000010000 */
[----:B------:R-:W-:Y:S01]  /*1a7d0*/  IMAD.MOV.U32 R5, RZ, RZ, 0x40000040 ;  /* 0x40000040ff057424 */ /* 0x000fe200078e00ff */
[----:B--2---:R-:W-:Y:S02]  /*1a7e0*/  R2UR UR30, R152 ;  /* 0x00000000981e72ca */ /* 0x004fe400000e0000 */
[----:B------:R-:W-:-:S02]  /*1a7f0*/  R2UR UR31, R153 ;  /* 0x00000000991f72ca */ /* 0x000fc400000e0000 */
        /* <DEDUP_REMOVED lines=15> */
[----:B------:R-:W-:Y:S02]  /*1a8f0*/  VIADD R20, R3, 0x102 ;  /* 0x0000010203147836 */ /* 0x000fe40000000000 */
[----:B------:R-:W-:Y:S01]  /*1a900*/  IMAD.MOV.U32 R21, RZ, RZ, 0x40000040 ;  /* 0x40000040ff157424 */ /* 0x000fe200078e00ff */
[----:B------:R-:W-:Y:S01]  /*1a910*/  UMOV UR16, UR28 ;  /* 0x0000001c00107c82 */ /* 0x000fe20008000000 */
[----:B------:R-:W-:Y:S01]  /*1a920*/  UMOV UR17, UR29 ;  /* 0x0000001d00117c82 */ /* 0x000fe20008000000 */
[----:B------:R-:W-:-:S02]  /*1a930*/  WARPGROUP.DEPBAR.LE gsb0, 0x0 ;  /* 0x00008000000079c5 */ /* 0x000fc40000010000 */
[----:B------:R-:W-:Y:S01]  /*1a940*/  WARPGROUP.ARRIVE ;  /* 0x00000000000079c5 */ /* 0x000fe20000000000 */
[----:B------:R-:W-:Y:S01]  /*1a950*/  VIADD R4, R3, 0x182 ;  /* 0x0000018203047836 */ /* 0x000fe20000000000 */
[----:B------:R-:W-:Y:S01]  /*1a960*/  UMOV UR24, UR28 ;  /* 0x0000001c00187c82 */ /* 0x000fe20008000000 */
[----:B------:R-:W-:Y:S01]  /*1a970*/  IMAD.MOV.U32 R5, RZ, RZ, 0x40000040 ;  /* 0x40000040ff057424 */ /* 0x000fe200078e00ff */
[----:B------:R-:W-:Y:S01]  /*1a980*/  UMOV UR25, UR29 ;  /* 0x0000001d00197c82 */ /* 0x000fe20008000000 */
[----:B------:R-:W-:Y:S01]  /*1a990*/  UMOV UR20, UR28 ;  /* 0x0000001c00147c82 */ /* 0x000fe20008000000 */
[----:B------:R-:W-:Y:S01]  /*1a9a0*/  HGMMA.64x16x16.F32.BF16 R176, gdesc[UR12], R176, gsb0 ;  /* 0x002000000cb079f0 */ /* 0x000fe200080018b0 */
[----:B------:R-:W-:Y:S01]  /*1a9b0*/  R2UR UR18, R20 ;  /* 0x00000000141272ca */ /* 0x000fe200000e0000 */
[----:B------:R-:W-:Y:S01]  /*1a9c0*/  UMOV UR21, UR29 ;  /* 0x0000001d00157c82 */ /* 0x000fe20008000000 */
[----:B------:R-:W-:Y:S01]  /*1a9d0*/  R2UR UR19, R21 ;  /* 0x00000000151372ca */ /* 0x000fe200000e0000 */
[----:B------:R-:W2:Y:S01]  /*1a9e0*/  LDL.64 R14, [R1+0x30] ;  /* 0x00003000010e7983 */ /* 0x000ea20000100a00 */
[----:B------:R-:W-:Y:S01]  /*1a9f0*/  R2UR UR26, R4 ;  /* 0x00000000041a72ca */ /* 0x000fe200000e0000 */
[----:B------:R-:W-:-:S02]  /*1aa00*/  WARPGROUP.DEPBAR.LE gsb0, 0x0 ;  /* 0x00008000000079c5 */ /* 0x000fc40000010000 */
[----:B------:R-:W-:Y:S01]  /*1aa10*/  WARPGROUP.ARRIVE ;  /* 0x00000000000079c5 */ /* 0x000fe20000000000 */
[----:B------:R-:W-:Y:S01]  /*1aa20*/  R2UR UR27, R5 ;  /* 0x00000000051b72ca */ /* 0x000fe200000e0000 */
[----:B------:R-:W-:Y:S01]  /*1aa30*/  UMOV UR8, UR30 ;  /* 0x0000001e00087c82 */ /* 0x000fe20008000000 */
[----:B------:R-:W-:Y:S01]  /*1aa40*/  UMOV UR9, UR31 ;  /* 0x0000001f00097c82 */ /* 0x000fe20008000000 */
[----:B------:R-:W-:Y:S01]  /*1aa50*/  UMOV UR4, UR30 ;  /* 0x0000001e00047c82 */ /* 0x000fe20008000000 */
[----:B------:R-:W-:-:S03]  /*1aa60*/  UMOV UR5, UR31 ;  /* 0x0000001f00057c82 */ /* 0x000fc60008000000 */
[----:B------:R-:W-:Y:S01]  /*1aa70*/  HGMMA.64x16x16.F32.BF16 R168, gdesc[UR16], R168, gsb0 ;  /* 0x0020000010a879f0 */ /* 0x000fe200080018a8 */
[----:B------:R-:W-:Y:S01]  /*1aa80*/  VIADD R4, R3, 0x202 ;  /* 0x0000020203047836 */ /* 0x000fe20000000000 */
[----:B------:R-:W-:Y:S01]  /*1aa90*/  UMOV UR12, UR30 ;  /* 0x0000001e000c7c82 */ /* 0x000fe20008000000 */
[----:B------:R-:W-:Y:S01]  /*1aaa0*/  IMAD.MOV.U32 R5, RZ, RZ, 0x40000040 ;  /* 0x40000040ff057424 */ /* 0x000fe200078e00ff */
[----:B------:R-:W-:Y:S01]  /*1aab0*/  UMOV UR13, UR31 ;  /* 0x0000001f000d7c82 */ /* 0x000fe20008000000 */
[----:B------:R-:W3:Y:S01]  /*1aac0*/  LDL.64 R20, [R1+0x28] ;  /* 0x0000280001147983 */ /* 0x000ee20000100a00 */
[----:B------:R-:W-:Y:S02]  /*1aad0*/  WARPGROUP.DEPBAR.LE gsb0, 0x0 ;  /* 0x00008000000079c5 */ /* 0x000fe40000010000 */
        /* <DEDUP_REMOVED lines=243> */
[----:B------:R-:W2:Y:S01]  /*1ba10*/  LDL.64 R14, [R1] ;  /* 0x00000000010e7983 */ /* 0x000ea20000100a00 */
        /* <DEDUP_REMOVED lines=537> */
.L_x_2523:
[----:B------:R-:W-:Y:S01]  /*1dbb0*/  SHF.L.U32 R0, R9, 0x1f, RZ ;  /* 0x0000001f09007819 */ /* 0x000fe200000006ff */
[----:B------:R-:W-:-:S04]  /*1dbc0*/  IMAD R9, R10, 0x8, R16 ;  /* 0x000000080a097824 */ /* 0x000fc800078e0210 */
[----:B------:R0:W1:Y:S01]  /*1dbd0*/  SYNCS.PHASECHK.TRANS64.TRYWAIT P2, [R9+URZ+0x38850], R0 ;  /* 0x03885000090075a7 */ /* 0x000062000804017f */
[----:B------:R-:W-:Y:S05]  /*1dbe0*/  @!P0 BRA `(.L_x_2524) ;  /* 0x0000000000048947 */ /* 0x000fea0003800000 */
[----:B------:R-:W-:Y:S01]  /*1dbf0*/  BPT.TRAP 0x1 ;  /* 0x000000040000795c */ /* 0x000fe20000300000 */
.L_x_2524:
[----:B------:R-:W-:Y:S04]  /*1dc00*/  BSSY B2, `(.L_x_2525) ;  /* 0x0000004000027945 */ /* 0x000fe80003800000 */
[----:B-1----:R-:W-:Y:S05]  /*1dc10*/  @P2 BRA `(.L_x_2526) ;  /* 0x0000000000082947 */ /* 0x002fea0003800000 */
[----:B------:R-:W1:Y:S02]  /*1dc20*/  SYNCS.PHASECHK.TRANS64.TRYWAIT P2, [R9+URZ+0x38850], R0 ;  /* 0x03885000090075a7 */ /* 0x000e64000804017f */
[----:B-1----:R-:W-:Y:S05]  /*1dc30*/  @!P2 BRA `(.L_x_2527) ;  /* 0x0000011800c0a947 */ /* 0x002fea0003800000 */
.L_x_2526:
[----:B------:R-:W-:Y:S05]  /*1dc40*/  BSYNC B2 ;  /* 0x0000000000027941 */ /* 0x000fea0003800000 */
.L_x_2525:
[----:B01----:R-:W-:Y:S01]  /*1dc50*/  VIADD R0, R16, 0x400 ;  /* 0x0000040010007836 */ /* 0x003fe20000000000 */
[----:B------:R-:W2:Y:S04]  /*1dc60*/  LDL R15, [R1+0x64] ;  /* 0x00006400010f7983 */ /* 0x000ea80000100800 */
[----:B------:R-:W-:Y:S01]  /*1dc70*/  SHF.R.U32.HI R0, RZ, 0x4, R0 ;  /* 0x00000004ff007819 */ /* 0x000fe20000011600 */
[----:B------:R-:W3:Y:S01]  /*1dc80*/  LDL R14, [R1+0x68] ;  /* 0x00006800010e7983 */ /* 0x000ee20000100800 */
[----:B------:R-:W-:Y:S01]  /*1dc90*/  IMAD.MOV.U32 R3, RZ, RZ, 0x40000040 ;  /* 0x40000040ff037424 */ /* 0x000fe200078e00ff */
[----:B------:R-:W-:Y:S01]  /*1dca0*/  WARPGROUP.ARRIVE ;  /* 0x00000000000079c5 */ /* 0x000fe20000000000 */
[----:B------:R-:W-:Y:S01]  /*1dcb0*/  LOP3.LUT R0, R0, 0x3fff, RZ, 0xc0, !PT ;  /* 0x00003fff00007812 */ /* 0x000fe200078ec0ff */
[----:B------:R-:W-:-:S02]  /*1dcc0*/  IMAD.MOV.U32 R5, RZ, RZ, 0x40000040 ;  /* 0x40000040ff057424 */ /* 0x000fc400078e00ff */
[----:B------:R-:W-:Y:S01]  /*1dcd0*/  R2UR UR7, R3 ;  /* 0x00000000030772ca */ /* 0x000fe200000e0000 */
[----:B------:R-:W-:Y:S01]  /*1dce0*/  @!P1 VIADD R11, R11, 0x38840 ;  /* 0x000388400b0b9836 */ /* 0x000fe20000000000 */
[----:B------:R-:W-:Y:S01]  /*1dcf0*/  LOP3.LUT R0, R0, 0x2800000, RZ, 0xfc, !PT ;  /* 0x0280000000007812 */ /* 0x000fe200078efcff */
[----:B------:R-:W-:-:S03]  /*1dd00*/  @!P1 VIADD R9, R9, 0x38860 ;  /* 0x0003886009099836 */ /* 0x000fc60000000000 */
[----:B------:R-:W-:Y:S01]  /*1dd10*/  @!P1 PRMT R11, RZ, 0x654, R11 ;  /* 0x00000654ff0b9816 */ /* 0x000fe2000000000b */
[----:B------:R-:W-:Y:S01]  /*1dd20*/  IMAD R2, R10, 0xa00, R0 ;  /* 0x00000a000a027824 */ /* 0x000fe200078e0200 */
[----:B------:R-:W-:Y:S01]  /*1dd30*/  @!P1 PRMT R9, RZ, 0x654, R9 ;  /* 0x00000654ff099816 */ /* 0x000fe20000000009 */
[----:B------:R-:W-:Y:S02]  /*1dd40*/  IMAD.SHL.U32 R0, R225, 0x80, RZ ;  /* 0x00000080e1007824 */ /* 0x000fe400078e00ff */
[C---:B------:R-:W-:Y:S01]  /*1dd50*/  VIADD R4, R2.reuse, 0x80 ;  /* 0x0000008002047836 */ /* 0x040fe20000000000 */
[----:B------:R-:W-:Y:S01]  /*1dd60*/  R2UR UR6, R2 ;  /* 0x00000000020672ca */ /* 0x000fe200000e0000 */
[----:B------:R-:W-:-:S05]  /*1dd70*/  IMAD R0, R8, -0x50, R0 ;  /* 0xffffffb008007824 */ /* 0x000fca00078e0200 */
[----:B------:R-:W-:-:S05]  /*1dd80*/  IADD3 R0, R0, 0x1, R227 ;  /* 0x0000000100007810 */ /* 0x000fca0007ffe0e3 */
[----:B------:R-:W-:Y:S02]  /*1dd90*/  IMAD.IADD R0, R0, 0x1, -R224 ;  /* 0x0000000100007824 */ /* 0x000fe400078e0ae0 */
[----:B------:R-:W-:Y:S01]  /*1dda0*/  HGMMA.64x256x16.F32.BF16 R24, R208, gdesc[UR4].tnspB, R24, gsb0 ;  /* 0x43e00004d0187df0 */ /* 0x000fe20008001818 */
[----:B------:R-:W-:Y:S01]  /*1ddb0*/  R2UR UR6, R4 ;  /* 0x00000000040672ca */ /* 0x000fe200000e0000 */
[----:B------:R-:W-:Y:S01]  /*1ddc0*/  VIADD R4, R2, 0x100 ;  /* 0x0000010002047836 */ /* 0x000fe20000000000 */
[----:B------:R-:W-:Y:S01]  /*1ddd0*/  R2UR UR7, R5 ;  /* 0x00000000050772ca */ /* 0x000fe200000e0000 */
[----:B------:R-:W-:Y:S02]  /*1dde0*/  IMAD.MOV.U32 R5, RZ, RZ, 0x40000040 ;  /* 0x40000040ff057424 */ /* 0x000fe400078e00ff */
[----:B--2---:R-:W-:-:S04]  /*1ddf0*/  IMAD R0, R15, -0x2, R0 ;  /* 0xfffffffe0f007824 */ /* 0x004fc800078e0200 */
[----:B---3--:R-:W-:Y:S01]  /*1de00*/  IMAD.IADD R0, R14, 0x1, R0 ;  /* 0x000000010e007824 */ /* 0x008fe200078e0200 */
[----:B------:R-:W-:Y:S02]  /*1de10*/  WARPGROUP.DEPBAR.LE gsb0, 0x0 ;  /* 0x00008000000079c5 */ /* 0x000fe40000010000 */
[----:B------:R-:W-:Y:S02]  /*1de20*/  WARPGROUP.ARRIVE ;  /* 0x00000000000079c5 */ /* 0x000fe40000000000 */
[C---:B------:R-:W-:Y:S02]  /*1de30*/  ISETP.GT.AND P2, PT, R0.reuse, RZ, PT ;  /* 0x000000ff0000720c */ /* 0x040fe40003f44270 */
[----:B------:R-:W-:-:S11]  /*1de40*/  ISETP.GT.AND P3, PT, R0, 0x1, PT ;  /* 0x000000010000780c */ /* 0x000fd60003f64270 */
[----:B------:R-:W-:Y:S01]  /*1de50*/  HGMMA.64x256x16.F32.BF16 R24, R204, gdesc[UR4].tnspB, R24, gsb0 ;  /* 0x43e00004cc187df0 */ /* 0x000fe20008001818 */
[----:B------:R-:W-:Y:S01]  /*1de60*/  R2UR UR6, R4 ;  /* 0x00000000040672ca */ /* 0x000fe200000e0000 */
[----:B------:R-:W-:Y:S01]  /*1de70*/  VIADD R4, R2, 0x180 ;  /* 0x0000018002047836 */ /* 0x000fe20000000000 */
[----:B------:R-:W-:Y:S01]  /*1de80*/  R2UR UR7, R5 ;  /* 0x00000000050772ca */ /* 0x000fe200000e0000 */
[----:B------:R-:W-:Y:S01]  /*1de90*/  IMAD.MOV.U32 R5, RZ, RZ, 0x40000040 ;  /* 0x40000040ff057424 */ /* 0x000fe200078e00ff */
[----:B------:R-:W-:Y:S01]  /*1dea0*/  FSEL R184, R184, -INF , P2 ;  /* 0xff800000b8b87808 */ /* 0x000fe20001000000 */
[----:B------:R-:W-:Y:S01]  /*1deb0*/  VIADD R2, R2, 0x200 ;  /* 0x0000020002027836 */ /* 0x000fe20000000000 */
        /* <DEDUP_REMOVED lines=58> */
[----:B------:R-:W-:Y:S02]  /*1e260*/  ISETP.GT.AND P3, PT, R0, 0x1, PT ;  /* 0x000000010000780c */ /* 0x000fe40003f64270 */
[----:B------:R-:W-:Y:S02]  /*1e270*/  FSEL R186, R186, -INF , P2 ;  /* 0xff800000baba7808 */ /* 0x000fe40001000000 */
[C---:B------:R-:W-:Y:S02]  /*1e280*/  ISETP.GT.AND P4, PT, R0.reuse, 0x8, PT ;  /* 0x000000080000780c */ /* 0x040fe40003f84270 */
[----:B------:R-:W-:Y:S02]  /*1e290*/  FSEL R187, R187, -INF , P3 ;  /* 0xff800000bbbb7808 */ /* 0x000fe40001800000 */
[----:B------:R-:W-:Y:S02]  /*1e2a0*/  ISETP.GT.AND P5, PT, R0, 0x9, PT ;  /* 0x000000090000780c */ /* 0x000fe40003fa4270 */
[----:B------:R-:W-:-:S02]  /*1e2b0*/  FSEL R190, R190, -INF , P4 ;  /* 0xff800000bebe7808 */ /* 0x000fc40002000000 */
[----:B------:R-:W-:Y:S02]  /*1e2c0*/  FSEL R191, R191, -INF , P5 ;  /* 0xff800000bfbf7808 */ /* 0x000fe40002800000 */
[C---:B------:R-:W-:Y:S02]  /*1e2d0*/  ISETP.GT.AND P3, PT, R0.reuse, 0x10, PT ;  /* 0x000000100000780c */ /* 0x040fe40003f64270 */
[----:B------:R-:W-:Y:S02]  /*1e2e0*/  ISETP.GT.AND P4, PT, R0, 0x11, PT ;  /* 0x000000110000780c */ /* 0x000fe40003f84270 */
[----:B------:R-:W-:Y:S02]  /*1e2f0*/  FSEL R178, R178, -INF , P3 ;  /* 0xff800000b2b27808 */ /* 0x000fe40001800000 */
[----:B------:R-:W-:Y:S02]  /*1e300*/  ISETP.GT.AND P5, PT, R0, 0x18, PT ;  /* 0x000000180000780c */ /* 0x000fe40003fa4270 */
[----:B------:R-:W-:-:S02]  /*1e310*/  FSEL R179, R179, -INF , P4 ;  /* 0xff800000b3b37808 */ /* 0x000fc40002000000 */
[----:B------:R-:W-:Y:S02]  /*1e320*/  ISETP.GT.AND P6, PT, R0, 0x19, PT ;  /* 0x000000190000780c */ /* 0x000fe40003fc4270 */
[----:B------:R-:W-:Y:S02]  /*1e330*/  FSEL R182, R182, -INF , P5 ;  /* 0xff800000b6b67808 */ /* 0x000fe40002800000 */
[----:B------:R-:W-:Y:S02]  /*1e340*/  FSEL R183, R183, -INF , P6 ;  /* 0xff800000b7b77808 */ /* 0x000fe40003000000 */
[C---:B------:R-:W-:Y:S02]  /*1e350*/  ISETP.GT.AND P3, PT, R0.reuse, 0x20, PT ;  /* 0x000000200000780c */ /* 0x040fe40003f64270 */
[----:B------:R-:W-:Y:S02]  /*1e360*/  ISETP.GT.AND P4, PT, R0, 0x21, PT ;  /* 0x000000210000780c */ /* 0x000fe40003f84270 */
[----:B------:R-:W-:-:S02]  /*1e370*/  FSEL R170, R170, -INF , P3 ;  /* 0xff800000aaaa7808 */ /* 0x000fc40001800000 */
[C---:B------:R-:W-:Y:S02]  /*1e380*/  ISETP.GT.AND P5, PT, R0.reuse, 0x28, PT ;  /* 0x000000280000780c */ /* 0x040fe40003fa4270 */
[----:B------:R-:W-:Y:S02]  /*1e390*/  FSEL R171, R171, -INF , P4 ;  /* 0xff800000abab7808 */ /* 0x000fe40002000000 */
[----:B------:R-:W-:Y:S02]  /*1e3a0*/  ISETP.GT.AND P6, PT, R0, 0x29, PT ;  /* 0x000000290000780c */ /* 0x000fe40003fc4270 */
[----:B------:R-:W-:Y:S02]  /*1e3b0*/  FSEL R174, R174, -INF , P5 ;  /* 0xff800000aeae7808 */ /* 0x000fe40002800000 */
[----:B------:R-:W-:Y:S02]  /*1e3c0*/  FSEL R175, R175, -INF , P6 ;  /* 0xff800000afaf7808 */ /* 0x000fe40003000000 */
[----:B------:R-:W-:-:S02]  /*1e3d0*/  ISETP.GT.AND P3, PT, R0, 0x30, PT ;  /* 0x000000300000780c */ /* 0x000fc40003f64270 */
        /* <DEDUP_REMOVED lines=13> */
[----:B------:R-:W-:Y:S01]  /*1e4b0*/  FSEL R158, R158, -INF , P5 ;  /* 0xff8000009e9e7808 */ /* 0x000fe20002800000 */
[----:B------:R-:W-:Y:S02]  /*1e4c0*/  WARPGROUP.DEPBAR.LE gsb0, 0x0 ;  /* 0x00008000000079c5 */ /* 0x000fe40000010000 */
[----:B------:R-:W-:-:S06]  /*1e4d0*/  WARPGROUP.ARRIVE ;  /* 0x00000000000079c5 */ /* 0x000fcc0000000000 */
[----:B------:R-:W-:Y:S01]  /*1e4e0*/  HGMMA.64x256x16.F32.BF16 R24, R200, gdesc[UR4].tnspB, R24, gsb0 ;  /* 0x43e00004c8187df0 */ /* 0x000fe20008001818 */
[----:B------:R-:W-:Y:S02]  /*1e4f0*/  R2UR UR6, R4 ;  /* 0x00000000040672ca */ /* 0x000fe400000e0000 */
[----:B------:R-:W-:Y:S02]  /*1e500*/  R2UR UR7, R5 ;  /* 0x00000000050772ca */ /* 0x000fe400000e0000 */
[----:B------:R-:W-:Y:S02]  /*1e510*/  FMNMX.FTZ R5, R157, R3, !PT ;  /* 0x000000039d057209 */ /* 0x000fe40007810000 */
        /* <DEDUP_REMOVED lines=8> */
[----:B0-----:R-:W-:Y:S01]  /*1e5a0*/  FMNMX.FTZ R5, R5, R3, !PT ;  /* 0x0000000305057209 */ /* 0x001fe20007810000 */
        /* <DEDUP_REMOVED lines=18> */
[----:B------:R-:W0:Y:S01]  /*1e6d0*/  SHFL.BFLY PT, R2, R5, 0x1, 0x1f ;  /* 0x0c201f0005027f89 */ /* 0x000e2200000e0000 */
[----:B------:R-:W-:Y:S01]  /*1e6e0*/  IMAD.U32 R3, RZ, RZ, UR39 ;  /* 0x00000027ff037e24 */ /* 0x000fe2000f8e00ff */
[----:B0-----:R-:W-:-:S04]  /*1e6f0*/  FMNMX.FTZ R5, R5, R2, !PT ;  /* 0x0000000205057209 */ /* 0x001fc80007810000 */
[C---:B------:R-:W-:Y:S01]  /*1e700*/  FSETP.NEU.FTZ.AND P2, PT, R5.reuse, -INF , PT ;  /* 0xff8000000500780b */ /* 0x040fe20003f5d000 */
[----:B------:R-:W-:-:S05]  /*1e710*/  FMUL.FTZ R2, R5, R3 ;  /* 0x0000000305027220 */ /* 0x000fca0000410000 */
[----:B------:R-:W-:-:S05]  /*1e720*/  FSEL R2, R2, RZ, P2 ;  /* 0x000000ff02027208 */ /* 0x000fca0001000000 */
[-CC-:B------:R-:W-:Y:S01]  /*1e730*/  FFMA.FTZ R204, R176, R3.reuse, -R2.reuse ;  /* 0x00000003b0cc7223 */ /* 0x180fe20000010802 */
[----:B------:R-:W-:Y:S01]  /*1e740*/  FSEL R176, R159, -INF , P6 ;  /* 0xff8000009fb07808 */ /* 0x000fe20003000000 */
[-CC-:B------:R-:W-:Y:S01]  /*1e750*/  FFMA.FTZ R208, R184, R3.reuse, -R2.reuse ;  /* 0x00000003b8d07223 */ /* 0x180fe20000010802 */
[-CC-:B------:R-:W-:Y:S01]  /*1e760*/  FFMA.FTZ R10, R185, R3.reuse, -R2.reuse ;  /* 0x00000003b90a7223 */ /* 0x180fe20000010802 */
[-CC-:B------:R-:W-:Y:S01]  /*1e770*/  FFMA.FTZ R210, R188, R3.reuse, -R2.reuse ;  /* 0x00000003bcd27223 */ /* 0x180fe20000010802 */
[----:B------:R-:W-:Y:S01]  /*1e780*/  FMNMX.FTZ R0, R176, R0, !PT ;  /* 0x00000000b0007209 */ /* 0x000fe20007810000 */
[-CC-:B------:R-:W-:Y:S01]  /*1e790*/  FFMA.FTZ R14, R189, R3.reuse, -R2.reuse ;  /* 0x00000003bd0e7223 */ /* 0x180fe20000010802 */
[-CC-:B------:R-:W-:Y:S01]  /*1e7a0*/  FFMA.FTZ R15, R177, R3.reuse, -R2.reuse ;  /* 0x00000003b10f7223 */ /* 0x180fe20000010802 */
[-CC-:B------:R-:W-:Y:S01]  /*1e7b0*/  FFMA.FTZ R206, R180, R3.reuse, -R2.reuse ;  /* 0x00000003b4ce7223 */ /* 0x180fe20000010802 */
[-CC-:B------:R-:W-:Y:S01]  /*1e7c0*/  FFMA.FTZ R20, R181, R3.reuse, -R2.reuse ;  /* 0x00000003b5147223 */ /* 0x180fe20000010802 */
[----:B------:R-:W0:Y:S01]  /*1e7d0*/  SHFL.BFLY PT, R4, R0, 0x2, 0x1f ;  /* 0x0c401f0000047f89 */ /* 0x000e2200000e0000 */
[-CC-:B------:R-:W-:Y:S01]  /*1e7e0*/  FFMA.FTZ R200, R168, R3.reuse, -R2.reuse ;  /* 0x00000003a8c87223 */ /* 0x180fe20000010802 */
[-CC-:B------:R-:W-:Y:S01]  /*1e7f0*/  FFMA.FTZ R21, R169, R3.reuse, -R2.reuse ;  /* 0x00000003a9157223 */ /* 0x180fe20000010802 */
[-CC-:B------:R-:W-:Y:S01]  /*1e800*/  FFMA.FTZ R202, R172, R3.reuse, -R2.reuse ;  /* 0x00000003acca7223 */ /* 0x180fe20000010802 */
[----:B------:R-:W-:Y:S01]  /*1e810*/  FFMA.FTZ R159, R173, R3, -R2 ;  /* 0x00000003ad9f7223 */ /* 0x000fe20000010802 */
        /* <DEDUP_REMOVED lines=10> */
[----:B------:R-:W-:Y:S02]  /*1e8c0*/  FSEL R0, R5, RZ, P2 ;  /* 0x000000ff05007208 */ /* 0x000fe40001000000 */
[C---:B------:R-:W-:Y:S01]  /*1e8d0*/  FSETP.NEU.FTZ.AND P2, PT, R4.reuse, -INF , PT ;  /* 0xff8000000400780b */ /* 0x040fe20003f5d000 */
[-C--:B------:R-:W-:Y:S02]  /*1e8e0*/  FMUL.FTZ R168, R4, R3.reuse ;  /* 0x0000000304a87220 */ /* 0x080fe40000410000 */
[----:B------:R-:W-:Y:S02]  /*1e8f0*/  FADD.FTZ R0, -R0, R7 ;  /* 0x0000000700007221 */ /* 0x000fe40000010100 */
[----:B------:R-:W-:Y:S01]  /*1e900*/  MUFU.EX2 R20, R20 ;  /* 0x0000001400147308 */ /* 0x000fe20000000800 */
[----:B------:R-:W-:Y:S01]  /*1e910*/  FSEL R168, R168, RZ, P2 ;  /* 0x000000ffa8a87208 */ /* 0x000fe20001000000 */
[----:B------:R-:W-:-:S04]  /*1e920*/  FMUL.FTZ R0, R0, R3 ;  /* 0x0000000300007220 */ /* 0x000fc80000410000 */
        /* <DEDUP_REMOVED lines=11> */
[----:B------:R-:W-:Y:S01]  /*1e9e0*/  MUFU.EX2 R211, R211 ;  /* 0x000000d300d37308 */ /* 0x000fe20000000800 */
[----:B0-----:R-:W-:Y:S01]  /*1e9f0*/  FFMA.FTZ R13, R0, R13, R208 ;  /* 0x0000000d000d7223 */ /* 0x001fe200000100d0 */
[----:B------:R-:W-:-:S03]  /*1ea00*/  F2FP.BF16.F32.PACK_AB R208, R10, R208 ;  /* 0x000000d00ad0723e */ /* 0x000fc600000010ff */
[----:B------:R-:W-:-:S03]  /*1ea10*/  FADD.FTZ R13, R10, R13 ;  /* 0x0000000d0a0d7221 */ /* 0x000fc60000010000 */
[----:B------:R-:W-:Y:S01]  /*1ea20*/  MUFU.EX2 R205, R205 ;  /* 0x000000cd00cd7308 */ /* 0x000fe20000000800 */
[----:B------:R-:W-:Y:S01]  /*1ea30*/  FADD.FTZ R13, R210, R13 ;  /* 0x0000000dd20d7221 */ /* 0x000fe20000010000 */
[----:B------:R-:W-:-:S03]  /*1ea40*/  F2FP.BF16.F32.PACK_AB R210, R14, R210 ;  /* 0x000000d20ed2723e */ /* 0x000fc600000010ff */
[----:B------:R-:W-:-:S03]  /*1ea50*/  FADD.FTZ R13, R14, R13 ;  /* 0x0000000d0e0d7221 */ /* 0x000fc60000010000 */
[----:B------:R-:W-:Y:S01]  /*1ea60*/  MUFU.EX2 R207, R207 ;  /* 0x000000cf00cf7308 */ /* 0x000fe20000000800 */
[----:B------:R-:W-:Y:S01]  /*1ea70*/  FADD.FTZ R13, R204, R13 ;  /* 0x0000000dcc0d7221 */ /* 0x000fe20000010000 */
[----:B------:R-:W-:-:S03]  /*1ea80*/  F2FP.BF16.F32.PACK_AB R204, R15, R204 ;  /* 0x000000cc0fcc723e */ /* 0x000fc600000010ff */
[----:B------:R-:W-:-:S03]  /*1ea90*/  FADD.FTZ R13, R15, R13 ;  /* 0x0000000d0f0d7221 */ /* 0x000fc60000010000 */
[----:B------:R-:W0:Y:S01]  /*1eaa0*/  MUFU.EX2 R200, R200 ;  /* 0x000000c800c87308 */ /* 0x000e220000000800 */
[----:B------:R-:W-:Y:S01]  /*1eab0*/  FADD.FTZ R13, R206, R13 ;  /* 0x0000000dce0d7221 */ /* 0x000fe20000010000 */
[----:B------:R-:W-:-:S03]  /*1eac0*/  F2FP.BF16.F32.PACK_AB R206, R20, R206 ;  /* 0x000000ce14ce723e */ /* 0x000fc600000010ff */
[----:B------:R-:W-:-:S03]  /*1ead0*/  FADD.FTZ R13, R20, R13 ;  /* 0x0000000d140d7221 */ /* 0x000fc60000010000 */
[----:B------:R-:W1:Y:S08]  /*1eae0*/  MUFU.EX2 R21, R21 ;  /* 0x0000001500157308 */ /* 0x000e700000000800 */
[----:B------:R-:W-:Y:S01]  /*1eaf0*/  MUFU.EX2 R201, R201 ;  /* 0x000000c900c97308 */ /* 0x000fe20000000800 */
[----:B0-----:R-:W-:-:S07]  /*1eb00*/  FADD.FTZ R13, R200, R13 ;  /* 0x0000000dc80d7221 */ /* 0x001fce0000010000 */
[----:B------:R-:W0:Y:S01]  /*1eb10*/  MUFU.EX2 R202, R202 ;  /* 0x000000ca00ca7308 */ /* 0x000e220000000800 */
[C---:B-1----:R-:W-:Y:S01]  /*1eb20*/  FADD.FTZ R13, R21.reuse, R13 ;  /* 0x0000000d150d7221 */ /* 0x042fe20000010000 */
[----:B------:R-:W-:-:S06]  /*1eb30*/  F2FP.BF16.F32.PACK_AB R200, R21, R200 ;  /* 0x000000c815c8723e */ /* 0x000fcc00000010ff */
[----:B------:R-:W1:Y:S08]  /*1eb40*/  MUFU.EX2 R159, R159 ;  /* 0x0000009f009f7308 */ /* 0x000e700000000800 */
[----:B------:R-:W-:Y:S01]  /*1eb50*/  MUFU.EX2 R203, R203 ;  /* 0x000000cb00cb7308 */ /* 0x000fe20000000800 */
[----:B0-----:R-:W-:-:S07]  /*1eb60*/  FADD.FTZ R13, R202, R13 ;  /* 0x0000000dca0d7221 */ /* 0x001fce0000010000 */
[----:B------:R-:W-:Y:S01]  /*1eb70*/  MUFU.EX2 R10, R155 ;  /* 0x0000009b000a7308 */ /* 0x000fe20000000800 */
[C---:B-1----:R-:W-:Y:S01]  /*1eb80*/  FADD.FTZ R13, R159.reuse, R13 ;  /* 0x0000000d9f0d7221 */ /* 0x042fe20000010000 */
[----:B------:R-:W-:Y:S01]  /*1eb90*/  F2FP.BF16.F32.PACK_AB R202, R159, R202 ;  /* 0x000000ca9fca723e */ /* 0x000fe200000010ff */
[----:B------:R-:W-:Y:S02]  /*1eba0*/  WARPGROUP.DEPBAR.LE gsb0, 0x0 ;  /* 0x00008000000079c5 */ /* 0x000fe40000010000 */
[----:B------:R-:W-:Y:S01]  /*1ebb0*/  WARPGROUP.ARRIVE ;  /* 0x00000000000079c5 */ /* 0x000fe20000000000 */
[-CC-:B------:R-:W-:Y:S01]  /*1ebc0*/  FFMA.FTZ R196, R160, R3.reuse, -R2.reuse ;  /* 0x00000003a0c47223 */ /* 0x180fe20000010802 */
[-CC-:B------:R-:W-:Y:S01]  /*1ebd0*/  FFMA.FTZ R160, R161, R3.reuse, -R2.reuse ;  /* 0x00000003a1a07223 */ /* 0x180fe20000010802 */
[-CC-:B------:R-:W-:Y:S01]  /*1ebe0*/  FFMA.FTZ R198, R164, R3.reuse, -R2.reuse ;  /* 0x00000003a4c67223 */ /* 0x180fe20000010802 */
[-C--:B------:R-:W-:Y:S01]  /*1ebf0*/  FFMA.FTZ R161, R165, R3.reuse, -R2 ;  /* 0x00000003a5a17223 */ /* 0x080fe20000010802 */
[-CC-:B------:R-:W-:Y:S01]  /*1ec00*/  FFMA.FTZ R164, R183, R3.reuse, -R168.reuse ;  /* 0x00000003b7a47223 */ /* 0x180fe200000108a8 */
[----:B------:R-:W-:Y:S01]  /*1ec10*/  HGMMA.64x256x16.F32.BF16 R24, R192, gdesc[UR4].tnspB, R24, gsb0 ;  /* 0x43e00004c0187df0 */ /* 0x000fe20008001818 */
[-CC-:B------:R-:W-:Y:S01]  /*1ec20*/  FFMA.FTZ R165, R175, R3.reuse, -R168.reuse ;  /* 0x00000003afa57223 */ /* 0x180fe200000108a8 */
[-CC-:B------:R-:W-:Y:S01]  /*1ec30*/  FFMA.FTZ R197, R162, R3.reuse, -R168.reuse ;  /* 0x00000003a2c57223 */ /* 0x180fe200000108a8 */
[----:B------:R-:W0:Y:S01]  /*1ec40*/  MUFU.EX2 R196, R196 ;  /* 0x000000c400c47308 */ /* 0x000e220000000800 */
[----:B------:R-:W-:-:S07]  /*1ec50*/  FFMA.FTZ R199, R166, R3, -R168 ;  /* 0x00000003a6c77223 */ /* 0x000fce00000108a8 */
[----:B------:R-:W-:Y:S08]  /*1ec60*/  MUFU.EX2 R164, R164 ;  /* 0x000000a400a47308 */ /* 0x000ff00000000800 */
[----:B------:R-:W-:Y:S01]  /*1ec70*/  MUFU.EX2 R165, R165 ;  /* 0x000000a500a57308 */ /* 0x000fe20000000800 */
[----:B0-----:R-:W-:-:S07]  /*1ec80*/  FADD.FTZ R13, R196, R13 ;  /* 0x0000000dc40d7221 */ /* 0x001fce0000010000 */
[----:B------:R-:W0:Y:S08]  /*1ec90*/  MUFU.EX2 R160, R160 ;  /* 0x000000a000a07308 */ /* 0x000e300000000800 */
[----:B------:R-:W-:Y:S08]  /*1eca0*/  MUFU.EX2 R197, R197 ;  /* 0x000000c500c57308 */ /* 0x000ff00000000800 */
[----:B------:R-:W1:Y:S01]  /*1ecb0*/  MUFU.EX2 R198, R198 ;  /* 0x000000c600c67308 */ /* 0x000e620000000800 */
[C---:B0-----:R-:W-:Y:S01]  /*1ecc0*/  FADD.FTZ R13, R160.reuse, R13 ;  /* 0x0000000da00d7221 */ /* 0x041fe20000010000 */
[----:B------:R-:W-:-:S06]  /*1ecd0*/  F2FP.BF16.F32.PACK_AB R196, R160, R196 ;  /* 0x000000c4a0c4723e */ /* 0x000fcc00000010ff */
[----:B------:R-:W0:Y:S08]  /*1ece0*/  MUFU.EX2 R161, R161 ;  /* 0x000000a100a17308 */ /* 0x000e300000000800 */
[----:B------:R-:W-:Y:S01]  /*1ecf0*/  MUFU.EX2 R199, R199 ;  /* 0x000000c700c77308 */ /* 0x000fe20000000800 */
[----:B-1----:R-:W-:-:S04]  /*1ed00*/  FADD.FTZ R13, R198, R13 ;  /* 0x0000000dc60d7221 */ /* 0x002fc80000010000 */
[C---:B0-----:R-:W-:Y:S01]  /*1ed10*/  FADD.FTZ R13, R161.reuse, R13 ;  /* 0x0000000da10d7221 */ /* 0x041fe20000010000 */
[----:B------:R-:W-:Y:S01]  /*1ed20*/  F2FP.BF16.F32.PACK_AB R198, R161, R198 ;  /* 0x000000c6a1c6723e */ /* 0x000fe200000010ff */
[----:B------:R-:W-:Y:S02]  /*1ed30*/  WARPGROUP.DEPBAR.LE gsb0, 0x0 ;  /* 0x00008000000079c5 */ /* 0x000fe40000010000 */
[-CC-:B------:R-:W-:Y:S01]  /*1ed40*/  FFMA.FTZ R192, R152, R3.reuse, -R2.reuse ;  /* 0x0000000398c07223 */ /* 0x180fe20000010802 */
[-CC-:B------:R-:W-:Y:S01]  /*1ed50*/  FFMA.FTZ R152, R153, R3.reuse, -R2.reuse ;  /* 0x0000000399987223 */ /* 0x180fe20000010802 */
[-CC-:B------:R-:W-:Y:S01]  /*1ed60*/  FFMA.FTZ R194, R156, R3.reuse, -R2.reuse ;  /* 0x000000039cc27223 */ /* 0x180fe20000010802 */
[-C--:B------:R-:W-:Y:S01]  /*1ed70*/  FFMA.FTZ R2, R157, R3.reuse, -R2 ;  /* 0x000000039d027223 */ /* 0x080fe20000010802 */
[-CC-:B------:R-:W-:Y:S01]  /*1ed80*/  FFMA.FTZ R153, R187, R3.reuse, -R168.reuse ;  /* 0x00000003bb997223 */ /* 0x180fe200000108a8 */
[-CC-:B------:R-:W-:Y:S01]  /*1ed90*/  FFMA.FTZ R156, R191, R3.reuse, -R168.reuse ;  /* 0x00000003bf9c7223 */ /* 0x180fe200000108a8 */
[-CC-:B------:R-:W-:Y:S01]  /*1eda0*/  FFMA.FTZ R157, R179, R3.reuse, -R168.reuse ;  /* 0x00000003b39d7223 */ /* 0x180fe200000108a8 */
[----:B------:R0:W-:Y:S01]  /*1edb0*/  MUFU.EX2 R7, R2 ;  /* 0x0000000200077308 */ /* 0x0001e20000000800 */
[----:B------:R-:W-:Y:S01]  /*1edc0*/  @!P1 SYNCS.ARRIVE.TRANS64.RED.A1T0 RZ, [R11+URZ], RZ ;  /* 0x000000ff0bff99a7 */ /* 0x000fe2000810043f */
[-CC-:B------:R-:W-:Y:S01]  /*1edd0*/  FFMA.FTZ R193, R154, R3.reuse, -R168.reuse ;  /* 0x000000039ac17223 */ /* 0x180fe200000108a8 */
[----:B------:R-:W-:-:S05]  /*1ede0*/  FFMA.FTZ R195, R158, R3, -R168 ;  /* 0x000000039ec37223 */ /* 0x000fca00000108a8 */
[----:B------:R-:W-:Y:S01]  /*1edf0*/  MUFU.EX2 R153, R153 ;  /* 0x0000009900997308 */ /* 0x000fe20000000800 */
[----:B0-----:R-:W-:Y:S01]  /*1ee00*/  FSEL R2, R4, RZ, P2 ;  /* 0x000000ff04027208 */ /* 0x001fe20001000000 */
[----:B------:R0:W-:Y:S01]  /*1ee10*/  @!P1 SYNCS.ARRIVE.TRANS64.RED.A1T0 RZ, [R9+URZ], RZ ;  /* 0x000000ff09ff99a7 */ /* 0x0001e2000810043f */
[C---:B------:R-:W-:Y:S01]  /*1ee20*/  ISETP.GT.AND P2, PT, R8.reuse, R223, PT ;  /* 0x000000df0800720c */ /* 0x040fe20003f44270 */
[----:B------:R-:W-:Y:S02]  /*1ee30*/  VIADD R8, R8, 0xffffffff ;  /* 0xffffffff08087836 */ /* 0x000fe40000000000 */
[----:B------:R-:W-:Y:S02]  /*1ee40*/  FADD.FTZ R2, -R2, R6 ;  /* 0x0000000602027221 */ /* 0x000fe40000010100 */
[----:B------:R-:W-:Y:S02]  /*1ee50*/  MUFU.EX2 R156, R156 ;  /* 0x0000009c009c7308 */ /* 0x000fe40000000800 */
[-C--:B------:R-:W-:Y:S01]  /*1ee60*/  FMUL.FTZ R2, R2, R3.reuse ;  /* 0x0000000302027220 */ /* 0x080fe20000410000 */
[-CC-:B0-----:R-:W-:Y:S01]  /*1ee70*/  FFMA.FTZ R9, R167, R3.reuse, -R168.reuse ;  /* 0x00000003a7097223 */ /* 0x181fe200000108a8 */
[----:B------:R-:W-:-:S04]  /*1ee80*/  FFMA.FTZ R168, R176, R3, -R168 ;  /* 0x00000003b0a87223 */ /* 0x000fc800000108a8 */
[----:B------:R-:W0:Y:S08]  /*1ee90*/  MUFU.EX2 R2, R2 ;  /* 0x0000000200027308 */ /* 0x000e300000000800 */
[----:B------:R-:W1:Y:S08]  /*1eea0*/  MUFU.EX2 R157, R157 ;  /* 0x0000009d009d7308 */ /* 0x000e700000000800 */
        /* <DEDUP_REMOVED lines=10> */
[----:B-1----:R-:W-:-:S03]  /*1ef50*/  F2FP.BF16.F32.PACK_AB R205, R157, R205 ;  /* 0x000000cd9dcd723e */ /* 0x002fc600000010ff */
[----:B------:R-:W-:-:S03]  /*1ef60*/  FADD.FTZ R12, R157, R12 ;  /* 0x0000000c9d0c7221 */ /* 0x000fc60000010000 */
[----:B------:R-:W-:Y:S01]  /*1ef70*/  MUFU.EX2 R9, R9 ;  /* 0x0000000900097308 */ /* 0x000fe20000000800 */
[----:B------:R-:W-:Y:S01]  /*1ef80*/  FADD.FTZ R12, R207, R12 ;  /* 0x0000000ccf0c7221 */ /* 0x000fe20000010000 */
[----:B------:R-:W-:-:S03]  /*1ef90*/  F2FP.BF16.F32.PACK_AB R207, R164, R207 ;  /* 0x000000cfa4cf723e */ /* 0x000fc600000010ff */
[----:B------:R-:W-:-:S03]  /*1efa0*/  FADD.FTZ R12, R164, R12 ;  /* 0x0000000ca40c7221 */ /* 0x000fc60000010000 */
[----:B------:R-:W1:Y:S01]  /*1efb0*/  MUFU.EX2 R152, R152 ;  /* 0x0000009800987308 */ /* 0x000e620000000800 */
[----:B------:R-:W-:Y:S01]  /*1efc0*/  FADD.FTZ R12, R201, R12 ;  /* 0x0000000cc90c7221 */ /* 0x000fe20000010000 */
[----:B0-----:R-:W-:Y:S01]  /*1efd0*/  FADD.FTZ R13, R192, R13 ;  /* 0x0000000dc00d7221 */ /* 0x001fe20000010000 */
[C---:B------:R-:W-:Y:S02]  /*1efe0*/  F2FP.BF16.F32.PACK_AB R201, R6.reuse, R201 ;  /* 0x000000c906c9723e */ /* 0x040fe400000010ff */
[----:B------:R-:W-:Y:S01]  /*1eff0*/  FADD.FTZ R12, R6, R12 ;  /* 0x0000000c060c7221 */ /* 0x000fe20000010000 */
[----:B------:R-:W-:Y:S02]  /*1f000*/  IMAD.MOV.U32 R6, RZ, RZ, R4 ;  /* 0x000000ffff067224 */ /* 0x000fe400078e0004 */
[----:B------:R-:W0:Y:S01]  /*1f010*/  MUFU.EX2 R193, R193 ;  /* 0x000000c100c17308 */ /* 0x000e220000000800 */
[----:B------:R-:W-:Y:S01]  /*1f020*/  FADD.FTZ R12, R203, R12 ;  /* 0x0000000ccb0c7221 */ /* 0x000fe20000010000 */
[----:B------:R-:W-:-:S03]  /*1f030*/  F2FP.BF16.F32.PACK_AB R203, R165, R203 ;  /* 0x000000cba5cb723e */ /* 0x000fc600000010ff */
[----:B------:R-:W-:-:S03]  /*1f040*/  FADD.FTZ R12, R165, R12 ;  /* 0x0000000ca50c7221 */ /* 0x000fc60000010000 */
[----:B------:R-:W2:Y:S01]  /*1f050*/  MUFU.EX2 R194, R194 ;  /* 0x000000c200c27308 */ /* 0x000ea20000000800 */
[----:B------:R-:W-:Y:S01]  /*1f060*/  FADD.FTZ R12, R197, R12 ;  /* 0x0000000cc50c7221 */ /* 0x000fe20000010000 */
[C---:B-1----:R-:W-:Y:S01]  /*1f070*/  FADD.FTZ R13, R152.reuse, R13 ;  /* 0x0000000d980d7221 */ /* 0x042fe20000010000 */
[----:B------:R-:W-:Y:S02]  /*1f080*/  F2FP.BF16.F32.PACK_AB R192, R152, R192 ;  /* 0x000000c098c0723e */ /* 0x000fe400000010ff */
[C---:B------:R-:W-:Y:S01]  /*1f090*/  FADD.FTZ R12, R11.reuse, R12 ;  /* 0x0000000c0b0c7221 */ /* 0x040fe20000010000 */
[----:B------:R-:W-:Y:S02]  /*1f0a0*/  F2FP.BF16.F32.PACK_AB R197, R11, R197 ;  /* 0x000000c50bc5723e */ /* 0x000fe400000010ff */
[----:B------:R-:W1:Y:S01]  /*1f0b0*/  MUFU.EX2 R195, R195 ;  /* 0x000000c300c37308 */ /* 0x000e620000000800 */
[----:B------:R-:W-:Y:S01]  /*1f0c0*/  FADD.FTZ R12, R199, R12 ;  /* 0x0000000cc70c7221 */ /* 0x000fe20000010000 */
[----:B------:R-:W-:-:S03]  /*1f0d0*/  F2FP.BF16.F32.PACK_AB R199, R9, R199 ;  /* 0x000000c709c7723e */ /* 0x000fc600000010ff */
[----:B------:R-:W-:Y:S01]  /*1f0e0*/  FADD.FTZ R12, R9, R12 ;  /* 0x0000000c090c7221 */ /* 0x000fe20000010000 */
[----:B------:R-:W-:Y:S02]  /*1f0f0*/  IMAD.MOV.U32 R9, RZ, RZ, R219 ;  /* 0x000000ffff097224 */ /* 0x000fe400078e00db */
[----:B------:R-:W3:Y:S01]  /*1f100*/  MUFU.EX2 R168, R168 ;  /* 0x000000a800a87308 */ /* 0x000ee20000000800 */
[----:B0-----:R-:W-:Y:S01]  /*1f110*/  FADD.FTZ R12, R193, R12 ;  /* 0x0000000cc10c7221 */ /* 0x001fe20000010000 */
[----:B--2---:R-:W-:Y:S01]  /*1f120*/  FADD.FTZ R13, R194, R13 ;  /* 0x0000000dc20d7221 */ /* 0x004fe20000010000 */
[C---:B------:R-:W-:Y:S02]  /*1f130*/  F2FP.BF16.F32.PACK_AB R194, R7.reuse, R194 ;  /* 0x000000c207c2723e */ /* 0x040fe400000010ff */
[C---:B------:R-:W-:Y:S01]  /*1f140*/  FADD.FTZ R12, R10.reuse, R12 ;  /* 0x0000000c0a0c7221 */ /* 0x040fe20000010000 */
[----:B------:R-:W-:Y:S01]  /*1f150*/  FADD.FTZ R13, R7, R13 ;  /* 0x0000000d070d7221 */ /* 0x000fe20000010000 */
[----:B------:R-:W-:Y:S01]  /*1f160*/  F2FP.BF16.F32.PACK_AB R193, R10, R193 ;  /* 0x000000c10ac1723e */ /* 0x000fe200000010ff */
[----:B------:R-:W-:-:S02]  /*1f170*/  IMAD.MOV.U32 R10, RZ, RZ, R214 ;  /* 0x000000ffff0a7224 */ /* 0x000fc400078e00d6 */
[----:B-1----:R-:W-:-:S04]  /*1f180*/  FADD.FTZ R7, R195, R12 ;  /* 0x0000000cc3077221 */ /* 0x002fc80000010000 */
[C---:B---3--:R-:W-:Y:S01]  /*1f190*/  FADD.FTZ R12, R168.reuse, R7 ;  /* 0x00000007a80c7221 */ /* 0x048fe20000010000 */
[----:B------:R-:W-:Y:S01]  /*1f1a0*/  F2FP.BF16.F32.PACK_AB R195, R168, R195 ;  /* 0x000000c3a8c3723e */ /* 0x000fe200000010ff */
[----:B------:R-:W-:Y:S01]  /*1f1b0*/  IMAD.MOV.U32 R7, RZ, RZ, R5 ;  /* 0x000000ffff077224 */ /* 0x000fe200078e0005 */
[----:B------:R-:W-:Y:S06]  /*1f1c0*/  @P2 BRA `(.L_x_2528) ;  /* 0xffffffb000802947 */ /* 0x000fec000383ffff */
[----:B------:R-:W-:Y:S05]  /*1f1d0*/  BSYNC B1 ;  /* 0x0000000000017941 */ /* 0x000fea0003800000 */
.L_x_2517:
[----:B------:R-:W-:Y:S05]  /*1f1e0*/  BSYNC B0 ;  /* 0x0000000000007941 */ /* 0x000fea0003800000 */
.L_x_2516:
[----:B------:R-:W-:Y:S01]  /*1f1f0*/  ISETP.GE.AND P2, PT, R8, RZ, PT ;  /* 0x000000ff0800720c */ /* 0x000fe20003f46270 */
[----:B------:R-:W-:-:S12]  /*1f200*/  BSSY B0, `(.L_x_2529) ;  /* 0x000048a000007945 */ /* 0x000fd80003800000 */
[----:B------:R-:W-:Y:S05]  /*1f210*/  @!P2 BRA `(.L_x_2530) ;  /* 0x000000480020a947 */ /* 0x000fea0003800000 */
[----:B------:R-:W-:Y:S02]  /*1f220*/  IMAD.MOV.U32 R6, RZ, RZ, R4 ;  /* 0x000000ffff067224 */ /* 0x000fe400078e0004 */
[----:B------:R-:W-:Y:S02]  /*1f230*/  IMAD.MOV.U32 R7, RZ, RZ, R5 ;  /* 0x000000ffff077224 */ /* 0x000fe400078e0005 */
[----:B------:R-:W-:Y:S02]  /*1f240*/  IMAD.MOV.U32 R9, RZ, RZ, R219 ;  /* 0x000000ffff097224 */ /* 0x000fe400078e00db */
[----:B------:R-:W-:-:S07]  /*1f250*/  IMAD.MOV.U32 R10, RZ, RZ, R214 ;  /* 0x000000ffff0a7224 */ /* 0x000fce00078e00d6 */
.L_x_2541:
        /* <DEDUP_REMOVED lines=8> */
.L_x_2531:
[----:B------:R-:W-:Y:S01]  /*1f2e0*/  IMAD R4, R214, 0x8, R16 ;  /* 0x00000008d6047824 */ /* 0x000fe200078e0210 */
[----:B------:R-:W-:-:S04]  /*1f2f0*/  SHF.L.U32 R5, R219, 0x1f, RZ ;  /* 0x0000001fdb057819 */ /* 0x000fc800000006ff */
[----:B------:R0:W1:Y:S01]  /*1f300*/  SYNCS.PHASECHK.TRANS64.TRYWAIT P2, [R4+URZ+0x38830], R5 ;  /* 0x03883005040075a7 */ /* 0x000062000804017f */
[----:B------:R-:W-:Y:S05]  /*1f310*/  @!P0 BRA `(.L_x_2532) ;  /* 0x0000000000048947 */ /* 0x000fea0003800000 */
[----:B------:R-:W-:Y:S01]  /*1f320*/  BPT.TRAP 0x1 ;  /* 0x000000040000795c */ /* 0x000fe20000300000 */
.L_x_2532:
[----:B------:R-:W-:Y:S01]  /*1f330*/  IMAD R3, R214, 0xa00, R222 ;  /* 0x00000a00d6037824 */ /* 0x000fe200078e02de */
[----:B------:R-:W-:Y:S03]  /*1f340*/  BSSY B1, `(.L_x_2533) ;  /* 0x0000006000017945 */ /* 0x000fe60003800000 */
[C---:B------:R-:W-:Y:S02]  /*1f350*/  VIADD R14, R3.reuse, 0x80 ;  /* 0x00000080030e7836 */ /* 0x040fe40000000000 */
[----:B------:R-:W-:Y:S01]  /*1f360*/  VIADD R20, R3, 0x100 ;  /* 0x0000010003147836 */ /* 0x000fe20000000000 */
[----:B-1----:R-:W-:Y:S06]  /*1f370*/  @P2 BRA `(.L_x_2534) ;  /* 0x0000000000082947 */ /* 0x002fec0003800000 */
[----:B------:R-:W1:Y:S02]  /*1f380*/  SYNCS.PHASECHK.TRANS64.TRYWAIT P2, [R4+URZ+0x38830], R5 ;  /* 0x03883005040075a7 */ /* 0x000e64000804017f */
[----:B-1----:R-:W-:Y:S05]  /*1f390*/  @!P2 BRA `(.L_x_2535) ;  /* 0x0000010000fca947 */ /* 0x002fea0003800000 */
.L_x_2534:
[----:B------:R-:W-:Y:S05]  /*1f3a0*/  BSYNC B1 ;  /* 0x0000000000017941 */ /* 0x000fea0003800000 */
.L_x_2533:
[----:B------:R-:W2:Y:S04]  /*1f3b0*/  LDL.64 R152, [R1+0x40] ;  /* 0x0000400001987983 */ /* 0x000ea80000100a00 */
[----:B------:R-:W3:Y:S01]  /*1f3c0*/  LDL.64 R154, [R1+0x48] ;  /* 0x00004800019a7983 */ /* 0x000ee20000100a00 */
[----:B01----:R-:W-:Y:S02]  /*1f3d0*/  IMAD.MOV.U32 R4, RZ, RZ, R3 ;  /* 0x000000ffff047224 */ /* 0x003fe400078e0003 */
[----:B------:R-:W-:Y:S01]  /*1f3e0*/  IMAD.MOV.U32 R5, RZ, RZ, 0x40000040 ;  /* 0x40000040ff057424 */ /* 0x000fe200078e00ff */
[----:B------:R-:W4:Y:S02]  /*1f3f0*/  LDL.64 R224, [R1+0x30] ;  /* 0x0000300001e07983 */ /* 0x000f240000100a00 */
[----:B------:R-:W-:-:S02]  /*1f400*/  R2UR UR6, R4 ;  /* 0x00000000040672ca */ /* 0x000fc400000e0000 */
        /* <DEDUP_REMOVED lines=63> */
[----:B------:R-:W-:Y:S02]  /*1f800*/  VIADD R4, R3, 0x182 ;  /* 0x0000018203047836 */ /* 0x000fe40000000000 */
[----:B------:R-:W-:Y:S01]  /*1f810*/  IMAD.MOV.U32 R5, RZ, RZ, 0x40000040 ;  /* 0x40000040ff057424 */ /* 0x000fe200078e00ff */
        /* <DEDUP_REMOVED lines=18> */
[----:B------:R-:W3:Y:S02]  /*1f940*/  LDL.64 R20, [R1+0x28] ;  /* 0x0000280001147983 */ /* 0x000ee40000100a00 */
[----:B------:R-:W-:Y:S01]  /*1f950*/  HGMMA.64x16x16.F32.BF16 R168, gdesc[UR16], R168, gsb0 ;  /* 0x0020000010a879f0 */ /* 0x000fe200080018a8 */
[----:B------:R-:W-:Y:S02]  /*1f960*/  VIADD R4, R3, 0x202 ;  /* 0x0000020203047836 */ /* 0x000fe40000000000 */
        /* <DEDUP_REMOVED lines=50> */
[----:B----4-:R-:W-:Y:S02]  /*1fc90*/  R2UR UR28, R224 ;  /* 0x00000000e01c72ca */ /* 0x010fe400000e0000 */
        /* <DEDUP_REMOVED lines=731> */
.L_x_2536:
[----:B------:R-:W-:Y:S01]  /*22a50*/  SHF.L.U32 R0, R9, 0x1f, RZ ;  /* 0x0000001f09007819 */ /* 0x000fe200000006ff */
[----:B------:R-:W-:-:S04]  /*22a60*/  IMAD R9, R10, 0x8, R16 ;  /* 0x000000080a097824 */ /* 0x000fc800078e0210 */
[----:B------:R0:W1:Y:S01]  /*22a70*/  SYNCS.PHASECHK.TRANS64.TRYWAIT P2, [R9+URZ+0x38850], R0 ;  /* 0x03885000090075a7 */ /* 0x000062000804017f */
[----:B------:R-:W-:Y:S05]  /*22a80*/  @!P0 BRA `(.L_x_2537) ;  /* 0x0000000000048947 */ /* 0x000fea0003800000 */
[----:B------:R-:W-:Y:S01]  /*22a90*/  BPT.TRAP 0x1 ;  /* 0x000000040000795c */ /* 0x000fe20000300000 */
.L_x_2537:
[----:B------:R-:W-:Y:S04]  /*22aa0*/  BSSY B1, `(.L_x_2538) ;  /* 0x0000004000017945 */ /* 0x000fe80003800000 */
[----:B-1----:R-:W-:Y:S05]  /*22ab0*/  @P2 BRA `(.L_x_2539) ;  /* 0x0000000000082947 */ /* 0x002fea0003800000 */
[----:B------:R-:W1:Y:S02]  /*22ac0*/  SYNCS.PHASECHK.TRANS64.TRYWAIT P2, [R9+URZ+0x38850], R0 ;  /* 0x03885000090075a7 */ /* 0x000e64000804017f */
[----:B-1----:R-:W-:Y:S05]  /*22ad0*/  @!P2 BRA `(.L_x_2540) ;  /* 0x000000cc0040a947 */ /* 0x002fea0003800000 */
.L_x_2539:
[----:B------:R-:W-:Y:S05]  /*22ae0*/  BSYNC B1 ;  /* 0x0000000000017941 */ /* 0x000fea0003800000 */
.L_x_2538:
[----:B01----:R-:W-:Y:S01]  /*22af0*/  VIADD R0, R16, 0x400 ;  /* 0x0000040010007836 */ /* 0x003fe20000000000 */
[----:B------:R-:W-:Y:S01]  /*22b00*/  WARPGROUP.ARRIVE ;  /* 0x00000000000079c5 */ /* 0x000fe20000000000 */
[----:B------:R-:W-:Y:S01]  /*22b10*/  IMAD.MOV.U32 R3, RZ, RZ, 0x40000040 ;  /* 0x40000040ff037424 */ /* 0x000fe200078e00ff */
[----:B------:R-:W-:Y:S01]  /*22b20*/  ISETP.GT.AND P2, PT, R8, RZ, PT ;  /* 0x000000ff0800720c */ /* 0x000fe20003f44270 */
[----:B------:R-:W-:Y:S01]  /*22b30*/  IMAD.MOV.U32 R5, RZ, RZ, 0x40000040 ;  /* 0x40000040ff057424 */ /* 0x000fe200078e00ff */
[----:B------:R-:W-:Y:S01]  /*22b40*/  SHF.R.U32.HI R0, RZ, 0x4, R0 ;  /* 0x00000004ff007819 */ /* 0x000fe20000011600 */
[----:B------:R-:W-:Y:S01]  /*22b50*/  @!P1 IMAD R11, R11, 0x8, R16 ;  /* 0x000000080b0b9824 */ /* 0x000fe200078e0210 */
[----:B------:R-:W-:Y:S01]  /*22b60*/  R2UR UR7, R3 ;  /* 0x00000000030772ca */ /* 0x000fe200000e0000 */
[----:B------:R-:W-:Y:S01]  /*22b70*/  IMAD.MOV.U32 R3, RZ, RZ, 0x40000040 ;  /* 0x40000040ff037424 */ /* 0x000fe200078e00ff */
[----:B------:R-:W-:Y:S01]  /*22b80*/  LOP3.LUT R0, R0, 0x3fff, RZ, 0xc0, !PT ;  /* 0x00003fff00007812 */ /* 0x000fe200078ec0ff */
[----:B------:R-:W-:-:S02]  /*22b90*/  @!P1 VIADD R11, R11, 0x38840 ;  /* 0x000388400b0b9836 */ /* 0x000fc40000000000 */
[----:B------:R-:W-:Y:S01]  /*22ba0*/  @!P1 VIADD R9, R9, 0x38860 ;  /* 0x0003886009099836 */ /* 0x000fe20000000000 */
[----:B------:R-:W-:Y:S01]  /*22bb0*/  LOP3.LUT R0, R0, 0x2800000, RZ, 0xfc, !PT ;  /* 0x0280000000007812 */ /* 0x000fe200078efcff */
[----:B------:R-:W-:-:S03]  /*22bc0*/  VIADD R8, R8, 0xffffffff ;  /* 0xffffffff08087836 */ /* 0x000fc60000000000 */
[----:B------:R-:W-:Y:S01]  /*22bd0*/  @!P1 PRMT R9, RZ, 0x654, R9 ;  /* 0x00000654ff099816 */ /* 0x000fe20000000009 */
        /* <DEDUP_REMOVED lines=52> */
[----:B------:R-:W-:Y:S01]  /*22f20*/  IMAD.U32 R3, RZ, RZ, UR38 ;  /* 0x00000026ff037e24 */ /* 0x000fe2000f8e00ff */
[----:B------:R-:W-:-:S03]  /*22f30*/  FMNMX.FTZ R2, R186, R6, !PT ;  /* 0x00000006ba027209 */ /* 0x000fc60007810000 */
[----:B------:R-:W-:Y:S01]  /*22f40*/  FMUL.FTZ R0, R0, R3 ;  /* 0x0000000300007220 */ /* 0x000fe20000410000 */
[----:B------:R-:W-:-:S04]  /*22f50*/  FMNMX.FTZ R2, R187, R2, !PT ;  /* 0x00000002bb027209 */ /* 0x000fc80007810000 */
[----:B------:R-:W-:Y:S01]  /*22f60*/  FMNMX.FTZ R2, R190, R2, !PT ;  /* 0x00000002be027209 */ /* 0x000fe20007810000 */
[----:B------:R-:W-:Y:S03]  /*22f70*/  MUFU.EX2 R0, R0 ;  /* 0x0000000000007308 */ /* 0x000fe60000000800 */
[----:B------:R-:W-:Y:S01]  /*22f80*/  FMNMX.FTZ R4, R191, R2, !PT ;  /* 0x00000002bf047209 */ /* 0x000fe20007810000 */
[----:B------:R-:W-:-:S03]  /*22f90*/  FMUL.FTZ R2, R5, R3 ;  /* 0x0000000305027220 */ /* 0x000fc60000410000 */
[----:B------:R-:W-:Y:S01]  /*22fa0*/  FMNMX.FTZ R4, R178, R4, !PT ;  /* 0x00000004b2047209 */ /* 0x000fe20007810000 */
[-CC-:B------:R-:W-:Y:S01]  /*22fb0*/  FFMA.FTZ R208, R184, R3.reuse, -R2.reuse ;  /* 0x00000003b8d07223 */ /* 0x180fe20000010802 */
[-CC-:B------:R-:W-:Y:S01]  /*22fc0*/  FFMA.FTZ R7, R185, R3.reuse, -R2.reuse ;  /* 0x00000003b9077223 */ /* 0x180fe20000010802 */
[-CC-:B------:R-:W-:Y:S01]  /*22fd0*/  FFMA.FTZ R210, R188, R3.reuse, -R2.reuse ;  /* 0x00000003bcd27223 */ /* 0x180fe20000010802 */
        /* <DEDUP_REMOVED lines=11> */
[----:B------:R-:W-:Y:S01]  /*23090*/  FFMA.FTZ R20, R173, R3, -R2 ;  /* 0x00000003ad147223 */ /* 0x000fe20000010802 */
[----:B------:R-:W-:Y:S01]  /*230a0*/  FMNMX.FTZ R4, R170, R4, !PT ;  /* 0x00000004aa047209 */ /* 0x000fe20007810000 */
[----:B------:R-:W0:Y:S01]  /*230b0*/  MUFU.EX2 R208, R208 ;  /* 0x000000d000d07308 */ /* 0x000e220000000800 */
[----:B------:R-:W-:-:S02]  /*230c0*/  @!P1 PRMT R168, RZ, 0x654, R11 ;  /* 0x00000654ffa89816 */ /* 0x000fc4000000000b */
[----:B------:R-:W-:-:S04]  /*230d0*/  FMNMX.FTZ R4, R171, R4, !PT ;  /* 0x00000004ab047209 */ /* 0x000fc80007810000 */
[----:B------:R-:W-:Y:S01]  /*230e0*/  FMNMX.FTZ R4, R174, R4, !PT ;  /* 0x00000004ae047209 */ /* 0x000fe20007810000 */
[----:B------:R-:W1:Y:S03]  /*230f0*/  MUFU.EX2 R7, R7 ;  /* 0x0000000700077308 */ /* 0x000e660000000800 */
[----:B------:R-:W-:-:S04]  /*23100*/  FMNMX.FTZ R4, R175, R4, !PT ;  /* 0x00000004af047209 */ /* 0x000fc80007810000 */
[----:B------:R-:W-:Y:S01]  /*23110*/  FMNMX.FTZ R4, R162, R4, !PT ;  /* 0x00000004a2047209 */ /* 0x000fe20007810000 */
[----:B------:R-:W2:Y:S01]  /*23120*/  MUFU.EX2 R210, R210 ;  /* 0x000000d200d27308 */ /* 0x000ea20000000800 */
[----:B0-----:R-:W-:Y:S02]  /*23130*/  FFMA.FTZ R13, R0, R13, R208 ;  /* 0x0000000d000d7223 */ /* 0x001fe400000100d0 */
[----:B------:R-:W-:-:S04]  /*23140*/  FMNMX.FTZ R4, R163, R4, !PT ;  /* 0x00000004a3047209 */ /* 0x000fc80007810000 */
[----:B------:R-:W-:Y:S01]  /*23150*/  FMNMX.FTZ R4, R166, R4, !PT ;  /* 0x00000004a6047209 */ /* 0x000fe20007810000 */
[----:B------:R-:W0:Y:S01]  /*23160*/  MUFU.EX2 R184, R184 ;  /* 0x000000b800b87308 */ /* 0x000e220000000800 */
[C---:B-1----:R-:W-:Y:S01]  /*23170*/  FADD.FTZ R13, R7.reuse, R13 ;  /* 0x0000000d070d7221 */ /* 0x042fe20000010000 */
[----:B------:R-:W-:Y:S02]  /*23180*/  F2FP.BF16.F32.PACK_AB R208, R7, R208 ;  /* 0x000000d007d0723e */ /* 0x000fe400000010ff */
[----:B------:R-:W-:-:S04]  /*23190*/  FMNMX.FTZ R4, R167, R4, !PT ;  /* 0x00000004a7047209 */ /* 0x000fc80007810000 */
[----:B------:R-:W-:Y:S01]  /*231a0*/  FMNMX.FTZ R4, R154, R4, !PT ;  /* 0x000000049a047209 */ /* 0x000fe20007810000 */
[----:B------:R-:W1:Y:S01]  /*231b0*/  MUFU.EX2 R204, R204 ;  /* 0x000000cc00cc7308 */ /* 0x000e620000000800 */
[----:B--2---:R-:W-:Y:S02]  /*231c0*/  FADD.FTZ R13, R210, R13 ;  /* 0x0000000dd20d7221 */ /* 0x004fe40000010000 */
[----:B------:R-:W-:-:S04]  /*231d0*/  FMNMX.FTZ R4, R155, R4, !PT ;  /* 0x000000049b047209 */ /* 0x000fc80007810000 */
[----:B------:R-:W-:Y:S01]  /*231e0*/  FMNMX.FTZ R4, R158, R4, !PT ;  /* 0x000000049e047209 */ /* 0x000fe20007810000 */
[----:B------:R-:W2:Y:S01]  /*231f0*/  MUFU.EX2 R10, R10 ;  /* 0x0000000a000a7308 */ /* 0x000ea20000000800 */
[C---:B0-----:R-:W-:Y:S01]  /*23200*/  FADD.FTZ R13, R184.reuse, R13 ;  /* 0x0000000db80d7221 */ /* 0x041fe20000010000 */
[----:B------:R-:W-:Y:S02]  /*23210*/  F2FP.BF16.F32.PACK_AB R210, R184, R210 ;  /* 0x000000d2b8d2723e */ /* 0x000fe400000010ff */
[----:B------:R-:W-:-:S04]  /*23220*/  FMNMX.FTZ R4, R159, R4, !PT ;  /* 0x000000049f047209 */ /* 0x000fc80007810000 */
[----:B------:R-:W0:Y:S01]  /*23230*/  MUFU.EX2 R206, R206 ;  /* 0x000000ce00ce7308 */ /* 0x000e220000000800 */
[----:B------:R-:W3:Y:S01]  /*23240*/  SHFL.BFLY PT, R21, R4, 0x2, 0x1f ;  /* 0x0c401f0004157f89 */ /* 0x000ee200000e0000 */
[----:B-1----:R-:W-:-:S06]  /*23250*/  FADD.FTZ R13, R204, R13 ;  /* 0x0000000dcc0d7221 */ /* 0x002fcc0000010000 */
[----:B------:R-:W1:Y:S01]  /*23260*/  MUFU.EX2 R14, R14 ;  /* 0x0000000e000e7308 */ /* 0x000e620000000800 */
[C---:B--2---:R-:W-:Y:S01]  /*23270*/  FADD.FTZ R13, R10.reuse, R13 ;  /* 0x0000000d0a0d7221 */ /* 0x044fe20000010000 */
[----:B------:R-:W-:-:S06]  /*23280*/  F2FP.BF16.F32.PACK_AB R204, R10, R204 ;  /* 0x000000cc0acc723e */ /* 0x000fcc00000010ff */
[----:B------:R-:W2:Y:S01]  /*23290*/  MUFU.EX2 R200, R200 ;  /* 0x000000c800c87308 */ /* 0x000ea20000000800 */
[----:B0-----:R-:W-:-:S07]  /*232a0*/  FADD.FTZ R13, R206, R13 ;  /* 0x0000000dce0d7221 */ /* 0x001fce0000010000 */
[----:B------:R-:W0:Y:S01]  /*232b0*/  MUFU.EX2 R15, R15 ;  /* 0x0000000f000f7308 */ /* 0x000e220000000800 */
[----:B---3--:R-:W-:Y:S01]  /*232c0*/  FMNMX.FTZ R4, R4, R21, !PT ;  /* 0x0000001504047209 */ /* 0x008fe20007810000 */
[----:B------:R-:W-:Y:S01]  /*232d0*/  FFMA.FTZ R21, R161, R3, -R2 ;  /* 0x00000003a1157223 */ /* 0x000fe20000010802 */
[C---:B-1----:R-:W-:Y:S01]  /*232e0*/  FADD.FTZ R13, R14.reuse, R13 ;  /* 0x0000000d0e0d7221 */ /* 0x042fe20000010000 */
[----:B------:R-:W-:Y:S02]  /*232f0*/  F2FP.BF16.F32.PACK_AB R206, R14, R206 ;  /* 0x000000ce0ece723e */ /* 0x000fe400000010ff */
[----:B------:R-:W1:Y:S02]  /*23300*/  SHFL.BFLY PT, R161, R4, 0x1, 0x1f ;  /* 0x0c201f0004a17f89 */ /* 0x000e6400000e0000 */
[----:B------:R-:W3:Y:S01]  /*23310*/  MUFU.EX2 R202, R202 ;  /* 0x000000ca00ca7308 */ /* 0x000ee20000000800 */
[----:B--2---:R-:W-:-:S07]  /*23320*/  FADD.FTZ R13, R200, R13 ;  /* 0x0000000dc80d7221 */ /* 0x004fce0000010000 */
[----:B------:R-:W2:Y:S01]  /*23330*/  MUFU.EX2 R20, R20 ;  /* 0x0000001400147308 */ /* 0x000ea20000000800 */
[C---:B0-----:R-:W-:Y:S01]  /*23340*/  FADD.FTZ R13, R15.reuse, R13 ;  /* 0x0000000d0f0d7221 */ /* 0x041fe20000010000 */
[----:B------:R-:W-:-:S06]  /*23350*/  F2FP.BF16.F32.PACK_AB R200, R15, R200 ;  /* 0x000000c80fc8723e */ /* 0x000fcc00000010ff */
[----:B------:R-:W-:Y:S01]  /*23360*/  MUFU.EX2 R21, R21 ;  /* 0x0000001500157308 */ /* 0x000fe20000000800 */
[----:B---3--:R-:W-:Y:S01]  /*23370*/  FADD.FTZ R13, R202, R13 ;  /* 0x0000000dca0d7221 */ /* 0x008fe20000010000 */
[----:B-1----:R-:W-:-:S03]  /*23380*/  FMNMX.FTZ R4, R4, R161, !PT ;  /* 0x000000a104047209 */ /* 0x002fc60007810000 */
[C---:B--2---:R-:W-:Y:S01]  /*23390*/  FADD.FTZ R13, R20.reuse, R13 ;  /* 0x0000000d140d7221 */ /* 0x044fe20000010000 */
[----:B------:R-:W-:Y:S01]  /*233a0*/  F2FP.BF16.F32.PACK_AB R202, R20, R202 ;  /* 0x000000ca14ca723e */ /* 0x000fe200000010ff */
[----:B------:R-:W-:Y:S02]  /*233b0*/  WARPGROUP.DEPBAR.LE gsb0, 0x0 ;  /* 0x00008000000079c5 */ /* 0x000fe40000010000 */
[----:B------:R-:W-:Y:S01]  /*233c0*/  WARPGROUP.ARRIVE ;  /* 0x00000000000079c5 */ /* 0x000fe20000000000 */
[-CC-:B------:R-:W-:Y:S01]  /*233d0*/  FFMA.FTZ R196, R160, R3.reuse, -R2.reuse ;  /* 0x00000003a0c47223 */ /* 0x180fe20000010802 */
[-CC-:B------:R-:W-:Y:S01]  /*233e0*/  FFMA.FTZ R198, R164, R3.reuse, -R2.reuse ;  /* 0x00000003a4c67223 */ /* 0x180fe20000010802 */
[----:B------:R-:W-:-:S03]  /*233f0*/  FFMA.FTZ R160, R165, R3, -R2 ;  /* 0x00000003a5a07223 */ /* 0x000fc60000010802 */
[----:B------:R-:W-:Y:S01]  /*23400*/  HGMMA.64x256x16.F32.BF16 R24, R192, gdesc[UR4].tnspB, R24, gsb0 ;  /* 0x43e00004c0187df0 */ /* 0x000fe20008001818 */
[----:B------:R-:W0:Y:S08]  /*23410*/  MUFU.EX2 R196, R196 ;  /* 0x000000c400c47308 */ /* 0x000e300000000800 */
[----:B------:R-:W1:Y:S08]  /*23420*/  MUFU.EX2 R198, R198 ;  /* 0x000000c600c67308 */ /* 0x000e700000000800 */
[----:B------:R-:W2:Y:S01]  /*23430*/  MUFU.EX2 R160, R160 ;  /* 0x000000a000a07308 */ /* 0x000ea20000000800 */
[----:B0-----:R-:W-:Y:S01]  /*23440*/  FADD.FTZ R13, R196, R13 ;  /* 0x0000000dc40d7221 */ /* 0x001fe20000010000 */
[----:B------:R-:W-:-:S03]  /*23450*/  F2FP.BF16.F32.PACK_AB R196, R21, R196 ;  /* 0x000000c415c4723e */ /* 0x000fc600000010ff */
[----:B------:R-:W-:-:S04]  /*23460*/  FADD.FTZ R13, R21, R13 ;  /* 0x0000000d150d7221 */ /* 0x000fc80000010000 */
[----:B-1----:R-:W-:-:S04]  /*23470*/  FADD.FTZ R13, R198, R13 ;  /* 0x0000000dc60d7221 */ /* 0x002fc80000010000 */
[C---:B--2---:R-:W-:Y:S01]  /*23480*/  FADD.FTZ R13, R160.reuse, R13 ;  /* 0x0000000da00d7221 */ /* 0x044fe20000010000 */
[----:B------:R-:W-:Y:S01]  /*23490*/  F2FP.BF16.F32.PACK_AB R198, R160, R198 ;  /* 0x000000c6a0c6723e */ /* 0x000fe200000010ff */
[----:B------:R-:W-:Y:S02]  /*234a0*/  WARPGROUP.DEPBAR.LE gsb0, 0x0 ;  /* 0x00008000000079c5 */ /* 0x000fe40000010000 */
[-CC-:B------:R-:W-:Y:S01]  /*234b0*/  FFMA.FTZ R192, R152, R3.reuse, -R2.reuse ;  /* 0x0000000398c07223 */ /* 0x180fe20000010802 */
[-CC-:B------:R-:W-:Y:S01]  /*234c0*/  FFMA.FTZ R152, R153, R3.reuse, -R2.reuse ;  /* 0x0000000399987223 */ /* 0x180fe20000010802 */
[-C--:B------:R-:W-:Y:S01]  /*234d0*/  FFMA.FTZ R194, R156, R3.reuse, -R2 ;  /* 0x000000039cc27223 */ /* 0x080fe20000010802 */
[C---:B------:R-:W-:Y:S01]  /*234e0*/  FADD.FTZ R153, -R4.reuse, R6 ;  /* 0x0000000604997221 */ /* 0x040fe20000010100 */
[-C--:B------:R-:W-:Y:S01]  /*234f0*/  FMUL.FTZ R156, R4, R3.reuse ;  /* 0x00000003049c7220 */ /* 0x080fe20000410000 */
[-C--:B------:R-:W-:Y:S01]  /*23500*/  FFMA.FTZ R2, R157, R3.reuse, -R2 ;  /* 0x000000039d027223 */ /* 0x080fe20000010802 */
[----:B------:R-:W-:Y:S01]  /*23510*/  @!P1 SYNCS.ARRIVE.TRANS64.RED.A1T0 RZ, [R168+URZ], RZ ;  /* 0x000000ffa8ff99a7 */ /* 0x000fe2000810043f */
[-C--:B------:R-:W-:Y:S01]  /*23520*/  FMUL.FTZ R153, R153, R3.reuse ;  /* 0x0000000399997220 */ /* 0x080fe20000410000 */
        /* <DEDUP_REMOVED lines=9> */
[----:B------:R0:W-:Y:S01]  /*235c0*/  MUFU.EX2 R2, R153 ;  /* 0x0000009900027308 */ /* 0x0001e20000000800 */
[-CC-:B------:R-:W-:Y:S01]  /*235d0*/  FFMA.FTZ R197, R162, R3.reuse, -R156.reuse ;  /* 0x00000003a2c57223 */ /* 0x180fe2000001089c */
[-CC-:B------:R-:W-:Y:S01]  /*235e0*/  FFMA.FTZ R161, R171, R3.reuse, -R156.reuse ;  /* 0x00000003aba17223 */ /* 0x180fe2000001089c */
[-CC-:B------:R-:W-:Y:S01]  /*235f0*/  FFMA.FTZ R203, R174, R3.reuse, -R156.reuse ;  /* 0x00000003aecb7223 */ /* 0x180fe2000001089c */
[-CC-:B------:R-:W-:Y:S01]  /*23600*/  FFMA.FTZ R175, R175, R3.reuse, -R156.reuse ;  /* 0x00000003afaf7223 */ /* 0x180fe2000001089c */
[-CC-:B------:R-:W-:Y:S01]  /*23610*/  FFMA.FTZ R163, R163, R3.reuse, -R156.reuse ;  /* 0x00000003a3a37223 */ /* 0x180fe2000001089c */
[-CC-:B------:R-:W-:Y:S01]  /*23620*/  FFMA.FTZ R199, R166, R3.reuse, -R156.reuse ;  /* 0x00000003a6c77223 */ /* 0x180fe2000001089c */
[----:B------:R1:W-:Y:S01]  /*23630*/  @!P1 SYNCS.ARRIVE.TRANS64.RED.A1T0 RZ, [R9+URZ], RZ ;  /* 0x000000ff09ff99a7 */ /* 0x0003e2000810043f */
[----:B------:R-:W2:Y:S01]  /*23640*/  MUFU.EX2 R209, R209 ;  /* 0x000000d100d17308 */ /* 0x000ea20000000800 */
[-CC-:B0-----:R-:W-:Y:S01]  /*23650*/  FFMA.FTZ R153, R187, R3.reuse, -R156.reuse ;  /* 0x00000003bb997223 */ /* 0x181fe2000001089c */
[-CC-:B------:R-:W-:Y:S01]  /*23660*/  FFMA.FTZ R193, R154, R3.reuse, -R156.reuse ;  /* 0x000000039ac17223 */ /* 0x180fe2000001089c */
[-CC-:B------:R-:W-:Y:S01]  /*23670*/  FFMA.FTZ R155, R155, R3.reuse, -R156.reuse ;  /* 0x000000039b9b7223 */ /* 0x180fe2000001089c */
[----:B------:R-:W-:-:S04]  /*23680*/  FFMA.FTZ R158, R158, R3, -R156 ;  /* 0x000000039e9e7223 */ /* 0x000fc8000001089c */
[----:B------:R-:W0:Y:S08]  /*23690*/  MUFU.EX2 R153, R153 ;  /* 0x0000009900997308 */ /* 0x000e300000000800 */
[----:B------:R-:W3:Y:S01]  /*236a0*/  MUFU.EX2 R211, R211 ;  /* 0x000000d300d37308 */ /* 0x000ee20000000800 */
[----:B--2---:R-:W-:-:S07]  /*236b0*/  FFMA.FTZ R12, R2, R12, R209 ;  /* 0x0000000c020c7223 */ /* 0x004fce00000100d1 */
[----:B------:R-:W2:Y:S01]  /*236c0*/  MUFU.EX2 R165, R165 ;  /* 0x000000a500a57308 */ /* 0x000ea20000000800 */
[C---:B0-----:R-:W-:Y:S01]  /*236d0*/  FADD.FTZ R12, R153.reuse, R12 ;  /* 0x0000000c990c7221 */ /* 0x041fe20000010000 */
[----:B------:R-:W-:-:S06]  /*236e0*/  F2FP.BF16.F32.PACK_AB R209, R153, R209 ;  /* 0x000000d199d1723e */ /* 0x000fcc00000010ff */
[----:B------:R-:W0:Y:S01]  /*236f0*/  MUFU.EX2 R205, R205 ;  /* 0x000000cd00cd7308 */ /* 0x000e220000000800 */
[----:B---3--:R-:W-:-:S07]  /*23700*/  FADD.FTZ R12, R211, R12 ;  /* 0x0000000cd30c7221 */ /* 0x008fce0000010000 */
[----:B------:R-:W3:Y:S01]  /*23710*/  MUFU.EX2 R157, R157 ;  /* 0x0000009d009d7308 */ /* 0x000ee20000000800 */
[----:B--2---:R-:W-:Y:S01]  /*23720*/  FADD.FTZ R162, R165, R12 ;  /* 0x0000000ca5a27221 */ /* 0x004fe20000010000 */
[-CC-:B------:R-:W-:Y:S01]  /*23730*/  FFMA.FTZ R12, R167, R3.reuse, -R156.reuse ;  /* 0x00000003a70c7223 */ /* 0x180fe2000001089c */
[----:B------:R-:W-:Y:S01]  /*23740*/  FFMA.FTZ R156, R159, R3, -R156 ;  /* 0x000000039f9c7223 */ /* 0x000fe2000001089c */
[----:B------:R-:W-:-:S04]  /*23750*/  F2FP.BF16.F32.PACK_AB R211, R165, R211 ;  /* 0x000000d3a5d3723e */ /* 0x000fc800000010ff */
[----:B------:R-:W2:Y:S01]  /*23760*/  MUFU.EX2 R207, R207 ;  /* 0x000000cf00cf7308 */ /* 0x000ea20000000800 */
[----:B0-----:R-:W-:-:S07]  /*23770*/  FADD.FTZ R162, R205, R162 ;  /* 0x000000a2cda27221 */ /* 0x001fce0000010000 */
[----:B------:R-:W0:Y:S01]  /*23780*/  MUFU.EX2 R164, R164 ;  /* 0x000000a400a47308 */ /* 0x000e220000000800 */
[C---:B---3--:R-:W-:Y:S01]  /*23790*/  FADD.FTZ R162, R157.reuse, R162 ;  /* 0x000000a29da27221 */ /* 0x048fe20000010000 */
[----:B------:R-:W-:-:S06]  /*237a0*/  F2FP.BF16.F32.PACK_AB R205, R157, R205 ;  /* 0x000000cd9dcd723e */ /* 0x000fcc00000010ff */
[----:B------:R-:W3:Y:S01]  /*237b0*/  MUFU.EX2 R201, R201 ;  /* 0x000000c900c97308 */ /* 0x000ee20000000800 */
[----:B--2---:R-:W-:-:S07]  /*237c0*/  FADD.FTZ R162, R207, R162 ;  /* 0x000000a2cfa27221 */ /* 0x004fce0000010000 */
[----:B------:R-:W2:Y:S01]  /*237d0*/  MUFU.EX2 R161, R161 ;  /* 0x000000a100a17308 */ /* 0x000ea20000000800 */
[C---:B0-----:R-:W-:Y:S01]  /*237e0*/  FADD.FTZ R162, R164.reuse, R162 ;  /* 0x000000a2a4a27221 */ /* 0x041fe20000010000 */
[----:B------:R-:W-:-:S06]  /*237f0*/  F2FP.BF16.F32.PACK_AB R207, R164, R207 ;  /* 0x000000cfa4cf723e */ /* 0x000fcc00000010ff */
[----:B------:R-:W0:Y:S01]  /*23800*/  MUFU.EX2 R203, R203 ;  /* 0x000000cb00cb7308 */ /* 0x000e220000000800 */
[----:B---3--:R-:W-:-:S07]  /*23810*/  FADD.FTZ R162, R201, R162 ;  /* 0x000000a2c9a27221 */ /* 0x008fce0000010000 */
[----:B------:R-:W3:Y:S01]  /*23820*/  MUFU.EX2 R11, R175 ;  /* 0x000000af000b7308 */ /* 0x000ee20000000800 */
[C---:B--2---:R-:W-:Y:S01]  /*23830*/  FADD.FTZ R162, R161.reuse, R162 ;  /* 0x000000a2a1a27221 */ /* 0x044fe20000010000 */
[----:B------:R-:W-:-:S06]  /*23840*/  F2FP.BF16.F32.PACK_AB R201, R161, R201 ;  /* 0x000000c9a1c9723e */ /* 0x000fcc00000010ff */
[----:B------:R-:W2:Y:S01]  /*23850*/  MUFU.EX2 R197, R197 ;  /* 0x000000c500c57308 */ /* 0x000ea20000000800 */
[----:B0-----:R-:W-:-:S07]  /*23860*/  FADD.FTZ R162, R203, R162 ;  /* 0x000000a2cba27221 */ /* 0x001fce0000010000 */
[----:B-1----:R-:W0:Y:S01]  /*23870*/  MUFU.EX2 R9, R163 ;  /* 0x000000a300097308 */ /* 0x002e220000000800 */
[C---:B---3--:R-:W-:Y:S01]  /*23880*/  FADD.FTZ R162, R11.reuse, R162 ;  /* 0x000000a20ba27221 */ /* 0x048fe20000010000 */
[----:B------:R-:W-:-:S06]  /*23890*/  F2FP.BF16.F32.PACK_AB R203, R11, R203 ;  /* 0x000000cb0bcb723e */ /* 0x000fcc00000010ff */
[----:B------:R-:W1:Y:S01]  /*238a0*/  MUFU.EX2 R199, R199 ;  /* 0x000000c700c77308 */ /* 0x000e620000000800 */
[----:B--2---:R-:W-:-:S07]  /*238b0*/  FADD.FTZ R162, R197, R162 ;  /* 0x000000a2c5a27221 */ /* 0x004fce0000010000 */
[----:B------:R-:W2:Y:S01]  /*238c0*/  MUFU.EX2 R12, R12 ;  /* 0x0000000c000c7308 */ /* 0x000ea20000000800 */
[C---:B0-----:R-:W-:Y:S01]  /*238d0*/  FADD.FTZ R162, R9.reuse, R162 ;  /* 0x000000a209a27221 */ /* 0x041fe20000010000 */
[----:B------:R-:W-:Y:S01]  /*238e0*/  F2FP.BF16.F32.PACK_AB R197, R9, R197 ;  /* 0x000000c509c5723e */ /* 0x000fe200000010ff */
[----:B------:R-:W-:-:S05]  /*238f0*/  IMAD.MOV.U32 R9, RZ, RZ, R219 ;  /* 0x000000ffff097224 */ /* 0x000fca00078e00db */
        /* <DEDUP_REMOVED lines=8> */
[----:B-1----:R-:W-:-:S07]  /*23980*/  FADD.FTZ R10, R193, R10 ;  /* 0x0000000ac10a7221 */ /* 0x002fce0000010000 */
[----:B------:R-:W1:Y:S01]  /*23990*/  MUFU.EX2 R194, R194 ;  /* 0x000000c200c27308 */ /* 0x000e620000000800 */
[C---:B--2---:R-:W-:Y:S01]  /*239a0*/  FADD.FTZ R13, R152.reuse, R13 ;  /* 0x0000000d980d7221 */ /* 0x044fe20000010000 */
[----:B------:R-:W-:-:S06]  /*239b0*/  F2FP.BF16.F32.PACK_AB R192, R152, R192 ;  /* 0x000000c098c0723e */ /* 0x000fcc00000010ff */
[----:B------:R-:W2:Y:S01]  /*239c0*/  MUFU.EX2 R158, R158 ;  /* 0x0000009e009e7308 */ /* 0x000ea20000000800 */
[C---:B0-----:R-:W-:Y:S01]  /*239d0*/  FADD.FTZ R7, R155.reuse, R10 ;  /* 0x0000000a9b077221 */ /* 0x041fe20000010000 */
[----:B------:R-:W-:Y:S01]  /*239e0*/  F2FP.BF16.F32.PACK_AB R193, R155, R193 ;  /* 0x000000c19bc1723e */ /* 0x000fe200000010ff */
[----:B------:R-:W-:-:S05]  /*239f0*/  IMAD.MOV.U32 R10, RZ, RZ, R214 ;  /* 0x000000ffff0a7224 */ /* 0x000fca00078e00d6 */
[----:B------:R-:W0:Y:S01]  /*23a00*/  MUFU.EX2 R156, R156 ;  /* 0x0000009c009c7308 */ /* 0x000e220000000800 */
[----:B-1----:R-:W-:Y:S01]  /*23a10*/  FADD.FTZ R13, R194, R13 ;  /* 0x0000000dc20d7221 */ /* 0x002fe20000010000 */
[----:B------:R-:W-:-:S03]  /*23a20*/  F2FP.BF16.F32.PACK_AB R194, R6, R194 ;  /* 0x000000c206c2723e */ /* 0x000fc600000010ff */
[----:B------:R-:W-:Y:S01]  /*23a30*/  FADD.FTZ R13, R6, R13 ;  /* 0x0000000d060d7221 */ /* 0x000fe20000010000 */
[----:B------:R-:W-:Y:S02]  /*23a40*/  IMAD.MOV.U32 R6, RZ, RZ, R4 ;  /* 0x000000ffff067224 */ /* 0x000fe400078e0004 */
[----:B--2---:R-:W-:-:S04]  /*23a50*/  FADD.FTZ R7, R158, R7 ;  /* 0x000000079e077221 */ /* 0x004fc80000010000 */
[C---:B0-----:R-:W-:Y:S01]  /*23a60*/  FADD.FTZ R12, R156.reuse, R7 ;  /* 0x000000079c0c7221 */ /* 0x041fe20000010000 */
[----:B------:R-:W-:Y:S01]  /*23a70*/  F2FP.BF16.F32.PACK_AB R195, R156, R158 ;  /* 0x0000009e9cc3723e */ /* 0x000fe200000010ff */
[----:B------:R-:W-:Y:S01]  /*23a80*/  IMAD.MOV.U32 R7, RZ, RZ, R5 ;  /* 0x000000ffff077224 */ /* 0x000fe200078e0005 */
[----:B------:R-:W-:Y:S06]  /*23a90*/  @P2 BRA `(.L_x_2541) ;  /* 0xffffffb400f02947 */ /* 0x000fec000383ffff */
.L_x_2530:
[----:B------:R-:W-:Y:S05]  /*23aa0*/  BSYNC B0 ;  /* 0x0000000000007941 */ /* 0x000fea0003800000 */
.L_x_2529:
        /* <DEDUP_REMOVED lines=131> */
.L_x_2542:
[----:B------:R-:W-:Y:S01]  /*242e0*/  IMAD R0, R214, 0x8, R16 ;  /* 0x00000008d6007824 */ /* 0x000fe200078e0210 */
[----:B------:R-:W-:-:S04]  /*242f0*/  SHF.L.U32 R7, R219, 0x1f, RZ ;  /* 0x0000001fdb077819 */ /* 0x000fc800000006ff */
[----:B------:R0:W1:Y:S01]  /*24300*/  SYNCS.PHASECHK.TRANS64.TRYWAIT P2, [R0+URZ+0x38850], R7 ;  /* 0x03885007000075a7 */ /* 0x000062000804017f */
[----:B------:R-:W-:Y:S05]  /*24310*/  @!P0 BRA `(.L_x_2543) ;  /* 0x0000000000048947 */ /* 0x000fea0003800000 */
[----:B------:R-:W-:Y:S01]  /*24320*/  BPT.TRAP 0x1 ;  /* 0x000000040000795c */ /* 0x000fe20000300000 */
.L_x_2543:
        /* <DEDUP_REMOVED lines=9> */
.L_x_2545:
[----:B------:R-:W-:Y:S05]  /*243c0*/  BSYNC B0 ;  /* 0x0000000000007941 */ /* 0x000fea0003800000 */
.L_x_2544:
        /* <DEDUP_REMOVED lines=10> */
[----:B------:R-:W-:-:S02]  /*24470*/  @!P1 VIADD R11, R0, 0x38860 ;  /* 0x00038860000b9836 */ /* 0x000fc40000000000 */
[----:B------:R-:W-:Y:S01]  /*24480*/  IMAD.MOV.U32 R0, RZ, RZ, -0x800000 ;  /* 0xff800000ff007424 */ /* 0x000fe200078e00ff */
[----:B------:R-:W-:Y:S02]  /*24490*/  SEL R214, R214, RZ, P2 ;  /* 0x000000ffd6d67207 */ /* 0x000fe40001000000 */
[----:B------:R-:W-:-:S05]  /*244a0*/  @!P1 PRMT R11, RZ, 0x654, R11 ;  /* 0x00000654ff0b9816 */ /* 0x000fca000000000b */
        /* <DEDUP_REMOVED lines=18> */
[----:B------:R-:W-:Y:S01]  /*245d0*/  R2UR UR6, R6 ;  /* 0x00000000060672ca */ /* 0x000fe200000e0000 */
[----:B------:R-:W-:Y:S01]  /*245e0*/  VIADD R6, R2, 0x200 ;  /* 0x0000020002067836 */ /* 0x000fe20000000000 */
[----:B------:R-:W-:Y:S01]  /*245f0*/  R2UR UR7, R7 ;  /* 0x00000000070772ca */ /* 0x000fe200000e0000 */
[----:B------:R-:W-:Y:S01]  /*24600*/  IMAD.MOV.U32 R7, RZ, RZ, 0x40000040 ;  /* 0x40000040ff077424 */ /* 0x000fe200078e00ff */
[----:B------:R-:W0:Y:S02]  /*24610*/  SHFL.BFLY PT, R2, R13, 0x2, 0x1f ;  /* 0x0c401f000d027f89 */ /* 0x000e2400000e0000 */
[----:B0-----:R-:W-:Y:S01]  /*24620*/  FADD.FTZ R2, R2, R13 ;  /* 0x0000000d02027221 */ /* 0x001fe20000010000 */
[----:B------:R-:W-:Y:S02]  /*24630*/  WARPGROUP.DEPBAR.LE gsb0, 0x0 ;  /* 0x00008000000079c5 */ /* 0x000fe40000010000 */
[----:B------:R-:W-:-:S15]  /*24640*/  WARPGROUP.ARRIVE ;  /* 0x00000000000079c5 */ /* 0x000fde0000000000 */
[----:B------:R-:W-:-:S03]  /*24650*/  NOP ;  /* 0x0000000000007918 */ /* 0x000fc60000000000 */
[----:B------:R-:W-:Y:S01]  /*24660*/  HGMMA.64x256x16.F32.BF16 R24, R196, gdesc[UR4].tnspB, R24, gsb0 ;  /* 0x43e00004c4187df0 */ /* 0x000fe20008001818 */
[----:B------:R-:W-:Y:S02]  /*24670*/  R2UR UR6, R6 ;  /* 0x00000000060672ca */ /* 0x000fe400000e0000 */
[----:B------:R-:W-:Y:S02]  /*24680*/  R2UR UR7, R7 ;  /* 0x00000000070772ca */ /* 0x000fe400000e0000 */
[----:B------:R-:W0:Y:S02]  /*24690*/  SHFL.BFLY PT, R7, R12, 0x2, 0x1f ;  /* 0x0c401f000c077f89 */ /* 0x000e2400000e0000 */
[----:B0-----:R-:W-:Y:S02]  /*246a0*/  FADD.FTZ R6, R7, R12 ;  /* 0x0000000c07067221 */ /* 0x001fe40000010000 */
[----:B------:R-:W0:Y:S04]  /*246b0*/  SHFL.BFLY PT, R7, R2, 0x1, 0x1f ;  /* 0x0c201f0002077f89 */ /* 0x000e2800000e0000 */
[----:B------:R-:W1:Y:S01]  /*246c0*/  SHFL.BFLY PT, R9, R6, 0x1, 0x1f ;  /* 0x0c201f0006097f89 */ /* 0x000e6200000e0000 */
[----:B0-----:R-:W-:Y:S01]  /*246d0*/  FADD.FTZ R14, R2, R7 ;  /* 0x00000007020e7221 */ /* 0x001fe20000010000 */
[----:B------:R-:W-:Y:S01]  /*246e0*/  SEL R2, RZ, 0x1, P2 ;  /* 0x00000001ff027807 */ /* 0x000fe20001000000 */
[----:B-1----:R-:W-:-:S03]  /*246f0*/  FADD.FTZ R15, R6, R9 ;  /* 0x00000009060f7221 */ /* 0x002fc60000010000 */
[----:B------:R-:W-:Y:S02]  /*24700*/  FSETP.NE.FTZ.AND P0, PT, R14, RZ, PT ;  /* 0x000000ff0e00720b */ /* 0x000fe40003f15000 */
[----:B------:R-:W-:Y:S02]  /*24710*/  CS2R R6, SRZ ;  /* 0x0000000000067805 */ /* 0x000fe4000001ff00 */
[----:B------:R-:W-:Y:S01]  /*24720*/  LOP3.LUT R219, R219, R2, RZ, 0x3c, !PT ;  /* 0x00000002dbdb7212 */ /* 0x000fe200078e3cff */
[----:B------:R-:W-:Y:S01]  /*24730*/  IMAD.MOV.U32 R2, RZ, RZ, -0x800000 ;  /* 0xff800000ff027424 */ /* 0x000fe200078e00ff */
[----:B------:R-:W-:-:S07]  /*24740*/  FSETP.NE.FTZ.AND P3, PT, R15, RZ, PT ;  /* 0x000000ff0f00720b */ /* 0x000fce0003f75000 */
[----:B------:R-:W0:Y:S01]  /*24750*/  @P0 MUFU.LG2 R9, R14 ;  /* 0x0000000e00090308 */ /* 0x000e220000000c00 */
[----:B------:R-:W-:-:S05]  /*24760*/  @P0 FMUL.FTZ R8, R3, 0.69314718246459960938 ;  /* 0x3f31721803080820 */ /* 0x000fca0000410000 */
[----:B------:R-:W-:Y:S02]  /*24770*/  @P3 FMUL.FTZ R12, R3, 0.69314718246459960938 ;  /* 0x3f317218030c3820 */ /* 0x000fe40000410000 */
[----:B------:R-:W1:Y:S08]  /*24780*/  @P3 MUFU.LG2 R10, R15 ;  /* 0x0000000f000a3308 */ /* 0x000e700000000c00 */
[----:B------:R-:W2:Y:S01]  /*24790*/  @P0 MUFU.RCP R7, R14 ;  /* 0x0000000e00070308 */ /* 0x000ea20000001000 */
[----:B0-----:R-:W-:-:S04]  /*247a0*/  @P0 FMUL.FTZ R9, R9, 0.69314718246459960938 ;  /* 0x3f31721809090820 */ /* 0x001fc80000410000 */
[----:B------:R-:W-:Y:S01]  /*247b0*/  @P0 FFMA.FTZ R0, R8, R5, R9 ;  /* 0x0000000508000223 */ /* 0x000fe20000010009 */
[----:B------:R-:W-:Y:S02]  /*247c0*/  PLOP3.LUT P0, PT, PT, PT, PT, 0x8, 0x0 ;  /* 0x000000000000781c */ /* 0x000fe40003f0e170 */
[----:B------:R-:W0:Y:S01]  /*247d0*/  @P3 MUFU.RCP R6, R15 ;  /* 0x0000000f00063308 */ /* 0x000e220000001000 */
[----:B-1----:R-:W-:-:S04]  /*247e0*/  @P3 FMUL.FTZ R3, R10, 0.69314718246459960938 ;  /* 0x3f3172180a033820 */ /* 0x002fc80000410000 */
[----:B------:R-:W-:Y:S01]  /*247f0*/  @P3 FFMA.FTZ R2, R12, R4, R3 ;  /* 0x000000040c023223 */ /* 0x000fe20000010003 */
[----:B------:R-:W-:Y:S02]  /*24800*/  WARPGROUP.DEPBAR.LE gsb0, 0x0 ;  /* 0x00008000000079c5 */ /* 0x000fe40000010000 */
[----:B------:R-:W-:-:S06]  /*24810*/  WARPGROUP.ARRIVE ;  /* 0x00000000000079c5 */ /* 0x000fcc0000000000 */
        /* <DEDUP_REMOVED lines=131> */
.L_x_2405:
        /* <DEDUP_REMOVED lines=10> */
[----:B------:R-:W3:Y:S01]  /*250f0*/  LDL R144, [R1+0x74] ;  /* 0x0000740001907983 */ /* 0x000ee20000100800 */
[----:B------:R-:W4:Y:S01]  /*25100*/  S2R R55, SR_SWINHI ;  /* 0x0000000000377919 */ /* 0x000f220000002f00 */
[----:B------:R-:W-:Y:S01]  /*25110*/  F2FP.BF16.F32.PACK_AB R4, R25, R4 ;  /* 0x000000041904723e */ /* 0x000fe200000010ff */
[----:B------:R-:W-:Y:S01]  /*25120*/  ULDC.64 UR4, c[0x0][0xbd8] ;  /* 0x0002f60000047ab9 */ /* 0x000fe20000000a00 */
[----:B------:R-:W-:Y:S02]  /*25130*/  MOV R20, R16 ;  /* 0x0000001000147202 */ /* 0x000fe40000000f00 */
[----:B----4-:R-:W-:-:S02]  /*25140*/  MOV R21, R55 ;  /* 0x0000003700157202 */ /* 0x010fc40000000f00 */
        /* <DEDUP_REMOVED lines=17> */
[----:B------:R-:W-:Y:S01]  /*25260*/  F2FP.BF16.F32.PACK_AB R179, R151, R150 ;  /* 0x0000009697b3723e */ /* 0x000fe200000010ff */
[----:B------:R-:W-:Y:S01]  /*25270*/  IMAD.MOV.U32 R76, RZ, RZ, RZ ;  /* 0x000000ffff4c7224 */ /* 0x000fe200078e00ff */
[----:B------:R-:W-:Y:S01]  /*25280*/  BAR.SYNC.DEFER_BLOCKING 0x1, 0x100 ;  /* 0x0044000000007b1d */ /* 0x000fe20000010000 */
[----:B--2---:R-:W-:-:S03]  /*25290*/  IMAD.WIDE R120, R6, 0x2, R20 ;  /* 0x0000000206787825 */ /* 0x004fc600078e0214 */
[----:B------:R-:W-:-:S04]  /*252a0*/  IADD3 R6, P1, R120, 0x20, RZ ;  /* 0x0000002078067810 */ /* 0x000fc80007f3e0ff */
[----:B------:R-:W-:Y:S02]  /*252b0*/  LOP3.LUT R88, R6, 0x380, RZ, 0xc0, !PT ;  /* 0x0000038006587812 */ /* 0x000fe400078ec0ff */
[----:B------:R-:W-:Y:S02]  /*252c0*/  IADD3 R55, P0, R120, 0x40, RZ ;  /* 0x0000004078377810 */ /* 0x000fe40007f1e0ff */
[----:B------:R-:W-:Y:S02]  /*252d0*/  SHF.R.U64 R88, R88, 0x3, RZ ;  /* 0x0000000358587819 */ /* 0x000fe400000012ff */
[C---:B------:R-:W-:Y:S02]  /*252e0*/  IADD3 R106, P2, R120.reuse, 0x4060, RZ ;  /* 0x00004060786a7810 */ /* 0x040fe40007f5e0ff */
[----:B------:R-:W-:Y:S02]  /*252f0*/  IADD3 R80, P4, R120, 0x60, RZ ;  /* 0x0000006078507810 */ /* 0x000fe40007f9e0ff */
[----:B------:R-:W-:-:S02]  /*25300*/  LOP3.LUT R92, R55, 0x380, RZ, 0xc0, !PT ;  /* 0x00000380375c7812 */ /* 0x000fc400078ec0ff */
[----:B------:R-:W-:Y:S02]  /*25310*/  IADD3 R84, P3, R120, 0x4000, RZ ;  /* 0x0000400078547810 */ /* 0x000fe40007f7e0ff */
[----:B------:R-:W-:Y:S02]  /*25320*/  LOP3.LUT R88, R88, R6, RZ, 0x3c, !PT ;  /* 0x0000000658587212 */ /* 0x000fe400078e3cff */
[----:B------:R-:W-:Y:S01]  /*25330*/  LOP3.LUT R6, R106, 0x380, RZ, 0xc0, !PT ;  /* 0x000003806a067812 */ /* 0x000fe200078ec0ff */
[--C-:B------:R-:W-:Y:S01]  /*25340*/  IMAD.X R89, RZ, RZ, R121.reuse, P1 ;  /* 0x000000ffff597224 */ /* 0x100fe200008e0679 */
[----:B------:R-:W-:Y:S02]  /*25350*/  LOP3.LUT R96, R80, 0x380, RZ, 0xc0, !PT ;  /* 0x0000038050607812 */ /* 0x000fe400078ec0ff */
[----:B------:R-:W-:Y:S01]  /*25360*/  SHF.R.U64 R92, R92, 0x3, RZ ;  /* 0x000000035c5c7819 */ /* 0x000fe200000012ff */
[----:B------:R-:W-:Y:S01]  /*25370*/  IMAD.X R101, RZ, RZ, R121, P3 ;  /* 0x000000ffff657224 */ /* 0x000fe200018e0679 */
[----:B------:R-:W-:-:S02]  /*25380*/  IADD3 R108, P1, R120, 0x8000, RZ ;  /* 0x00008000786c7810 */ /* 0x000fc40007f3e0ff */
[----:B------:R-:W-:Y:S02]  /*25390*/  SHF.R.U64 R6, R6, 0x3, RZ ;  /* 0x0000000306067819 */ /* 0x000fe400000012ff */
[----:B------:R-:W-:Y:S02]  /*253a0*/  IADD3 R114, P3, R120, 0x8060, RZ ;  /* 0x0000806078727810 */ /* 0x000fe40007f7e0ff */
[----:B------:R-:W-:Y:S02]  /*253b0*/  SHF.R.U64 R96, R96, 0x3, RZ ;  /* 0x0000000360607819 */ /* 0x000fe400000012ff */
[C---:B------:R-:W-:Y:S02]  /*253c0*/  LOP3.LUT R81, R120.reuse, 0x380, RZ, 0xc0, !PT ;  /* 0x0000038078517812 */ /* 0x040fe400078ec0ff */
[C---:B------:R-:W-:Y:S02]  /*253d0*/  IADD3 R102, P6, R120.reuse, 0x4020, RZ ;  /* 0x0000402078667810 */ /* 0x040fe40007fde0ff */
[----:B------:R-:W-:-:S02]  /*253e0*/  IADD3 R104, P5, R120, 0x4040, RZ ;  /* 0x0000404078687810 */ /* 0x000fc40007fbe0ff */
[----:B------:R-:W-:Y:S02]  /*253f0*/  LOP3.LUT R100, R84, 0x380, RZ, 0xc0, !PT ;  /* 0x0000038054647812 */ /* 0x000fe400078ec0ff */
[----:B------:R-:W-:Y:S02]  /*25400*/  LOP3.LUT R92, R92, R55, RZ, 0x3c, !PT ;  /* 0x000000375c5c7212 */ /* 0x000fe400078e3cff */
[----:B------:R-:W-:Y:S02]  /*25410*/  LOP3.LUT R55, R108, 0x380, RZ, 0xc0, !PT ;  /* 0x000003806c377812 */ /* 0x000fe400078ec0ff */
[----:B------:R-:W-:Y:S02]  /*25420*/  LOP3.LUT R106, R6, R106, RZ, 0x3c, !PT ;  /* 0x0000006a066a7212 */ /* 0x000fe400078e3cff */
[----:B------:R-:W-:Y:S02]  /*25430*/  LOP3.LUT R96, R96, R80, RZ, 0x3c, !PT ;  /* 0x0000005060607212 */ /* 0x000fe400078e3cff */
[----:B------:R-:W-:Y:S01]  /*25440*/  LOP3.LUT R6, R114, 0x380, RZ, 0xc0, !PT ;  /* 0x0000038072067812 */ /* 0x000fe200078ec0ff */
[----:B------:R-:W-:Y:S01]  /*25450*/  IMAD.X R103, RZ, RZ, R121, P6 ;  /* 0x000000ffff677224 */ /* 0x000fe200030e0679 */
[----:B------:R-:W-:-:S02]  /*25460*/  SHF.R.U64 R81, R81, 0x3, RZ ;  /* 0x0000000351517819 */ /* 0x000fc400000012ff */
[----:B------:R-:W-:Y:S02]  /*25470*/  SHF.R.U64 R100, R100, 0x3, RZ ;  /* 0x0000000364647819 */ /* 0x000fe400000012ff */
[----:B------:R-:W-:Y:S01]  /*25480*/  LOP3.LUT R80, R104, 0x380, RZ, 0xc0, !PT ;  /* 0x0000038068507812 */ /* 0x000fe200078ec0ff */
[--C-:B------:R-:W-:Y:S01]  /*25490*/  IMAD.X R93, RZ, RZ, R121.reuse, P0 ;  /* 0x000000ffff5d7224 */ /* 0x100fe200000e0679 */
[----:B------:R-:W-:Y:S01]  /*254a0*/  SHF.R.U64 R55, R55, 0x3, RZ ;  /* 0x0000000337377819 */ /* 0x000fe200000012ff */
[--C-:B------:R-:W-:Y:S01]  /*254b0*/  IMAD.X R97, RZ, RZ, R121.reuse, P4 ;  /* 0x000000ffff617224 */ /* 0x100fe200020e0679 */
[C---:B------:R-:W-:Y:S01]  /*254c0*/  IADD3 R116, P6, R120.reuse, 0xc000, RZ ;  /* 0x0000c00078747810 */ /* 0x040fe20007fde0ff */
[--C-:B------:R-:W-:Y:S01]  /*254d0*/  IMAD.X R105, RZ, RZ, R121.reuse, P5 ;  /* 0x000000ffff697224 */ /* 0x100fe200028e0679 */
[C---:B------:R-:W-:Y:S01]  /*254e0*/  IADD3 R110, P0, R120.reuse, 0x8020, RZ ;  /* 0x00008020786e7810 */ /* 0x040fe20007f1e0ff */
[--C-:B------:R-:W-:Y:S01]  /*254f0*/  IMAD.X R107, RZ, RZ, R121.reuse, P2 ;  /* 0x000000ffff6b7224 */ /* 0x100fe200010e0679 */
[C---:B------:R-:W-:Y:S01]  /*25500*/  IADD3 R112, P4, R120.reuse, 0x8040, RZ ;  /* 0x0000804078707810 */ /* 0x040fe20007f9e0ff */
[----:B------:R-:W-:Y:S01]  /*25510*/  IMAD.X R109, RZ, RZ, R121, P1 ;  /* 0x000000ffff6d7224 */ /* 0x000fe200008e0679 */
[----:B------:R-:W-:-:S02]  /*25520*/  IADD3 R26, P5, R120, 0xc020, RZ ;  /* 0x0000c020781a7810 */ /* 0x000fc40007fbe0ff */
[C---:B------:R-:W-:Y:S02]  /*25530*/  IADD3 R30, P2, R120.reuse, 0xc040, RZ ;  /* 0x0000c040781e7810 */ /* 0x040fe40007f5e0ff */
[----:B------:R-:W-:Y:S02]  /*25540*/  IADD3 R42, P1, R120, 0xc060, RZ ;  /* 0x0000c060782a7810 */ /* 0x000fe40007f3e0ff */
[----:B------:R-:W-:Y:S02]  /*25550*/  SHF.R.U64 R6, R6, 0x3, RZ ;  /* 0x0000000306067819 */ /* 0x000fe400000012ff */
[----:B------:R-:W-:Y:S02]  /*25560*/  LOP3.LUT R120, R81, R120, RZ, 0x3c, !PT ;  /* 0x0000007851787212 */ /* 0x000fe400078e3cff */
[----:B------:R-:W-:Y:S02]  /*25570*/  LOP3.LUT R100, R100, R84, RZ, 0x3c, !PT ;  /* 0x0000005464647212 */ /* 0x000fe400078e3cff */
[----:B------:R-:W-:-:S02]  /*25580*/  SHF.R.U64 R80, R80, 0x3, RZ ;  /* 0x0000000350507819 */ /* 0x000fc400000012ff */
[----:B------:R-:W-:Y:S02]  /*25590*/  LOP3.LUT R84, R102, 0x380, RZ, 0xc0, !PT ;  /* 0x0000038066547812 */ /* 0x000fe400078ec0ff */
[----:B------:R-:W-:Y:S02]  /*255a0*/  LOP3.LUT R108, R55, R108, RZ, 0x3c, !PT ;  /* 0x0000006c376c7212 */ /* 0x000fe400078e3cff */
[----:B------:R-:W-:Y:S02]  /*255b0*/  LOP3.LUT R55, R116, 0x380, RZ, 0xc0, !PT ;  /* 0x0000038074377812 */ /* 0x000fe400078ec0ff */
[----:B------:R-:W-:Y:S02]  /*255c0*/  LOP3.LUT R114, R6, R114, RZ, 0x3c, !PT ;  /* 0x0000007206727212 */ /* 0x000fe400078e3cff */
[----:B------:R-:W-:Y:S02]  /*255d0*/  LOP3.LUT R104, R80, R104, RZ, 0x3c, !PT ;  /* 0x0000006850687212 */ /* 0x000fe400078e3cff */
[----:B------:R-:W-:-:S02]  /*255e0*/  MOV R120, R120 ;  /* 0x0000007800787202 */ /* 0x000fc40000000f00 */
[----:B------:R-:W-:Y:S02]  /*255f0*/  F2FP.BF16.F32.PACK_AB R6, R29, R8 ;  /* 0x000000081d06723e */ /* 0x000fe400000010ff */
[----:B------:R-:W-:Y:S02]  /*25600*/  SHF.R.U64 R84, R84, 0x3, RZ ;  /* 0x0000000354547819 */ /* 0x000fe400000012ff */
[----:B------:R-:W-:Y:S02]  /*25610*/  LOP3.LUT R80, R110, 0x380, RZ, 0xc0, !PT ;  /* 0x000003806e507812 */ /* 0x000fe400078ec0ff */
[----:B------:R-:W-:Y:S02]  /*25620*/  SHF.R.U64 R55, R55, 0x3, RZ ;  /* 0x0000000337377819 */ /* 0x000fe400000012ff */
[----:B------:R-:W-:Y:S02]  /*25630*/  LOP3.LUT R25, R26, 0x380, RZ, 0xc0, !PT ;  /* 0x000003801a197812 */ /* 0x000fe400078ec0ff */
[----:B------:R-:W-:Y:S01]  /*25640*/  LOP3.LUT R27, R30, 0x380, RZ, 0xc0, !PT ;  /* 0x000003801e1b7812 */ /* 0x000fe200078ec0ff */
[----:B------:R2:W-:Y:S01]  /*25650*/  STSM.16.M88.4 [R120], R4 ;  /* 0x0000000478007844 */ /* 0x0005e20000000200 */
[----:B------:R-:W-:-:S02]  /*25660*/  LOP3.LUT R102, R84, R102, RZ, 0x3c, !PT ;  /* 0x0000006654667212 */ /* 0x000fc400078e3cff */
[----:B------:R-:W-:Y:S02]  /*25670*/  SHF.R.U64 R80, R80, 0x3, RZ ;  /* 0x0000000350507819 */ /* 0x000fe400000012ff */
[----:B------:R-:W-:Y:S02]  /*25680*/  LOP3.LUT R84, R112, 0x380, RZ, 0xc0, !PT ;  /* 0x0000038070547812 */ /* 0x000fe400078ec0ff */
[----:B------:R-:W-:Y:S02]  /*25690*/  LOP3.LUT R116, R55, R116, RZ, 0x3c, !PT ;  /* 0x0000007437747212 */ /* 0x000fe400078e3cff */
[----:B------:R-:W-:Y:S02]  /*256a0*/  SHF.R.U64 R25, R25, 0x3, RZ ;  /* 0x0000000319197819 */ /* 0x000fe400000012ff */
[----:B------:R-:W-:Y:S02]  /*256b0*/  SHF.R.U64 R27, R27, 0x3, RZ ;  /* 0x000000031b1b7819 */ /* 0x000fe400000012ff */
[----:B------:R-:W-:-:S02]  /*256c0*/  MOV R88, R88 ;  /* 0x0000005800587202 */ /* 0x000fc40000000f00 */
[----:B------:R-:W-:Y:S02]  /*256d0*/  LOP3.LUT R55, R42, 0x380, RZ, 0xc0, !PT ;  /* 0x000003802a377812 */ /* 0x000fe400078ec0ff */
[----:B--2---:R-:W-:Y:S02]  /*256e0*/  F2FP.BF16.F32.PACK_AB R4, R33, R10 ;  /* 0x0000000a2104723e */ /* 0x004fe400000010ff */
[----:B------:R-:W-:Y:S02]  /*256f0*/  F2FP.BF16.F32.PACK_AB R5, R35, R34 ;  /* 0x000000222305723e */ /* 0x000fe400000010ff */
[----:B------:R-:W-:Y:S02]  /*25700*/  F2FP.BF16.F32.PACK_AB R6, R37, R12 ;  /* 0x0000000c2506723e */ /* 0x000fe400000010ff */
[----:B------:R-:W-:Y:S02]  /*25710*/  F2FP.BF16.F32.PACK_AB R7, R39, R38 ;  /* 0x000000262707723e */ /* 0x000fe400000010ff */
[----:B------:R-:W-:-:S02]  /*25720*/  MOV R92, R92 ;  /* 0x0000005c005c7202 */ /* 0x000fc40000000f00 */
[----:B------:R-:W-:Y:S02]  /*25730*/  F2FP.BF16.F32.PACK_AB R8, R41, R14 ;  /* 0x0000000e2908723e */ /* 0x000fe400000010ff */
[----:B------:R-:W-:Y:S02]  /*25740*/  F2FP.BF16.F32.PACK_AB R10, R45, R24 ;  /* 0x000000182d0a723e */ /* 0x000fe400000010ff */
[----:B------:R-:W-:Y:S01]  /*25750*/  LOP3.LUT R110, R80, R110, RZ, 0x3c, !PT ;  /* 0x0000006e506e7212 */ /* 0x000fe200078e3cff */
[----:B------:R2:W-:Y:S01]  /*25760*/  STSM.16.M88.4 [R88], R4 ;  /* 0x0000000458007844 */ /* 0x0005e20000000200 */
[----:B------:R-:W-:Y:S02]  /*25770*/  SHF.R.U64 R84, R84, 0x3, RZ ;  /* 0x0000000354547819 */ /* 0x000fe400000012ff */
[----:B------:R-:W-:Y:S02]  /*25780*/  LOP3.LUT R118, R25, R26, RZ, 0x3c, !PT ;  /* 0x0000001a19767212 */ /* 0x000fe400078e3cff */
[----:B------:R-:W-:-:S02]  /*25790*/  LOP3.LUT R80, R27, R30, RZ, 0x3c, !PT ;  /* 0x0000001e1b507212 */ /* 0x000fc400078e3cff */
[----:B------:R-:W-:Y:S02]  /*257a0*/  MOV R96, R96 ;  /* 0x0000006000607202 */ /* 0x000fe40000000f00 */
[----:B------:R-:W-:Y:S02]  /*257b0*/  F2FP.BF16.F32.PACK_AB R12, R49, R157 ;  /* 0x0000009d310c723e */ /* 0x000fe400000010ff */
[----:B------:R-:W-:Y:S01]  /*257c0*/  F2FP.BF16.F32.PACK_AB R14, R53, R158 ;  /* 0x0000009e350e723e */ /* 0x000fe200000010ff */
[----:B------:R-:W-:Y:S01]  /*257d0*/  IMAD.X R111, RZ, RZ, R121, P0 ;  /* 0x000000ffff6f7224 */ /* 0x000fe200000e0679 */
[----:B------:R-:W-:Y:S02]  /*257e0*/  SHF.R.U64 R55, R55, 0x3, RZ ;  /* 0x0000000337377819 */ /* 0x000fe400000012ff */
[----:B------:R-:W-:Y:S02]  /*257f0*/  MOV R100, R100 ;  /* 0x0000006400647202 */ /* 0x000fe40000000f00 */
[----:B------:R-:W-:-:S02]  /*25800*/  F2FP.BF16.F32.PACK_AB R24, R57, R159 ;  /* 0x0000009f3918723e */ /* 0x000fc400000010ff */
[----:B------:R-:W-:Y:S02]  /*25810*/  F2FP.BF16.F32.PACK_AB R25, R59, R58 ;  /* 0x0000003a3b19723e */ /* 0x000fe400000010ff */
[----:B------:R-:W-:Y:S02]  /*25820*/  F2FP.BF16.F32.PACK_AB R26, R61, R160 ;  /* 0x000000a03d1a723e */ /* 0x000fe400000010ff */
[----:B------:R-:W-:Y:S01]  /*25830*/  F2FP.BF16.F32.PACK_AB R27, R63, R62 ;  /* 0x0000003e3f1b723e */ /* 0x000fe200000010ff */
[----:B------:R-:W-:Y:S01]  /*25840*/  IMAD.X R113, RZ, RZ, R121, P4 ;  /* 0x000000ffff717224 */ /* 0x000fe200020e0679 */
[----:B------:R-:W-:Y:S01]  /*25850*/  MOV R102, R102 ;  /* 0x0000006600667202 */ /* 0x000fe20000000f00 */
[----:B------:R4:W-:Y:S01]  /*25860*/  STSM.16.M88.4 [R92], R8 ;  /* 0x000000085c007844 */ /* 0x0009e20000000200 */
[----:B--2---:R-:W-:Y:S02]  /*25870*/  F2FP.BF16.F32.PACK_AB R4, R65, R161 ;  /* 0x000000a14104723e */ /* 0x004fe400000010ff */
[----:B------:R-:W-:-:S02]  /*25880*/  F2FP.BF16.F32.PACK_AB R5, R67, R66 ;  /* 0x000000424305723e */ /* 0x000fc400000010ff */
[----:B------:R-:W-:Y:S02]  /*25890*/  F2FP.BF16.F32.PACK_AB R6, R69, R162 ;  /* 0x000000a24506723e */ /* 0x000fe400000010ff */
[----:B------:R-:W-:Y:S01]  /*258a0*/  F2FP.BF16.F32.PACK_AB R7, R71, R70 ;  /* 0x000000464707723e */ /* 0x000fe200000010ff */
[----:B------:R-:W-:Y:S01]  /*258b0*/  STSM.16.M88.4 [R96], R12 ;  /* 0x0000000c60007844 */ /* 0x000fe20000000200 */
[----:B------:R-:W-:Y:S02]  /*258c0*/  LOP3.LUT R112, R84, R112, RZ, 0x3c, !PT ;  /* 0x0000007054707212 */ /* 0x000fe400078e3cff */
[----:B------:R-:W-:Y:S01]  /*258d0*/  MOV R104, R104 ;  /* 0x0000006800687202 */ /* 0x000fe20000000f00 */
[----:B------:R-:W-:Y:S01]  /*258e0*/  STSM.16.M88.4 [R100], R24 ;  /* 0x0000001864007844 */ /* 0x000fe20000000200 */
[----:B------:R-:W-:Y:S02]  /*258f0*/  LOP3.LUT R84, R55, R42, RZ, 0x3c, !PT ;  /* 0x0000002a37547212 */ /* 0x000fe400078e3cff */
[----:B------:R-:W-:-:S02]  /*25900*/  MOV R106, R106 ;  /* 0x0000006a006a7202 */ /* 0x000fc40000000f00 */
[----:B----4-:R-:W-:Y:S02]  /*25910*/  F2FP.BF16.F32.PACK_AB R8, R73, R163 ;  /* 0x000000a34908723e */ /* 0x010fe400000010ff */
[----:B------:R-:W-:Y:S02]  /*25920*/  F2FP.BF16.F32.PACK_AB R9, R75, R74 ;  /* 0x0000004a4b09723e */ /* 0x000fe400000010ff */
        /* <DEDUP_REMOVED lines=9> */
[----:B------:R-:W-:Y:S02]  /*259c0*/  MOV R110, R110 ;  /* 0x0000006e006e7202 */ /* 0x000fe40000000f00 */
[----:B------:R-:W-:Y:S02]  /*259d0*/  F2FP.BF16.F32.PACK_AB R52, R72, R169 ;  /* 0x000000a94834723e */ /* 0x000fe400000010ff */
[----:B------:R-:W-:-:S02]  /*259e0*/  F2FP.BF16.F32.PACK_AB R53, R99, R98 ;  /* 0x000000626335723e */ /* 0x000fc400000010ff */
[----:B------:R-:W-:Y:S01]  /*259f0*/  F2FP.BF16.F32.PACK_AB R55, R32, R3 ;  /* 0x000000032037723e */ /* 0x000fe200000010ff */
[----:B------:R4:W-:Y:S01]  /*25a00*/  STSM.16.M88.4 [R104], R8 ;  /* 0x0000000868007844 */ /* 0x0009e20000000200 */
[----:B------:R-:W-:Y:S02]  /*25a10*/  MOV R112, R112 ;  /* 0x0000007000707202 */ /* 0x000fe40000000f00 */
[----:B--2---:R-:W-:Y:S02]  /*25a20*/  F2FP.BF16.F32.PACK_AB R4, R152, R171 ;  /* 0x000000ab9804723e */ /* 0x004fe400000010ff */
[----:B------:R-:W-:Y:S02]  /*25a30*/  F2FP.BF16.F32.PACK_AB R5, R44, R36 ;  /* 0x000000242c05723e */ /* 0x000fe400000010ff */
[----:B------:R-:W-:Y:S02]  /*25a40*/  F2FP.BF16.F32.PACK_AB R6, R153, R172 ;  /* 0x000000ac9906723e */ /* 0x000fe400000010ff */
[----:B------:R-:W-:Y:S01]  /*25a50*/  F2FP.BF16.F32.PACK_AB R7, R48, R46 ;  /* 0x0000002e3007723e */ /* 0x000fe200000010ff */
[----:B------:R-:W-:Y:S04]  /*25a60*/  STSM.16.M88.4 [R106], R28 ;  /* 0x0000001c6a007844 */ /* 0x000fe80000000200 */
[----:B------:R-:W-:Y:S01]  /*25a70*/  STSM.16.M88.4 [R108], R40 ;  /* 0x000000286c007844 */ /* 0x000fe20000000200 */
[----:B------:R-:W-:-:S03]  /*25a80*/  IMAD.X R115, RZ, RZ, R121, P3 ;  /* 0x000000ffff737224 */ /* 0x000fc600018e0679 */
[----:B------:R-:W-:Y:S01]  /*25a90*/  STSM.16.M88.4 [R110], R52 ;  /* 0x000000346e007844 */ /* 0x000fe20000000200 */
[----:B---3--:R-:W-:-:S03]  /*25aa0*/  SHF.R.S32.HI R78, RZ, 0x1f, R144 ;  /* 0x0000001fff4e7819 */ /* 0x008fc60000011490 */
[----:B------:R2:W-:Y:S01]  /*25ab0*/  STSM.16.M88.4 [R112], R4 ;  /* 0x0000000470007844 */ /* 0x0005e20000000200 */
[--C-:B------:R-:W-:Y:S02]  /*25ac0*/  IMAD.X R117, RZ, RZ, R121.reuse, P6 ;  /* 0x000000ffff757224 */ /* 0x100fe400030e0679 */
[--C-:B------:R-:W-:Y:S01]  /*25ad0*/  IMAD.X R119, RZ, RZ, R121.reuse, P5 ;  /* 0x000000ffff777224 */ /* 0x100fe200028e0679 */
[----:B------:R-:W-:Y:S01]  /*25ae0*/  ISETP.NE.U32.AND P0, PT, RZ, UR4, PT ;  /* 0x00000004ff007c0c */ /* 0x000fe2000bf05070 */
[--C-:B------:R-:W-:Y:S01]  /*25af0*/  IMAD.X R81, RZ, RZ, R121.reuse, P2 ;  /* 0x000000ffff517224 */ /* 0x100fe200010e0679 */
[----:B------:R-:W-:Y:S01]  /*25b00*/  SHF.L.U64.HI R3, R144, 0x2, R78 ;  /* 0x0000000290037819 */ /* 0x000fe2000001024e */
[----:B------:R-:W-:Y:S01]  /*25b10*/  IMAD.X R85, RZ, RZ, R121, P1 ;  /* 0x000000ffff557224 */ /* 0x000fe200008e0679 */
[----:B------:R-:W-:Y:S02]  /*25b20*/  MOV R114, R114 ;  /* 0x0000007200727202 */ /* 0x000fe40000000f00 */
[----:B----4-:R-:W-:Y:S01]  /*25b30*/  F2FP.BF16.F32.PACK_AB R8, R154, R173 ;  /* 0x000000ad9a08723e */ /* 0x010fe200000010ff */
[----:B--2---:R-:W-:Y:S01]  /*25b40*/  IMAD.SHL.U32 R4, R144, 0x4, RZ ;  /* 0x0000000490047824 */ /* 0x004fe200078e00ff */
[----:B------:R-:W-:-:S02]  /*25b50*/  F2FP.BF16.F32.PACK_AB R9, R56, R51 ;  /* 0x000000333809723e */ /* 0x000fc400000010ff */
[----:B------:R-:W-:Y:S02]  /*25b60*/  F2FP.BF16.F32.PACK_AB R10, R155, R174 ;  /* 0x000000ae9b0a723e */ /* 0x000fe400000010ff */
[----:B------:R-:W-:Y:S02]  /*25b70*/  IADD3 R6, P1, R4, UR4, RZ ;  /* 0x0000000404067c10 */ /* 0x000fe4000ff3e0ff */
[----:B------:R-:W-:Y:S02]  /*25b80*/  F2FP.BF16.F32.PACK_AB R11, R64, R60 ;  /* 0x0000003c400b723e */ /* 0x000fe400000010ff */
[----:B------:R-:W-:Y:S02]  /*25b90*/  MOV R116, R116 ;  /* 0x0000007400747202 */ /* 0x000fe40000000f00 */
[----:B------:R-:W-:Y:S02]  /*25ba0*/  F2FP.BF16.F32.PACK_AB R12, R156, R175 ;  /* 0x000000af9c0c723e */ /* 0x000fe400000010ff */
[----:B------:R-:W-:-:S02]  /*25bb0*/  F2FP.BF16.F32.PACK_AB R13, R123, R122 ;  /* 0x0000007a7b0d723e */ /* 0x000fc400000010ff */
[----:B------:R-:W-:Y:S02]  /*25bc0*/  F2FP.BF16.F32.PACK_AB R14, R125, R124 ;  /* 0x0000007c7d0e723e */ /* 0x000fe400000010ff */
[----:B------:R-:W-:Y:S02]  /*25bd0*/  F2FP.BF16.F32.PACK_AB R15, R127, R126 ;  /* 0x0000007e7f0f723e */ /* 0x000fe400000010ff */
[----:B------:R-:W-:Y:S02]  /*25be0*/  MOV R118, R118 ;  /* 0x0000007600767202 */ /* 0x000fe40000000f00 */
[----:B------:R-:W-:Y:S02]  /*25bf0*/  F2FP.BF16.F32.PACK_AB R24, R129, R128 ;  /* 0x000000808118723e */ /* 0x000fe400000010ff */
[----:B------:R-:W-:Y:S02]  /*25c00*/  F2FP.BF16.F32.PACK_AB R25, R131, R130 ;  /* 0x000000828319723e */ /* 0x000fe400000010ff */
[----:B------:R-:W-:-:S02]  /*25c10*/  F2FP.BF16.F32.PACK_AB R26, R133, R132 ;  /* 0x00000084851a723e */ /* 0x000fc400000010ff */
[----:B------:R-:W-:Y:S02]  /*25c20*/  F2FP.BF16.F32.PACK_AB R27, R135, R134 ;  /* 0x00000086871b723e */ /* 0x000fe400000010ff */
[----:B------:R-:W-:Y:S02]  /*25c30*/  MOV R80, R80 ;  /* 0x0000005000507202 */ /* 0x000fe40000000f00 */
[----:B------:R-:W-:Y:S02]  /*25c40*/  ISETP.NE.AND.EX P0, PT, RZ, UR5, PT, P0 ;  /* 0x00000005ff007c0c */ /* 0x000fe4000bf05300 */
[----:B------:R-:W-:Y:S01]  /*25c50*/  IADD3.X R7, R3, UR5, RZ, P1, !PT ;  /* 0x0000000503077c10 */ /* 0x000fe20008ffe4ff */
[----:B------:R-:W-:Y:S01]  /*25c60*/  ULDC.64 UR4, c[0x0][0xbe0] ;  /* 0x0002f80000047ab9 */ /* 0x000fe20000000a00 */
[----:B------:R-:W-:Y:S01]  /*25c70*/  MOV R84, R84 ;  /* 0x0000005400547202 */ /* 0x000fe20000000f00 */
[----:B------:R2:W-:Y:S01]  /*25c80*/  STSM.16.M88.4 [R114], R8 ;  /* 0x0000000872007844 */ /* 0x0005e20000000200 */
[----:B------:R-:W-:-:S03]  /*25c90*/  ISETP.NE.U32.AND P1, PT, RZ, UR4, PT ;  /* 0x00000004ff007c0c */ /* 0x000fc6000bf25070 */
[----:B------:R3:W-:Y:S01]  /*25ca0*/  STSM.16.M88.4 [R116], R12 ;  /* 0x0000000c74007844 */ /* 0x0007e20000000200 */
[----:B------:R-:W-:-:S03]  /*25cb0*/  ISETP.NE.AND.EX P1, PT, RZ, UR5, PT, P1 ;  /* 0x00000005ff007c0c */ /* 0x000fc6000bf25310 */
[----:B------:R3:W-:Y:S04]  /*25cc0*/  STSM.16.M88.4 [R118], R24 ;  /* 0x0000001876007844 */ /* 0x0007e80000000200 */
[----:B------:R3:W-:Y:S04]  /*25cd0*/  STSM.16.M88.4 [R80], R136 ;  /* 0x0000008850007844 */ /* 0x0007e80000000200 */
[----:B------:R3:W-:Y:S01]  /*25ce0*/  STSM.16.M88.4 [R84], R176 ;  /* 0x000000b054007844 */ /* 0x0007e20000000200 */
[----:B------:R-:W-:Y:S01]  /*25cf0*/  BAR.SYNC.DEFER_BLOCKING 0x1, 0x100 ;  /* 0x0044000000007b1d */ /* 0x000fe20000010000 */
[----:B------:R-:W-:-:S04]  /*25d00*/  @P1 IADD3 R4, P2, R4, UR4, RZ ;  /* 0x0000000404041c10 */ /* 0x000fc8000ff5e0ff */
[----:B------:R-:W-:Y:S01]  /*25d10*/  @P1 IADD3.X R5, R3, UR5, RZ, P2, !PT ;  /* 0x0000000503051c10 */ /* 0x000fe200097fe4ff */
[----:B------:R-:W-:Y:S02]  /*25d20*/  ULDC UR4, c[0x0][0xa88] ;  /* 0x0002a20000047ab9 */ /* 0x000fe40000000800 */
[----:B------:R-:W-:Y:S01]  /*25d30*/  IMAD.U32 R3, RZ, RZ, UR4 ;  /* 0x00000004ff037e24 */ /* 0x000fe2000f8e00ff */
[----:B------:R3:W5:Y:S05]  /*25d40*/  @P0 LDG.E R76, desc[UR60][R6.64] ;  /* 0x0000003c064c0981 */ /* 0x00076a000c1e1900 */
[----:B------:R3:W5:Y:S01]  /*25d50*/  @P1 LDG.E R3, desc[UR60][R4.64] ;  /* 0x0000003c04031981 */ /* 0x000762000c1e1900 */
[----:B------:R-:W2:Y:S02]  /*25d60*/  S2R R148, SR_TID.X ;  /* 0x0000000000947919 */ /* 0x000ea40000002100 */
[----:B--2---:R-:W-:-:S05]  /*25d70*/  VIADD R11, R148, 0xffffff80 ;  /* 0xffffff80940b7836 */ /* 0x004fca0000000000 */
[----:B------:R-:W-:-:S04]  /*25d80*/  SHF.R.S32.HI R8, RZ, 0x1f, R11 ;  /* 0x0000001fff087819 */ /* 0x000fc8000001140b */
[----:B------:R-:W-:Y:S01]  /*25d90*/  LEA.HI R9, R8, R11, RZ, 0x3 ;  /* 0x0000000b08097211 */ /* 0x000fe200078f18ff */
[----:B---3--:R-:W-:Y:S06]  /*25da0*/  @P1 BRA `(.L_x_2549) ;  /* 0x0000000000101947 */ /* 0x008fec0003800000 */
[----:B------:R-:W-:Y:S05]  /*25db0*/  @!P0 BRA `(.L_x_2549) ;  /* 0x00000000000c8947 */ /* 0x000fea0003800000 */
[----:B------:R-:W2:Y:S04]  /*25dc0*/  LDG.E R4, desc[UR60][R6.64] ;  /* 0x0000003c06047981 */ /* 0x000ea8000c1e1900 */
[----:B-----5:R-:W2:Y:S02]  /*25dd0*/  LDG.E R3, desc[UR60][R6.64+0x4] ;  /* 0x0000043c06037981 */ /* 0x020ea4000c1e1900 */
[----:B--2---:R-:W-:-:S07]  /*25de0*/  IMAD.IADD R3, R3, 0x1, -R4 ;  /* 0x0000000103037824 */ /* 0x004fce00078e0a04 */
.L_x_2549:
[----:B------:R-:W2:Y:S01]  /*25df0*/  LDL R10, [R1+0x68] ;  /* 0x00006800010a7983 */ /* 0x000ea20000100800 */
[----:B------:R-:W-:Y:S01]  /*25e00*/  LOP3.LUT R4, R9, 0xfffffff8, RZ, 0xc0, !PT ;  /* 0xfffffff809047812 */ /* 0x000fe200078ec0ff */
[----:B------:R-:W-:Y:S02]  /*25e10*/  ULDC.64 UR4, c[0x0][0xb70] ;  /* 0x0002dc0000047ab9 */ /* 0x000fe40000000a00 */
[----:B------:R-:W3:Y:S04]  /*25e20*/  LDL.LU R83, [R1+0x78] ;  /* 0x0000780001537983 */ /* 0x000ee80000300800 */
[----:B------:R-:W2:Y:S01]  /*25e30*/  LDL.LU R82, [R1+0x84] ;  /* 0x0000840001527983 */ /* 0x000ea20000300800 */
[----:B-----5:R-:W-:Y:S01]  /*25e40*/  SHF.R.S32.HI R77, RZ, 0x1f, R76 ;  /* 0x0000001fff4d7819 */ /* 0x020fe2000001144c */
[----:B------:R-:W-:Y:S01]  /*25e50*/  IMAD.IADD R7, R11, 0x1, -R4 ;  /* 0x000000010b077824 */ /* 0x000fe200078e0a04 */
[----:B------:R-:W-:-:S02]  /*25e60*/  SEL R78, R78, RZ, !P0 ;  /* 0x000000ff4e4e7207 */ /* 0x000fc40004000000 */
[----:B------:R-:W-:Y:S01]  /*25e70*/  SEL R79, R144, RZ, !P0 ;  /* 0x000000ff904f7207 */ /* 0x000fe20004000000 */
[----:B------:R-:W-:Y:S01]  /*25e80*/  IMAD R7, R7, 0x8, R234 ;  /* 0x0000000807077824 */ /* 0x000fe200078e02ea */
[----:B------:R-:W-:-:S03]  /*25e90*/  LEA.HI R8, R8, R11, RZ, 0x7 ;  /* 0x0000000b08087211 */ /* 0x000fc600078f38ff */
[----:B------:R-:W-:Y:S01]  /*25ea0*/  IMAD.WIDE R20, R7, 0x2, R20 ;  /* 0x0000000207147825 */ /* 0x000fe200078e0214 */
[----:B------:R-:W-:Y:S02]  /*25eb0*/  LOP3.LUT R12, R8, 0xffffff80, RZ, 0xc0, !PT ;  /* 0xffffff80080c7812 */ /* 0x000fe400078ec0ff */
[----:B------:R-:W-:-:S03]  /*25ec0*/  IADD3 R13, P3, R20, 0x2000, RZ ;  /* 0x00002000140d7810 */ /* 0x000fc60007f7e0ff */
[----:B------:R-:W-:Y:S01]  /*25ed0*/  IMAD.IADD R11, R11, 0x1, -R12 ;  /* 0x000000010b0b7824 */ /* 0x000fe200078e0a0c */
[----:B------:R-:W-:Y:S02]  /*25ee0*/  IADD3 R29, P2, R20, 0x4000, RZ ;  /* 0x00004000141d7810 */ /* 0x000fe40007f5e0ff */
[----:B------:R-:W-:Y:S02]  /*25ef0*/  LOP3.LUT R12, R13, 0x380, RZ, 0xc0, !PT ;  /* 0x000003800d0c7812 */ /* 0x000fe400078ec0ff */
        /* <DEDUP_REMOVED lines=11> */
[----:B------:R-:W-:Y:S02]  /*25fb0*/  LOP3.LUT R32, R33, 0x380, RZ, 0xc0, !PT ;  /* 0x0000038021207812 */ /* 0x000fe400078ec0ff */
[----:B------:R-:W-:Y:S02]  /*25fc0*/  LOP3.LUT R36, R37, 0x380, RZ, 0xc0, !PT ;  /* 0x0000038025247812 */ /* 0x000fe400078ec0ff */
[----:B------:R-:W-:-:S02]  /*25fd0*/  LOP3.LUT R44, R45, 0x380, RZ, 0xc0, !PT ;  /* 0x000003802d2c7812 */ /* 0x000fc400078ec0ff */
[----:B------:R-:W-:Y:S02]  /*25fe0*/  LOP3.LUT R54, R55, 0x380, RZ, 0xc0, !PT ;  /* 0x0000038037367812 */ /* 0x000fe400078ec0ff */
[----:B------:R-:W-:Y:S02]  /*25ff0*/  SHF.R.U64 R32, R32, 0x3, RZ ;  /* 0x0000000320207819 */ /* 0x000fe400000012ff */
[----:B------:R-:W-:Y:S02]  /*26000*/  SHF.R.U64 R36, R36, 0x3, RZ ;  /* 0x0000000324247819 */ /* 0x000fe400000012ff */
        /* <DEDUP_REMOVED lines=25> */
[----:B------:R-:W-:Y:S01]  /*261a0*/  BSSY B1, `(.L_x_2550) ;  /* 0x000007f000017945 */ /* 0x000fe20003800000 */
[----:B---3--:R-:W-:Y:S01]  /*261b0*/  SHF.R.S32.HI R80, RZ, 0x1f, R83 ;  /* 0x0000001fff507819 */ /* 0x008fe20000011453 */
[----:B------:R-:W-:-:S04]  /*261c0*/  IMAD.WIDE.U32 R4, R83, UR4, R76 ;  /* 0x0000000453047c25 */ /* 0x000fc8000f8e004c */
[----:B------:R-:W-:Y:S02]  /*261d0*/  IMAD R6, R80, UR4, RZ ;  /* 0x0000000450067c24 */ /* 0x000fe4000f8e02ff */
[----:B--2---:R-:W-:Y:S02]  /*261e0*/  IMAD R10, R82, 0x80, R10 ;  /* 0x00000080520a7824 */ /* 0x004fe400078e020a */
[----:B------:R-:W-:Y:S01]  /*261f0*/  IMAD R9, R83, UR5, R6 ;  /* 0x0000000553097c24 */ /* 0x000fe2000f8e0206 */
[----:B------:R-:W-:Y:S02]  /*26200*/  ULDC.64 UR4, c[0x0][0xb78] ;  /* 0x0002de0000047ab9 */ /* 0x000fe40000000a00 */
[----:B------:R-:W-:Y:S01]  /*26210*/  IMAD R6, R78, UR4, RZ ;  /* 0x000000044e067c24 */ /* 0x000fe2000f8e02ff */
[----:B------:R-:W-:Y:S01]  /*26220*/  SHF.R.S32.HI R7, RZ, 0x1f, R10 ;  /* 0x0000001fff077819 */ /* 0x000fe2000001140a */
[----:B------:R-:W-:Y:S01]  /*26230*/  IMAD.IADD R5, R5, 0x1, R9 ;  /* 0x0000000105057824 */ /* 0x000fe200078e0209 */
[----:B------:R-:W-:Y:S01]  /*26240*/  IADD3 R9, P4, R20, 0x1000, RZ ;  /* 0x0000100014097810 */ /* 0x000fe20007f9e0ff */
[----:B------:R-:W-:-:S02]  /*26250*/  IMAD R6, R79, UR5, R6 ;  /* 0x000000054f067c24 */ /* 0x000fc4000f8e0206 */
[----:B------:R-:W-:Y:S01]  /*26260*/  IMAD.WIDE.U32 R4, R79, UR4, R4 ;  /* 0x000000044f047c25 */ /* 0x000fe2000f8e0004 */
[----:B------:R-:W-:Y:S01]  /*26270*/  ULDC.64 UR4, c[0x0][0xb40] ;  /* 0x0002d00000047ab9 */ /* 0x000fe20000000a00 */
[----:B------:R-:W-:Y:S02]  /*26280*/  LOP3.LUT R8, R9, 0x380, RZ, 0xc0, !PT ;  /* 0x0000038009087812 */ /* 0x000fe400078ec0ff */
[----:B------:R-:W-:Y:S02]  /*26290*/  IADD3 R4, P0, R10, R4, RZ ;  /* 0x000000040a047210 */ /* 0x000fe40007f1e0ff */
[----:B------:R-:W-:Y:S02]  /*262a0*/  SHF.R.U64 R8, R8, 0x3, RZ ;  /* 0x0000000308087819 */ /* 0x000fe400000012ff */
[----:B------:R-:W-:Y:S02]  /*262b0*/  IADD3.X R7, R7, R5, R6, P0, !PT ;  /* 0x0000000507077210 */ /* 0x000fe400007fe406 */
[----:B------:R-:W-:-:S02]  /*262c0*/  LEA R52, P1, R4, UR4, 0x2 ;  /* 0x0000000404347c11 */ /* 0x000fc4000f8210ff */
[----:B------:R-:W-:Y:S01]  /*262d0*/  LOP3.LUT R8, R8, R9, RZ, 0x3c, !PT ;  /* 0x0000000908087212 */ /* 0x000fe200078e3cff */
[----:B------:R-:W-:Y:S01]  /*262e0*/  IMAD.X R9, RZ, RZ, R21, P4 ;  /* 0x000000ffff097224 */ /* 0x000fe200020e0615 */
[----:B------:R-:W-:Y:S01]  /*262f0*/  LEA.HI.X R53, R4, UR5, R7, 0x2, P1 ;  /* 0x0000000504357c11 */ /* 0x000fe200088f1407 */
[----:B------:R-:W-:Y:S01]  /*26300*/  VIADD R4, R10, 0x8 ;  /* 0x000000080a047836 */ /* 0x000fe20000000000 */
[C---:B------:R-:W-:Y:S01]  /*26310*/  IADD3 R25, P1, R20.reuse, 0x3000, RZ ;  /* 0x0000300014197810 */ /* 0x040fe20007f3e0ff */
[----:B------:R-:W-:Y:S01]  /*26320*/  ULDC.64 UR4, c[0x0][0xaa0] ;  /* 0x0002a80000047ab9 */ /* 0x000fe20000000a00 */
[----:B------:R-:W-:Y:S02]  /*26330*/  IADD3 R41, P4, R20, 0x7000, RZ ;  /* 0x0000700014297810 */ /* 0x000fe40007f9e0ff */
[----:B------:R-:W-:Y:S02]  /*26340*/  LOP3.LUT R24, R25, 0x380, RZ, 0xc0, !PT ;  /* 0x0000038019187812 */ /* 0x000fe400078ec0ff */
[----:B------:R-:W-:-:S02]  /*26350*/  LOP3.LUT R40, R41, 0x380, RZ, 0xc0, !PT ;  /* 0x0000038029287812 */ /* 0x000fc400078ec0ff */
[----:B------:R-:W-:Y:S02]  /*26360*/  SHF.R.U64 R24, R24, 0x3, RZ ;  /* 0x0000000318187819 */ /* 0x000fe400000012ff */
[----:B------:R-:W-:Y:S02]  /*26370*/  SHF.R.U64 R40, R40, 0x3, RZ ;  /* 0x0000000328287819 */ /* 0x000fe400000012ff */
[----:B------:R-:W-:Y:S01]  /*26380*/  LOP3.LUT R24, R24, R25, RZ, 0x3c, !PT ;  /* 0x0000001918187212 */ /* 0x000fe200078e3cff */
[--C-:B------:R-:W-:Y:S01]  /*26390*/  IMAD.X R25, RZ, RZ, R21.reuse, P1 ;  /* 0x000000ffff197224 */ /* 0x100fe200008e0615 */
[----:B------:R-:W-:Y:S02]  /*263a0*/  IADD3 R49, P1, R20, 0x9000, RZ ;  /* 0x0000900014317810 */ /* 0x000fe40007f3e0ff */
[----:B------:R-:W-:Y:S01]  /*263b0*/  LOP3.LUT R40, R40, R41, RZ, 0x3c, !PT ;  /* 0x0000002928287212 */ /* 0x000fe200078e3cff */
[----:B------:R-:W-:Y:S01]  /*263c0*/  IMAD.X R41, RZ, RZ, R21, P4 ;  /* 0x000000ffff297224 */ /* 0x000fe200020e0615 */
[----:B------:R-:W-:-:S02]  /*263d0*/  LOP3.LUT R48, R49, 0x380, RZ, 0xc0, !PT ;  /* 0x0000038031307812 */ /* 0x000fc400078ec0ff */
[----:B------:R-:W-:Y:S02]  /*263e0*/  LOP3.LUT P0, RZ, R11, 0x3, RZ, 0xc0, !PT ;  /* 0x000000030bff7812 */ /* 0x000fe4000780c0ff */
[----:B------:R-:W-:Y:S02]  /*263f0*/  SHF.R.U64 R48, R48, 0x3, RZ ;  /* 0x0000000330307819 */ /* 0x000fe400000012ff */
[----:B------:R-:W-:Y:S02]  /*26400*/  IADD3 R65, P4, R20, 0xd000, RZ ;  /* 0x0000d00014417810 */ /* 0x000fe40007f9e0ff */
[----:B------:R-:W-:Y:S01]  /*26410*/  LOP3.LUT R48, R48, R49, RZ, 0x3c, !PT ;  /* 0x0000003130307212 */ /* 0x000fe200078e3cff */
[----:B------:R-:W-:Y:S01]  /*26420*/  IMAD.X R49, RZ, RZ, R21, P1 ;  /* 0x000000ffff317224 */ /* 0x000fe200008e0615 */
[----:B------:R-:W-:Y:S02]  /*26430*/  IADD3 R5, P2, R20, 0xf000, RZ ;  /* 0x0000f00014057810 */ /* 0x000fe40007f5e0ff */
[----:B------:R-:W-:-:S02]  /*26440*/  ISETP.GE.OR P1, PT, R10, R3, P0 ;  /* 0x000000030a00720c */ /* 0x000fc40000726670 */
[----:B------:R-:W-:Y:S01]  /*26450*/  LOP3.LUT R64, R65, 0x380, RZ, 0xc0, !PT ;  /* 0x0000038041407812 */ /* 0x000fe200078ec0ff */
[----:B------:R-:W-:Y:S01]  /*26460*/  IMAD.X R73, RZ, RZ, R21, P2 ;  /* 0x000000ffff497224 */ /* 0x000fe200010e0615 */
[----:B------:R-:W-:Y:S02]  /*26470*/  ISETP.GE.OR P0, PT, R4, R3, P0 ;  /* 0x000000030400720c */ /* 0x000fe40000706670 */
[----:B------:R-:W-:Y:S02]  /*26480*/  LOP3.LUT R4, R5, 0x380, RZ, 0xc0, !PT ;  /* 0x0000038005047812 */ /* 0x000fe400078ec0ff */
[----:B------:R-:W-:Y:S02]  /*26490*/  LOP3.LUT R7, R20, 0x380, RZ, 0xc0, !PT ;  /* 0x0000038014077812 */ /* 0x000fe400078ec0ff */
[----:B------:R-:W-:Y:S02]  /*264a0*/  SHF.R.U64 R64, R64, 0x3, RZ ;  /* 0x0000000340407819 */ /* 0x000fe400000012ff */
[----:B------:R-:W-:Y:S01]  /*264b0*/  SHF.R.U64 R4, R4, 0x3, RZ ;  /* 0x0000000304047819 */ /* 0x000fe200000012ff */
[----:B------:R-:W-:Y:S01]  /*264c0*/  @!P1 STG.E desc[UR60][R52.64], R0 ;  /* 0x0000000034009986 */ /* 0x000fe2000c10193c */
[----:B------:R-:W-:-:S02]  /*264d0*/  SHF.R.U64 R7, R7, 0x3, RZ ;  /* 0x0000000307077819 */ /* 0x000fc400000012ff */
[----:B------:R-:W-:Y:S01]  /*264e0*/  LOP3.LUT R64, R64, R65, RZ, 0x3c, !PT ;  /* 0x0000004140407212 */ /* 0x000fe200078e3cff */
[----:B------:R-:W-:Y:S01]  /*264f0*/  IMAD.X R65, RZ, RZ, R21, P4 ;  /* 0x000000ffff417224 */ /* 0x000fe200020e0615 */
[----:B------:R-:W-:Y:S01]  /*26500*/  LOP3.LUT R72, R4, R5, RZ, 0x3c, !PT ;  /* 0x0000000504487212 */ /* 0x000fe200078e3cff */
[----:B------:R2:W-:Y:S01]  /*26510*/  @!P0 STG.E desc[UR60][R52.64+0x20], R2 ;  /* 0x0000200234008986 */ /* 0x0005e2000c10193c */
[----:B------:R-:W-:-:S03]  /*26520*/  LOP3.LUT R20, R7, R20, RZ, 0x3c, !PT ;  /* 0x0000001407147212 */ /* 0x000fc600078e3cff */
[----:B------:R-:W5:Y:S04]  /*26530*/  LD.E.128 R8, desc[UR60][R8.64] ;  /* 0x0000003c08087980 */ /* 0x000f68000c101d00 */
[----:B------:R3:W5:Y:S04]  /*26540*/  LD.E.128 R4, desc[UR60][R20.64] ;  /* 0x0000003c14047980 */ /* 0x000768000c101d00 */
[----:B------:R-:W5:Y:S04]  /*26550*/  LD.E.128 R12, desc[UR60][R12.64] ;  /* 0x0000003c0c0c7980 */ /* 0x000f68000c101d00 */
[----:B------:R-:W5:Y:S04]  /*26560*/  LD.E.128 R24, desc[UR60][R24.64] ;  /* 0x0000003c18187980 */ /* 0x000f68000c101d00 */
[----:B------:R-:W5:Y:S01]  /*26570*/  LD.E.128 R28, desc[UR60][R28.64] ;  /* 0x0000003c1c1c7980 */ /* 0x000f62000c101d00 */
[----:B---3--:R-:W-:-:S03]  /*26580*/  SHF.R.S32.HI R21, RZ, 0x1f, R17 ;  /* 0x0000001fff157819 */ /* 0x008fc60000011411 */
        /* <DEDUP_REMOVED lines=17> */
[----:B--2---:R-:W2:Y:S01]  /*266a0*/  FENCE.VIEW.ASYNC.S ;  /* 0x00000000000073c6 */ /* 0x004ea20000000000 */
[----:B------:R-:W-:-:S02]  /*266b0*/  IMAD.MOV.U32 R20, RZ, RZ, R17 ;  /* 0x000000ffff147224 */ /* 0x000fc400078e0011 */
[C---:B------:R-:W-:Y:S02]  /*266c0*/  IMAD R77, R76.reuse, UR5, R77 ;  /* 0x000000054c4d7c24 */ /* 0x040fe4000f8e024d */
[----:B------:R-:W-:Y:S01]  /*266d0*/  IMAD.WIDE.U32 R20, R76, UR4, R20 ;  /* 0x000000044c147c25 */ /* 0x000fe2000f8e0014 */
[----:B------:R-:W-:-:S03]  /*266e0*/  ULDC.64 UR4, c[0x0][0xae0] ;  /* 0x0002b80000047ab9 */ /* 0x000fc60000000a00 */
[----:B------:R-:W-:Y:S02]  /*266f0*/  IMAD R81, R82, -0x80, R3 ;  /* 0xffffff8052517824 */ /* 0x000fe400078e0203 */
[C---:B------:R-:W-:Y:S02]  /*26700*/  VIADD R0, R22.reuse, 0x60 ;  /* 0x0000006016007836 */ /* 0x040fe40000000000 */
[----:B------:R-:W-:Y:S01]  /*26710*/  IMAD.IADD R21, R21, 0x1, R77 ;  /* 0x0000000115157824 */ /* 0x000fe200078e024d */
[-C--:B------:R-:W-:Y:S01]  /*26720*/  ISETP.GE.AND P3, PT, R22, R81.reuse, PT ;  /* 0x000000511600720c */ /* 0x080fe20003f66270 */
[----:B------:R-:W-:Y:S01]  /*26730*/  IMAD R80, R80, UR4, RZ ;  /* 0x0000000450507c24 */ /* 0x000fe2000f8e02ff */
[----:B------:R-:W-:Y:S01]  /*26740*/  ISETP.GE.AND P0, PT, R0, R81, PT ;  /* 0x000000510000720c */ /* 0x000fe20003f06270 */
[----:B------:R-:W-:-:S04]  /*26750*/  IMAD.WIDE.U32 R2, R83, UR4, R20 ;  /* 0x0000000453027c25 */ /* 0x000fc8000f8e0014 */
[----:B------:R-:W-:Y:S01]  /*26760*/  IMAD R77, R83, UR5, R80 ;  /* 0x00000005534d7c24 */ /* 0x000fe2000f8e0250 */
[----:B------:R-:W-:Y:S01]  /*26770*/  ULDC.64 UR4, c[0x0][0xae8] ;  /* 0x0002ba0000047ab9 */ /* 0x000fe20000000a00 */
[----:B------:R-:W-:Y:S02]  /*26780*/  VIADD R0, R16, 0x38820 ;  /* 0x0003882010007836 */ /* 0x000fe40000000000 */
[----:B------:R-:W-:Y:S02]  /*26790*/  IMAD R78, R78, UR4, RZ ;  /* 0x000000044e4e7c24 */ /* 0x000fe4000f8e02ff */
[----:B------:R-:W-:Y:S01]  /*267a0*/  IMAD.IADD R3, R3, 0x1, R77 ;  /* 0x0000000103037824 */ /* 0x000fe200078e024d */
[----:B------:R-:W-:Y:S02]  /*267b0*/  PRMT R0, RZ, 0x654, R0 ;  /* 0x00000654ff007816 */ /* 0x000fe40000000000 */
[-C--:B------:R-:W-:Y:S01]  /*267c0*/  ISETP.GE.AND P1, PT, R218, R81.reuse, PT ;  /* 0x00000051da00720c */ /* 0x080fe20003f26270 */
[C---:B------:R-:W-:Y:S01]  /*267d0*/  IMAD.WIDE.U32 R76, R79.reuse, UR4, R2 ;  /* 0x000000044f4c7c25 */ /* 0x040fe2000f8e0002 */
[----:B------:R-:W-:Y:S01]  /*267e0*/  ISETP.GE.AND P2, PT, R220, R81, PT ;  /* 0x00000051dc00720c */ /* 0x000fe20003f46270 */
[----:B--2---:R2:W-:Y:S02]  /*267f0*/  SYNCS.ARRIVE.TRANS64.RED.A1T0 RZ, [R0+URZ], RZ ;  /* 0x000000ff00ff79a7 */ /* 0x0045e4000810043f */
[----:B------:R-:W-:-:S02]  /*26800*/  IMAD R81, R79, UR5, R78 ;  /* 0x000000054f517c24 */ /* 0x000fc4000f8e024e */
[----:B------:R-:W-:-:S04]  /*26810*/  IMAD.WIDE R20, R82, 0x80, R22 ;  /* 0x0000008052147825 */ /* 0x000fc800078e0216 */
[C---:B------:R-:W-:Y:S02]  /*26820*/  VIADD R80, R17.reuse, 0xc0 ;  /* 0x000000c011507836 */ /* 0x040fe40000000000 */
[----:B------:R-:W-:Y:S02]  /*26830*/  VIADD R82, R17, 0x80 ;  /* 0x0000008011527836 */ /* 0x000fe40000000000 */
[----:B------:R-:W-:Y:S01]  /*26840*/  IMAD.IADD R81, R77, 0x1, R81 ;  /* 0x000000014d517824 */ /* 0x000fe200078e0251 */
[----:B--2---:R-:W-:Y:S06]  /*26850*/  @P3 BRA `(.L_x_2551) ;  /* 0x00000000004c3947 */ /* 0x004fec0003800000 */
[----:B------:R-:W-:Y:S01]  /*26860*/  ULDC.64 UR4, c[0x0][0xad8] ;  /* 0x0002b60000047ab9 */ /* 0x000fe20000000a00 */
[----:B------:R-:W-:Y:S01]  /*26870*/  IMAD.MOV.U32 R2, RZ, RZ, R76 ;  /* 0x000000ffff027224 */ /* 0x000fe200078e004c */
[----:B------:R-:W-:Y:S01]  /*26880*/  ULDC.64 UR6, c[0x0][0xa80] ;  /* 0x0002a00000067ab9 */ /* 0x000fe20000000a00 */
[----:B------:R-:W-:Y:S02]  /*26890*/  IMAD R79, R21, UR4, RZ ;  /* 0x00000004154f7c24 */ /* 0x000fe4000f8e02ff */
        /* <DEDUP_REMOVED lines=15> */
.L_x_2551:
[----:B------:R-:W-:Y:S05]  /*26990*/  BSYNC B1 ;  /* 0x0000000000017941 */ /* 0x000fea0003800000 */
.L_x_2550:
[----:B------:R-:W-:Y:S04]  /*269a0*/  BSSY B1, `(.L_x_2552) ;  /* 0x0000017000017945 */ /* 0x000fe80003800000 */
[----:B------:R-:W-:Y:S05]  /*269b0*/  @P1 BRA `(.L_x_2553) ;  /* 0x0000000000541947 */ /* 0x000fea0003800000 */
[----:B--2--5:R-:W-:Y:S01]  /*269c0*/  IADD3 R5, P1, R20, 0x20, RZ ;  /* 0x0000002014057810 */ /* 0x024fe20007f3e0ff */
        /* <DEDUP_REMOVED lines=8> */
[----:B------:R-:W-:Y:S02]  /*26a50*/  ISETP.GE.AND P5, PT, R82, UR4, PT ;  /* 0x0000000452007c0c */ /* 0x000fe4000bfa6270 */
        /* <DEDUP_REMOVED lines=11> */
.L_x_2553:
[----:B------:R-:W-:Y:S05]  /*26b10*/  BSYNC B1 ;  /* 0x0000000000017941 */ /* 0x000fea0003800000 */
.L_x_2552:
[----:B------:R-:W-:Y:S04]  /*26b20*/  BSSY B1, `(.L_x_2554) ;  /* 0x0000017000017945 */ /* 0x000fe80003800000 */
[----:B------:R-:W-:Y:S05]  /*26b30*/  @P2 BRA `(.L_x_2555) ;  /* 0x0000000000542947 */ /* 0x000fea0003800000 */
[----:B--23-5:R-:W-:Y:S01]  /*26b40*/  IADD3 R5, P1, R20, 0x40, RZ ;  /* 0x0000004014057810 */ /* 0x02cfe20007f3e0ff */
        /* <DEDUP_REMOVED lines=20> */
.L_x_2555:
[----:B------:R-:W-:Y:S05]  /*26c90*/  BSYNC B1 ;  /* 0x0000000000017941 */ /* 0x000fea0003800000 */
.L_x_2554:
[----:B------:R-:W-:Y:S05]  /*26ca0*/  @P0 BRA `(.L_x_2556) ;  /* 0x0000000c00240947 */ /* 0x000fea0003800000 */
[----:B--2345:R-:W-:Y:S01]  /*26cb0*/  IADD3 R5, P0, R20, 0x60, RZ ;  /* 0x0000006014057810 */ /* 0x03cfe20007f1e0ff */
        /* <DEDUP_REMOVED lines=8> */
[----:B------:R-:W-:-:S03]  /*26d40*/  ISETP.GE.AND P3, PT, R82, UR4, PT ;  /* 0x0000000452007c0c */ /* 0x000fc6000bf66270 */
        /* <DEDUP_REMOVED lines=13> */
.L_x_2548:
[----:B------:R-:W2:Y:S01]  /*26e20*/  LDL R13, [R1+0x74] ;  /* 0x00007400010d7983 */ /* 0x000ea20000100800 */
[----:B------:R-:W-:Y:S01]  /*26e30*/  ULDC.64 UR4, c[0x0][0xbd8] ;  /* 0x0002f60000047ab9 */ /* 0x000fe20000000a00 */
[----:B------:R-:W-:Y:S01]  /*26e40*/  IMAD.MOV.U32 R7, RZ, RZ, RZ ;  /* 0x000000ffff077224 */ /* 0x000fe200078e00ff */
[----:B------:R-:W-:-:S04]  /*26e50*/  ISETP.NE.U32.AND P0, PT, RZ, UR4, PT ;  /* 0x00000004ff007c0c */ /* 0x000fc8000bf05070 */
[----:B------:R-:W-:Y:S01]  /*26e60*/  ISETP.NE.AND.EX P0, PT, RZ, UR5, PT, P0 ;  /* 0x00000005ff007c0c */ /* 0x000fe2000bf05300 */
        /* <DEDUP_REMOVED lines=12> */
[----:B------:R-:W-:-:S06]  /*26f30*/  IMAD.U32 R0, RZ, RZ, UR4 ;  /* 0x00000004ff007e24 */ /* 0x000fcc000f8e00ff */
[----:B------:R2:W5:Y:S01]  /*26f40*/  @P1 LDG.E R0, desc[UR60][R4.64] ;  /* 0x0000003c04001981 */ /* 0x000562000c1e1900 */
[----:B------:R-:W3:Y:S02]  /*26f50*/  S2R R8, SR_TID.X ;  /* 0x0000000000087919 */ /* 0x000ee40000002100 */
[----:B---3--:R-:W-:-:S05]  /*26f60*/  VIADD R6, R8, 0xffffff80 ;  /* 0xffffff8008067836 */ /* 0x008fca0000000000 */
[----:B------:R-:W-:Y:S01]  /*26f70*/  ISETP.GT.AND P2, PT, R6, 0x7f, PT ;  /* 0x0000007f0600780c */ /* 0x000fe20003f44270 */
[----:B--2---:R-:W-:-:S12]  /*26f80*/  @P1 BRA `(.L_x_2557) ;  /* 0x0000000000101947 */ /* 0x004fd80003800000 */
[----:B------:R-:W-:Y:S05]  /*26f90*/  @!P0 BRA `(.L_x_2557) ;  /* 0x00000000000c8947 */ /* 0x000fea0003800000 */
[----:B------:R-:W2:Y:S04]  /*26fa0*/  LDG.E R5, desc[UR60][R2.64] ;  /* 0x0000003c02057981 */ /* 0x000ea8000c1e1900 */
[----:B-----5:R-:W2:Y:S02]  /*26fb0*/  LDG.E R0, desc[UR60][R2.64+0x4] ;  /* 0x0000043c02007981 */ /* 0x020ea4000c1e1900 */
[----:B--2---:R-:W-:-:S07]  /*26fc0*/  IMAD.IADD R0, R0, 0x1, -R5 ;  /* 0x0000000100007824 */ /* 0x004fce00078e0a05 */
.L_x_2557:
[----:B------:R-:W2:Y:S04]  /*26fd0*/  LDL R11, [R1+0x78] ;  /* 0x00007800010b7983 */ /* 0x000ea80000100800 */
[----:B------:R3:W5:Y:S01]  /*26fe0*/  LDL R14, [R1+0x84] ;  /* 0x00008400010e7983 */ /* 0x0007620000100800 */
[----:B------:R-:W-:Y:S01]  /*26ff0*/  BSSY B1, `(.L_x_2558) ;  /* 0x000001c000017945 */ /* 0x000fe20003800000 */
[----:B------:R-:W-:Y:S02]  /*27000*/  SHF.R.S32.HI R12, RZ, 0x1f, R17 ;  /* 0x0000001fff0c7819 */ /* 0x000fe40000011411 */
[----:B------:R-:W-:Y:S02]  /*27010*/  SEL R13, R13, RZ, !P0 ;  /* 0x000000ff0d0d7207 */ /* 0x000fe40004000000 */
        /* <DEDUP_REMOVED lines=9> */
[----:B------:R-:W-:Y:S02]  /*270b0*/  ULDC.64 UR4, c[0x0][0xb70] ;  /* 0x0002dc0000047ab9 */ /* 0x000fe40000000a00 */
        /* <DEDUP_REMOVED lines=15> */
.L_x_2559:
[----:B------:R-:W-:Y:S05]  /*271b0*/  BSYNC B1 ;  /* 0x0000000000017941 */ /* 0x000fea0003800000 */
.L_x_2558:
[----:B------:R-:W-:Y:S01]  /*271c0*/  ULDC.64 UR4, c[0x0][0xaa0] ;  /* 0x0002a80000047ab9 */ /* 0x000fe20000000a00 */
[----:B------:R-:W-:Y:S01]  /*271d0*/  IMAD.MOV.U32 R2, RZ, RZ, R17 ;  /* 0x000000ffff027224 */ /* 0x000fe200078e0011 */
[----:B------:R-:W-:Y:S01]  /*271e0*/  BSSY B1, `(.L_x_2560) ;  /* 0x000002e000017945 */ /* 0x000fe20003800000 */
[----:B--2---:R-:W-:Y:S02]  /*271f0*/  IMAD.MOV.U32 R3, RZ, RZ, R12 ;  /* 0x000000ffff037224 */ /* 0x004fe400078e000c */
        /* <DEDUP_REMOVED lines=44> */
.L_x_2561:
[----:B------:R-:W-:Y:S05]  /*274c0*/  BSYNC B1 ;  /* 0x0000000000017941 */ /* 0x000fea0003800000 */
.L_x_2560:
[----:B------:R-:W-:Y:S01]  /*274d0*/  BSSY B1, `(.L_x_2562) ;  /* 0x0000018000017945 */ /* 0x000fe20003800000 */
[----:B------:R-:W-:-:S03]  /*274e0*/  ISETP.GE.AND P2, PT, R220, R11, PT ;  /* 0x0000000bdc00720c */ /* 0x000fc60003f46270 */
        /* <DEDUP_REMOVED lines=22> */
.L_x_2563:
[----:B------:R-:W-:Y:S05]  /*27650*/  BSYNC B1 ;  /* 0x0000000000017941 */ /* 0x000fea0003800000 */
.L_x_2562:
        /* <DEDUP_REMOVED lines=23> */
.L_x_2565:
[----:B------:R-:W-:Y:S05]  /*277d0*/  BSYNC B1 ;  /* 0x0000000000017941 */ /* 0x000fea0003800000 */
.L_x_2564:
        /* <DEDUP_REMOVED lines=22> */
.L_x_2556:
[----:B------:R-:W-:Y:S05]  /*27940*/  BSYNC B0 ;  /* 0x0000000000007941 */ /* 0x000fea0003800000 */
.L_x_2547:
[----:B------:R-:W-:Y:S02]  /*27950*/  ULDC UR4, c[0x0][0xc14] ;  /* 0x0003050000047ab9 */ /* 0x000fe40000000800 */
[----:B-1----:R-:W-:-:S13]  /*27960*/  ISETP.GE.AND P0, PT, R227, UR4, PT ;  /* 0x00000004e3007c0c */ /* 0x002fda000bf06270 */
[----:B------:R-:W-:Y:S05]  /*27970*/  @!P0 BRA `(.L_x_2566) ;  /* 0xfffffd9800088947 */ /* 0x000fea000383ffff */
[----:B------:R-:W-:Y:S05]  /*27980*/  BRA `(.L_x_2286) ;  /* 0x0000006400c47947 */ /* 0x000fea0003800000 */
.L_x_2284:
        /* <DEDUP_REMOVED lines=61> */
.L_x_2571:
        /* <DEDUP_REMOVED lines=15> */
.L_x_2570:
[----:B------:R-:W-:Y:S05]  /*27e50*/  BSYNC B0 ;  /* 0x0000000000007941 */ /* 0x000fea0003800000 */
.L_x_2569:
        /* <DEDUP_REMOVED lines=25> */
.L_x_2567:
        /* <DEDUP_REMOVED lines=20> */
.L_x_2572:
        /* <DEDUP_REMOVED lines=56> */
.L_x_2568:
[----:B------:R-:W-:Y:S02]  /*284b0*/  IMAD.MOV.U32 R17, RZ, RZ, RZ ;  /* 0x000000ffff117224 */ /* 0x000fe400078e00ff */
[----:B------:R-:W-:Y:S02]  /*284c0*/  IMAD.U32 R16, RZ, RZ, UR6 ;  /* 0x00000006ff107e24 */ /* 0x000fe4000f8e00ff */
[----:B------:R-:W-:-:S07]  /*284d0*/  IMAD.MOV.U32 R18, RZ, RZ, RZ ;  /* 0x000000ffff127224 */ /* 0x000fce00078e00ff */
.L_x_2573:
        /* <DEDUP_REMOVED lines=16> */
[----:B------:R-:W-:Y:S01]  /*285e0*/  ULDC.64 UR36, c[0x0][0x198] ;  /* 0x0000660000247ab9 */ /* 0x000fe20000000a00 */
[----:B------:R-:W-:Y:S02]  /*285f0*/  ULDC UR38, c[0x0][0xc] ;  /* 0x0000030000267ab9 */ /* 0x000fe40000000800 */
[----:B------:R1:W-:Y:S04]  /*28600*/  STL [R1+0x8], R0 ;  /* 0x0000080001007387 */ /* 0x0003e80000100800 */
[----:B------:R1:W-:Y:S04]  /*28610*/  STL [R1+0xc], RZ ;  /* 0x00000cff01007387 */ /* 0x0003e80000100800 */
[----:B------:R1:W-:Y:S04]  /*28620*/  STL [R1+0x10], R0 ;  /* 0x0000100001007387 */ /* 0x0003e80000100800 */
[----:B------:R1:W-:Y:S02]  /*28630*/  STL [R1+0x2c], RZ ;  /* 0x00002cff01007387 */ /* 0x0003e40000100800 */
.L_x_2661:
[----:B--2---:R-:W2:Y:S02]  /*28640*/  LDC.64 R2, c[0x0][0xc60] ;  /* 0x00031800ff027b82 */ /* 0x004ea40000000a00 */
[----:B--2---:R-:W-:-:S05]  /*28650*/  IMAD.WIDE R2, R19, 0x4, R2 ;  /* 0x0000000413027825 */ /* 0x004fca00078e0202 */
[----:B------:R-:W1:Y:S01]  /*28660*/  LDG.E R11, desc[UR60][R2.64] ;  /* 0x0000003c020b7981 */ /* 0x000e62000c1e1900 */
[----:B------:R-:W-:Y:S05]  /*28670*/  YIELD ;  /* 0x0000000000007946 */ /* 0x000fea0003800000 */
[----:B------:R-:W-:Y:S01]  /*28680*/  ULDC.64 UR4, c[0x0][0xa28] ;  /* 0x00028a0000047ab9 */ /* 0x000fe20000000a00 */
[----:B------:R-:W-:Y:S02]  /*28690*/  CS2R R8, SRZ ;  /* 0x0000000000087805 */ /* 0x000fe4000001ff00 */
[----:B------:R-:W-:Y:S01]  /*286a0*/  ISETP.NE.U32.AND P0, PT, RZ, UR4, PT ;  /* 0x00000004ff007c0c */ /* 0x000fe2000bf05070 */
[----:B------:R-:W-:Y:S01]  /*286b0*/  ULDC.64 UR8, c[0x0][0xa08] ;  /* 0x0002820000087ab9 */ /* 0x000fe20000000a00 */
[----:B------:R-:W-:-:S02]  /*286c0*/  ULDC.64 UR10, c[0x0][0xa10] ;  /* 0x00028400000a7ab9 */ /* 0x000fc40000000a00 */
[----:B------:R-:W-:Y:S02]  /*286d0*/  ISETP.NE.AND.EX P0, PT, RZ, UR5, PT, P0 ;  /* 0x00000005ff007c0c */ /* 0x000fe4000bf05300 */
[----:B-1----:R-:W-:Y:S01]  /*286e0*/  SHF.R.S32.HI R0, RZ, 0x1f, R11 ;  /* 0x0000001fff007819 */ /* 0x002fe2000001140b */
[----:B------:R-:W-:-:S10]  /*286f0*/  IMAD.SHL.U32 R15, R11, 0x4, RZ ;  /* 0x000000040b0f7824 */ /* 0x000fd400078e00ff */
[C---:B------:R-:W-:Y:S01]  /*28700*/  @P0 LEA R2, P1, R11.reuse, UR4, 0x2 ;  /* 0x000000040b020c11 */ /* 0x040fe2000f8210ff */
[----:B------:R-:W-:Y:S03]  /*28710*/  STL [R1+0x1c], R11 ;  /* 0x00001c0b01007387 */ /* 0x000fe60000100800 */
[----:B------:R-:W-:Y:S01]  /*28720*/  @P0 LEA.HI.X R3, R11, UR5, R0, 0x2, P1 ;  /* 0x000000050b030c11 */ /* 0x000fe200088f1400 */
[----:B------:R-:W-:-:S04]  /*28730*/  ULDC.64 UR4, c[0x0][0xa18] ;  /* 0x0002860000047ab9 */ /* 0x000fc80000000a00 */
[----:B------:R1:W5:Y:S01]  /*28740*/  @P0 LDG.E R8, desc[UR60][R2.64] ;  /* 0x0000003c02080981 */ /* 0x000362000c1e1900 */
[----:B------:R-:W-:Y:S02]  /*28750*/  ISETP.NE.U32.AND P0, PT, RZ, UR4, PT ;  /* 0x00000004ff007c0c */ /* 0x000fe4000bf05070 */
[----:B------:R-:W-:Y:S01]  /*28760*/  SHF.L.U64.HI R14, R11, 0x2, R0 ;  /* 0x000000020b0e7819 */ /* 0x000fe20000010200 */
[----:B------:R-:W-:Y:S01]  /*28770*/  STL [R1+0x24], R15 ;  /* 0x0000240f01007387 */ /* 0x000fe20000100800 */
[----:B------:R-:W-:Y:S01]  /*28780*/  ISETP.NE.AND.EX P0, PT, RZ, UR5, PT, P0 ;  /* 0x00000005ff007c0c */ /* 0x000fe2000bf05300 */
[----:B------:R-:W-:Y:S02]  /*28790*/  ULDC UR6, c[0x0][0x338] ;  /* 0x0000ce0000067ab9 */ /* 0x000fe40000000800 */
[----:B------:R-:W-:Y:S10]  /*287a0*/  STL [R1+0x28], R14 ;  /* 0x0000280e01007387 */ /* 0x000ff40000100800 */
[----:B------:R-:W-:-:S04]  /*287b0*/  @P0 IADD3 R12, P1, R15, UR4, RZ ;  /* 0x000000040f0c0c10 */ /* 0x000fc8000ff3e0ff */
[C---:B0-----:R-:W-:Y:S01]  /*287c0*/  @P0 IADD3.X R13, R14.reuse, UR5, RZ, P1, !PT ;  /* 0x000000050e0d0c10 */ /* 0x041fe20008ffe4ff */
[----:B------:R-:W-:Y:S02]  /*287d0*/  ULDC.64 UR4, c[0x0][0xa00] ;  /* 0x0002800000047ab9 */ /* 0x000fe40000000a00 */
[----:B------:R-:W-:Y:S02]  /*287e0*/  ISETP.NE.U32.AND P2, PT, RZ, UR4, PT ;  /* 0x00000004ff007c0c */ /* 0x000fe4000bf45070 */
[C---:B-1----:R-:W-:Y:S02]  /*287f0*/  IADD3 R2, P1, R15.reuse, UR4, RZ ;  /* 0x000000040f027c10 */ /* 0x042fe4000ff3e0ff */
[----:B------:R-:W-:Y:S02]  /*28800*/  ISETP.NE.AND.EX P2, PT, RZ, UR5, PT, P2 ;  /* 0x00000005ff007c0c */ /* 0x000fe4000bf45320 */
[----:B------:R-:W-:Y:S01]  /*28810*/  IADD3.X R3, R14, UR5, RZ, P1, !PT ;  /* 0x000000050e037c10 */ /* 0x000fe20008ffe4ff */
[----:B------:R-:W-:Y:S01]  /*28820*/  ULDC UR4, c[0x0][0x288] ;  /* 0x0000a20000047ab9 */ /* 0x000fe20000000800 */
[----:B------:R-:W-:Y:S01]  /*28830*/  IADD3 R6, P1, R15, UR8, RZ ;  /* 0x000000080f067c10 */ /* 0x000fe2000ff3e0ff */
[----:B------:R-:W-:Y:S01]  /*28840*/  IMAD.U32 R10, RZ, RZ, UR4 ;  /* 0x00000004ff0a7e24 */ /* 0x000fe2000f8e00ff */
[----:B------:R-:W-:-:S02]  /*28850*/  ULDC.64 UR4, c[0x0][0x3f8] ;  /* 0x0000fe0000047ab9 */ /* 0x000fc40000000a00 */
[----:B------:R-:W-:-:S03]  /*28860*/  IADD3.X R7, R14, UR9, RZ, P1, !PT ;  /* 0x000000090e077c10 */ /* 0x000fc60008ffe4ff */
[----:B------:R0:W5:Y:S04]  /*28870*/  @P0 LDG.E R10, desc[UR60][R12.64] ;  /* 0x0000003c0c0a0981 */ /* 0x000168000c1e1900 */
[----:B------:R-:W2:Y:S01]  /*28880*/  @P2 LDG.E R9, desc[UR60][R2.64] ;  /* 0x0000003c02092981 */ /* 0x000ea2000c1e1900 */
[----:B------:R-:W-:Y:S01]  /*28890*/  UISETP.NE.U32.AND UP0, UPT, UR4, URZ, UPT ;  /* 0x0000003f0400728c */ /* 0x000fe2000bf05070 */
[----:B------:R-:W-:Y:S02]  /*288a0*/  IADD3 R4, P1, R15, UR10, RZ ;  /* 0x0000000a0f047c10 */ /* 0x000fe4000ff3e0ff */
[----:B------:R-:W-:Y:S01]  /*288b0*/  ULDC UR4, c[0x0][0x404] ;  /* 0x0001010000047ab9 */ /* 0x000fe20000000800 */
[----:B------:R-:W-:Y:S01]  /*288c0*/  UISETP.NE.AND.EX UP0, UPT, UR5, URZ, UPT, UP0 ;  /* 0x0000003f0500728c */ /* 0x000fe2000bf05300 */
[----:B------:R-:W-:-:S02]  /*288d0*/  IADD3.X R5, R14, UR11, RZ, P1, !PT ;  /* 0x0000000b0e057c10 */ /* 0x000fc40008ffe4ff */
[----:B------:R-:W-:Y:S01]  /*288e0*/  ISETP.NE.U32.AND P1, PT, RZ, UR8, PT ;  /* 0x00000008ff007c0c */ /* 0x000fe2000bf25070 */
[----:B------:R-:W-:Y:S01]  /*288f0*/  USEL UR4, UR4, 0x1, UP0 ;  /* 0x0000000104047887 */ /* 0x000fe20008000000 */
[----:B------:R-:W-:Y:S02]  /*28900*/  ULDC UR5, c[0x0][0x2e0] ;  /* 0x0000b80000057ab9 */ /* 0x000fe40000000800 */
[----:B------:R-:W-:Y:S01]  /*28910*/  ISETP.NE.AND.EX P3, PT, RZ, UR9, PT, P1 ;  /* 0x00000009ff007c0c */ /* 0x000fe2000bf65310 */
[----:B------:R-:W-:Y:S01]  /*28920*/  UIMAD UR4, UR4, UR5, URZ ;  /* 0x00000005040472a4 */ /* 0x000fe2000f8e023f */
[----:B------:R-:W-:Y:S01]  /*28930*/  ISETP.NE.U32.AND P1, PT, RZ, UR10, PT ;  /* 0x0000000aff007c0c */ /* 0x000fe2000bf25070 */
[----:B------:R-:W-:-:S03]  /*28940*/  IMAD.U32 R0, RZ, RZ, UR6 ;  /* 0x00000006ff007e24 */ /* 0x000fc6000f8e00ff */
[----:B------:R-:W-:Y:S01]  /*28950*/  ISETP.NE.AND.EX P1, PT, RZ, UR11, PT, P1 ;  /* 0x0000000bff007c0c */ /* 0x000fe2000bf25310 */
[----:B--2---:R1:W-:Y:S02]  /*28960*/  STL [R1+0x30], R9 ;  /* 0x0000300901007387 */ /* 0x0043e40000100800 */
[----:B-1----:R-:W-:Y:S01]  /*28970*/  IMAD.U32 R9, RZ, RZ, UR4 ;  /* 0x00000004ff097e24 */ /* 0x002fe2000f8e00ff */
[----:B0-----:R-:W-:Y:S09]  /*28980*/  @P0 BRA `(.L_x_2575) ;  /* 0x0000000000100947 */ /* 0x001ff20003800000 */
[----:B------:R-:W-:Y:S05]  /*28990*/  @!P2 BRA `(.L_x_2575) ;  /* 0x00000000000ca947 */ /* 0x000fea0003800000 */
[----:B-----5:R-:W2:Y:S04]  /*289a0*/  LDG.E R10, desc[UR60][R2.64] ;  /* 0x0000003c020a7981 */ /* 0x020ea8000c1e1900 */
[----:B------:R-:W2:Y:S02]  /*289b0*/  LDG.E R2, desc[UR60][R2.64+0x4] ;  /* 0x0000043c02027981 */ /* 0x000ea4000c1e1900 */
[----:B--2---:R-:W-:-:S07]  /*289c0*/  IMAD.IADD R10, R2, 0x1, -R10 ;  /* 0x00000001020a7824 */ /* 0x004fce00078e0a0a */
.L_x_2575:
[----:B------:R-:W-:Y:S01]  /*289d0*/  IMAD.MOV.U32 R2, RZ, RZ, RZ ;  /* 0x000000ffff027224 */ /* 0x000fe200078e00ff */
[----:B------:R-:W-:-:S05]  /*289e0*/  ULDC.64 UR4, c[0x0][0xa20] ;  /* 0x0002880000047ab9 */ /* 0x000fca0000000a00 */
[----:B------:R-:W2:Y:S01]  /*289f0*/  @P3 LDG.E R2, desc[UR60][R6.64] ;  /* 0x0000003c06023981 */ /* 0x000ea2000c1e1900 */
[----:B------:R-:W-:-:S06]  /*28a00*/  IMAD.MOV.U32 R20, RZ, RZ, RZ ;  /* 0x000000ffff147224 */ /* 0x000fcc00078e00ff */
[----:B------:R0:W5:Y:S01]  /*28a10*/  @P1 LDG.E R20, desc[UR60][R4.64] ;  /* 0x0000003c04141981 */ /* 0x000162000c1e1900 */
[----:B------:R-:W-:-:S04]  /*28a20*/  ISETP.NE.U32.AND P0, PT, RZ, UR4, PT ;  /* 0x00000004ff007c0c */ /* 0x000fc8000bf05070 */
[----:B------:R-:W-:Y:S01]  /*28a30*/  ISETP.NE.AND.EX P0, PT, RZ, UR5, PT, P0 ;  /* 0x00000005ff007c0c */ /* 0x000fe2000bf05300 */
[----:B--2--5:R-:W-:-:S05]  /*28a40*/  IMAD.IADD R2, R2, 0x1, R8 ;  /* 0x0000000102027824 */ /* 0x024fca00078e0208 */
[----:B------:R0:W-:Y:S07]  /*28a50*/  STL [R1+0x4], R2 ;  /* 0x0000040201007387 */ /* 0x0001ee0000100800 */
[----:B------:R-:W-:Y:S05]  /*28a60*/  @!P0 BRA `(.L_x_2576) ;  /* 0x0000000000108947 */ /* 0x000fea0003800000 */
[----:B0-----:R-:W-:-:S04]  /*28a70*/  IADD3 R2, P0, R15, UR4, RZ ;  /* 0x000000040f027c10 */ /* 0x001fc8000ff1e0ff */
[----:B------:R-:W-:-:S05]  /*28a80*/  IADD3.X R3, R14, UR5, RZ, P0, !PT ;  /* 0x000000050e037c10 */ /* 0x000fca00087fe4ff */
[----:B------:R0:W5:Y:S01]  /*28a90*/  LDG.E R9, desc[UR60][R2.64] ;  /* 0x0000003c02097981 */ /* 0x000162000c1e1900 */
[----:B------:R-:W-:Y:S05]  /*28aa0*/  BRA `(.L_x_2577) ;  /* 0x0000000000107947 */ /* 0x000fea0003800000 */
.L_x_2576:
[----:B------:R-:W-:Y:S05]  /*28ab0*/  @!P3 BRA `(.L_x_2577) ;  /* 0x00000000000cb947 */ /* 0x000fea0003800000 */
[----:B------:R-:W2:Y:S04]  /*28ac0*/  LDG.E R9, desc[UR60][R6.64] ;  /* 0x0000003c06097981 */ /* 0x000ea8000c1e1900 */
[----:B------:R-:W2:Y:S02]  /*28ad0*/  LDG.E R6, desc[UR60][R6.64+0x4] ;  /* 0x0000043c06067981 */ /* 0x000ea4000c1e1900 */
[----:B--2---:R-:W-:-:S07]  /*28ae0*/  IMAD.IADD R9, R6, 0x1, -R9 ;  /* 0x0000000106097824 */ /* 0x004fce00078e0a09 */
.L_x_2577:
[----:B0-----:R-:W2:Y:S01]  /*28af0*/  @P1 LDG.E R2, desc[UR60][R4.64] ;  /* 0x0000003c04021981 */ /* 0x001ea2000c1e1900 */
[----:B-----5:R-:W-:-:S03]  /*28b00*/  IMAD.IADD R9, R9, 0x1, -R8 ;  /* 0x0000000109097824 */ /* 0x020fc600078e0a08 */
[----:B------:R-:W2:Y:S01]  /*28b10*/  @P1 LDG.E R4, desc[UR60][R4.64+0x4] ;  /* 0x0000043c04041981 */ /* 0x000ea2000c1e1900 */
[----:B------:R-:W-:Y:S01]  /*28b20*/  LEA R3, R17, 0xcf, 0x7 ;  /* 0x000000cf11037811 */ /* 0x000fe200078e38ff */
[----:B------:R-:W-:Y:S01]  /*28b30*/  BSSY B0, `(.L_x_2578) ;  /* 0x0000108000007945 */ /* 0x000fe20003800000 */
[----:B------:R-:W-:Y:S01]  /*28b40*/  PLOP3.LUT P2, PT, PT, PT, PT, 0x80, 0x0 ;  /* 0x000000000000781c */ /* 0x000fe20003f4f070 */
[----:B--2---:R-:W-:-:S04]  /*28b50*/  @P1 IMAD.IADD R0, R4, 0x1, -R2 ;  /* 0x0000000104001824 */ /* 0x004fc800078e0a02 */
[----:B------:R-:W-:-:S05]  /*28b60*/  IMAD.IADD R2, R9, 0x1, R0 ;  /* 0x0000000109027824 */ /* 0x000fca00078e0200 */
[C---:B------:R-:W-:Y:S01]  /*28b70*/  IADD3 R3, R2.reuse, R3, -R10 ;  /* 0x0000000302037210 */ /* 0x040fe20007ffe80a */
[----:B------:R-:W-:-:S04]  /*28b80*/  VIADD R2, R2, 0x4f ;  /* 0x0000004f02027836 */ /* 0x000fc80000000000 */
[----:B------:R-:W-:-:S04]  /*28b90*/  IMAD.HI R2, R2, 0x66666667, RZ ;  /* 0x6666666702027827 */ /* 0x000fc800078e02ff */
[----:B------:R-:W-:Y:S01]  /*28ba0*/  IMAD.HI R3, R3, 0x66666667, RZ ;  /* 0x6666666703037827 */ /* 0x000fe200078e02ff */
[----:B------:R-:W-:-:S04]  /*28bb0*/  SHF.R.U32.HI R4, RZ, 0x1f, R2 ;  /* 0x0000001fff047819 */ /* 0x000fc80000011602 */
[----:B------:R-:W-:Y:S02]  /*28bc0*/  LEA.HI.SX32 R4, R2, R4, 0x1b ;  /* 0x0000000402047211 */ /* 0x000fe400078fdaff */
[----:B------:R-:W-:-:S04]  /*28bd0*/  SHF.R.U32.HI R2, RZ, 0x1f, R3 ;  /* 0x0000001fff027819 */ /* 0x000fc80000011603 */
[----:B------:R-:W-:-:S04]  /*28be0*/  LEA.HI.SX32 R2, R3, R2, 0x1b ;  /* 0x0000000203027211 */ /* 0x000fc800078fdaff */
[----:B------:R-:W-:-:S05]  /*28bf0*/  VIMNMX R6, R4, R2, PT ;  /* 0x0000000204067248 */ /* 0x000fca0003fe0100 */
[--C-:B------:R-:W-:Y:S02]  /*28c00*/  IMAD R2, R6, 0x50, -R9.reuse ;  /* 0x0000005006027824 */ /* 0x100fe400078e0a09 */
[----:B------:R-:W-:-:S03]  /*28c10*/  IMAD.MOV R9, RZ, RZ, -R9 ;  /* 0x000000ffff097224 */ /* 0x000fc600078e0a09 */
[----:B------:R-:W-:Y:S02]  /*28c20*/  VIMNMX R2, R2, R0, PT ;  /* 0x0000000002027248 */ /* 0x000fe40003fe0100 */
[----:B------:R-:W-:-:S04]  /*28c30*/  VIMNMX R9, RZ, R9, !PT ;  /* 0x00000009ff097248 */ /* 0x000fc80007fe0100 */
[----:B------:R-:W-:Y:S01]  /*28c40*/  ISETP.GT.AND P0, PT, R2, R9, PT ;  /* 0x000000090200720c */ /* 0x000fe20003f04270 */
[----:B------:R0:W-:-:S12]  /*28c50*/  STL [R1+0x20], R6 ;  /* 0x0000200601007387 */ /* 0x0001d80000100800 */
[----:B------:R-:W-:Y:S02]  /*28c60*/  @P0 VIADD R4, R2, 0x4f ;  /* 0x0000004f02040836 */ /* 0x000fe40000000000 */
[----:B------:R-:W-:-:S04]  /*28c70*/  IMAD.WIDE.U32 R2, R9, -0x33333333, RZ ;  /* 0xcccccccd09027825 */ /* 0x000fc800078e00ff */
[----:B------:R-:W-:Y:S01]  /*28c80*/  @P0 IMAD.HI R4, R4, 0x66666667, RZ ;  /* 0x6666666704040827 */ /* 0x000fe200078e02ff */
[----:B------:R-:W-:-:S04]  /*28c90*/  SHF.R.U32.HI R0, RZ, 0x6, R3 ;  /* 0x00000006ff007819 */ /* 0x000fc80000011603 */
[----:B------:R-:W-:Y:S01]  /*28ca0*/  @P0 SHF.R.U32.HI R3, RZ, 0x1f, R4 ;  /* 0x0000001fff030819 */ /* 0x000fe20000011604 */
[----:B------:R-:W-:-:S03]  /*28cb0*/  IMAD.MOV.U32 R2, RZ, RZ, R0 ;  /* 0x000000ffff027224 */ /* 0x000fc600078e0000 */
[----:B------:R-:W-:-:S04]  /*28cc0*/  @P0 LEA.HI.SX32 R2, R4, R3, 0x1b ;  /* 0x0000000304020211 */ /* 0x000fc800078fdaff */
[----:B------:R-:W-:-:S13]  /*28cd0*/  ISETP.GT.AND P0, PT, R2, R0, PT ;  /* 0x000000000200720c */ /* 0x000fda0003f04270 */
        /* <DEDUP_REMOVED lines=11> */
.L_x_2776:
[----:B------:R-:W-:-:S03]  /*28d90*/  UMOV UR4, 0xffffffff ;  /* 0xffffffff00047882 */ /* 0x000fc60000000000 */
[----:B------:R-:W-:Y:S05]  /*28da0*/  BRA.DIV UR4, `(.L_x_2581) ;  /* 0x0000006a04e87947 */ /* 0x000fea000b800000 */
[----:B------:R-:W-:-:S13]  /*28db0*/  ELECT P6, URZ, PT ;  /* 0x00000000003f782f */ /* 0x000fda00038c0000 */
.L_x_2779:
        /* <DEDUP_REMOVED lines=12> */
.L_x_2780:
[----:B------:R-:W-:Y:S05]  /*28e80*/  BSYNC B1 ;  /* 0x0000000000017941 */ /* 0x000fea0003800000 */
.L_x_2582:
        /* <DEDUP_REMOVED lines=8> */
.L_x_2781:
        /* <DEDUP_REMOVED lines=11> */
.L_x_2587:
[----:B-1----:R-:W2:Y:S01]  /*28fc0*/  LDL R6, [R1+0xc] ;  /* 0x00000c0001067983 */ /* 0x002ea20000100800 */
[----:B------:R-:W-:Y:S01]  /*28fd0*/  R2UR UR9, R5 ;  /* 0x00000000050972ca */ /* 0x000fe200000e0000 */
[----:B------:R-:W-:Y:S01]  /*28fe0*/  IMAD R7, R2, 0x50, R20 ;  /* 0x0000005002077824 */ /* 0x000fe200078e0214 */
        /* <DEDUP_REMOVED lines=31> */
.L_x_2782:
        /* <DEDUP_REMOVED lines=8> */
.L_x_2589:
        /* <DEDUP_REMOVED lines=29> */
.L_x_2585:
[----:B------:R-:W-:Y:S05]  /*29430*/  BSYNC B1 ;  /* 0x0000000000017941 */ /* 0x000fea0003800000 */
.L_x_2584:
        /* <DEDUP_REMOVED lines=13> */
[C---:B------:R-:W-:Y:S02]  /*29510*/  IMAD R5, R2.reuse, 0x50, R20 ;  /* 0x0000005002057824 */ /* 0x040fe400078e0214 */
[----:B------:R-:W-:Y:S02]  /*29520*/  VIADD R2, R2, 0xffffffff ;  /* 0xffffffff02027836 */ /* 0x000fe40000000000 */
[----:B------:R-:W-:-:S07]  /*29530*/  VIADD R5, R5, 0xffffff60 ;  /* 0xffffff6005057836 */ /* 0x000fce0000000000 */
.L_x_2596:
        /* <DEDUP_REMOVED lines=9> */
.L_x_2783:
        /* <DEDUP_REMOVED lines=11> */
.L_x_2593:
        /* <DEDUP_REMOVED lines=32> */
.L_x_2784:
        /* <DEDUP_REMOVED lines=8> */
.L_x_2595:
        /* <DEDUP_REMOVED lines=29> */
.L_x_2591:
[----:B------:R-:W-:Y:S05]  /*29ad0*/  BSYNC B1 ;  /* 0x0000000000017941 */ /* 0x000fea0003800000 */
.L_x_2590:
        /* <DEDUP_REMOVED lines=13> */
.L_x_2579:
[----:B------:R-:W-:Y:S05]  /*29bb0*/  BSYNC B0 ;  /* 0x0000000000007941 */ /* 0x000fea0003800000 */
.L_x_2578:
        /* <DEDUP_REMOVED lines=10> */
[----:B0-----:R-:W0:Y:S01]  /*29c60*/  S2R R7, SR_LANEID ;  /* 0x0000000000077919 */ /* 0x001e220000000000 */
[----:B------:R-:W-:Y:S01]  /*29c70*/  VOTEU.ANY UR4, UPT, PT ;  /* 0x0000000000047886 */ /* 0x000fe200038e0100 */
[----:B------:R-:W1:Y:S01]  /*29c80*/  LDC.64 R2, c[0x0][0xc38] ;  /* 0x00030e00ff027b82 */ /* 0x000e620000000a00 */
[----:B------:R-:W0:Y:S08]  /*29c90*/  FLO.U32 R0, UR4 ;  /* 0x0000000400007d00 */ /* 0x000e3000080e0000 */
        /* <DEDUP_REMOVED lines=9> */
.L_x_2598:
        /* <DEDUP_REMOVED lines=15> */
[----:B0-----:R-:W-:-:S02]  /*29e20*/  IMAD.U32 R7, RZ, RZ, UR9 ;  /* 0x00000009ff077e24 */ /* 0x001fc4000f8e00ff */
[----:B------:R-:W-:Y:S02]  /*29e30*/  IMAD.U32 R10, RZ, RZ, UR4 ;  /* 0x00000004ff0a7e24 */ /* 0x000fe4000f8e00ff */
[----:B------:R-:W-:Y:S02]  /*29e40*/  IMAD.U32 R11, RZ, RZ, UR5 ;  /* 0x00000005ff0b7e24 */ /* 0x000fe4000f8e00ff */
[----:B------:R-:W-:Y:S02]  /*29e50*/  IMAD.MOV.U32 R8, RZ, RZ, 0x70 ;  /* 0x00000070ff087424 */ /* 0x000fe400078e00ff */
[----:B------:R-:W-:Y:S02]  /*29e60*/  IMAD.MOV.U32 R12, RZ, RZ, 0x1 ;  /* 0x00000001ff0c7424 */ /* 0x000fe400078e00ff */
[----:B------:R-:W-:-:S07]  /*29e70*/  IMAD.MOV.U32 R13, RZ, RZ, RZ ;  /* 0x000000ffff0d7224 */ /* 0x000fce00078e00ff */
[----:B------:R-:W-:-:S07]  /*29e80*/  LEPC R20, `(.L_x_2600) ;  /* 0x000000001014794e */ /* 0x000fce0000000000 */
[----:B-1----:R-:W-:Y:S05]  /*29e90*/  CALL.ABS.NOINC R2 ;  /* 0x0000000002007343 */ /* 0x002fea0003c00000 */
.L_x_2600:
        /* <DEDUP_REMOVED lines=12> */
[----:B0-----:R-:W-:-:S02]  /*29f60*/  IMAD.U32 R7, RZ, RZ, UR9 ;  /* 0x00000009ff077e24 */ /* 0x001fc4000f8e00ff */
[----:B------:R-:W-:Y:S02]  /*29f70*/  IMAD.U32 R10, RZ, RZ, UR4 ;  /* 0x00000004ff0a7e24 */ /* 0x000fe4000f8e00ff */
[----:B------:R-:W-:Y:S02]  /*29f80*/  IMAD.U32 R11, RZ, RZ, UR5 ;  /* 0x00000005ff0b7e24 */ /* 0x000fe4000f8e00ff */
[----:B------:R-:W-:Y:S02]  /*29f90*/  IMAD.MOV.U32 R8, RZ, RZ, 0x70 ;  /* 0x00000070ff087424 */ /* 0x000fe400078e00ff */
[----:B------:R-:W-:Y:S02]  /*29fa0*/  IMAD.MOV.U32 R12, RZ, RZ, 0x1 ;  /* 0x00000001ff0c7424 */ /* 0x000fe400078e00ff */
[----:B-1----:R-:W-:-:S07]  /*29fb0*/  IMAD.MOV.U32 R13, RZ, RZ, RZ ;  /* 0x000000ffff0d7224 */ /* 0x002fce00078e00ff */
[----:B------:R-:W-:-:S07]  /*29fc0*/  LEPC R20, `(.L_x_2602) ;  /* 0x000000001014794e */ /* 0x000fce0000000000 */
[----:B--2---:R-:W-:Y:S05]  /*29fd0*/  CALL.ABS.NOINC R2 ;  /* 0x0000000002007343 */ /* 0x004fea0003c00000 */
.L_x_2602:
        /* <DEDUP_REMOVED lines=16> */
.L_x_2601:
[----:B------:R-:W2:Y:S01]  /*2a0e0*/  LDL.LU R2, [R1+0x24] ;  /* 0x0000240001027983 */ /* 0x000ea20000300800 */
[----:B------:R-:W-:-:S03]  /*2a0f0*/  ULDC.64 UR4, c[0x0][0x9f8] ;  /* 0x00027e0000047ab9 */ /* 0x000fc60000000a00 */
[----:B------:R-:W3:Y:S04]  /*2a100*/  LDL.LU R0, [R1+0x28] ;  /* 0x0000280001007983 */ /* 0x000ee80000300800 */
[----:B------:R-:W4:Y:S04]  /*2a110*/  LDL.LU R4, [R1+0x30] ;  /* 0x0000300001047983 */ /* 0x000f280000300800 */
[----:B------:R-:W4:Y:S01]  /*2a120*/  LDL.LU R6, [R1+0x1c] ;  /* 0x00001c0001067983 */ /* 0x000f220000300800 */
[----:B------:R-:W-:-:S04]  /*2a130*/  ISETP.NE.U32.AND P0, PT, RZ, UR4, PT ;  /* 0x00000004ff007c0c */ /* 0x000fc8000bf05070 */
[----:B------:R-:W-:Y:S01]  /*2a140*/  ISETP.NE.AND.EX P0, PT, RZ, UR5, PT, P0 ;  /* 0x00000005ff007c0c */ /* 0x000fe2000bf05300 */
[----:B0-----:R-:W0:Y:S02]  /*2a150*/  S2R R8, SR_TID.X ;  /* 0x0000000000087919 */ /* 0x001e240000002100 */
        /* <DEDUP_REMOVED lines=9> */
[----:B----4-:R-:W-:-:S06]  /*2a1f0*/  IMAD.MOV.U32 R0, RZ, RZ, R6 ;  /* 0x000000ffff007224 */ /* 0x010fcc00078e0006 */
[----:B------:R0:W5:Y:S01]  /*2a200*/  @P0 LDG.E R0, desc[UR60][R2.64] ;  /* 0x0000003c02000981 */ /* 0x000162000c1e1900 */
[----:B------:R-:W-:Y:S01]  /*2a210*/  PLOP3.LUT P1, PT, P6, PT, PT, 0x8, 0x0 ;  /* 0x000000000000781c */ /* 0x000fe2000372e170 */
[----:B0-----:R-:W-:Y:S02]  /*2a220*/  IMAD R2, R17, 0x80, R4 ;  /* 0x0000008011027824 */ /* 0x001fe400078e0204 */
[----:B------:R-:W0:Y:S02]  /*2a230*/  LDC R4, c[0x0][0x428] ;  /* 0x00010a00ff047b82 */ /* 0x000e240000000800 */
[----:B0-----:R-:W-:-:S13]  /*2a240*/  ISETP.NE.AND P0, PT, R4, 0x1, PT ;  /* 0x000000010400780c */ /* 0x001fda0003f05270 */
[----:B------:R-:W0:Y:S08]  /*2a250*/  @P0 LDC R5, c[0x0][0x42c] ;  /* 0x00010b00ff050b82 */ /* 0x000e300000000800 */
[----:B------:R-:W1:Y:S01]  /*2a260*/  @P0 LDC R4, c[0x0][0x430] ;  /* 0x00010c00ff040b82 */ /* 0x000e620000000800 */
[----:B0-----:R-:W-:-:S04]  /*2a270*/  @P0 IMAD.HI.U32 R7, R18, R5, RZ ;  /* 0x0000000512070227 */ /* 0x001fc800078e00ff */
[----:B------:R-:W-:Y:S01]  /*2a280*/  IMAD.MOV.U32 R5, RZ, RZ, R18 ;  /* 0x000000ffff057224 */ /* 0x000fe200078e0012 */
[----:B-1----:R-:W-:Y:S02]  /*2a290*/  @P0 SHF.R.U32.HI R5, RZ, R4, R7 ;  /* 0x00000004ff050219 */ /* 0x002fe40000011607 */
[----:B------:R-:W-:-:S04]  /*2a2a0*/  ISETP.NE.U32.AND P0, PT, RZ, UR4, PT ;  /* 0x00000004ff007c0c */ /* 0x000fc8000bf05070 */
[----:B------:R-:W-:-:S04]  /*2a2b0*/  ISETP.NE.AND.EX P0, PT, RZ, UR5, PT, P0 ;  /* 0x00000005ff007c0c */ /* 0x000fc8000bf05300 */
[----:B------:R-:W-:-:S09]  /*2a2c0*/  SEL R3, R6, RZ, !P0 ;  /* 0x000000ff06037207 */ /* 0x000fd20004000000 */
.L_x_2603:
        /* <DEDUP_REMOVED lines=16> */
.L_x_2604:
        /* <DEDUP_REMOVED lines=15> */
.L_x_2605:
        /* <DEDUP_REMOVED lines=15> */
.L_x_2606:
        /* <DEDUP_REMOVED lines=9> */
[----:B------:R-:W2:Y:S01]  /*2a640*/  LDL R4, [R1+0x20] ;  /* 0x0000200001047983 */ /* 0x000ea20000100800 */
[----:B------:R-:W0:Y:S01]  /*2a650*/  LDC.64 R8, c[0x0][0x3f8] ;  /* 0x0000fe00ff087b82 */ /* 0x000e220000000a00 */
[----:B------:R-:W-:Y:S02]  /*2a660*/  ULDC.64 UR4, c[0x0][0xa08] ;  /* 0x0002820000047ab9 */ /* 0x000fe40000000a00 */
[----:B0-----:R-:W-:Y:S01]  /*2a670*/  LOP3.LUT P0, RZ, R8, UR4, RZ, 0xfc, !PT ;  /* 0x0000000408ff7c12 */ /* 0x001fe2000f80fcff */
[----:B------:R-:W-:-:S03]  /*2a680*/  UMOV UR4, 0xffffffff ;  /* 0xffffffff00047882 */ /* 0x000fc60000000000 */
[----:B------:R-:W-:-:S04]  /*2a690*/  LOP3.LUT P0, RZ, R9, UR5, RZ, 0xfc, P0 ;  /* 0x0000000509ff7c12 */ /* 0x000fc8000800fcff */
[----:B-----5:R-:W-:Y:S01]  /*2a6a0*/  SEL R6, R0, RZ, !P0 ;  /* 0x000000ff00067207 */ /* 0x020fe20004000000 */
[----:B--2---:R-:W-:Y:S01]  /*2a6b0*/  VIADD R4, R4, 0xffffffff ;  /* 0xffffffff04047836 */ /* 0x004fe20000000000 */
[----:B------:R-:W-:Y:S07]  /*2a6c0*/  BRA.DIV UR4, `(.L_x_2607) ;  /* 0x0000005604247947 */ /* 0x000fee000b800000 */
.L_x_2787:
[----:B------:R-:W-:Y:S01]  /*2a6d0*/  UMOV UR4, 0xffffffff ;  /* 0xffffffff00047882 */ /* 0x000fe20000000000 */
[----:B------:R-:W-:Y:S02]  /*2a6e0*/  SHF.R.S32.HI R17, RZ, 0x1f, R0 ;  /* 0x0000001fff117819 */ /* 0x000fe40000011400 */
[----:B------:R-:W-:Y:S05]  /*2a6f0*/  BRA.DIV UR4, `(.L_x_2608) ;  /* 0x00000056044c7947 */ /* 0x000fea000b800000 */
[----:B------:R-:W-:-:S13]  /*2a700*/  ELECT P6, URZ, PT ;  /* 0x00000000003f782f */ /* 0x000fda00038c0000 */
.L_x_2790:
[----:B------:R-:W-:Y:S05]  /*2a710*/  @!P6 BRA `(.L_x_2609) ;  /* 0x000000040034e947 */ /* 0x000fea0003800000 */
[----:B------:R-:W-:-:S04]  /*2a720*/  ISETP.NE.U32.AND P0, PT, R8, RZ, PT ;  /* 0x000000ff0800720c */ /* 0x000fc80003f05070 */
        /* <DEDUP_REMOVED lines=19> */
.L_x_2610:
        /* <DEDUP_REMOVED lines=9> */
.L_x_2791:
        /* <DEDUP_REMOVED lines=11> */
.L_x_2612:
        /* <DEDUP_REMOVED lines=37> */
.L_x_2609:
        /* <DEDUP_REMOVED lines=55> */
.L_x_2792:
[----:B------:R-:W-:Y:S05]  /*2af60*/  BSYNC B0 ;  /* 0x0000000000007941 */ /* 0x000fea0003800000 */
.L_x_2613:
        /* <DEDUP_REMOVED lines=20> */
[----:B------:R-:W-:Y:S02]  /*2b0b0*/  IMAD.MOV.U32 R2, RZ, RZ, R6 ;  /* 0x000000ffff027224 */ /* 0x000fe400078e0006 */
[----:B------:R-:W-:Y:S01]  /*2b0c0*/  IMAD.MOV.U32 R3, RZ, RZ, R10 ;  /* 0x000000ffff037224 */ /* 0x000fe200078e000a */
        /* <DEDUP_REMOVED lines=19> */
.L_x_2621:
[----:B0-----:R-:W0:Y:S01]  /*2b200*/  S2R R8, SR_CgaCtaId ;  /* 0x0000000000087919 */ /* 0x001e220000008800 */
[----:B------:R-:W-:-:S04]  /*2b210*/  MOV R7, 0x400 ;  /* 0x0000040000077802 */ /* 0x000fc80000000f00 */
[----:B0-----:R-:W-:Y:S02]  /*2b220*/  LEA R7, R8, R7, 0x18 ;  /* 0x0000000708077211 */ /* 0x001fe400078ec0ff */
[----:B------:R-:W-:-:S03]  /*2b230*/  SHF.L.U32 R8, R14, 0x1f, RZ ;  /* 0x0000001f0e087819 */ /* 0x000fc600000006ff */
[----:B------:R-:W-:-:S04]  /*2b240*/  IMAD R7, R11, 0x8, R7 ;  /* 0x000000080b077824 */ /* 0x000fc800078e0207 */
[----:B------:R-:W0:Y:S02]  /*2b250*/  SYNCS.PHASECHK.TRANS64.TRYWAIT P0, [R7+URZ+0x38840], R8 ;  /* 0x03884008070075a7 */ /* 0x000e24000800017f */
[----:B0-----:R-:W-:Y:S05]  /*2b260*/  @!P0 BRA `(.L_x_2622) ;  /* 0x0000004800c48947 */ /* 0x001fea0003800000 */
.L_x_2793:
        /* <DEDUP_REMOVED lines=11> */
.L_x_2623:
        /* <DEDUP_REMOVED lines=42> */
.L_x_2794:
        /* <DEDUP_REMOVED lines=13> */
.L_x_2625:
[----:B01----:R-:W2:Y:S01]  /*2b690*/  LDL.LU R7, [R1] ;  /* 0x0000000001077983 */ /* 0x003ea20000300800 */
[----:B------:R-:W-:Y:S01]  /*2b6a0*/  MOV R9, 0x400 ;  /* 0x0000040000097802 */ /* 0x000fe20000000f00 */
[----:B------:R-:W0:Y:S01]  /*2b6b0*/  S2R R12, SR_CgaCtaId ;  /* 0x00000000000c7919 */ /* 0x000e220000008800 */
[----:B------:R-:W-:Y:S01]  /*2b6c0*/  R2UR UR11, R4 ;  /* 0x00000000040b72ca */ /* 0x000fe200000e0000 */
[----:B------:R-:W-:Y:S01]  /*2b6d0*/  UIADD3 UR4, UP0, UR36, 0x470, URZ ;  /* 0x0000047024047890 */ /* 0x000fe2000ff1e03f */
[----:B------:R-:W-:Y:S02]  /*2b6e0*/  R2UR UR13, R6 ;  /* 0x00000000060d72ca */ /* 0x000fe400000e0000 */
[----:B------:R-:W-:Y:S02]  /*2b6f0*/  R2UR UR12, R5 ;  /* 0x00000000050c72ca */ /* 0x000fe400000e0000 */
[----:B0-----:R-:W-:Y:S01]  /*2b700*/  LEA R9, R12, R9, 0x18 ;  /* 0x000000090c097211 */ /* 0x001fe200078ec0ff */
[----:B--2---:R-:W-:-:S02]  /*2b710*/  IMAD.MOV.U32 R8, RZ, RZ, R7 ;  /* 0x000000ffff087224 */ /* 0x004fc400078e0007 */
[----:B------:R-:W2:Y:S01]  /*2b720*/  LDL R7, [R1+0x4] ;  /* 0x0000040001077983 */ /* 0x000ea20000100800 */
[----:B------:R-:W-:Y:S01]  /*2b730*/  UMOV UR10, URZ ;  /* 0x0000003f000a7c82 */ /* 0x000fe20008000000 */
[--C-:B------:R-:W-:Y:S01]  /*2b740*/  IMAD R4, R8, 0x8, R9.reuse ;  /* 0x0000000808047824 */ /* 0x100fe200078e0209 */
[----:B------:R-:W-:Y:S01]  /*2b750*/  UMOV UR6, 0x0 ;  /* 0x0000000000067882 */ /* 0x000fe20000000000 */
[----:B------:R-:W-:Y:S01]  /*2b760*/  UMOV UR7, 0x14f00000 ;  /* 0x14f0000000077882 */ /* 0x000fe20000000000 */
[----:B------:R-:W-:Y:S01]  /*2b770*/  UMOV UR17, 0x40 ;  /* 0x0000004000117882 */ /* 0x000fe20000000000 */
[----:B------:R-:W-:Y:S01]  /*2b780*/  IMAD.MOV.U32 R6, RZ, RZ, R2 ;  /* 0x000000ffff067224 */ /* 0x000fe200078e0002 */
[----:B------:R-:W-:Y:S01]  /*2b790*/  R2UR UR9, R4 ;  /* 0x00000000040972ca */ /* 0x000fe200000e0000 */
[----:B------:R-:W-:-:S05]  /*2b7a0*/  IMAD R4, R8, 0xa000, R9 ;  /* 0x0000a00008047824 */ /* 0x000fca00078e0209 */
[----:B------:R-:W-:Y:S01]  /*2b7b0*/  R2UR UR16, R4 ;  /* 0x00000000041072ca */ /* 0x000fe200000e0000 */
[----:B------:R-:W-:-:S06]  /*2b7c0*/  IMAD.MOV.U32 R4, RZ, RZ, R3 ;  /* 0x000000ffff047224 */ /* 0x000fcc00078e0003 */
[----:B------:R-:W-:-:S06]  /*2b7d0*/  UIADD3 UR9, UR9, 0x38850, URZ ;  /* 0x0003885009097890 */ /* 0x000fcc000fffe03f */
[----:B------:R-:W-:Y:S02]  /*2b7e0*/  UIADD3 UR8, UR16, 0x400, URZ ;  /* 0x0000040010087890 */ /* 0x000fe4000fffe03f */
[----:B------:R-:W-:Y:S02]  /*2b7f0*/  UIADD3 UR14, UR16, 0x2c00, URZ ;  /* 0x00002c00100e7890 */ /* 0x000fe4000fffe03f */
[----:B------:R-:W-:Y:S02]  /*2b800*/  UIADD3 UR15, UR16, 0x5400, URZ ;  /* 0x00005400100f7890 */ /* 0x000fe4000fffe03f */
[----:B------:R-:W-:Y:S01]  /*2b810*/  UIADD3 UR16, UR16, 0x7c00, URZ ;  /* 0x00007c0010107890 */ /* 0x000fe2000fffe03f */
        /* <DEDUP_REMOVED lines=16> */
.L_x_2620:
[----:B------:R-:W-:Y:S05]  /*2b920*/  BSYNC B2 ;  /* 0x0000000000027941 */ /* 0x000fea0003800000 */
.L_x_2619:
[----:B------:R-:W2:Y:S04]  /*2b930*/  LDL.LU R2, [R1+0x20] ;  /* 0x0000200001027983 */ /* 0x000ea80000300800 */
[----:B------:R0:W-:Y:S04]  /*2b940*/  STL [R1], R11 ;  /* 0x0000000b01007387 */ /* 0x0001e80000100800 */
[----:B------:R0:W-:Y:S02]  /*2b950*/  STL [R1+0x8], R14 ;  /* 0x0000080e01007387 */ /* 0x0001e40000100800 */
[----:B0-2---:R-:W-:-:S07]  /*2b960*/  VIADD R7, R2, 0xfffffffd ;  /* 0xfffffffd02077836 */ /* 0x005fce0000000000 */
.L_x_2618:
[----:B------:R-:W-:Y:S05]  /*2b970*/  BSYNC B1 ;  /* 0x0000000000017941 */ /* 0x000fea0003800000 */
.L_x_2617:
[----:B------:R-:W-:-:S13]  /*2b980*/  ISETP.NE.AND P0, PT, R10, RZ, PT ;  /* 0x000000ff0a00720c */ /* 0x000fda0003f05270 */
[----:B------:R-:W-:Y:S05]  /*2b990*/  @!P0 BRA `(.L_x_2616) ;  /* 0x0000001000688947 */ /* 0x000fea0003800000 */
[----:B------:R-:W-:-:S07]  /*2b9a0*/  IMAD.MOV.U32 R11, RZ, RZ, R6 ;  /* 0x000000ffff0b7224 */ /* 0x000fce00078e0006 */
.L_x_2640:
        /* <DEDUP_REMOVED lines=32> */
.L_x_2628:
[----:B------:R-:W1:Y:S01]  /*2bbb0*/  S2R R3, SR_CgaCtaId ;  /* 0x0000000000037919 */ /* 0x000e620000008800 */
[----:B------:R-:W-:-:S04]  /*2bbc0*/  MOV R2, 0x400 ;  /* 0x0000040000027802 */ /* 0x000fc80000000f00 */
[----:B-1----:R-:W-:Y:S02]  /*2bbd0*/  LEA R2, R3, R2, 0x18 ;  /* 0x0000000203027211 */ /* 0x002fe400078ec0ff */
[----:B------:R-:W-:-:S03]  /*2bbe0*/  SHF.L.U32 R3, R9, 0x1f, RZ ;  /* 0x0000001f09037819 */ /* 0x000fc600000006ff */
[----:B------:R-:W-:-:S04]  /*2bbf0*/  IMAD R2, R8, 0x8, R2 ;  /* 0x0000000808027824 */ /* 0x000fc800078e0202 */
[----:B------:R-:W1:Y:S02]  /*2bc00*/  SYNCS.PHASECHK.TRANS64.TRYWAIT P0, [R2+URZ+0x38840], R3 ;  /* 0x03884003020075a7 */ /* 0x000e64000800017f */
[----:B-1----:R-:W-:Y:S05]  /*2bc10*/  @!P0 BRA `(.L_x_2629) ;  /* 0x0000004000808947 */ /* 0x002fea0003800000 */
.L_x_2795:
        /* <DEDUP_REMOVED lines=11> */
.L_x_2630:
        /* <DEDUP_REMOVED lines=42> */
.L_x_2796:
        /* <DEDUP_REMOVED lines=8> */
.L_x_2632:
        /* <DEDUP_REMOVED lines=39> */
.L_x_2627:
[----:B------:R-:W-:Y:S05]  /*2c260*/  BSYNC B1 ;  /* 0x0000000000017941 */ /* 0x000fea0003800000 */
.L_x_2626:
        /* <DEDUP_REMOVED lines=31> */
.L_x_2635:
[----:B------:R-:W2:Y:S01]  /*2c460*/  S2R R3, SR_CgaCtaId ;  /* 0x0000000000037919 */ /* 0x000ea20000008800 */
[----:B------:R-:W-:-:S04]  /*2c470*/  MOV R2, 0x400 ;  /* 0x0000040000027802 */ /* 0x000fc80000000f00 */
[----:B--2---:R-:W-:Y:S02]  /*2c480*/  LEA R2, R3, R2, 0x18 ;  /* 0x0000000203027211 */ /* 0x004fe400078ec0ff */
[----:B------:R-:W-:-:S03]  /*2c490*/  SHF.L.U32 R3, R14, 0x1f, RZ ;  /* 0x0000001f0e037819 */ /* 0x000fc600000006ff */
[----:B------:R-:W-:-:S04]  /*2c4a0*/  IMAD R2, R15, 0x8, R2 ;  /* 0x000000080f027824 */ /* 0x000fc800078e0202 */
[----:B------:R-:W2:Y:S02]  /*2c4b0*/  SYNCS.PHASECHK.TRANS64.TRYWAIT P0, [R2+URZ+0x38840], R3 ;  /* 0x03884003020075a7 */ /* 0x000ea4000800017f */
[----:B--2---:R-:W-:Y:S05]  /*2c4c0*/  @!P0 BRA `(.L_x_2636) ;  /* 0x00000038007c8947 */ /* 0x004fea0003800000 */
.L_x_2797:
        /* <DEDUP_REMOVED lines=11> */
.L_x_2637:
[----:B------:R-:W3:Y:S01]  /*2c580*/  LDL R13, [R1] ;  /* 0x00000000010d7983 */ /* 0x000ee20000100800 */
[----:B0-----:R-:W-:-:S03]  /*2c590*/  MOV R14, 0x400 ;  /* 0x00000400000e7802 */ /* 0x001fc60000000f00 */
        /* <DEDUP_REMOVED lines=40> */
.L_x_2798:
        /* <DEDUP_REMOVED lines=8> */
.L_x_2639:
        /* <DEDUP_REMOVED lines=38> */
.L_x_2634:
[----:B------:R-:W-:Y:S05]  /*2cb00*/  BSYNC B1 ;  /* 0x0000000000017941 */ /* 0x000fea0003800000 */
.L_x_2633:
[C---:B------:R-:W-:Y:S01]  /*2cb10*/  ISETP.GT.AND P0, PT, R7.reuse, 0x1, PT ;  /* 0x000000010700780c */ /* 0x040fe20003f04270 */
[----:B------:R-:W-:-:S12]  /*2cb20*/  VIADD R7, R7, 0xfffffffe ;  /* 0xfffffffe07077836 */ /* 0x000fd80000000000 */
[----:B------:R-:W-:Y:S05]  /*2cb30*/  @P0 BRA `(.L_x_2640) ;  /* 0xffffffec009c0947 */ /* 0x000fea000383ffff */
.L_x_2616:
[----:B------:R-:W-:Y:S05]  /*2cb40*/  BSYNC B0 ;  /* 0x0000000000007941 */ /* 0x000fea0003800000 */
.L_x_2615:
        /* <DEDUP_REMOVED lines=8> */
[----:B------:R-:W1:Y:S02]  /*2cbd0*/  FLO.U32 R0, UR4 ;  /* 0x0000000400007d00 */ /* 0x000e6400080e0000 */
        /* <DEDUP_REMOVED lines=8> */
.L_x_2642:
[----:B------:R-:W-:Y:S05]  /*2cc60*/  BSYNC B0 ;  /* 0x0000000000007941 */ /* 0x000fea0003800000 */
.L_x_2641:
        /* <DEDUP_REMOVED lines=11> */
.L_x_2799:
        /* <DEDUP_REMOVED lines=11> */
.L_x_2646:
        /* <DEDUP_REMOVED lines=37> */
.L_x_2644:
[----:B------:R-:W-:Y:S05]  /*2d020*/  BSYNC B0 ;  /* 0x0000000000007941 */ /* 0x000fea0003800000 */
.L_x_2643:
        /* <DEDUP_REMOVED lines=9> */
.L_x_2599:
[----:B------:R-:W-:Y:S05]  /*2d0c0*/  BSYNC B6 ;  /* 0x0000000000067941 */ /* 0x000fea0003800000 */
.L_x_2597:
[----:B------:R-:W-:-:S03]  /*2d0d0*/  UMOV UR4, 0xffffffff ;  /* 0xffffffff00047882 */ /* 0x000fc60000000000 */
[----:B------:R-:W-:Y:S05]  /*2d0e0*/  BRA.DIV UR4, `(.L_x_2647) ;  /* 0x0000002e04b07947 */ /* 0x000fea000b800000 */
[----:B------:R2:W3:Y:S04]  /*2d0f0*/  SHFL.IDX PT, R4, R16, RZ, 0x1f ;  /* 0x00001fff10047589 */ /* 0x0004e800000e0000 */
[----:B------:R-:W4:Y:S02]  /*2d100*/  SHFL.IDX PT, R16, R16, 0x1, 0x1f ;  /* 0x00201f0010107f89 */ /* 0x000f2400000e0000 */
.L_x_2803:
[----:B-1----:R-:W0:Y:S01]  /*2d110*/  S2R R0, SR_TID.X ;  /* 0x0000000000007919 */ /* 0x002e220000002100 */
        /* <DEDUP_REMOVED lines=9> */
[----:B------:R-:W0:Y:S02]  /*2d1b0*/  LDC.64 R2, c[0x0][0xc58] ;  /* 0x00031600ff027b82 */ /* 0x000e240000000a00 */
[----:B0-----:R-:W-:-:S06]  /*2d1c0*/  IMAD.WIDE R2, R5, 0x4, R2 ;  /* 0x0000000405027825 */ /* 0x001fcc00078e0202 */
[----:B------:R0:W5:Y:S02]  /*2d1d0*/  LDG.E R3, desc[UR60][R2.64] ;  /* 0x0000003c02037981 */ /* 0x000164000c1e1900 */
.L_x_2649:
[----:B------:R-:W-:Y:S05]  /*2d1e0*/  BSYNC B0 ;  /* 0x0000000000007941 */ /* 0x000fea0003800000 */
.L_x_2648:
        /* <DEDUP_REMOVED lines=23> */
.L_x_2811:
[----:B------:R-:W-:Y:S02]  /*2d360*/  ULDC UR4, c[0x0][0xc10] ;  /* 0x0003040000047ab9 */ /* 0x000fe40000000800 */
[----:B------:R-:W-:-:S04]  /*2d370*/  IMAD.U32 R5, RZ, RZ, UR4 ;  /* 0x00000004ff057e24 */ /* 0x000fc8000f8e00ff */
[----:B-1----:R-:W-:-:S04]  /*2d380*/  IMAD R7, R14, R5, RZ ;  /* 0x000000050e077224 */ /* 0x002fc800078e02ff */
[----:B--2-4-:R-:W-:-:S05]  /*2d390*/  IMAD.IADD R16, R16, 0x1, R7 ;  /* 0x0000000110107824 */ /* 0x014fca00078e0207 */
[----:B---3--:R-:W-:-:S13]  /*2d3a0*/  ISETP.GT.AND P0, PT, R16, R4, PT ;  /* 0x000000041000720c */ /* 0x008fda0003f04270 */
[----:B------:R-:W-:Y:S05]  /*2d3b0*/  @P0 BRA `(.L_x_2651) ;  /* 0x0000000000b40947 */ /* 0x000fea0003800000 */
[----:B------:R-:W1:Y:S02]  /*2d3c0*/  LDC R0, c[0x0][0xc14] ;  /* 0x00030500ff007b82 */ /* 0x000e640000000800 */
.L_x_2656:
        /* <DEDUP_REMOVED lines=12> */
[----:B0-----:R-:W-:-:S06]  /*2d490*/  IMAD.WIDE R2, R5, 0x4, R2 ;  /* 0x0000000405027825 */ /* 0x001fcc00078e0202 */
[----:B------:R0:W5:Y:S02]  /*2d4a0*/  LDG.E R3, desc[UR60][R2.64] ;  /* 0x0000003c02037981 */ /* 0x000164000c1e1900 */
.L_x_2654:
[----:B------:R-:W-:Y:S05]  /*2d4b0*/  BSYNC B0 ;  /* 0x0000000000007941 */ /* 0x000fea0003800000 */
.L_x_2653:
        /* <DEDUP_REMOVED lines=23> */
.L_x_2819:
[----:B------:R-:W-:Y:S02]  /*2d630*/  ULDC UR4, c[0x0][0xc10] ;  /* 0x0003040000047ab9 */ /* 0x000fe40000000800 */
[----:B------:R-:W-:-:S04]  /*2d640*/  IMAD.U32 R5, RZ, RZ, UR4 ;  /* 0x00000004ff057e24 */ /* 0x000fc8000f8e00ff */
[----:B-1----:R-:W-:-:S04]  /*2d650*/  IMAD R7, R14, R5, RZ ;  /* 0x000000050e077224 */ /* 0x002fc800078e02ff */
[----:B------:R-:W-:-:S05]  /*2d660*/  IMAD.IADD R16, R7, 0x1, R16 ;  /* 0x0000000107107824 */ /* 0x000fca00078e0210 */
[----:B------:R-:W-:-:S13]  /*2d670*/  ISETP.GT.AND P0, PT, R16, R4, PT ;  /* 0x000000041000720c */ /* 0x000fda0003f04270 */
[----:B------:R-:W-:Y:S05]  /*2d680*/  @!P0 BRA `(.L_x_2656) ;  /* 0xfffffffc00508947 */ /* 0x000fea000383ffff */
.L_x_2651:
        /* <DEDUP_REMOVED lines=8> */
.L_x_2823:
[----:B------:R-:W-:Y:S01]  /*2d710*/  ISETP.NE.AND P0, PT, R6, RZ, PT ;  /* 0x000000ff0600720c */ /* 0x000fe20003f05270 */
[----:B------:R-:W-:-:S12]  /*2d720*/  IMAD.MOV.U32 R8, RZ, RZ, RZ ;  /* 0x000000ffff087224 */ /* 0x000fd800078e00ff */
[----:B------:R-:W-:Y:S05]  /*2d730*/  @!P0 BRA `(.L_x_2658) ;  /* 0x0000000000108947 */ /* 0x000fea0003800000 */
[----:B------:R-:W-:Y:S01]  /*2d740*/  UMOV UR4, 0xffffffff ;  /* 0xffffffff00047882 */ /* 0x000fe20000000000 */
[----:B------:R-:W-:Y:S02]  /*2d750*/  VIADD R12, R7, 0xffffffff ;  /* 0xffffffff070c7836 */ /* 0x000fe40000000000 */
[----:B------:R-:W-:Y:S05]  /*2d760*/  BRA.DIV UR4, `(.L_x_2659) ;  /* 0x0000003204447947 */ /* 0x000fea000b800000 */
[----:B------:R3:W4:Y:S02]  /*2d770*/  SHFL.IDX PT, R8, R2, R12, 0x1f ;  /* 0x00001f0c02087589 */ /* 0x00072400000e0000 */
.L_x_2658:
[----:B01-3--:R-:W0:Y:S01]  /*2d780*/  LDC.64 R2, c[0x0][0xc68] ;  /* 0x00031a00ff027b82 */ /* 0x00be220000000a00 */
[----:B------:R-:W-:-:S04]  /*2d790*/  IMAD.IADD R19, R7, 0x1, R19 ;  /* 0x0000000107137824 */ /* 0x000fc800078e0213 */
[----:B0-----:R-:W-:-:S05]  /*2d7a0*/  IMAD.WIDE R2, R19, 0x4, R2 ;  /* 0x0000000413027825 */ /* 0x001fca00078e0202 */
[----:B------:R-:W2:Y:S01]  /*2d7b0*/  LDG.E R9, desc[UR60][R2.64] ;  /* 0x0000003c02097981 */ /* 0x000ea2000c1e1900 */
[----:B----4-:R-:W-:-:S04]  /*2d7c0*/  IMAD R16, R8, R5, R16 ;  /* 0x0000000508107224 */ /* 0x010fc800078e0210 */
[----:B------:R-:W-:Y:S02]  /*2d7d0*/  IMAD.IADD R11, R4, 0x1, -R16 ;  /* 0x00000001040b7824 */ /* 0x000fe400078e0a10 */
        /* <DEDUP_REMOVED lines=9> */
[----:B------:R-:W-:Y:S01]  /*2d870*/  IMAD.HI.U32 R10, R3, R10, R2 ;  /* 0x0000000a030a7227 */ /* 0x000fe200078e0002 */
[----:B------:R-:W-:Y:S02]  /*2d880*/  IABS R3, R11 ;  /* 0x0000000b00037213 */ /* 0x000fe40000000000 */
[----:B------:R-:W-:-:S03]  /*2d890*/  IABS R2, R6 ;  /* 0x0000000600027213 */ /* 0x000fc60000000000 */
[----:B------:R-:W-:-:S04]  /*2d8a0*/  IMAD.HI.U32 R10, R10, R3, RZ ;  /* 0x000000030a0a7227 */ /* 0x000fc800078e00ff */
[----:B------:R-:W-:-:S04]  /*2d8b0*/  IMAD.MOV R2, RZ, RZ, -R2 ;  /* 0x000000ffff027224 */ /* 0x000fc800078e0a02 */
        /* <DEDUP_REMOVED lines=17> */
[----:B------:R-:W-:-:S04]  /*2d9d0*/  IABS R5, R9 ;  /* 0x0000000900057213 */ /* 0x000fc80000000000 */
[----:B------:R-:W0:Y:S08]  /*2d9e0*/  I2F.RP R7, R5 ;  /* 0x0000000500077306 */ /* 0x000e300000209400 */
[----:B0-----:R-:W0:Y:S02]  /*2d9f0*/  MUFU.RCP R7, R7 ;  /* 0x0000000700077308 */ /* 0x001e240000001000 */
[----:B0-----:R-:W-:Y:S01]  /*2da00*/  VIADD R8, R7, 0xffffffe ;  /* 0x0ffffffe07087836 */ /* 0x001fe20000000000 */
[----:B------:R-:W-:-:S05]  /*2da10*/  IABS R7, R9 ;  /* 0x0000000900077213 */ /* 0x000fca0000000000 */
[----:B------:R0:W1:Y:S02]  /*2da20*/  F2I.FTZ.U32.TRUNC.NTZ R3, R8 ;  /* 0x0000000800037305 */ /* 0x000064000021f000 */
[----:B0-----:R-:W-:Y:S02]  /*2da30*/  IMAD.MOV R8, RZ, RZ, -R7 ;  /* 0x000000ffff087224 */ /* 0x001fe400078e0a07 */
[----:B-1----:R-:W-:-:S04]  /*2da40*/  IMAD.MOV R2, RZ, RZ, -R3 ;  /* 0x000000ffff027224 */ /* 0x002fc800078e0a03 */
[----:B------:R-:W-:Y:S02]  /*2da50*/  IMAD R11, R2, R5, RZ ;  /* 0x00000005020b7224 */ /* 0x000fe400078e02ff */
[----:B------:R-:W-:-:S04]  /*2da60*/  IMAD.MOV.U32 R2, RZ, RZ, RZ ;  /* 0x000000ffff027224 */ /* 0x000fc800078e00ff */
        /* <DEDUP_REMOVED lines=10> */
[----:B------:R-:W-:Y:S01]  /*2db10*/  ISETP.GE.AND P0, PT, R3, RZ, PT ;  /* 0x000000ff0300720c */ /* 0x000fe20003f06270 */
[----:B------:R-:W-:-:S12]  /*2db20*/  IMAD.IADD R3, R6, 0x1, R4 ;  /* 0x0000000106037824 */ /* 0x000fd800078e0204 */
        /* <DEDUP_REMOVED lines=8> */
.L_x_2652:
[----:B------:R-:W-:Y:S01]  /*2dbb0*/  UMOV UR4, URZ ;  /* 0x0000003f00047c82 */ /* 0x000fe20008000000 */
[----:B------:R-:W-:Y:S01]  /*2dbc0*/  UMOV UR5, URZ ;  /* 0x0000003f00057c82 */ /* 0x000fe20008000000 */
[----:B------:R-:W-:Y:S01]  /*2dbd0*/  ULDC UR6, c[0x0][0xc14] ;  /* 0x0003050000067ab9 */ /* 0x000fe20000000800 */
[----:B------:R-:W-:Y:S02]  /*2dbe0*/  IMAD.MOV.U32 R16, RZ, RZ, R4 ;  /* 0x000000ffff107224 */ /* 0x000fe400078e0004 */
[----:B------:R-:W-:Y:S02]  /*2dbf0*/  IMAD.U32 R17, RZ, RZ, UR4 ;  /* 0x00000004ff117e24 */ /* 0x000fe4000f8e00ff */
[----:B------:R-:W-:Y:S02]  /*2dc00*/  IMAD.U32 R18, RZ, RZ, UR5 ;  /* 0x00000005ff127e24 */ /* 0x000fe4000f8e00ff */
[----:B------:R-:W-:-:S07]  /*2dc10*/  IMAD.U32 R19, RZ, RZ, UR6 ;  /* 0x00000006ff137e24 */ /* 0x000fce000f8e00ff */
.L_x_2660:
        /* <DEDUP_REMOVED lines=12> */
.L_x_2574:
        /* <DEDUP_REMOVED lines=12> */
.L_x_2826:
[----:B------:R-:W-:Y:S05]  /*2dda0*/  BSYNC B0 ;  /* 0x0000000000007941 */ /* 0x000fea0003800000 */
.L_x_2662:
[----:B------:R-:W-:-:S03]  /*2ddb0*/  UMOV UR4, 0xffffffff ;  /* 0xffffffff00047882 */ /* 0x000fc60000000000 */
[----:B------:R-:W-:Y:S05]  /*2ddc0*/  BRA.DIV UR4, `(.L_x_2664) ;  /* 0x0000002a04e87947 */ /* 0x000fea000b800000 */
[----:B------:R-:W2:Y:S02]  /*2ddd0*/  S2R R2, SR_TID.X ;  /* 0x0000000000027919 */ /* 0x000ea40000002100 */
[----:B--2---:R-:W-:-:S04]  /*2dde0*/  SHF.R.U32.HI R2, RZ, 0x5, R2 ;  /* 0x00000005ff027819 */ /* 0x004fc80000011602 */
[----:B------:R-:W-:-:S05]  /*2ddf0*/  LOP3.LUT R2, R2, 0x3, RZ, 0xc0, !PT ;  /* 0x0000000302027812 */ /* 0x000fca00078ec0ff */
[----:B------:R2:W3:Y:S02]  /*2de00*/  SHFL.IDX PT, R14, R2, RZ, 0x1f ;  /* 0x00001fff020e7589 */ /* 0x0004e400000e0000 */
.L_x_2829:
[----:B---3--:R-:W-:-:S13]  /*2de10*/  ISETP.NE.AND P0, PT, R14, RZ, PT ;  /* 0x000000ff0e00720c */ /* 0x008fda0003f05270 */
[----:B------:R-:W-:Y:S05]  /*2de20*/  @P0 BRA `(.L_x_2286) ;  /* 0x00000000009c0947 */ /* 0x000fea0003800000 */
[----:B------:R-:W-:-:S03]  /*2de30*/  UMOV UR4, 0xffffffff ;  /* 0xffffffff00047882 */ /* 0x000fc60000000000 */
[----:B------:R-:W-:Y:S05]  /*2de40*/  BRA.DIV UR4, `(.L_x_2665) ;  /* 0x0000002a04fc7947 */ /* 0x000fea000b800000 */
[----:B------:R-:W-:-:S13]  /*2de50*/  ELECT P6, URZ, PT ;  /* 0x00000000003f782f */ /* 0x000fda00038c0000 */
.L_x_2832:
        /* <DEDUP_REMOVED lines=8> */
.L_x_2666:
        /* <DEDUP_REMOVED lines=14> */
.L_x_2833:
[----:B------:R-:W2:Y:S02]  /*2dfc0*/  SYNCS.PHASECHK.TRANS64.TRYWAIT P0, [R7+URZ], R2 ;  /* 0x00000002070075a7 */ /* 0x000ea4000800017f */
[----:B--2---:R-:W-:Y:S05]  /*2dfd0*/  @!P0 BRA `(.L_x_2668) ;  /* 0x0000002800cc8947 */ /* 0x004fea0003800000 */
.L_x_2834:
[----:B------:R-:W-:Y:S05]  /*2dfe0*/  @!P2 BRA `(.L_x_2669) ;  /* 0x000000000004a947 */ /* 0x000fea0003800000 */
[----:B------:R-:W-:Y:S01]  /*2dff0*/  BPT.TRAP 0x1 ;  /* 0x000000040000795c */ /* 0x000fe20000300000 */
.L_x_2669:
[----:B------:R-:W3:Y:S01]  /*2e000*/  LDL.LU R4, [R1] ;  /* 0x0000000001047983 */ /* 0x000ee20000300800 */
[----:B------:R-:W-:-:S04]  /*2e010*/  VIADD R0, R0, 0x38860 ;  /* 0x0003886000007836 */ /* 0x000fc80000000000 */
[----:B---3--:R-:W-:-:S04]  /*2e020*/  IMAD R4, R4, 0x8, R0 ;  /* 0x0000000804047824 */ /* 0x008fc800078e0200 */
[----:B------:R-:W3:Y:S02]  /*2e030*/  SYNCS.PHASECHK.TRANS64.TRYWAIT P0, [R4+URZ], R5 ;  /* 0x00000005040075a7 */ /* 0x000ee4000800017f */
[----:B---3--:R-:W-:Y:S05]  /*2e040*/  @!P0 BRA `(.L_x_2670) ;  /* 0x0000002800c48947 */ /* 0x008fea0003800000 */
.L_x_2835:
[----:B------:R-:W-:-:S07]  /*2e050*/  IMAD R3, R3, 0x8, R0 ;  /* 0x0000000803037824 */ /* 0x000fce00078e0200 */
.L_x_2671:
[----:B----4-:R4:W0:Y:S02]  /*2e060*/  SYNCS.PHASECHK.TRANS64.TRYWAIT P0, [R3+URZ], R2 ;  /* 0x00000002030075a7 */ /* 0x010824000800017f */
[----:B0-----:R-:W-:Y:S05]  /*2e070*/  @!P0 NANOSLEEP.SYNCS 0x989680 ;  /* 0x009896800000895d */ /* 0x001fea0003900000 */
[----:B------:R-:W0:Y:S02]  /*2e080*/  @!P0 SYNCS.PHASECHK.TRANS64 P0, [R3+URZ], R2 ;  /* 0x00000002030085a7 */ /* 0x000e24000800007f */
[----:B0-----:R-:W-:Y:S05]  /*2e090*/  @!P0 BRA `(.L_x_2671) ;  /* 0xfffffffc00f08947 */ /* 0x001fea000383ffff */
.L_x_2286:
[----:B------:R-:W-:Y:S05]  /*2e0a0*/  BSYNC B7 ;  /* 0x0000000000077941 */ /* 0x000fea0003800000 */
.L_x_2283:
[----:B------:R-:W-:Y:S05]  /*2e0b0*/  EXIT ;  /* 0x000000000000794d */ /* 0x000fea0003800000 */
.L_x_2306:
[----:B0-----:R0:W1:Y:S02]  /*2e0c0*/  SYNCS.PHASECHK.TRANS64.TRYWAIT P6, [R0+URZ+0x38890], R115 ;  /* 0x03889073000075a7 */ /* 0x00106400080c017f */
[----:B-1----:R-:W-:Y:S05]  /*2e0d0*/  @!P6 NANOSLEEP.SYNCS 0x989680 ;  /* 0x009896800000e95d */ /* 0x002fea0003900000 */
[----:B------:R-:W1:Y:S02]  /*2e0e0*/  @!P6 SYNCS.PHASECHK.TRANS64 P6, [R0+URZ+0x38890], R115 ;  /* 0x038890730000e5a7 */ /* 0x000e6400080c007f */
[----:B-1----:R-:W-:Y:S05]  /*2e0f0*/  @!P6 BRA `(.L_x_2306) ;  /* 0xfffffffc00f0e947 */ /* 0x002fea000383ffff */
[----:B------:R-:W-:Y:S05]  /*2e100*/  BRA `(.L_x_2672) ;  /* 0xfffffd5400787947 */ /* 0x000fea000383ffff */
.L_x_2362:
[----:B-1----:R1:W3:Y:S02]  /*2e110*/  SYNCS.PHASECHK.TRANS64.TRYWAIT P6, [R0+URZ+0x38890], R115 ;  /* 0x03889073000075a7 */ /* 0x0022e400080c017f */
[----:B---3--:R-:W-:Y:S05]  /*2e120*/  @!P6 NANOSLEEP.SYNCS 0x989680 ;  /* 0x009896800000e95d */ /* 0x008fea0003900000 */
[----:B------:R-:W3:Y:S02]  /*2e130*/  @!P6 SYNCS.PHASECHK.TRANS64 P6, [R0+URZ+0x38890], R115 ;  /* 0x038890730000e5a7 */ /* 0x000ee400080c007f */
[----:B---3--:R-:W-:Y:S05]  /*2e140*/  @!P6 BRA `(.L_x_2362) ;  /* 0xfffffffc00f0e947 */ /* 0x008fea000383ffff */
[----:B------:R-:W-:Y:S05]  /*2e150*/  BRA `(.L_x_2673) ;  /* 0xfffffd8c00047947 */ /* 0x000fea000383ffff */
.L_x_2387:
[----:B0-----:R0:W1:Y:S02]  /*2e160*/  SYNCS.PHASECHK.TRANS64.TRYWAIT P3, [R0+URZ+0x38890], R115 ;  /* 0x03889073000075a7 */ /* 0x001064000806017f */
[----:B-1----:R-:W-:Y:S05]  /*2e170*/  @!P3 NANOSLEEP.SYNCS 0x989680 ;  /* 0x009896800000b95d */ /* 0x002fea0003900000 */
[----:B------:R-:W1:Y:S02]  /*2e180*/  @!P3 SYNCS.PHASECHK.TRANS64 P3, [R0+URZ+0x38890], R115 ;  /* 0x038890730000b5a7 */ /* 0x000e64000806007f */
[----:B-1----:R-:W-:Y:S05]  /*2e190*/  @!P3 BRA `(.L_x_2387) ;  /* 0xfffffffc00f0b947 */ /* 0x002fea000383ffff */
[----:B------:R-:W-:Y:S05]  /*2e1a0*/  BRA `(.L_x_2674) ;  /* 0xfffffdbc00bc7947 */ /* 0x000fea000383ffff */
.L_x_2395:
[----:B-1----:R1:W2:Y:S02]  /*2e1b0*/  SYNCS.PHASECHK.TRANS64.TRYWAIT P2, [R0+URZ+0x388b0], R115 ;  /* 0x0388b073000075a7 */ /* 0x0022a4000804017f */
[----:B--2---:R-:W-:Y:S05]  /*2e1c0*/  @!P2 NANOSLEEP.SYNCS 0x989680 ;  /* 0x009896800000a95d */ /* 0x004fea0003900000 */
[----:B------:R-:W2:Y:S02]  /*2e1d0*/  @!P2 SYNCS.PHASECHK.TRANS64 P2, [R0+URZ+0x388b0], R115 ;  /* 0x0388b0730000a5a7 */ /* 0x000ea4000804007f */
[----:B--2---:R-:W-:Y:S05]  /*2e1e0*/  @!P2 BRA `(.L_x_2395) ;  /* 0xfffffffc00f0a947 */ /* 0x004fea000383ffff */
[----:B------:R-:W-:Y:S05]  /*2e1f0*/  BRA `(.L_x_2675) ;  /* 0xfffffdc000e87947 */ /* 0x000fea000383ffff */
.L_x_2423:
        /* <DEDUP_REMOVED lines=8> */
.L_x_2677:
[----:B------:R-:W-:Y:S05]  /*2e280*/  BSYNC B1 ;  /* 0x0000000000017941 */ /* 0x000fea0003800000 */
.L_x_2676:
[----:B------:R-:W-:Y:S05]  /*2e290*/  BRA `(.L_x_2678) ;  /* 0xfffffde800b47947 */ /* 0x000fea000383ffff */
.L_x_2424:
        /* <DEDUP_REMOVED lines=8> */
.L_x_2680:
[----:B------:R-:W-:Y:S05]  /*2e320*/  BSYNC B1 ;  /* 0x0000000000017941 */ /* 0x000fea0003800000 */
.L_x_2679:
[----:B------:R-:W-:Y:S05]  /*2e330*/  BRA `(.L_x_2681) ;  /* 0xfffffde800947947 */ /* 0x000fea000383ffff */
.L_x_2425:
        /* <DEDUP_REMOVED lines=8> */
.L_x_2683:
[----:B------:R-:W-:Y:S05]  /*2e3c0*/  BSYNC B1 ;  /* 0x0000000000017941 */ /* 0x000fea0003800000 */
.L_x_2682:
[----:B------:R-:W-:Y:S05]  /*2e3d0*/  BRA `(.L_x_2684) ;  /* 0xfffffde800747947 */ /* 0x000fea000383ffff */
.L_x_2426:
        /* <DEDUP_REMOVED lines=8> */
.L_x_2686:
[----:B------:R-:W-:Y:S05]  /*2e460*/  BSYNC B1 ;  /* 0x0000000000017941 */ /* 0x000fea0003800000 */
.L_x_2685:
[----:B------:R-:W-:Y:S05]  /*2e470*/  BRA `(.L_x_2687) ;  /* 0xfffffde800547947 */ /* 0x000fea000383ffff */
.L_x_2427:
        /* <DEDUP_REMOVED lines=8> */
.L_x_2689:
[----:B------:R-:W-:Y:S05]  /*2e500*/  BSYNC B1 ;  /* 0x0000000000017941 */ /* 0x000fea0003800000 */
.L_x_2688:
[----:B------:R-:W-:Y:S05]  /*2e510*/  BRA `(.L_x_2690) ;  /* 0xfffffde800347947 */ /* 0x000fea000383ffff */
.L_x_2428:
        /* <DEDUP_REMOVED lines=8> */
.L_x_2692:
[----:B------:R-:W-:Y:S05]  /*2e5a0*/  BSYNC B1 ;  /* 0x0000000000017941 */ /* 0x000fea0003800000 */
.L_x_2691:
[----:B------:R-:W-:Y:S05]  /*2e5b0*/  BRA `(.L_x_2693) ;  /* 0xfffffde800147947 */ /* 0x000fea000383ffff */
.L_x_2429:
        /* <DEDUP_REMOVED lines=8> */
.L_x_2695:
[----:B------:R-:W-:Y:S05]  /*2e640*/  BSYNC B1 ;  /* 0x0000000000017941 */ /* 0x000fea0003800000 */
.L_x_2694:
[----:B------:R-:W-:Y:S05]  /*2e650*/  BRA `(.L_x_2696) ;  /* 0xfffffde400f47947 */ /* 0x000fea000383ffff */
.L_x_2430:
        /* <DEDUP_REMOVED lines=8> */
.L_x_2698:
[----:B------:R-:W-:Y:S05]  /*2e6e0*/  BSYNC B1 ;  /* 0x0000000000017941 */ /* 0x000fea0003800000 */
.L_x_2697:
[----:B------:R-:W-:Y:S05]  /*2e6f0*/  BRA `(.L_x_2699) ;  /* 0xfffffde400d47947 */ /* 0x000fea000383ffff */
.L_x_2431:
        /* <DEDUP_REMOVED lines=8> */
.L_x_2701:
[----:B------:R-:W-:Y:S05]  /*2e780*/  BSYNC B1 ;  /* 0x0000000000017941 */ /* 0x000fea0003800000 */
.L_x_2700:
[----:B------:R-:W-:Y:S05]  /*2e790*/  BRA `(.L_x_2702) ;  /* 0xfffffde400b47947 */ /* 0x000fea000383ffff */
.L_x_2432:
        /* <DEDUP_REMOVED lines=8> */
.L_x_2704:
[----:B------:R-:W-:Y:S05]  /*2e820*/  BSYNC B1 ;  /* 0x0000000000017941 */ /* 0x000fea0003800000 */
.L_x_2703:
[----:B------:R-:W-:Y:S05]  /*2e830*/  BRA `(.L_x_2705) ;  /* 0xfffffde400947947 */ /* 0x000fea000383ffff */
.L_x_2433:
        /* <DEDUP_REMOVED lines=8> */
.L_x_2707:
[----:B------:R-:W-:Y:S05]  /*2e8c0*/  BSYNC B1 ;  /* 0x0000000000017941 */ /* 0x000fea0003800000 */
.L_x_2706:
[----:B------:R-:W-:Y:S05]  /*2e8d0*/  BRA `(.L_x_2708) ;  /* 0xfffffde400747947 */ /* 0x000fea000383ffff */
.L_x_2434:
        /* <DEDUP_REMOVED lines=8> */
.L_x_2710:
[----:B------:R-:W-:Y:S05]  /*2e960*/  BSYNC B1 ;  /* 0x0000000000017941 */ /* 0x000fea0003800000 */
.L_x_2709:
[----:B------:R-:W-:Y:S05]  /*2e970*/  BRA `(.L_x_2711) ;  /* 0xfffffde400547947 */ /* 0x000fea000383ffff */
.L_x_2435:
        /* <DEDUP_REMOVED lines=8> */
.L_x_2713:
[----:B------:R-:W-:Y:S05]  /*2ea00*/  BSYNC B1 ;  /* 0x0000000000017941 */ /* 0x000fea0003800000 */
.L_x_2712:
[----:B------:R-:W-:Y:S05]  /*2ea10*/  BRA `(.L_x_2714) ;  /* 0xfffffde400347947 */ /* 0x000fea000383ffff */
.L_x_2436:
        /* <DEDUP_REMOVED lines=8> */
.L_x_2716:
[----:B------:R-:W-:Y:S05]  /*2eaa0*/  BSYNC B1 ;  /* 0x0000000000017941 */ /* 0x000fea0003800000 */
.L_x_2715:
[----:B------:R-:W-:Y:S05]  /*2eab0*/  BRA `(.L_x_2717) ;  /* 0xfffffde400187947 */ /* 0x000fea000383ffff */
.L_x_2437:
        /* <DEDUP_REMOVED lines=8> */
.L_x_2719:
[----:B------:R-:W-:Y:S05]  /*2eb40*/  BSYNC B1 ;  /* 0x0000000000017941 */ /* 0x000fea0003800000 */
.L_x_2718:
[----:B------:R-:W-:Y:S05]  /*2eb50*/  BRA `(.L_x_2720) ;  /* 0xfffffde000fc7947 */ /* 0x000fea000383ffff */
.L_x_2438:
        /* <DEDUP_REMOVED lines=8> */
.L_x_2722:
[----:B------:R-:W-:Y:S05]  /*2ebe0*/  BSYNC B1 ;  /* 0x0000000000017941 */ /* 0x000fea0003800000 */
.L_x_2721:
[----:B------:R-:W-:Y:S05]  /*2ebf0*/  BRA `(.L_x_2723) ;  /* 0xfffffde000e07947 */ /* 0x000fea000383ffff */
.L_x_2440:
[----:B0-----:R0:W1:Y:S02]  /*2ec00*/  SYNCS.PHASECHK.TRANS64.TRYWAIT P4, [R16+URZ+0x38800], R99 ;  /* 0x03880063100075a7 */ /* 0x001064000808017f */
[----:B-1----:R-:W-:Y:S05]  /*2ec10*/  @!P4 NANOSLEEP.SYNCS 0x989680 ;  /* 0x009896800000c95d */ /* 0x002fea0003900000 */
[----:B------:R-:W1:Y:S02]  /*2ec20*/  @!P4 SYNCS.PHASECHK.TRANS64 P4, [R16+URZ+0x38800], R99 ;  /* 0x038800631000c5a7 */ /* 0x000e64000808007f */
[----:B-1----:R-:W-:Y:S05]  /*2ec30*/  @!P4 BRA `(.L_x_2440) ;  /* 0xfffffffc00f0c947 */ /* 0x002fea000383ffff */
[----:B------:R-:W-:Y:S05]  /*2ec40*/  BRA `(.L_x_2724) ;  /* 0xfffffde400607947 */ /* 0x000fea000383ffff */
.L_x_2480:
        /* <DEDUP_REMOVED lines=8> */
.L_x_2726:
[----:B------:R-:W-:Y:S05]  /*2ecd0*/  BSYNC B1 ;  /* 0x0000000000017941 */ /* 0x000fea0003800000 */
.L_x_2725:
[----:B------:R-:W-:Y:S05]  /*2ece0*/  BRA `(.L_x_2727) ;  /* 0xfffffe2800447947 */ /* 0x000fea000383ffff */
.L_x_2481:
        /* <DEDUP_REMOVED lines=8> */
.L_x_2729:
[----:B------:R-:W-:Y:S05]  /*2ed70*/  BSYNC B1 ;  /* 0x0000000000017941 */ /* 0x000fea0003800000 */
.L_x_2728:
[----:B------:R-:W-:Y:S05]  /*2ed80*/  BRA `(.L_x_2730) ;  /* 0xfffffe2800247947 */ /* 0x000fea000383ffff */
.L_x_2482:
        /* <DEDUP_REMOVED lines=8> */
.L_x_2732:
[----:B------:R-:W-:Y:S05]  /*2ee10*/  BSYNC B1 ;  /* 0x0000000000017941 */ /* 0x000fea0003800000 */
.L_x_2731:
[----:B------:R-:W-:Y:S05]  /*2ee20*/  BRA `(.L_x_2733) ;  /* 0xfffffe2800047947 */ /* 0x000fea000383ffff */
.L_x_2483:
        /* <DEDUP_REMOVED lines=8> */
.L_x_2735:
[----:B------:R-:W-:Y:S05]  /*2eeb0*/  BSYNC B1 ;  /* 0x0000000000017941 */ /* 0x000fea0003800000 */
.L_x_2734:
[----:B------:R-:W-:Y:S05]  /*2eec0*/  BRA `(.L_x_2736) ;  /* 0xfffffe2400e47947 */ /* 0x000fea000383ffff */
.L_x_2484:
        /* <DEDUP_REMOVED lines=8> */
.L_x_2738:
[----:B------:R-:W-:Y:S05]  /*2ef50*/  BSYNC B1 ;  /* 0x0000000000017941 */ /* 0x000fea0003800000 */
.L_x_2737:
[----:B------:R-:W-:Y:S05]  /*2ef60*/  BRA `(.L_x_2739) ;  /* 0xfffffe2400c47947 */ /* 0x000fea000383ffff */
.L_x_2485:
        /* <DEDUP_REMOVED lines=8> */
.L_x_2741:
[----:B------:R-:W-:Y:S05]  /*2eff0*/  BSYNC B1 ;  /* 0x0000000000017941 */ /* 0x000fea0003800000 */
.L_x_2740:
[----:B------:R-:W-:Y:S05]  /*2f000*/  BRA `(.L_x_2742) ;  /* 0xfffffe2400a47947 */ /* 0x000fea000383ffff */
.L_x_2486:
        /* <DEDUP_REMOVED lines=8> */
.L_x_2744:
[----:B------:R-:W-:Y:S05]  /*2f090*/  BSYNC B1 ;  /* 0x0000000000017941 */ /* 0x000fea0003800000 */
.L_x_2743:
[----:B------:R-:W-:Y:S05]  /*2f0a0*/  BRA `(.L_x_2745) ;  /* 0xfffffe2400847947 */ /* 0x000fea000383ffff */
.L_x_2487:
        /* <DEDUP_REMOVED lines=8> */
.L_x_2747:
[----:B------:R-:W-:Y:S05]  /*2f130*/  BSYNC B1 ;  /* 0x0000000000017941 */ /* 0x000fea0003800000 */
.L_x_2746:
[----:B------:R-:W-:Y:S05]  /*2f140*/  BRA `(.L_x_2748) ;  /* 0xfffffe2400647947 */ /* 0x000fea000383ffff */
.L_x_2488:
        /* <DEDUP_REMOVED lines=8> */
.L_x_2750:
[----:B------:R-:W-:Y:S05]  /*2f1d0*/  BSYNC B1 ;  /* 0x0000000000017941 */ /* 0x000fea0003800000 */
.L_x_2749:
[----:B------:R-:W-:Y:S05]  /*2f1e0*/  BRA `(.L_x_2751) ;  /* 0xfffffe2400447947 */ /* 0x000fea000383ffff */
.L_x_2489:
        /* <DEDUP_REMOVED lines=8> */
.L_x_2753:
[----:B------:R-:W-:Y:S05]  /*2f270*/  BSYNC B1 ;  /* 0x0000000000017941 */ /* 0x000fea0003800000 */
.L_x_2752:
[----:B------:R-:W-:Y:S05]  /*2f280*/  BRA `(.L_x_2754) ;  /* 0xfffffe2400247947 */ /* 0x000fea000383ffff */
.L_x_2490:
        /* <DEDUP_REMOVED lines=8> */
.L_x_2756:
[----:B------:R-:W-:Y:S05]  /*2f310*/  BSYNC B1 ;  /* 0x0000000000017941 */ /* 0x000fea0003800000 */
.L_x_2755:
[----:B------:R-:W-:Y:S05]  /*2f320*/  BRA `(.L_x_2757) ;  /* 0xfffffe2400047947 */ /* 0x000fea000383ffff */
.L_x_2491:
        /* <DEDUP_REMOVED lines=8> */
.L_x_2759:
[----:B------:R-:W-:Y:S05]  /*2f3b0*/  BSYNC B1 ;  /* 0x0000000000017941 */ /* 0x000fea0003800000 */
.L_x_2758:
[----:B------:R-:W-:Y:S05]  /*2f3c0*/  BRA `(.L_x_2760) ;  /* 0xfffffe2000e47947 */ /* 0x000fea000383ffff */
.L_x_2492:
        /* <DEDUP_REMOVED lines=8> */
.L_x_2762:
[----:B------:R-:W-:Y:S05]  /*2f450*/  BSYNC B1 ;  /* 0x0000000000017941 */ /* 0x000fea0003800000 */
.L_x_2761:
[----:B------:R-:W-:Y:S05]  /*2f460*/  BRA `(.L_x_2763) ;  /* 0xfffffe2000c47947 */ /* 0x000fea000383ffff */
.L_x_2493:
        /* <DEDUP_REMOVED lines=8> */
.L_x_2765:
[----:B------:R-:W-:Y:S05]  /*2f4f0*/  BSYNC B1 ;  /* 0x0000000000017941 */ /* 0x000fea0003800000 */
.L_x_2764:
[----:B------:R-:W-:Y:S05]  /*2f500*/  BRA `(.L_x_2766) ;  /* 0xfffffe2000a87947 */ /* 0x000fea000383ffff */
.L_x_2494:
        /* <DEDUP_REMOVED lines=8> */
.L_x_2768:
[----:B------:R-:W-:Y:S05]  /*2f590*/  BSYNC B1 ;  /* 0x0000000000017941 */ /* 0x000fea0003800000 */
.L_x_2767:
[----:B------:R-:W-:Y:S05]  /*2f5a0*/  BRA `(.L_x_2769) ;  /* 0xfffffe20008c7947 */ /* 0x000fea000383ffff */
.L_x_2495:
        /* <DEDUP_REMOVED lines=8> */
.L_x_2771:
[----:B------:R-:W-:Y:S05]  /*2f630*/  BSYNC B1 ;  /* 0x0000000000017941 */ /* 0x000fea0003800000 */
.L_x_2770:
[----:B------:R-:W-:Y:S05]  /*2f640*/  BRA `(.L_x_2772) ;  /* 0xfffffe2000747947 */ /* 0x000fea000383ffff */
.L_x_2497:
[----:B0-----:R0:W1:Y:S02]  /*2f650*/  SYNCS.PHASECHK.TRANS64.TRYWAIT P4, [R16+URZ+0x38800], R9 ;  /* 0x03880009100075a7 */ /* 0x001064000808017f */
[----:B-1----:R-:W-:Y:S05]  /*2f660*/  @!P4 NANOSLEEP.SYNCS 0x989680 ;  /* 0x009896800000c95d */ /* 0x002fea0003900000 */
[----:B------:R-:W1:Y:S02]  /*2f670*/  @!P4 SYNCS.PHASECHK.TRANS64 P4, [R16+URZ+0x38800], R9 ;  /* 0x038800091000c5a7 */ /* 0x000e64000808007f */
[----:B-1----:R-:W-:Y:S05]  /*2f680*/  @!P4 BRA `(.L_x_2497) ;  /* 0xfffffffc00f0c947 */ /* 0x002fea000383ffff */
[----:B------:R-:W-:Y:S05]  /*2f690*/  BRA `(.L_x_2773) ;  /* 0xfffffe2000f47947 */ /* 0x000fea000383ffff */
.L_x_2515:
[----:B-1----:R1:W2:Y:S02]  /*2f6a0*/  SYNCS.PHASECHK.TRANS64.TRYWAIT P2, [R0+URZ+0x38830], R3 ;  /* 0x03883003000075a7 */ /* 0x0022a4000804017f */
[----:B--2---:R-:W-:Y:S05]  /*2f6b0*/  @!P2 NANOSLEEP.SYNCS 0x989680 ;  /* 0x009896800000a95d */ /* 0x004fea0003900000 */
[----:B------:R-:W2:Y:S02]  /*2f6c0*/  @!P2 SYNCS.PHASECHK.TRANS64 P2, [R0+URZ+0x38830], R3 ;  /* 0x038830030000a5a7 */ /* 0x000ea4000804007f */
[----:B--2---:R-:W-:Y:S05]  /*2f6d0*/  @!P2 BRA `(.L_x_2515) ;  /* 0xfffffffc00f0a947 */ /* 0x004fea000383ffff */
[----:B------:R-:W-:Y:S05]  /*2f6e0*/  BRA `(.L_x_2514) ;  /* 0xfffffe5c00747947 */ /* 0x000fea000383ffff */
.L_x_2522:
[----:B-1----:R1:W2:Y:S02]  /*2f6f0*/  SYNCS.PHASECHK.TRANS64.TRYWAIT P2, [R11+URZ+0x38830], R4 ;  /* 0x038830040b0075a7 */ /* 0x0022a4000804017f */
[----:B--2---:R-:W-:Y:S05]  /*2f700*/  @!P2 NANOSLEEP.SYNCS 0x989680 ;  /* 0x009896800000a95d */ /* 0x004fea0003900000 */
[----:B------:R-:W2:Y:S02]  /*2f710*/  @!P2 SYNCS.PHASECHK.TRANS64 P2, [R11+URZ+0x38830], R4 ;  /* 0x038830040b00a5a7 */ /* 0x000ea4000804007f */
[----:B--2---:R-:W-:Y:S05]  /*2f720*/  @!P2 BRA `(.L_x_2522) ;  /* 0xfffffffc00f0a947 */ /* 0x004fea000383ffff */
[----:B------:R-:W-:Y:S05]  /*2f730*/  BRA `(.L_x_2521) ;  /* 0xfffffeac00707947 */ /* 0x000fea000383ffff */
.L_x_2527:
[----:B-1----:R1:W2:Y:S02]  /*2f740*/  SYNCS.PHASECHK.TRANS64.TRYWAIT P2, [R9+URZ+0x38850], R0 ;  /* 0x03885000090075a7 */ /* 0x0022a4000804017f */
[----:B--2---:R-:W-:Y:S05]  /*2f750*/  @!P2 NANOSLEEP.SYNCS 0x989680 ;  /* 0x009896800000a95d */ /* 0x004fea0003900000 */
[----:B------:R-:W2:Y:S02]  /*2f760*/  @!P2 SYNCS.PHASECHK.TRANS64 P2, [R9+URZ+0x38850], R0 ;  /* 0x038850000900a5a7 */ /* 0x000ea4000804007f */
[----:B--2---:R-:W-:Y:S05]  /*2f770*/  @!P2 BRA `(.L_x_2527) ;  /* 0xfffffffc00f0a947 */ /* 0x004fea000383ffff */
[----:B------:R-:W-:Y:S05]  /*2f780*/  BRA `(.L_x_2526) ;  /* 0xfffffee4002c7947 */ /* 0x000fea000383ffff */
.L_x_2535:
[----:B-1----:R1:W2:Y:S02]  /*2f790*/  SYNCS.PHASECHK.TRANS64.TRYWAIT P2, [R4+URZ+0x38830], R5 ;  /* 0x03883005040075a7 */ /* 0x0022a4000804017f */
[----:B--2---:R-:W-:Y:S05]  /*2f7a0*/  @!P2 NANOSLEEP.SYNCS 0x989680 ;  /* 0x009896800000a95d */ /* 0x004fea0003900000 */
[----:B------:R-:W2:Y:S02]  /*2f7b0*/  @!P2 SYNCS.PHASECHK.TRANS64 P2, [R4+URZ+0x38830], R5 ;  /* 0x038830050400a5a7 */ /* 0x000ea4000804007f */
[----:B--2---:R-:W-:Y:S05]  /*2f7c0*/  @!P2 BRA `(.L_x_2535) ;  /* 0xfffffffc00f0a947 */ /* 0x004fea000383ffff */
[----:B------:R-:W-:Y:S05]  /*2f7d0*/  BRA `(.L_x_2534) ;  /* 0xfffffef800f07947 */ /* 0x000fea000383ffff */
.L_x_2540:
[----:B-1----:R1:W2:Y:S02]  /*2f7e0*/  SYNCS.PHASECHK.TRANS64.TRYWAIT P2, [R9+URZ+0x38850], R0 ;  /* 0x03885000090075a7 */ /* 0x0022a4000804017f */
[----:B--2---:R-:W-:Y:S05]  /*2f7f0*/  @!P2 NANOSLEEP.SYNCS 0x989680 ;  /* 0x009896800000a95d */ /* 0x004fea0003900000 */
[----:B------:R-:W2:Y:S02]  /*2f800*/  @!P2 SYNCS.PHASECHK.TRANS64 P2, [R9+URZ+0x38850], R0 ;  /* 0x038850000900a5a7 */ /* 0x000ea4000804007f */
[----:B--2---:R-:W-:Y:S05]  /*2f810*/  @!P2 BRA `(.L_x_2540) ;  /* 0xfffffffc00f0a947 */ /* 0x004fea000383ffff */
[----:B------:R-:W-:Y:S05]  /*2f820*/  BRA `(.L_x_2539) ;  /* 0xffffff3000ac7947 */ /* 0x000fea000383ffff */
.L_x_2546:
[----:B-1----:R1:W2:Y:S02]  /*2f830*/  SYNCS.PHASECHK.TRANS64.TRYWAIT P0, [R0+URZ+0x38850], R7 ;  /* 0x03885007000075a7 */ /* 0x0022a4000800017f */
[----:B--2---:R-:W-:Y:S05]  /*2f840*/  @!P0 NANOSLEEP.SYNCS 0x989680 ;  /* 0x009896800000895d */ /* 0x004fea0003900000 */
[----:B------:R-:W2:Y:S02]  /*2f850*/  @!P0 SYNCS.PHASECHK.TRANS64 P0, [R0+URZ+0x38850], R7 ;  /* 0x03885007000085a7 */ /* 0x000ea4000800007f */
[----:B--2---:R-:W-:Y:S05]  /*2f860*/  @!P0 BRA `(.L_x_2546) ;  /* 0xfffffffc00f08947 */ /* 0x004fea000383ffff */
[----:B------:R-:W-:Y:S05]  /*2f870*/  BRA `(.L_x_2545) ;  /* 0xffffff4800d07947 */ /* 0x000fea000383ffff */
.L_x_2580:
        /* <DEDUP_REMOVED lines=11> */
.L_x_2775:
[----:B------:R-:W-:Y:S05]  /*2f930*/  BSYNC B1 ;  /* 0x0000000000017941 */ /* 0x000fea0003800000 */
.L_x_2774:
[----:B------:R-:W-:Y:S05]  /*2f940*/  BRA `(.L_x_2776) ;  /* 0xffffff9400107947 */ /* 0x000fea000383ffff */
.L_x_2581:
[----:B------:R-:W-:Y:S01]  /*2f950*/  BSSY B1, `(.L_x_2777) ;  /* 0x0000006000017945 */ /* 0x000fe20003800000 */
[----:B------:R-:W-:-:S07]  /*2f960*/  IMAD.MOV.U32 R15, RZ, RZ, -0x1 ;  /* 0xffffffffff0f7424 */ /* 0x000fce00078e00ff */
[----:B------:R-:W-:Y:S05]  /*2f970*/  WARPSYNC.COLLECTIVE R15, `(.L_x_2778) ;  /* 0x000000000f0c7348 */ /* 0x000fea0003c00000 */
[----:B------:R-:W-:Y:S02]  /*2f980*/  ELECT P6, UR62, PT ;  /* 0x00000000003e782f */ /* 0x000fe400038c0000 */
[----:B------:R-:W-:Y:S01]  /*2f990*/  MOV R14, UR62 ;  /* 0x0000003e000e7c02 */ /* 0x000fe20008000f00 */
[----:B------:R-:W-:Y:S10]  /*2f9a0*/  ENDCOLLECTIVE ;  /* 0x000000000000791b */ /* 0x000ff40003800000 */
.L_x_2778:
[----:B------:R-:W-:Y:S05]  /*2f9b0*/  BSYNC B1 ;  /* 0x0000000000017941 */ /* 0x000fea0003800000 */
.L_x_2777:
[----:B------:R-:W-:Y:S05]  /*2f9c0*/  BRA `(.L_x_2779) ;  /* 0xffffff9000fc7947 */ /* 0x000fea000383ffff */
.L_x_2583:
[----:B0-----:R0:W1:Y:S02]  /*2f9d0*/  SYNCS.PHASECHK.TRANS64.TRYWAIT P0, [R9+URZ+0x38820], R5 ;  /* 0x03882005090075a7 */ /* 0x001064000800017f */
[----:B-1----:R-:W-:Y:S05]  /*2f9e0*/  @!P0 NANOSLEEP.SYNCS 0x989680 ;  /* 0x009896800000895d */ /* 0x002fea0003900000 */
[----:B------:R-:W1:Y:S02]  /*2f9f0*/  @!P0 SYNCS.PHASECHK.TRANS64 P0, [R9+URZ+0x38820], R5 ;  /* 0x03882005090085a7 */ /* 0x000e64000800007f */
[----:B-1----:R-:W-:Y:S05]  /*2fa00*/  @!P0 BRA `(.L_x_2583) ;  /* 0xfffffffc00f08947 */ /* 0x002fea000383ffff */
[----:B------:R-:W-:Y:S05]  /*2fa10*/  BRA `(.L_x_2780) ;  /* 0xffffff9400187947 */ /* 0x000fea000383ffff */
.L_x_2586:
[----:B0-----:R0:W1:Y:S02]  /*2fa20*/  SYNCS.PHASECHK.TRANS64.TRYWAIT P0, [R5+URZ+0x388a0], R8 ;  /* 0x0388a008050075a7 */ /* 0x001064000800017f */
[----:B-1----:R-:W-:Y:S05]  /*2fa30*/  @!P0 NANOSLEEP.SYNCS 0x989680 ;  /* 0x009896800000895d */ /* 0x002fea0003900000 */
[----:B------:R-:W1:Y:S02]  /*2fa40*/  @!P0 SYNCS.PHASECHK.TRANS64 P0, [R5+URZ+0x388a0], R8 ;  /* 0x0388a008050085a7 */ /* 0x000e64000800007f */
[----:B-1----:R-:W-:Y:S05]  /*2fa50*/  @!P0 BRA `(.L_x_2586) ;  /* 0xfffffffc00f08947 */ /* 0x002fea000383ffff */
[----:B------:R-:W-:Y:S05]  /*2fa60*/  BRA `(.L_x_2781) ;  /* 0xffffff9400287947 */ /* 0x000fea000383ffff */
.L_x_2588:
[----:B-1----:R1:W2:Y:S02]  /*2fa70*/  SYNCS.PHASECHK.TRANS64.TRYWAIT P0, [R5+URZ+0x388c0], R8 ;  /* 0x0388c008050075a7 */ /* 0x0022a4000800017f */
[----:B--2---:R-:W-:Y:S05]  /*2fa80*/  @!P0 NANOSLEEP.SYNCS 0x989680 ;  /* 0x009896800000895d */ /* 0x004fea0003900000 */
[----:B------:R-:W2:Y:S02]  /*2fa90*/  @!P0 SYNCS.PHASECHK.TRANS64 P0, [R5+URZ+0x388c0], R8 ;  /* 0x0388c008050085a7 */ /* 0x000ea4000800007f */
[----:B--2---:R-:W-:Y:S05]  /*2faa0*/  @!P0 BRA `(.L_x_2588) ;  /* 0xfffffffc00f08947 */ /* 0x004fea000383ffff */
[----:B------:R-:W-:Y:S05]  /*2fab0*/  BRA `(.L_x_2782) ;  /* 0xffffff9400c87947 */ /* 0x000fea000383ffff */
.L_x_2592:
[----:B0-----:R0:W1:Y:S02]  /*2fac0*/  SYNCS.PHASECHK.TRANS64.TRYWAIT P0, [R6+URZ+0x388a0], R7 ;  /* 0x0388a007060075a7 */ /* 0x001064000800017f */
[----:B-1----:R-:W-:Y:S05]  /*2fad0*/  @!P0 NANOSLEEP.SYNCS 0x989680 ;  /* 0x009896800000895d */ /* 0x002fea0003900000 */
[----:B------:R-:W1:Y:S02]  /*2fae0*/  @!P0 SYNCS.PHASECHK.TRANS64 P0, [R6+URZ+0x388a0], R7 ;  /* 0x0388a007060085a7 */ /* 0x000e64000800007f */
[----:B-1----:R-:W-:Y:S05]  /*2faf0*/  @!P0 BRA `(.L_x_2592) ;  /* 0xfffffffc00f08947 */ /* 0x002fea000383ffff */
[----:B------:R-:W-:Y:S05]  /*2fb00*/  BRA `(.L_x_2783) ;  /* 0xffffff9800b07947 */ /* 0x000fea000383ffff */
.L_x_2594:
[----:B-1----:R1:W2:Y:S02]  /*2fb10*/  SYNCS.PHASECHK.TRANS64.TRYWAIT P1, [R6+URZ+0x388c0], R7 ;  /* 0x0388c007060075a7 */ /* 0x0022a4000802017f */
[----:B--2---:R-:W-:Y:S05]  /*2fb20*/  @!P1 NANOSLEEP.SYNCS 0x989680 ;  /* 0x009896800000995d */ /* 0x004fea0003900000 */
[----:B------:R-:W2:Y:S02]  /*2fb30*/  @!P1 SYNCS.PHASECHK.TRANS64 P1, [R6+URZ+0x388c0], R7 ;  /* 0x0388c007060095a7 */ /* 0x000ea4000802007f */
[----:B--2---:R-:W-:Y:S05]  /*2fb40*/  @!P1 BRA `(.L_x_2594) ;  /* 0xfffffffc00f09947 */ /* 0x004fea000383ffff */
[----:B------:R-:W-:Y:S05]  /*2fb50*/  BRA `(.L_x_2784) ;  /* 0xffffff9c00487947 */ /* 0x000fea000383ffff */
.L_x_2607:
        /* <DEDUP_REMOVED lines=11> */
.L_x_2786:
[----:B------:R-:W-:Y:S05]  /*2fc10*/  BSYNC B0 ;  /* 0x0000000000007941 */ /* 0x000fea0003800000 */
.L_x_2785:
[----:B------:R-:W-:Y:S05]  /*2fc20*/  BRA `(.L_x_2787) ;  /* 0xffffffa800a87947 */ /* 0x000fea000383ffff */
.L_x_2608:
[----:B------:R-:W-:Y:S01]  /*2fc30*/  BSSY B0, `(.L_x_2788) ;  /* 0x0000006000007945 */ /* 0x000fe20003800000 */
[----:B------:R-:W-:-:S07]  /*2fc40*/  IMAD.MOV.U32 R15, RZ, RZ, -0x1 ;  /* 0xffffffffff0f7424 */ /* 0x000fce00078e00ff */
[----:B------:R-:W-:Y:S05]  /*2fc50*/  WARPSYNC.COLLECTIVE R15, `(.L_x_2789) ;  /* 0x000000000f0c7348 */ /* 0x000fea0003c00000 */
[----:B------:R-:W-:Y:S02]  /*2fc60*/  ELECT P6, UR62, PT ;  /* 0x00000000003e782f */ /* 0x000fe400038c0000 */
[----:B------:R-:W-:Y:S01]  /*2fc70*/  MOV R14, UR62 ;  /* 0x0000003e000e7c02 */ /* 0x000fe20008000f00 */
[----:B------:R-:W-:Y:S10]  /*2fc80*/  ENDCOLLECTIVE ;  /* 0x000000000000791b */ /* 0x000ff40003800000 */
.L_x_2789:
[----:B------:R-:W-:Y:S05]  /*2fc90*/  BSYNC B0 ;  /* 0x0000000000007941 */ /* 0x000fea0003800000 */
.L_x_2788:
[----:B------:R-:W-:Y:S05]  /*2fca0*/  BRA `(.L_x_2790) ;  /* 0xffffffa800987947 */ /* 0x000fea000383ffff */
.L_x_2611:
[----:B0-----:R0:W1:Y:S02]  /*2fcb0*/  SYNCS.PHASECHK.TRANS64.TRYWAIT P0, [R7+URZ+0x38840], R10 ;  /* 0x0388400a070075a7 */ /* 0x001064000800017f */
[----:B-1----:R-:W-:Y:S05]  /*2fcc0*/  @!P0 NANOSLEEP.SYNCS 0x989680 ;  /* 0x009896800000895d */ /* 0x002fea0003900000 */
[----:B------:R-:W1:Y:S02]  /*2fcd0*/  @!P0 SYNCS.PHASECHK.TRANS64 P0, [R7+URZ+0x38840], R10 ;  /* 0x0388400a070085a7 */ /* 0x000e64000800007f */
[----:B-1----:R-:W-:Y:S05]  /*2fce0*/  @!P0 BRA `(.L_x_2611) ;  /* 0xfffffffc00f08947 */ /* 0x002fea000383ffff */
[----:B------:R-:W-:Y:S05]  /*2fcf0*/  BRA `(.L_x_2791) ;  /* 0xffffffa800fc7947 */ /* 0x000fea000383ffff */
.L_x_2614:
        /* <DEDUP_REMOVED lines=8> */
.L_x_2622:
[----:B0-----:R0:W1:Y:S02]  /*2fd80*/  SYNCS.PHASECHK.TRANS64.TRYWAIT P0, [R7+URZ+0x38840], R8 ;  /* 0x03884008070075a7 */ /* 0x001064000800017f */
[----:B-1----:R-:W-:Y:S05]  /*2fd90*/  @!P0 NANOSLEEP.SYNCS 0x989680 ;  /* 0x009896800000895d */ /* 0x002fea0003900000 */
[----:B------:R-:W1:Y:S02]  /*2fda0*/  @!P0 SYNCS.PHASECHK.TRANS64 P0, [R7+URZ+0x38840], R8 ;  /* 0x03884008070085a7 */ /* 0x000e64000800007f */
[----:B-1----:R-:W-:Y:S05]  /*2fdb0*/  @!P0 BRA `(.L_x_2622) ;  /* 0xfffffffc00f08947 */ /* 0x002fea000383ffff */
[----:B------:R-:W-:Y:S05]  /*2fdc0*/  BRA `(.L_x_2793) ;  /* 0xffffffb400287947 */ /* 0x000fea000383ffff */
.L_x_2624:
[----:B0-----:R0:W1:Y:S02]  /*2fdd0*/  SYNCS.PHASECHK.TRANS64.TRYWAIT P0, [R8+URZ+0x60], R7 ;  /* 0x00006007080075a7 */ /* 0x001064000800017f */
[----:B-1----:R-:W-:Y:S05]  /*2fde0*/  @!P0 NANOSLEEP.SYNCS 0x989680 ;  /* 0x009896800000895d */ /* 0x002fea0003900000 */
[----:B------:R-:W1:Y:S02]  /*2fdf0*/  @!P0 SYNCS.PHASECHK.TRANS64 P0, [R8+URZ+0x60], R7 ;  /* 0x00006007080085a7 */ /* 0x000e64000800007f */
[----:B-1----:R-:W-:Y:S05]  /*2fe00*/  @!P0 BRA `(.L_x_2624) ;  /* 0xfffffffc00f08947 */ /* 0x002fea000383ffff */
[----:B------:R-:W-:Y:S05]  /*2fe10*/  BRA `(.L_x_2794) ;  /* 0xffffffb400e87947 */ /* 0x000fea000383ffff */
.L_x_2629:
[----:B-1----:R1:W2:Y:S02]  /*2fe20*/  SYNCS.PHASECHK.TRANS64.TRYWAIT P0, [R2+URZ+0x38840], R3 ;  /* 0x03884003020075a7 */ /* 0x0022a4000800017f */
[----:B--2---:R-:W-:Y:S05]  /*2fe30*/  @!P0 NANOSLEEP.SYNCS 0x989680 ;  /* 0x009896800000895d */ /* 0x004fea0003900000 */
[----:B------:R-:W2:Y:S02]  /*2fe40*/  @!P0 SYNCS.PHASECHK.TRANS64 P0, [R2+URZ+0x38840], R3 ;  /* 0x03884003020085a7 */ /* 0x000ea4000800007f */
[----:B--2---:R-:W-:Y:S05]  /*2fe50*/  @!P0 BRA `(.L_x_2629) ;  /* 0xfffffffc00f08947 */ /* 0x004fea000383ffff */
[----:B------:R-:W-:Y:S05]  /*2fe60*/  BRA `(.L_x_2795) ;  /* 0xffffffbc006c7947 */ /* 0x000fea000383ffff */
.L_x_2631:
[----:B0-----:R0:W1:Y:S02]  /*2fe70*/  SYNCS.PHASECHK.TRANS64.TRYWAIT P1, [R3+URZ+0x60], R2 ;  /* 0x00006002030075a7 */ /* 0x001064000802017f */
[----:B-1----:R-:W-:Y:S05]  /*2fe80*/  @!P1 NANOSLEEP.SYNCS 0x989680 ;  /* 0x009896800000995d */ /* 0x002fea0003900000 */
[----:B------:R-:W1:Y:S02]  /*2fe90*/  @!P1 SYNCS.PHASECHK.TRANS64 P1, [R3+URZ+0x60], R2 ;  /* 0x00006002030095a7 */ /* 0x000e64000802007f */
[----:B-1----:R-:W-:Y:S05]  /*2fea0*/  @!P1 BRA `(.L_x_2631) ;  /* 0xfffffffc00f09947 */ /* 0x002fea000383ffff */
[----:B------:R-:W-:Y:S05]  /*2feb0*/  BRA `(.L_x_2796) ;  /* 0xffffffc0002c7947 */ /* 0x000fea000383ffff */
.L_x_2636:
[----:B--2---:R2:W3:Y:S02]  /*2fec0*/  SYNCS.PHASECHK.TRANS64.TRYWAIT P0, [R2+URZ+0x38840], R3 ;  /* 0x03884003020075a7 */ /* 0x0044e4000800017f */
[----:B---3--:R-:W-:Y:S05]  /*2fed0*/  @!P0 NANOSLEEP.SYNCS 0x989680 ;  /* 0x009896800000895d */ /* 0x008fea0003900000 */
[----:B------:R-:W3:Y:S02]  /*2fee0*/  @!P0 SYNCS.PHASECHK.TRANS64 P0, [R2+URZ+0x38840], R3 ;  /* 0x03884003020085a7 */ /* 0x000ee4000800007f */
[----:B---3--:R-:W-:Y:S05]  /*2fef0*/  @!P0 BRA `(.L_x_2636) ;  /* 0xfffffffc00f08947 */ /* 0x008fea000383ffff */
[----:B------:R-:W-:Y:S05]  /*2ff00*/  BRA `(.L_x_2797) ;  /* 0xffffffc400707947 */ /* 0x000fea000383ffff */
.L_x_2638:
[----:B0-----:R0:W1:Y:S02]  /*2ff10*/  SYNCS.PHASECHK.TRANS64.TRYWAIT P1, [R2+URZ+0x60], R9 ;  /* 0x00006009020075a7 */ /* 0x001064000802017f */
[----:B-1----:R-:W-:Y:S05]  /*2ff20*/  @!P1 NANOSLEEP.SYNCS 0x989680 ;  /* 0x009896800000995d */ /* 0x002fea0003900000 */
[----:B------:R-:W1:Y:S02]  /*2ff30*/  @!P1 SYNCS.PHASECHK.TRANS64 P1, [R2+URZ+0x60], R9 ;  /* 0x00006009020095a7 */ /* 0x000e64000802007f */
[----:B-1----:R-:W-:Y:S05]  /*2ff40*/  @!P1 BRA `(.L_x_2638) ;  /* 0xfffffffc00f09947 */ /* 0x002fea000383ffff */
[----:B------:R-:W-:Y:S05]  /*2ff50*/  BRA `(.L_x_2798) ;  /* 0xffffffc800307947 */ /* 0x000fea000383ffff */
.L_x_2645:
[----:B-1----:R1:W2:Y:S02]  /*2ff60*/  SYNCS.PHASECHK.TRANS64.TRYWAIT P0, [R3+URZ+0x38860], R0 ;  /* 0x03886000030075a7 */ /* 0x0022a4000800017f */
[----:B--2---:R-:W-:Y:S05]  /*2ff70*/  @!P0 NANOSLEEP.SYNCS 0x989680 ;  /* 0x009896800000895d */ /* 0x004fea0003900000 */
[----:B------:R-:W2:Y:S02]  /*2ff80*/  @!P0 SYNCS.PHASECHK.TRANS64 P0, [R3+URZ+0x38860], R0 ;  /* 0x03886000030085a7 */ /* 0x000ea4000800007f */
[----:B--2---:R-:W-:Y:S05]  /*2ff90*/  @!P0 BRA `(.L_x_2645) ;  /* 0xfffffffc00f08947 */ /* 0x004fea000383ffff */
[----:B------:R-:W-:Y:S05]  /*2ffa0*/  BRA `(.L_x_2799) ;  /* 0xffffffcc005c7947 */ /* 0x000fea000383ffff */
.L_x_2647:
[----:B------:R-:W-:Y:S01]  /*2ffb0*/  BSSY B0, `(.L_x_2800) ;  /* 0x0000008000007945 */ /* 0x000fe20003800000 */
[----:B------:R-:W-:Y:S02]  /*2ffc0*/  IMAD.MOV.U32 R13, RZ, RZ, R16 ;  /* 0x000000ffff0d7224 */ /* 0x000fe400078e0010 */
[----:B------:R-:W-:Y:S02]  /*2ffd0*/  IMAD.MOV.U32 R12, RZ, RZ, RZ ;  /* 0x000000ffff0c7224 */ /* 0x000fe400078e00ff */
[----:B------:R-:W-:Y:S02]  /*2ffe0*/  IMAD.MOV.U32 R11, RZ, RZ, 0x1f ;  /* 0x0000001fff0b7424 */ /* 0x000fe400078e00ff */
[----:B0-----:R-:W-:-:S07]  /*2fff0*/  IMAD.MOV.U32 R15, RZ, RZ, -0x1 ;  /* 0xffffffffff0f7424 */ /* 0x001fce00078e00ff */
[----:B-1----:R-:W-:Y:S05]  /*30000*/  WARPSYNC.COLLECTIVE R15, `(.L_x_2801) ;  /* 0x000000000f087348 */ /* 0x002fea0003c00000 */
[----:B------:R0:W2:Y:S02]  /*30010*/  SHFL.IDX P6, R14, R13, R12, R11 ;  /* 0x0000000c0d0e7389 */ /* 0x0000a400000c000b */
[----:B012---:R-:W-:Y:S01]  /*30020*/  ENDCOLLECTIVE ;  /* 0x000000000000791b */ /* 0x007fe20003800000 */
.L_x_2801:
[----:B------:R-:W-:Y:S05]  /*30030*/  BSYNC B0 ;  /* 0x0000000000007941 */ /* 0x000fea0003800000 */
.L_x_2800:
        /* <DEDUP_REMOVED lines=8> */
.L_x_2802:
[----:B------:R-:W-:Y:S01]  /*300c0*/  IMAD.MOV.U32 R16, RZ, RZ, R14 ;  /* 0x000000ffff107224 */ /* 0x000fe200078e000e */
[----:B------:R-:W-:Y:S06]  /*300d0*/  BRA `(.L_x_2803) ;  /* 0xffffffd0000c7947 */ /* 0x000fec000383ffff */
.L_x_2650:
        /* <DEDUP_REMOVED lines=8> */
.L_x_2805:
[----:B------:R-:W-:Y:S05]  /*30160*/  BSYNC B0 ;  /* 0x0000000000007941 */ /* 0x000fea0003800000 */
.L_x_2804:
        /* <DEDUP_REMOVED lines=10> */
.L_x_2806:
        /* <DEDUP_REMOVED lines=8> */
.L_x_2807:
        /* <DEDUP_REMOVED lines=8> */
.L_x_2808:
        /* <DEDUP_REMOVED lines=8> */
.L_x_2809:
        /* <DEDUP_REMOVED lines=8> */
.L_x_2810:
[----:B------:R-:W-:Y:S05]  /*30410*/  BRA `(.L_x_2811) ;  /* 0xffffffcc00d07947 */ /* 0x000fea000383ffff */
.L_x_2655:
        /* <DEDUP_REMOVED lines=8> */
.L_x_2813:
[----:B------:R-:W-:Y:S05]  /*304a0*/  BSYNC B0 ;  /* 0x0000000000007941 */ /* 0x000fea0003800000 */
.L_x_2812:
        /* <DEDUP_REMOVED lines=10> */
.L_x_2814:
        /* <DEDUP_REMOVED lines=8> */
.L_x_2815:
        /* <DEDUP_REMOVED lines=8> */
.L_x_2816:
        /* <DEDUP_REMOVED lines=8> */
.L_x_2817:
        /* <DEDUP_REMOVED lines=8> */
.L_x_2818:
[----:B------:R-:W-:Y:S05]  /*30750*/  BRA `(.L_x_2819) ;  /* 0xffffffcc00b47947 */ /* 0x000fea000383ffff */
.L_x_2657:
[----:B------:R-:W-:Y:S01]  /*30760*/  BSSY B0, `(.L_x_2820) ;  /* 0x0000006000007945 */ /* 0x000fe20003800000 */
[----:B------:R-:W-:Y:S01]  /*30770*/  PLOP3.LUT P6, PT, P6, PT, PT, 0x8, 0x0 ;  /* 0x000000000000781c */ /* 0x000fe200037ce170 */
[----:B------:R-:W-:-:S12]  /*30780*/  IMAD.MOV.U32 R15, RZ, RZ, -0x1 ;  /* 0xffffffffff0f7424 */ /* 0x000fd800078e00ff */
[----:B0-----:R-:W-:Y:S05]  /*30790*/  WARPSYNC.COLLECTIVE R15, `(.L_x_2821) ;  /* 0x000000000f087348 */ /* 0x001fea0003c00000 */
[----:B------:R-:W-:Y:S01]  /*307a0*/  VOTE.ANY R14, PT, P6 ;  /* 0x00000000000e7806 */ /* 0x000fe200030e0100 */
[----:B0-----:R-:W-:Y:S06]  /*307b0*/  ENDCOLLECTIVE ;  /* 0x000000000000791b */ /* 0x001fec0003800000 */
.L_x_2821:
[----:B------:R-:W-:Y:S05]  /*307c0*/  BSYNC B0 ;  /* 0x0000000000007941 */ /* 0x000fea0003800000 */
.L_x_2820:
        /* <DEDUP_REMOVED lines=9> */
.L_x_2822:
[----:B------:R-:W-:Y:S01]  /*30860*/  IMAD.MOV.U32 R17, RZ, RZ, R14 ;  /* 0x000000ffff117224 */ /* 0x000fe200078e000e */
[----:B------:R-:W-:Y:S06]  /*30870*/  BRA `(.L_x_2823) ;  /* 0xffffffcc00a47947 */ /* 0x000fec000383ffff */
.L_x_2659:
[----:B------:R-:W-:Y:S01]  /*30880*/  BSSY B0, `(.L_x_2824) ;  /* 0x0000007000007945 */ /* 0x000fe20003800000 */
[----:B------:R-:W-:Y:S02]  /*30890*/  IMAD.MOV.U32 R13, RZ, RZ, R2 ;  /* 0x000000ffff0d7224 */ /* 0x000fe400078e0002 */
[----:B------:R-:W-:Y:S02]  /*308a0*/  IMAD.MOV.U32 R11, RZ, RZ, 0x1f ;  /* 0x0000001fff0b7424 */ /* 0x000fe400078e00ff */
[----:B------:R-:W-:-:S07]  /*308b0*/  IMAD.MOV.U32 R15, RZ, RZ, -0x1 ;  /* 0xffffffffff0f7424 */ /* 0x000fce00078e00ff */
[----:B012---:R-:W-:Y:S05]  /*308c0*/  WARPSYNC.COLLECTIVE R15, `(.L_x_2825) ;  /* 0x000000000f087348 */ /* 0x007fea0003c00000 */
[----:B------:R3:W4:Y:S02]  /*308d0*/  SHFL.IDX P6, R14, R13, R12, R11 ;  /* 0x0000000c0d0e7389 */ /* 0x00072400000c000b */
[----:B01234-:R-:W-:Y:S01]  /*308e0*/  ENDCOLLECTIVE ;  /* 0x000000000000791b */ /* 0x01ffe20003800000 */
.L_x_2825:
[----:B------:R-:W-:Y:S05]  /*308f0*/  BSYNC B0 ;  /* 0x0000000000007941 */ /* 0x000fea0003800000 */
.L_x_2824:
[----:B------:R-:W-:Y:S01]  /*30900*/  IMAD.MOV.U32 R8, RZ, RZ, R14 ;  /* 0x000000ffff087224 */ /* 0x000fe200078e000e */
[----:B------:R-:W-:Y:S06]  /*30910*/  BRA `(.L_x_2658) ;  /* 0xffffffcc00987947 */ /* 0x000fec000383ffff */
.L_x_2663:
[----:B-1----:R1:W2:Y:S02]  /*30920*/  SYNCS.PHASECHK.TRANS64.TRYWAIT P0, [R0+URZ+0x38820], R3 ;  /* 0x03882003000075a7 */ /* 0x0022a4000800017f */
[----:B--2---:R-:W-:Y:S05]  /*30930*/  @!P0 NANOSLEEP.SYNCS 0x989680 ;  /* 0x009896800000895d */ /* 0x004fea0003900000 */
[----:B------:R-:W2:Y:S02]  /*30940*/  @!P0 SYNCS.PHASECHK.TRANS64 P0, [R0+URZ+0x38820], R3 ;  /* 0x03882003000085a7 */ /* 0x000ea4000800007f */
[----:B--2---:R-:W-:Y:S05]  /*30950*/  @!P0 BRA `(.L_x_2663) ;  /* 0xfffffffc00f08947 */ /* 0x004fea000383ffff */
[----:B------:R-:W-:Y:S05]  /*30960*/  BRA `(.L_x_2826) ;  /* 0xffffffd4000c7947 */ /* 0x000fea000383ffff */
.L_x_2664:
        /* <DEDUP_REMOVED lines=11> */
.L_x_2828:
[----:B------:R-:W-:Y:S05]  /*30a20*/  BSYNC B0 ;  /* 0x0000000000007941 */ /* 0x000fea0003800000 */
.L_x_2827:
[----:B------:R-:W-:Y:S05]  /*30a30*/  BRA `(.L_x_2829) ;  /* 0xffffffd000f47947 */ /* 0x000fea000383ffff */
.L_x_2665:
[----:B------:R-:W-:Y:S01]  /*30a40*/  BSSY B0, `(.L_x_2830) ;  /* 0x0000006000007945 */ /* 0x000fe20003800000 */
[----:B------:R-:W-:-:S07]  /*30a50*/  IMAD.MOV.U32 R15, RZ, RZ, -0x1 ;  /* 0xffffffffff0f7424 */ /* 0x000fce00078e00ff */
[----:B012---:R-:W-:Y:S05]  /*30a60*/  WARPSYNC.COLLECTIVE R15, `(.L_x_2831) ;  /* 0x000000000f0c7348 */ /* 0x007fea0003c00000 */
[----:B------:R-:W-:Y:S02]  /*30a70*/  ELECT P6, UR62, PT ;  /* 0x00000000003e782f */ /* 0x000fe400038c0000 */
[----:B------:R-:W-:Y:S01]  /*30a80*/  MOV R14, UR62 ;  /* 0x0000003e000e7c02 */ /* 0x000fe20008000f00 */
[----:B012---:R-:W-:Y:S10]  /*30a90*/  ENDCOLLECTIVE ;  /* 0x000000000000791b */ /* 0x007ff40003800000 */
.L_x_2831:
[----:B------:R-:W-:Y:S05]  /*30aa0*/  BSYNC B0 ;  /* 0x0000000000007941 */ /* 0x000fea0003800000 */
.L_x_2830:
[----:B------:R-:W-:Y:S05]  /*30ab0*/  BRA `(.L_x_2832) ;  /* 0xffffffd000e87947 */ /* 0x000fea000383ffff */
.L_x_2667:
[----:B-1----:R1:W2:Y:S02]  /*30ac0*/  SYNCS.PHASECHK.TRANS64.TRYWAIT P0, [R6+URZ], R5 ;  /* 0x00000005060075a7 */ /* 0x0022a4000800017f */
[----:B--2---:R-:W-:Y:S05]  /*30ad0*/  @!P0 NANOSLEEP.SYNCS 0x989680 ;  /* 0x009896800000895d */ /* 0x004fea0003900000 */
[----:B------:R-:W2:Y:S02]  /*30ae0*/  @!P0 SYNCS.PHASECHK.TRANS64 P0, [R6+URZ], R5 ;  /* 0x00000005060085a7 */ /* 0x000ea4000800007f */
[----:B--2---:R-:W-:Y:S05]  /*30af0*/  @!P0 BRA `(.L_x_2667) ;  /* 0xfffffffc00f08947 */ /* 0x004fea000383ffff */
[----:B------:R-:W-:Y:S05]  /*30b00*/  BRA `(.L_x_2833) ;  /* 0xffffffd4002c7947 */ /* 0x000fea000383ffff */
.L_x_2668:
[----:B--2---:R2:W3:Y:S02]  /*30b10*/  SYNCS.PHASECHK.TRANS64.TRYWAIT P0, [R7+URZ], R2 ;  /* 0x00000002070075a7 */ /* 0x0044e4000800017f */
[----:B---3--:R-:W-:Y:S05]  /*30b20*/  @!P0 NANOSLEEP.SYNCS 0x989680 ;  /* 0x009896800000895d */ /* 0x008fea0003900000 */
[----:B------:R-:W3:Y:S02]  /*30b30*/  @!P0 SYNCS.PHASECHK.TRANS64 P0, [R7+URZ], R2 ;  /* 0x00000002070085a7 */ /* 0x000ee4000800007f */
[----:B---3--:R-:W-:Y:S05]  /*30b40*/  @!P0 BRA `(.L_x_2668) ;  /* 0xfffffffc00f08947 */ /* 0x008fea000383ffff */
[----:B------:R-:W-:Y:S05]  /*30b50*/  BRA `(.L_x_2834) ;  /* 0xffffffd400207947 */ /* 0x000fea000383ffff */
.L_x_2670:
[----:B---3--:R3:W4:Y:S02]  /*30b60*/  SYNCS.PHASECHK.TRANS64.TRYWAIT P0, [R4+URZ], R5 ;  /* 0x00000005040075a7 */ /* 0x008724000800017f */
[----:B----4-:R-:W-:Y:S05]  /*30b70*/  @!P0 NANOSLEEP.SYNCS 0x989680 ;  /* 0x009896800000895d */ /* 0x010fea0003900000 */
[----:B------:R-:W4:Y:S02]  /*30b80*/  @!P0 SYNCS.PHASECHK.TRANS64 P0, [R4+URZ], R5 ;  /* 0x00000005040085a7 */ /* 0x000f24000800007f */
[----:B----4-:R-:W-:Y:S05]  /*30b90*/  @!P0 BRA `(.L_x_2670) ;  /* 0xfffffffc00f08947 */ /* 0x010fea000383ffff */
[----:B------:R-:W-:Y:S05]  /*30ba0*/  BRA `(.L_x_2835) ;  /* 0xffffffd400287947 */ /* 0x000fea000383ffff */
.L_x_2836:
        /* <DEDUP_REMOVED lines=13> */
.L_x_2846:


//--------------------- .nv.global.init           --------------------------
	.section	.nv.global.init,"aw",@progbits
.nv.global.init:
	.type		$str$23,@object
	.size		$str$23,($str$24 - $str$23)
$str$23:
        /*0000*/ 	.byte	0x28, 0x61, 0x64, 0x64, 0x72, 0x65, 0x73, 0x73, 0x20, 0x26, 0x20, 0x6d, 0x61, 0x73, 0x6b, 0x29
        /*0010*/ 	.byte	0x20, 0x3d, 0x3d, 0x20, 0x30, 0x00
	.type		$str$24,@object
	.size		$str$24,(__unnamed_9 - $str$24)
$str$24:
        /*0016*/ 	.byte	0x2f, 0x74, 0x6d, 0x70, 0x2f, 0x6f, 0x73, 0x73, 0x5f, 0x6b, 0x65, 0x72, 0x6e, 0x65, 0x6c, 0x73
        /*0026*/ 	.byte	0x5f, 0x73, 0x72, 0x63, 0x2f, 0x66, 0x6c, 0x61, 0x73, 0x68, 0x5f, 0x61, 0x74, 0x74, 0x65, 0x6e
        /*0036*/ 	.byte	0x74, 0x69, 0x6f, 0x6e, 0x2f, 0x63, 0x73, 0x72, 0x63, 0x2f, 0x63, 0x75, 0x74, 0x6c, 0x61, 0x73
        /*0046*/ 	.byte	0x73, 0x2f, 0x69, 0x6e, 0x63, 0x6c, 0x75, 0x64, 0x65, 0x2f, 0x63, 0x75, 0x74, 0x65, 0x2f, 0x70
        /*0056*/ 	.byte	0x6f, 0x69, 0x6e, 0x74, 0x65, 0x72, 0x5f, 0x66, 0x6c, 0x61, 0x67, 0x67, 0x65, 0x64, 0x2e, 0x68
        /*0066*/ 	.byte	0x70, 0x70, 0x00
	.type		__unnamed_9,@object
	.size		__unnamed_9,(__unnamed_5 - __unnamed_9)
__unnamed_9:
        /* <DEDUP_REMOVED lines=24> */
        /*01e9*/ 	.byte	0x00
	.type		__unnamed_5,@object
	.size		__unnamed_5,(__unnamed_4 - __unnamed_5)
__unnamed_5:
        /* <DEDUP_REMOVED lines=25> */
	.type		__unnamed_4,@object
	.size		__unnamed_4,(__unnamed_7 - __unnamed_4)
__unnamed_4:
        /* <DEDUP_REMOVED lines=25> */
	.type		__unnamed_7,@object
	.size		__unnamed_7,(__unnamed_8 - __unnamed_7)
__unnamed_7:
        /* <DEDUP_REMOVED lines=28> */
        /*06b2*/ 	.byte	0x3a, 0x43, 0x3c, 0x31, 0x36, 0x33, 0x38, 0x34, 0x3e, 0x3e, 0x3e, 0x3e, 0x3e, 0x5d, 0x00
	.type		__unnamed_8,@object
	.size		__unnamed_8,(__unnamed_3 - __unnamed_8)
__unnamed_8:
        /* <DEDUP_REMOVED lines=29> */
	.type		__unnamed_3,@object
	.size		__unnamed_3,(__unnamed_2 - __unnamed_3)
__unnamed_3:
        /* <DEDUP_REMOVED lines=29> */
	.type		__unnamed_2,@object
	.size		__unnamed_2,(__unnamed_6 - __unnamed_2)
__unnamed_2:
        /* <DEDUP_REMOVED lines=29> */
	.type		__unnamed_6,@object
	.size		__unnamed_6,(__unnamed_1 - __unnamed_6)
__unnamed_6:
        /* <DEDUP_REMOVED lines=30> */
	.type		__unnamed_1,@object
	.size		__unnamed_1,(.L_0 - __unnamed_1)
__unnamed_1:
        /* <DEDUP_REMOVED lines=29> */
        /*0fd1*/ 	.byte	0x5d, 0x00
.L_0:


//--------------------- .nv.shared._ZN7cutlass13device_kernelIN5flash11enable_sm90INS1_16FlashAttnFwdSm90INS1_25CollectiveMainloopFwdSm90ILi2EN4cute5tupleIJNS5_1CILi1EEES8_S8_EEENS6_IJNS7_ILi128EEENS7_ILi80EEENS7_ILi256EEEEEELi256ENS_10bfloat16_tEfNS_4arch4Sm90ELb0ELb0ELb0ELb0ELb0ELb0ELb0ELb1ELb1ELb0ELb0ELb0EEENS1_21CollectiveEpilogueFwdINS6_IJSA_SC_SB_EEES9_SE_SG_Li256ELb0ELb0ELb0ELb0EEENS1_29StaticPersistentTileSchedulerILb0EEEEEEEEEvNT_6ParamsE --------------------------
	.section	.nv.shared._ZN7cutlass13device_kernelIN5flash11enable_sm90INS1_16FlashAttnFwdSm90INS1_25CollectiveMainloopFwdSm90ILi2EN4cute5tupleIJNS5_1CILi1EEES8_S8_EEENS6_IJNS7_ILi128EEENS7_ILi80EEENS7_ILi256EEEEEELi256ENS_10bfloat16_tEfNS_4arch4Sm90ELb0ELb0ELb0ELb0ELb0ELb0ELb0ELb1ELb1ELb0ELb0ELb0EEENS1_21CollectiveEpilogueFwdINS6_IJSA_SC_SB_EEES9_SE_SG_Li256ELb0ELb0ELb0ELb0EEENS1_29StaticPersistentTileSchedulerILb0EEEEEEEEEvNT_6ParamsE,"aw",@nobits
	.sectionflags	@""
	.align	16
	.zero		1024


//--------------------- .nv.shared.reserved.0     --------------------------
	.section	.nv.shared.reserved.0,"aw",@nobits
	.weak		__nv_reservedSMEM_offset_0_alias
	.size		__nv_reservedSMEM_offset_0_alias, 0, 0
	.other		__nv_reservedSMEM_offset_0_alias,@"STO_CUDA_RESERVED_SHARED STV_DEFAULT"
__nv_reservedSMEM_offset_0_alias:
	.zero		0


//--------------------- .nv.global                --------------------------
	.section	.nv.global,"aw",@nobits
.nv.global:
	.type		_ZN66_INTERNAL_07c68af2_30_flash_fwd_hdim256_bf16_sm90_cu_61719c98_39744cute1_E,@object
	.size		_ZN66_INTERNAL_07c68af2_30_flash_fwd_hdim256_bf16_sm90_cu_61719c98_39744cute1_E,(_ZN66_INTERNAL_07c68af2_30_flash_fwd_hdim256_bf16_sm90_cu_61719c98_39744cuda3std3__45__cpo6cbeginE - _ZN66_INTERNAL_07c68af2_30_flash_fwd_hdim256_bf16_sm90_cu_61719c98_39744cute1_E)
_ZN66_INTERNAL_07c68af2_30_flash_fwd_hdim256_bf16_sm90_cu_61719c98_39744cute1_E:
	.zero		1
	.type		_ZN66_INTERNAL_07c68af2_30_flash_fwd_hdim256_bf16_sm90_cu_61719c98_39744cuda3std3__45__cpo6cbeginE,@object
	.size		_ZN66_INTERNAL_07c68af2_30_flash_fwd_hdim256_bf16_sm90_cu_61719c98_39744cuda3std3__45__cpo6cbeginE,(_ZN66_INTERNAL_07c68af2_30_flash_fwd_hdim256_bf16_sm90_cu_61719c98_39744cuda3std3__48in_placeE - _ZN66_INTERNAL_07c68af2_30_flash_fwd_hdim256_bf16_sm90_cu_61719c98_39744cuda3std3__45__cpo6cbeginE)
_ZN66_INTERNAL_07c68af2_30_flash_fwd_hdim256_bf16_sm90_cu_61719c98_39744cuda3std3__45__cpo6cbeginE:
	.zero		1
	.type		_ZN66_INTERNAL_07c68af2_30_flash_fwd_hdim256_bf16_sm90_cu_61719c98_39744cuda3std3__48in_placeE,@object
	.size		_ZN66_INTERNAL_07c68af2_30_flash_fwd_hdim256_bf16_sm90_cu_61719c98_39744cuda3std3__48in_placeE,(_ZN66_INTERNAL_07c68af2_30_flash_fwd_hdim256_bf16_sm90_cu_61719c98_39744cuda3std6ranges3__45__cpo9iter_moveE - _ZN66_INTERNAL_07c68af2_30_flash_fwd_hdim256_bf16_sm90_cu_61719c98_39744cuda3std3__48in_placeE)
_ZN66_INTERNAL_07c68af2_30_flash_fwd_hdim256_bf16_sm90_cu_61719c98_39744cuda3std3__48in_placeE:
	.zero		1
	.type		_ZN66_INTERNAL_07c68af2_30_flash_fwd_hdim256_bf16_sm90_cu_61719c98_39744cuda3std6ranges3__45__cpo9iter_moveE,@object
	.size		_ZN66_INTERNAL_07c68af2_30_flash_fwd_hdim256_bf16_sm90_cu_61719c98_39744cuda3std6ranges3__45__cpo9iter_moveE,(_ZN66_INTERNAL_07c68af2_30_flash_fwd_hdim256_bf16_sm90_cu_61719c98_39744cuda3std3__45__cpo5beginE - _ZN66_INTERNAL_07c68af2_30_flash_fwd_hdim256_bf16_sm90_cu_61719c98_39744cuda3std6ranges3__45__cpo9iter_moveE)
_ZN66_INTERNAL_07c68af2_30_flash_fwd_hdim256_bf16_sm90_cu_61719c98_39744cuda3std6ranges3__45__cpo9iter_moveE:
	.zero		1
	.type		_ZN66_INTERNAL_07c68af2_30_flash_fwd_hdim256_bf16_sm90_cu_61719c98_39744cuda3std3__45__cpo5beginE,@object
	.size		_ZN66_INTERNAL_07c68af2_30_flash_fwd_hdim256_bf16_sm90_cu_61719c98_39744cuda3std3__45__cpo5beginE,(_ZN66_INTERNAL_07c68af2_30_flash_fwd_hdim256_bf16_sm90_cu_61719c98_39744cuda3std3__468_GLOBAL__N__07c68af2_30_flash_fwd_hdim256_bf16_sm90_cu_61719c98_39746ignoreE - _ZN66_INTERNAL_07c68af2_30_flash_fwd_hdim256_bf16_sm90_cu_61719c98_39744cuda3std3__45__cpo5beginE)
_ZN66_INTERNAL_07c68af2_30_flash_fwd_hdim256_bf16_sm90_cu_61719c98_39744cuda3std3__45__cpo5beginE:
	.zero		1
	.type		_ZN66_INTERNAL_07c68af2_30_flash_fwd_hdim256_bf16_sm90_cu_61719c98_39744cuda3std3__468_GLOBAL__N__07c68af2_30_flash_fwd_hdim256_bf16_sm90_cu_61719c98_39746ignoreE,@object
	.size		_ZN66_INTERNAL_07c68af2_30_flash_fwd_hdim256_bf16_sm90_cu_61719c98_39744cuda3std3__468_GLOBAL__N__07c68af2_30_flash_fwd_hdim256_bf16_sm90_cu_61719c98_39746ignoreE,(_ZN66_INTERNAL_07c68af2_30_flash_fwd_hdim256_bf16_sm90_cu_61719c98_39744cute7productE - _ZN66_INTERNAL_07c68af2_30_flash_fwd_hdim256_bf16_sm90_cu_61719c98_39744cuda3std3__468_GLOBAL__N__07c68af2_30_flash_fwd_hdim256_bf16_sm90_cu_61719c98_39746ignoreE)
_ZN66_INTERNAL_07c68af2_30_flash_fwd_hdim256_bf16_sm90_cu_61719c98_39744cuda3std3__468_GLOBAL__N__07c68af2_30_flash_fwd_hdim256_bf16_sm90_cu_61719c98_39746ignoreE:
	.zero		1
	.type		_ZN66_INTERNAL_07c68af2_30_flash_fwd_hdim256_bf16_sm90_cu_61719c98_39744cute7productE,@object
	.size		_ZN66_INTERNAL_07c68af2_30_flash_fwd_hdim256_bf16_sm90_cu_61719c98_39744cute7productE,(_ZN66_INTERNAL_07c68af2_30_flash_fwd_hdim256_bf16_sm90_cu_61719c98_39744cuda3std3__45__cpo3endE - _ZN66_INTERNAL_07c68af2_30_flash_fwd_hdim256_bf16_sm90_cu_61719c98_39744cute7productE)
_ZN66_INTERNAL_07c68af2_30_flash_fwd_hdim256_bf16_sm90_cu_61719c98_39744cute7productE:
	.zero		1
	.type		_ZN66_INTERNAL_07c68af2_30_flash_fwd_hdim256_bf16_sm90_cu_61719c98_39744cuda3std3__45__cpo3endE,@object
	.size		_ZN66_INTERNAL_07c68af2_30_flash_fwd_hdim256_bf16_sm90_cu_61719c98_39744cuda3std3__45__cpo3endE,(_ZN66_INTERNAL_07c68af2_30_flash_fwd_hdim256_bf16_sm90_cu_61719c98_39744cuda3std3__419piecewise_constructE - _ZN66_INTERNAL_07c68af2_30_flash_fwd_hdim256_bf16_sm90_cu_61719c98_39744cuda3std3__45__cpo3endE)
_ZN66_INTERNAL_07c68af2_30_flash_fwd_hdim256_bf16_sm90_cu_61719c98_39744cuda3std3__45__cpo3endE:
	.zero		1
	.type		_ZN66_INTERNAL_07c68af2_30_flash_fwd_hdim256_bf16_sm90_cu_61719c98_39744cuda3std3__419piecewise_constructE,@object
	.size		_ZN66_INTERNAL_07c68af2_30_flash_fwd_hdim256_bf16_sm90_cu_61719c98_39744cuda3std3__419piecewise_constructE,(_ZN66_INTERNAL_07c68af2_30_flash_fwd_hdim256_bf16_sm90_cu_61719c98_39744cuda3std3__45__cpo4cendE - _ZN66_INTERNAL_07c68af2_30_flash_fwd_hdim256_bf16_sm90_cu_61719c98_39744cuda3std3__419piecewise_constructE)
_ZN66_INTERNAL_07c68af2_30_flash_fwd_hdim256_bf16_sm90_cu_61719c98_39744cuda3std3__419piecewise_constructE:
	.zero		1
	.type		_ZN66_INTERNAL_07c68af2_30_flash_fwd_hdim256_bf16_sm90_cu_61719c98_39744cuda3std3__45__cpo4cendE,@object
	.size		_ZN66_INTERNAL_07c68af2_30_flash_fwd_hdim256_bf16_sm90_cu_61719c98_39744cuda3std3__45__cpo4cendE,(_ZN66_INTERNAL_07c68af2_30_flash_fwd_hdim256_bf16_sm90_cu_61719c98_39744cuda3std6ranges3__45__cpo4swapE - _ZN66_INTERNAL_07c68af2_30_flash_fwd_hdim256_bf16_sm90_cu_61719c98_39744cuda3std3__45__cpo4cendE)
_ZN66_INTERNAL_07c68af2_30_flash_fwd_hdim256_bf16_sm90_cu_61719c98_39744cuda3std3__45__cpo4cendE:
	.zero		1
	.type		_ZN66_INTERNAL_07c68af2_30_flash_fwd_hdim256_bf16_sm90_cu_61719c98_39744cuda3std6ranges3__45__cpo4swapE,@object
	.size		_ZN66_INTERNAL_07c68af2_30_flash_fwd_hdim256_bf16_sm90_cu_61719c98_39744cuda3std6ranges3__45__cpo4swapE,(.L_16 - _ZN66_INTERNAL_07c68af2_30_flash_fwd_hdim256_bf16_sm90_cu_61719c98_39744cuda3std6ranges3__45__cpo4swapE)
_ZN66_INTERNAL_07c68af2_30_flash_fwd_hdim256_bf16_sm90_cu_61719c98_39744cuda3std6ranges3__45__cpo4swapE:
	.zero		1
.L_16:


//--------------------- .nv.shared._ZN7cutlass13device_kernelIN5flash11enable_sm90INS1_16FlashAttnFwdSm90INS1_25CollectiveMainloopFwdSm90ILi2EN4cute5tupleIJNS5_1CILi2EEENS7_ILi1EEES9_EEENS6_IJNS7_ILi128EEENS7_ILi80EEENS7_ILi256EEEEEELi256ENS_10bfloat16_tEfNS_4arch4Sm90ELb0ELb0ELb0ELb0ELb0ELb0ELb0ELb1ELb1ELb0ELb0ELb0EEENS1_21CollectiveEpilogueFwdINS6_IJSB_SD_SC_EEESA_SF_SH_Li256ELb0ELb0ELb0ELb0EEENS1_29StaticPersistentTileSchedulerILb0EEEEEEEEEvNT_6ParamsE --------------------------
	.section	.nv.shared._ZN7cutlass13device_kernelIN5flash11enable_sm90INS1_16FlashAttnFwdSm90INS1_25CollectiveMainloopFwdSm90ILi2EN4cute5tupleIJNS5_1CILi2EEENS7_ILi1EEES9_EEENS6_IJNS7_ILi128EEENS7_ILi80EEENS7_ILi256EEEEEELi256ENS_10bfloat16_tEfNS_4arch4Sm90ELb0ELb0ELb0ELb0ELb0ELb0ELb0ELb1ELb1ELb0ELb0ELb0EEENS1_21CollectiveEpilogueFwdINS6_IJSB_SD_SC_EEESA_SF_SH_Li256ELb0ELb0ELb0ELb0EEENS1_29StaticPersistentTileSchedulerILb0EEEEEEEEEvNT_6ParamsE,"aw",@nobits
	.sectionflags	@""
	.align	16
	.zero		1024


//--------------------- .nv.shared._ZN7cutlass13device_kernelIN5flash11enable_sm90INS1_16FlashAttnFwdSm90INS1_25CollectiveMainloopFwdSm90ILi2EN4cute5tupleIJNS5_1CILi1EEES8_S8_EEENS6_IJNS7_ILi128EEENS7_ILi80EEENS7_ILi256EEEEEELi256ENS_10bfloat16_tEfNS_4arch4Sm90ELb0ELb0ELb0ELb1ELb0ELb0ELb0ELb1ELb1ELb0ELb0ELb0EEENS1_21CollectiveEpilogueFwdINS6_IJSA_SC_SB_EEES9_SE_SG_Li256ELb1ELb0ELb0ELb0EEENS1_36VarlenDynamicPersistentTileSchedulerILi128ELi80ELi256ELi32ELb0ELb0ELb1ELb0ELb1ELb1EEEEEEEEEvNT_6ParamsE --------------------------
	.section	.nv.shared._ZN7cutlass13device_kernelIN5flash11enable_sm90INS1_16FlashAttnFwdSm90INS1_25CollectiveMainloopFwdSm90ILi2EN4cute5tupleIJNS5_1CILi1EEES8_S8_EEENS6_IJNS7_ILi128EEENS7_ILi80EEENS7_ILi256EEEEEELi256ENS_10bfloat16_tEfNS_4arch4Sm90ELb0ELb0ELb0ELb1ELb0ELb0ELb0ELb1ELb1ELb0ELb0ELb0EEENS1_21CollectiveEpilogueFwdINS6_IJSA_SC_SB_EEES9_SE_SG_Li256ELb1ELb0ELb0ELb0EEENS1_36VarlenDynamicPersistentTileSchedulerILi128ELi80ELi256ELi32ELb0ELb0ELb1ELb0ELb1ELb1EEEEEEEEEvNT_6ParamsE,"aw",@nobits
	.sectionflags	@""
	.align	16
	.zero		1024


//--------------------- .nv.shared._ZN7cutlass13device_kernelIN5flash11enable_sm90INS1_16FlashAttnFwdSm90INS1_25CollectiveMainloopFwdSm90ILi2EN4cute5tupleIJNS5_1CILi1EEES8_S8_EEENS6_IJNS7_ILi128EEENS7_ILi80EEENS7_ILi256EEEEEELi256ENS_10bfloat16_tEfNS_4arch4Sm90ELb0ELb0ELb0ELb1ELb0ELb1ELb0ELb1ELb1ELb0ELb0ELb0EEENS1_21CollectiveEpilogueFwdINS6_IJSA_SC_SB_EEES9_SE_SG_Li256ELb1ELb0ELb0ELb0EEENS1_36VarlenDynamicPersistentTileSchedulerILi128ELi80ELi256ELi32ELb0ELb0ELb1ELb0ELb1ELb1EEEEEEEEEvNT_6ParamsE --------------------------
	.section	.nv.shared._ZN7cutlass13device_kernelIN5flash11enable_sm90INS1_16FlashAttnFwdSm90INS1_25CollectiveMainloopFwdSm90ILi2EN4cute5tupleIJNS5_1CILi1EEES8_S8_EEENS6_IJNS7_ILi128EEENS7_ILi80EEENS7_ILi256EEEEEELi256ENS_10bfloat16_tEfNS_4arch4Sm90ELb0ELb0ELb0ELb1ELb0ELb1ELb0ELb1ELb1ELb0ELb0ELb0EEENS1_21CollectiveEpilogueFwdINS6_IJSA_SC_SB_EEES9_SE_SG_Li256ELb1ELb0ELb0ELb0EEENS1_36VarlenDynamicPersistentTileSchedulerILi128ELi80ELi256ELi32ELb0ELb0ELb1ELb0ELb1ELb1EEEEEEEEEvNT_6ParamsE,"aw",@nobits
	.sectionflags	@""
	.align	16
	.zero		1024


//--------------------- .nv.shared._ZN7cutlass13device_kernelIN5flash11enable_sm90INS1_16FlashAttnFwdSm90INS1_25CollectiveMainloopFwdSm90ILi2EN4cute5tupleIJNS5_1CILi1EEES8_S8_EEENS6_IJNS7_ILi128EEENS7_ILi64EEENS7_ILi256EEEEEELi256ENS_10bfloat16_tEfNS_4arch4Sm90ELb0ELb1ELb0ELb0ELb0ELb0ELb0ELb1ELb1ELb0ELb0ELb0EEENS1_21CollectiveEpilogueFwdINS6_IJSA_SC_SB_EEES9_SE_SG_Li256ELb0ELb0ELb0ELb0EEENS1_30DynamicPersistentTileSchedulerILi256ELi32ELb0ELb0ELb1EEEEEEEEEvNT_6ParamsE --------------------------
	.section	.nv.shared._ZN7cutlass13device_kernelIN5flash11enable_sm90INS1_16FlashAttnFwdSm90INS1_25CollectiveMainloopFwdSm90ILi2EN4cute5tupleIJNS5_1CILi1EEES8_S8_EEENS6_IJNS7_ILi128EEENS7_ILi64EEENS7_ILi256EEEEEELi256ENS_10bfloat16_tEfNS_4arch4Sm90ELb0ELb1ELb0ELb0ELb0ELb0ELb0ELb1ELb1ELb0ELb0ELb0EEENS1_21CollectiveEpilogueFwdINS6_IJSA_SC_SB_EEES9_SE_SG_Li256ELb0ELb0ELb0ELb0EEENS1_30DynamicPersistentTileSchedulerILi256ELi32ELb0ELb0ELb1EEEEEEEEEvNT_6ParamsE,"aw",@nobits
	.sectionflags	@""
	.align	16
	.zero		1024


//--------------------- .nv.shared._ZN7cutlass13device_kernelIN5flash11enable_sm90INS1_16FlashAttnFwdSm90INS1_25CollectiveMainloopFwdSm90ILi2EN4cute5tupleIJNS5_1CILi1EEES8_S8_EEENS6_IJNS7_ILi128EEENS7_ILi64EEENS7_ILi256EEEEEELi256ENS_10bfloat16_tEfNS_4arch4Sm90ELb0ELb1ELb0ELb1ELb0ELb0ELb0ELb1ELb1ELb0ELb0ELb0EEENS1_21CollectiveEpilogueFwdINS6_IJSA_SC_SB_EEES9_SE_SG_Li256ELb1ELb0ELb0ELb0EEENS1_36VarlenDynamicPersistentTileSchedulerILi128ELi64ELi256ELi32ELb0ELb0ELb1ELb1ELb0ELb1EEEEEEEEEvNT_6ParamsE --------------------------
	.section	.nv.shared._ZN7cutlass13device_kernelIN5flash11enable_sm90INS1_16FlashAttnFwdSm90INS1_25CollectiveMainloopFwdSm90ILi2EN4cute5tupleIJNS5_1CILi1EEES8_S8_EEENS6_IJNS7_ILi128EEENS7_ILi64EEENS7_ILi256EEEEEELi256ENS_10bfloat16_tEfNS_4arch4Sm90ELb0ELb1ELb0ELb1ELb0ELb0ELb0ELb1ELb1ELb0ELb0ELb0EEENS1_21CollectiveEpilogueFwdINS6_IJSA_SC_SB_EEES9_SE_SG_Li256ELb1ELb0ELb0ELb0EEENS1_36VarlenDynamicPersistentTileSchedulerILi128ELi64ELi256ELi32ELb0ELb0ELb1ELb1ELb0ELb1EEEEEEEEEvNT_6ParamsE,"aw",@nobits
	.sectionflags	@""
	.align	16
	.zero		1024


//--------------------- .nv.shared._ZN7cutlass13device_kernelIN5flash11enable_sm90INS1_16FlashAttnFwdSm90INS1_25CollectiveMainloopFwdSm90ILi2EN4cute5tupleIJNS5_1CILi1EEES8_S8_EEENS6_IJNS7_ILi128EEENS7_ILi64EEENS7_ILi256EEEEEELi256ENS_10bfloat16_tEfNS_4arch4Sm90ELb0ELb1ELb0ELb1ELb0ELb1ELb0ELb1ELb1ELb0ELb0ELb0EEENS1_21CollectiveEpilogueFwdINS6_IJSA_SC_SB_EEES9_SE_SG_Li256ELb1ELb0ELb0ELb0EEENS1_36VarlenDynamicPersistentTileSchedulerILi128ELi64ELi256ELi32ELb0ELb0ELb1ELb1ELb0ELb1EEEEEEEEEvNT_6ParamsE --------------------------
	.section	.nv.shared._ZN7cutlass13device_kernelIN5flash11enable_sm90INS1_16FlashAttnFwdSm90INS1_25CollectiveMainloopFwdSm90ILi2EN4cute5tupleIJNS5_1CILi1EEES8_S8_EEENS6_IJNS7_ILi128EEENS7_ILi64EEENS7_ILi256EEEEEELi256ENS_10bfloat16_tEfNS_4arch4Sm90ELb0ELb1ELb0ELb1ELb0ELb1ELb0ELb1ELb1ELb0ELb0ELb0EEENS1_21CollectiveEpilogueFwdINS6_IJSA_SC_SB_EEES9_SE_SG_Li256ELb1ELb0ELb0ELb0EEENS1_36VarlenDynamicPersistentTileSchedulerILi128ELi64ELi256ELi32ELb0ELb0ELb1ELb1ELb0ELb1EEEEEEEEEvNT_6ParamsE,"aw",@nobits
	.sectionflags	@""
	.align	16
	.zero		1024


//--------------------- .nv.shared._ZN7cutlass13device_kernelIN5flash11enable_sm90INS1_16FlashAttnFwdSm90INS1_25CollectiveMainloopFwdSm90ILi2EN4cute5tupleIJNS5_1CILi1EEES8_S8_EEENS6_IJNS7_ILi128EEENS7_ILi80EEENS7_ILi256EEEEEELi256ENS_10bfloat16_tEfNS_4arch4Sm90ELb1ELb0ELb0ELb0ELb0ELb0ELb0ELb1ELb1ELb0ELb0ELb0EEENS1_21CollectiveEpilogueFwdINS6_IJSA_SC_SB_EEES9_SE_SG_Li256ELb0ELb0ELb0ELb0EEENS1_30DynamicPersistentTileSchedulerILi256ELi32ELb0ELb0ELb1EEEEEEEEEvNT_6ParamsE --------------------------
	.section	.nv.shared._ZN7cutlass13device_kernelIN5flash11enable_sm90INS1_16FlashAttnFwdSm90INS1_25CollectiveMainloopFwdSm90ILi2EN4cute5tupleIJNS5_1CILi1EEES8_S8_EEENS6_IJNS7_ILi128EEENS7_ILi80EEENS7_ILi256EEEEEELi256ENS_10bfloat16_tEfNS_4arch4Sm90ELb1ELb0ELb0ELb0ELb0ELb0ELb0ELb1ELb1ELb0ELb0ELb0EEENS1_21CollectiveEpilogueFwdINS6_IJSA_SC_SB_EEES9_SE_SG_Li256ELb0ELb0ELb0ELb0EEENS1_30DynamicPersistentTileSchedulerILi256ELi32ELb0ELb0ELb1EEEEEEEEEvNT_6ParamsE,"aw",@nobits
	.sectionflags	@""
	.align	16
	.zero		1024


//--------------------- .nv.shared._ZN7cutlass13device_kernelIN5flash11enable_sm90INS1_16FlashAttnFwdSm90INS1_25CollectiveMainloopFwdSm90ILi2EN4cute5tupleIJNS5_1CILi1EEES8_S8_EEENS6_IJNS7_ILi128EEENS7_ILi80EEENS7_ILi256EEEEEELi256ENS_10bfloat16_tEfNS_4arch4Sm90ELb1ELb0ELb0ELb1ELb0ELb0ELb0ELb1ELb1ELb0ELb0ELb0EEENS1_21CollectiveEpilogueFwdINS6_IJSA_SC_SB_EEES9_SE_SG_Li256ELb1ELb0ELb0ELb0EEENS1_36VarlenDynamicPersistentTileSchedulerILi128ELi80ELi256ELi32ELb0ELb0ELb1ELb1ELb1ELb1EEEEEEEEEvNT_6ParamsE --------------------------
	.section	.nv.shared._ZN7cutlass13device_kernelIN5flash11enable_sm90INS1_16FlashAttnFwdSm90INS1_25CollectiveMainloopFwdSm90ILi2EN4cute5tupleIJNS5_1CILi1EEES8_S8_EEENS6_IJNS7_ILi128EEENS7_ILi80EEENS7_ILi256EEEEEELi256ENS_10bfloat16_tEfNS_4arch4Sm90ELb1ELb0ELb0ELb1ELb0ELb0ELb0ELb1ELb1ELb0ELb0ELb0EEENS1_21CollectiveEpilogueFwdINS6_IJSA_SC_SB_EEES9_SE_SG_Li256ELb1ELb0ELb0ELb0EEENS1_36VarlenDynamicPersistentTileSchedulerILi128ELi80ELi256ELi32ELb0ELb0ELb1ELb1ELb1ELb1EEEEEEEEEvNT_6ParamsE,"aw",@nobits
	.sectionflags	@""
	.align	16
	.zero		1024


//--------------------- .nv.shared._ZN7cutlass13device_kernelIN5flash11enable_sm90INS1_16FlashAttnFwdSm90INS1_25CollectiveMainloopFwdSm90ILi2EN4cute5tupleIJNS5_1CILi1EEES8_S8_EEENS6_IJNS7_ILi128EEENS7_ILi80EEENS7_ILi256EEEEEELi256ENS_10bfloat16_tEfNS_4arch4Sm90ELb1ELb0ELb0ELb1ELb0ELb1ELb0ELb1ELb1ELb0ELb0ELb0EEENS1_21CollectiveEpilogueFwdINS6_IJSA_SC_SB_EEES9_SE_SG_Li256ELb1ELb0ELb0ELb0EEENS1_36VarlenDynamicPersistentTileSchedulerILi128ELi80ELi256ELi32ELb0ELb0ELb1ELb1ELb1ELb1EEEEEEEEEvNT_6ParamsE --------------------------
	.section	.nv.shared._ZN7cutlass13device_kernelIN5flash11enable_sm90INS1_16FlashAttnFwdSm90INS1_25CollectiveMainloopFwdSm90ILi2EN4cute5tupleIJNS5_1CILi1EEES8_S8_EEENS6_IJNS7_ILi128EEENS7_ILi80EEENS7_ILi256EEEEEELi256ENS_10bfloat16_tEfNS_4arch4Sm90ELb1ELb0ELb0ELb1ELb0ELb1ELb0ELb1ELb1ELb0ELb0ELb0EEENS1_21CollectiveEpilogueFwdINS6_IJSA_SC_SB_EEES9_SE_SG_Li256ELb1ELb0ELb0ELb0EEENS1_36VarlenDynamicPersistentTileSchedulerILi128ELi80ELi256ELi32ELb0ELb0ELb1ELb1ELb1ELb1EEEEEEEEEvNT_6ParamsE,"aw",@nobits
	.sectionflags	@""
	.align	16
	.zero		1024


//--------------------- .nv.constant0._ZN7cutlass13device_kernelIN5flash11enable_sm90INS1_16FlashAttnFwdSm90INS1_25CollectiveMainloopFwdSm90ILi2EN4cute5tupleIJNS5_1CILi1EEES8_S8_EEENS6_IJNS7_ILi128EEENS7_ILi80EEENS7_ILi256EEEEEELi256ENS_10bfloat16_tEfNS_4arch4Sm90ELb0ELb0ELb0ELb0ELb0ELb0ELb0ELb1ELb1ELb0ELb0ELb0EEENS1_21CollectiveEpilogueFwdINS6_IJSA_SC_SB_EEES9_SE_SG_Li256ELb0ELb0ELb0ELb0EEENS1_29StaticPersistentTileSchedulerILb0EEEEEEEEEvNT_6ParamsE --------------------------
	.section	.nv.constant0._ZN7cutlass13device_kernelIN5flash11enable_sm90INS1_16FlashAttnFwdSm90INS1_25CollectiveMainloopFwdSm90ILi2EN4cute5tupleIJNS5_1CILi1EEES8_S8_EEENS6_IJNS7_ILi128EEENS7_ILi80EEENS7_ILi256EEEEEELi256ENS_10bfloat16_tEfNS_4arch4Sm90ELb0ELb0ELb0ELb0ELb0ELb0ELb0ELb1ELb1ELb0ELb0ELb0EEENS1_21CollectiveEpilogueFwdINS6_IJSA_SC_SB_EEES9_SE_SG_Li256ELb0ELb0ELb0ELb0EEENS1_29StaticPersistentTileSchedulerILb0EEEEEEEEEvNT_6ParamsE,"a",@progbits
	.sectionflags	@""
	.align	4
.nv.constant0._ZN7cutlass13device_kernelIN5flash11enable_sm90INS1_16FlashAttnFwdSm90INS1_25CollectiveMainloopFwdSm90ILi2EN4cute5tupleIJNS5_1CILi1EEES8_S8_EEENS6_IJNS7_ILi128EEENS7_ILi80EEENS7_ILi256EEEEEELi256ENS_10bfloat16_tEfNS_4arch4Sm90ELb0ELb0ELb0ELb0ELb0ELb0ELb0ELb1ELb1ELb0ELb0ELb0EEENS1_21CollectiveEpilogueFwdINS6_IJSA_SC_SB_EEES9_SE_SG_Li256ELb0ELb0ELb0ELb0EEENS1_29StaticPersistentTileSchedulerILb0EEEEEEEEEvNT_6ParamsE:
	.zero		3584


//--------------------- .nv.constant0._ZN7cutlass13device_kernelIN5flash11enable_sm90INS1_16FlashAttnFwdSm90INS1_25CollectiveMainloopFwdSm90ILi2EN4cute5tupleIJNS5_1CILi2EEENS7_ILi1EEES9_EEENS6_IJNS7_ILi128EEENS7_ILi80EEENS7_ILi256EEEEEELi256ENS_10bfloat16_tEfNS_4arch4Sm90ELb0ELb0ELb0ELb0ELb0ELb0ELb0ELb1ELb1ELb0ELb0ELb0EEENS1_21CollectiveEpilogueFwdINS6_IJSB_SD_SC_EEESA_SF_SH_Li256ELb0ELb0ELb0ELb0EEENS1_29StaticPersistentTileSchedulerILb0EEEEEEEEEvNT_6ParamsE --------------------------
	.section	.nv.constant0._ZN7cutlass13device_kernelIN5flash11enable_sm90INS1_16FlashAttnFwdSm90INS1_25CollectiveMainloopFwdSm90ILi2EN4cute5tupleIJNS5_1CILi2EEENS7_ILi1EEES9_EEENS6_IJNS7_ILi128EEENS7_ILi80EEENS7_ILi256EEEEEELi256ENS_10bfloat16_tEfNS_4arch4Sm90ELb0ELb0ELb0ELb0ELb0ELb0ELb0ELb1ELb1ELb0ELb0ELb0EEENS1_21CollectiveEpilogueFwdINS6_IJSB_SD_SC_EEESA_SF_SH_Li256ELb0ELb0ELb0ELb0EEENS1_29StaticPersistentTileSchedulerILb0EEEEEEEEEvNT_6ParamsE,"a",@progbits
	.sectionflags	@""
	.align	4
.nv.constant0._ZN7cutlass13device_kernelIN5flash11enable_sm90INS1_16FlashAttnFwdSm90INS1_25CollectiveMainloopFwdSm90ILi2EN4cute5tupleIJNS5_1CILi2EEENS7_ILi1EEES9_EEENS6_IJNS7_ILi128EEENS7_ILi80EEENS7_ILi256EEEEEELi256ENS_10bfloat16_tEfNS_4arch4Sm90ELb0ELb0ELb0ELb0ELb0ELb0ELb0ELb1ELb1ELb0ELb0ELb0EEENS1_21CollectiveEpilogueFwdINS6_IJSB_SD_SC_EEESA_SF_SH_Li256ELb0ELb0ELb0ELb0EEENS1_29StaticPersistentTileSchedulerILb0EEEEEEEEEvNT_6ParamsE:
	.zero		3584


//--------------------- .nv.constant0._ZN7cutlass13device_kernelIN5flash11enable_sm90INS1_16FlashAttnFwdSm90INS1_25CollectiveMainloopFwdSm90ILi2EN4cute5tupleIJNS5_1CILi1EEES8_S8_EEENS6_IJNS7_ILi128EEENS7_ILi80EEENS7_ILi256EEEEEELi256ENS_10bfloat16_tEfNS_4arch4Sm90ELb0ELb0ELb0ELb1ELb0ELb0ELb0ELb1ELb1ELb0ELb0ELb0EEENS1_21CollectiveEpilogueFwdINS6_IJSA_SC_SB_EEES9_SE_SG_Li256ELb1ELb0ELb0ELb0EEENS1_36VarlenDynamicPersistentTileSchedulerILi128ELi80ELi256ELi32ELb0ELb0ELb1ELb0ELb1ELb1EEEEEEEEEvNT_6ParamsE --------------------------
	.section	.nv.constant0._ZN7cutlass13device_kernelIN5flash11enable_sm90INS1_16FlashAttnFwdSm90INS1_25CollectiveMainloopFwdSm90ILi2EN4cute5tupleIJNS5_1CILi1EEES8_S8_EEENS6_IJNS7_ILi128EEENS7_ILi80EEENS7_ILi256EEEEEELi256ENS_10bfloat16_tEfNS_4arch4Sm90ELb0ELb0ELb0ELb1ELb0ELb0ELb0ELb1ELb1ELb0ELb0ELb0EEENS1_21CollectiveEpilogueFwdINS6_IJSA_SC_SB_EEES9_SE_SG_Li256ELb1ELb0ELb0ELb0EEENS1_36VarlenDynamicPersistentTileSchedulerILi128ELi80ELi256ELi32ELb0ELb0ELb1ELb0ELb1ELb1EEEEEEEEEvNT_6ParamsE,"a",@progbits
	.sectionflags	@""
	.align	4
.nv.constant0._ZN7cutlass13device_kernelIN5flash11enable_sm90INS1_16FlashAttnFwdSm90INS1_25CollectiveMainloopFwdSm90ILi2EN4cute5tupleIJNS5_1CILi1EEES8_S8_EEENS6_IJNS7_ILi128EEENS7_ILi80EEENS7_ILi256EEEEEELi256ENS_10bfloat16_tEfNS_4arch4Sm90ELb0ELb0ELb0ELb1ELb0ELb0ELb0ELb1ELb1ELb0ELb0ELb0EEENS1_21CollectiveEpilogueFwdINS6_IJSA_SC_SB_EEES9_SE_SG_Li256ELb1ELb0ELb0ELb0EEENS1_36VarlenDynamicPersistentTileSchedulerILi128ELi80ELi256ELi32ELb0ELb0ELb1ELb0ELb1ELb1EEEEEEEEEvNT_6ParamsE:
	.zero		3200


//--------------------- .nv.constant0._ZN7cutlass13device_kernelIN5flash11enable_sm90INS1_16FlashAttnFwdSm90INS1_25CollectiveMainloopFwdSm90ILi2EN4cute5tupleIJNS5_1CILi1EEES8_S8_EEENS6_IJNS7_ILi128EEENS7_ILi80EEENS7_ILi256EEEEEELi256ENS_10bfloat16_tEfNS_4arch4Sm90ELb0ELb0ELb0ELb1ELb0ELb1ELb0ELb1ELb1ELb0ELb0ELb0EEENS1_21CollectiveEpilogueFwdINS6_IJSA_SC_SB_EEES9_SE_SG_Li256ELb1ELb0ELb0ELb0EEENS1_36VarlenDynamicPersistentTileSchedulerILi128ELi80ELi256ELi32ELb0ELb0ELb1ELb0ELb1ELb1EEEEEEEEEvNT_6ParamsE --------------------------
	.section	.nv.constant0._ZN7cutlass13device_kernelIN5flash11enable_sm90INS1_16FlashAttnFwdSm90INS1_25CollectiveMainloopFwdSm90ILi2EN4cute5tupleIJNS5_1CILi1EEES8_S8_EEENS6_IJNS7_ILi128EEENS7_ILi80EEENS7_ILi256EEEEEELi256ENS_10bfloat16_tEfNS_4arch4Sm90ELb0ELb0ELb0ELb1ELb0ELb1ELb0ELb1ELb1ELb0ELb0ELb0EEENS1_21CollectiveEpilogueFwdINS6_IJSA_SC_SB_EEES9_SE_SG_Li256ELb1ELb0ELb0ELb0EEENS1_36VarlenDynamicPersistentTileSchedulerILi128ELi80ELi256ELi32ELb0ELb0ELb1ELb0ELb1ELb1EEEEEEEEEvNT_6ParamsE,"a",@progbits
	.sectionflags	@""
	.align	4
.nv.constant0._ZN7cutlass13device_kernelIN5flash11enable_sm90INS1_16FlashAttnFwdSm90INS1_25CollectiveMainloopFwdSm90ILi2EN4cute5tupleIJNS5_1CILi1EEES8_S8_EEENS6_IJNS7_ILi128EEENS7_ILi80EEENS7_ILi256EEEEEELi256ENS_10bfloat16_tEfNS_4arch4Sm90ELb0ELb0ELb0ELb1ELb0ELb1ELb0ELb1ELb1ELb0ELb0ELb0EEENS1_21CollectiveEpilogueFwdINS6_IJSA_SC_SB_EEES9_SE_SG_Li256ELb1ELb0ELb0ELb0EEENS1_36VarlenDynamicPersistentTileSchedulerILi128ELi80ELi256ELi32ELb0ELb0ELb1ELb0ELb1ELb1EEEEEEEEEvNT_6ParamsE:
	.zero		3200


//--------------------- .nv.constant0._ZN7cutlass13device_kernelIN5flash11enable_sm90INS1_16FlashAttnFwdSm90INS1_25CollectiveMainloopFwdSm90ILi2EN4cute5tupleIJNS5_1CILi1EEES8_S8_EEENS6_IJNS7_ILi128EEENS7_ILi64EEENS7_ILi256EEEEEELi256ENS_10bfloat16_tEfNS_4arch4Sm90ELb0ELb1ELb0ELb0ELb0ELb0ELb0ELb1ELb1ELb0ELb0ELb0EEENS1_21CollectiveEpilogueFwdINS6_IJSA_SC_SB_EEES9_SE_SG_Li256ELb0ELb0ELb0ELb0EEENS1_30DynamicPersistentTileSchedulerILi256ELi32ELb0ELb0ELb1EEEEEEEEEvNT_6ParamsE --------------------------
	.section	.nv.constant0._ZN7cutlass13device_kernelIN5flash11enable_sm90INS1_16FlashAttnFwdSm90INS1_25CollectiveMainloopFwdSm90ILi2EN4cute5tupleIJNS5_1CILi1EEES8_S8_EEENS6_IJNS7_ILi128EEENS7_ILi64EEENS7_ILi256EEEEEELi256ENS_10bfloat16_tEfNS_4arch4Sm90ELb0ELb1ELb0ELb0ELb0ELb0ELb0ELb1ELb1ELb0ELb0ELb0EEENS1_21CollectiveEpilogueFwdINS6_IJSA_SC_SB_EEES9_SE_SG_Li256ELb0ELb0ELb0ELb0EEENS1_30DynamicPersistentTileSchedulerILi256ELi32ELb0ELb0ELb1EEEEEEEEEvNT_6ParamsE,"a",@progbits
	.sectionflags	@""
	.align	4
.nv.constant0._ZN7cutlass13device_kernelIN5flash11enable_sm90INS1_16FlashAttnFwdSm90INS1_25CollectiveMainloopFwdSm90ILi2EN4cute5tupleIJNS5_1CILi1EEES8_S8_EEENS6_IJNS7_ILi128EEENS7_ILi64EEENS7_ILi256EEEEEELi256ENS_10bfloat16_tEfNS_4arch4Sm90ELb0ELb1ELb0ELb0ELb0ELb0ELb0ELb1ELb1ELb0ELb0ELb0EEENS1_21CollectiveEpilogueFwdINS6_IJSA_SC_SB_EEES9_SE_SG_Li256ELb0ELb0ELb0ELb0EEENS1_30DynamicPersistentTileSchedulerILi256ELi32ELb0ELb0ELb1EEEEEEEEEvNT_6ParamsE:
	.zero		3584


//--------------------- .nv.constant0._ZN7cutlass13device_kernelIN5flash11enable_sm90INS1_16FlashAttnFwdSm90INS1_25CollectiveMainloopFwdSm90ILi2EN4cute5tupleIJNS5_1CILi1EEES8_S8_EEENS6_IJNS7_ILi128EEENS7_ILi64EEENS7_ILi256EEEEEELi256ENS_10bfloat16_tEfNS_4arch4Sm90ELb0ELb1ELb0ELb1ELb0ELb0ELb0ELb1ELb1ELb0ELb0ELb0EEENS1_21CollectiveEpilogueFwdINS6_IJSA_SC_SB_EEES9_SE_SG_Li256ELb1ELb0ELb0ELb0EEENS1_36VarlenDynamicPersistentTileSchedulerILi128ELi64ELi256ELi32ELb0ELb0ELb1ELb1ELb0ELb1EEEEEEEEEvNT_6ParamsE --------------------------
	.section	.nv.constant0._ZN7cutlass13device_kernelIN5flash11enable_sm90INS1_16FlashAttnFwdSm90INS1_25CollectiveMainloopFwdSm90ILi2EN4cute5tupleIJNS5_1CILi1EEES8_S8_EEENS6_IJNS7_ILi128EEENS7_ILi64EEENS7_ILi256EEEEEELi256ENS_10bfloat16_tEfNS_4arch4Sm90ELb0ELb1ELb0ELb1ELb0ELb0ELb0ELb1ELb1ELb0ELb0ELb0EEENS1_21CollectiveEpilogueFwdINS6_IJSA_SC_SB_EEES9_SE_SG_Li256ELb1ELb0ELb0ELb0EEENS1_36VarlenDynamicPersistentTileSchedulerILi128ELi64ELi256ELi32ELb0ELb0ELb1ELb1ELb0ELb1EEEEEEEEEvNT_6ParamsE,"a",@progbits
	.sectionflags	@""
	.align	4
.nv.constant0._ZN7cutlass13device_kernelIN5flash11enable_sm90INS1_16FlashAttnFwdSm90INS1_25CollectiveMainloopFwdSm90ILi2EN4cute5tupleIJNS5_1CILi1EEES8_S8_EEENS6_IJNS7_ILi128EEENS7_ILi64EEENS7_ILi256EEEEEELi256ENS_10bfloat16_tEfNS_4arch4Sm90ELb0ELb1ELb0ELb1ELb0ELb0ELb0ELb1ELb1ELb0ELb0ELb0EEENS1_21CollectiveEpilogueFwdINS6_IJSA_SC_SB_EEES9_SE_SG_Li256ELb1ELb0ELb0ELb0EEENS1_36VarlenDynamicPersistentTileSchedulerILi128ELi64ELi256ELi32ELb0ELb0ELb1ELb1ELb0ELb1EEEEEEEEEvNT_6ParamsE:
	.zero		3200


//--------------------- .nv.constant0._ZN7cutlass13device_kernelIN5flash11enable_sm90INS1_16FlashAttnFwdSm90INS1_25CollectiveMainloopFwdSm90ILi2EN4cute5tupleIJNS5_1CILi1EEES8_S8_EEENS6_IJNS7_ILi128EEENS7_ILi64EEENS7_ILi256EEEEEELi256ENS_10bfloat16_tEfNS_4arch4Sm90ELb0ELb1ELb0ELb1ELb0ELb1ELb0ELb1ELb1ELb0ELb0ELb0EEENS1_21CollectiveEpilogueFwdINS6_IJSA_SC_SB_EEES9_SE_SG_Li256ELb1ELb0ELb0ELb0EEENS1_36VarlenDynamicPersistentTileSchedulerILi128ELi64ELi256ELi32ELb0ELb0ELb1ELb1ELb0ELb1EEEEEEEEEvNT_6ParamsE --------------------------
	.section	.nv.constant0._ZN7cutlass13device_kernelIN5flash11enable_sm90INS1_16FlashAttnFwdSm90INS1_25CollectiveMainloopFwdSm90ILi2EN4cute5tupleIJNS5_1CILi1EEES8_S8_EEENS6_IJNS7_ILi128EEENS7_ILi64EEENS7_ILi256EEEEEELi256ENS_10bfloat16_tEfNS_4arch4Sm90ELb0ELb1ELb0ELb1ELb0ELb1ELb0ELb1ELb1ELb0ELb0ELb0EEENS1_21CollectiveEpilogueFwdINS6_IJSA_SC_SB_EEES9_SE_SG_Li256ELb1ELb0ELb0ELb0EEENS1_36VarlenDynamicPersistentTileSchedulerILi128ELi64ELi256ELi32ELb0ELb0ELb1ELb1ELb0ELb1EEEEEEEEEvNT_6ParamsE,"a",@progbits
	.sectionflags	@""
	.align	4
.nv.constant0._ZN7cutlass13device_kernelIN5flash11enable_sm90INS1_16FlashAttnFwdSm90INS1_25CollectiveMainloopFwdSm90ILi2EN4cute5tupleIJNS5_1CILi1EEES8_S8_EEENS6_IJNS7_ILi128EEENS7_ILi64EEENS7_ILi256EEEEEELi256ENS_10bfloat16_tEfNS_4arch4Sm90ELb0ELb1ELb0ELb1ELb0ELb1ELb0ELb1ELb1ELb0ELb0ELb0EEENS1_21CollectiveEpilogueFwdINS6_IJSA_SC_SB_EEES9_SE_SG_Li256ELb1ELb0ELb0ELb0EEENS1_36VarlenDynamicPersistentTileSchedulerILi128ELi64ELi256ELi32ELb0ELb0ELb1ELb1ELb0ELb1EEEEEEEEEvNT_6ParamsE:
	.zero		3200


//--------------------- .nv.constant0._ZN7cutlass13device_kernelIN5flash11enable_sm90INS1_16FlashAttnFwdSm90INS1_25CollectiveMainloopFwdSm90ILi2EN4cute5tupleIJNS5_1CILi1EEES8_S8_EEENS6_IJNS7_ILi128EEENS7_ILi80EEENS7_ILi256EEEEEELi256ENS_10bfloat16_tEfNS_4arch4Sm90ELb1ELb0ELb0ELb0ELb0ELb0ELb0ELb1ELb1ELb0ELb0ELb0EEENS1_21CollectiveEpilogueFwdINS6_IJSA_SC_SB_EEES9_SE_SG_Li256ELb0ELb0ELb0ELb0EEENS1_30DynamicPersistentTileSchedulerILi256ELi32ELb0ELb0ELb1EEEEEEEEEvNT_6ParamsE --------------------------
	.section	.nv.constant0._ZN7cutlass13device_kernelIN5flash11enable_sm90INS1_16FlashAttnFwdSm90INS1_25CollectiveMainloopFwdSm90ILi2EN4cute5tupleIJNS5_1CILi1EEES8_S8_EEENS6_IJNS7_ILi128EEENS7_ILi80EEENS7_ILi256EEEEEELi256ENS_10bfloat16_tEfNS_4arch4Sm90ELb1ELb0ELb0ELb0ELb0ELb0ELb0ELb1ELb1ELb0ELb0ELb0EEENS1_21CollectiveEpilogueFwdINS6_IJSA_SC_SB_EEES9_SE_SG_Li256ELb0ELb0ELb0ELb0EEENS1_30DynamicPersistentTileSchedulerILi256ELi32ELb0ELb0ELb1EEEEEEEEEvNT_6ParamsE,"a",@progbits
	.sectionflags	@""
	.align	4
.nv.constant0._ZN7cutlass13device_kernelIN5flash11enable_sm90INS1_16FlashAttnFwdSm90INS1_25CollectiveMainloopFwdSm90ILi2EN4cute5tupleIJNS5_1CILi1EEES8_S8_EEENS6_IJNS7_ILi128EEENS7_ILi80EEENS7_ILi256EEEEEELi256ENS_10bfloat16_tEfNS_4arch4Sm90ELb1ELb0ELb0ELb0ELb0ELb0ELb0ELb1ELb1ELb0ELb0ELb0EEENS1_21CollectiveEpilogueFwdINS6_IJSA_SC_SB_EEES9_SE_SG_Li256ELb0ELb0ELb0ELb0EEENS1_30DynamicPersistentTileSchedulerILi256ELi32ELb0ELb0ELb1EEEEEEEEEvNT_6ParamsE:
	.zero		3584


//--------------------- .nv.constant0._ZN7cutlass13device_kernelIN5flash11enable_sm90INS1_16FlashAttnFwdSm90INS1_25CollectiveMainloopFwdSm90ILi2EN4cute5tupleIJNS5_1CILi1EEES8_S8_EEENS6_IJNS7_ILi128EEENS7_ILi80EEENS7_ILi256EEEEEELi256ENS_10bfloat16_tEfNS_4arch4Sm90ELb1ELb0ELb0ELb1ELb0ELb0ELb0ELb1ELb1ELb0ELb0ELb0EEENS1_21CollectiveEpilogueFwdINS6_IJSA_SC_SB_EEES9_SE_SG_Li256ELb1ELb0ELb0ELb0EEENS1_36VarlenDynamicPersistentTileSchedulerILi128ELi80ELi256ELi32ELb0ELb0ELb1ELb1ELb1ELb1EEEEEEEEEvNT_6ParamsE --------------------------
	.section	.nv.constant0._ZN7cutlass13device_kernelIN5flash11enable_sm90INS1_16FlashAttnFwdSm90INS1_25CollectiveMainloopFwdSm90ILi2EN4cute5tupleIJNS5_1CILi1EEES8_S8_EEENS6_IJNS7_ILi128EEENS7_ILi80EEENS7_ILi256EEEEEELi256ENS_10bfloat16_tEfNS_4arch4Sm90ELb1ELb0ELb0ELb1ELb0ELb0ELb0ELb1ELb1ELb0ELb0ELb0EEENS1_21CollectiveEpilogueFwdINS6_IJSA_SC_SB_EEES9_SE_SG_Li256ELb1ELb0ELb0ELb0EEENS1_36VarlenDynamicPersistentTileSchedulerILi128ELi80ELi256ELi32ELb0ELb0ELb1ELb1ELb1ELb1EEEEEEEEEvNT_6ParamsE,"a",@progbits
	.sectionflags	@""
	.align	4
.nv.constant0._ZN7cutlass13device_kernelIN5flash11enable_sm90INS1_16FlashAttnFwdSm90INS1_25CollectiveMainloopFwdSm90ILi2EN4cute5tupleIJNS5_1CILi1EEES8_S8_EEENS6_IJNS7_ILi128EEENS7_ILi80EEENS7_ILi256EEEEEELi256ENS_10bfloat16_tEfNS_4arch4Sm90ELb1ELb0ELb0ELb1ELb0ELb0ELb0ELb1ELb1ELb0ELb0ELb0EEENS1_21CollectiveEpilogueFwdINS6_IJSA_SC_SB_EEES9_SE_SG_Li256ELb1ELb0ELb0ELb0EEENS1_36VarlenDynamicPersistentTileSchedulerILi128ELi80ELi256ELi32ELb0ELb0ELb1ELb1ELb1ELb1EEEEEEEEEvNT_6ParamsE:
	.zero		3200


//--------------------- .nv.constant0._ZN7cutlass13device_kernelIN5flash11enable_sm90INS1_16FlashAttnFwdSm90INS1_25CollectiveMainloopFwdSm90ILi2EN4cute5tupleIJNS5_1CILi1EEES8_S8_EEENS6_IJNS7_ILi128EEENS7_ILi80EEENS7_ILi256EEEEEELi256ENS_10bfloat16_tEfNS_4arch4Sm90ELb1ELb0ELb0ELb1ELb0ELb1ELb0ELb1ELb1ELb0ELb0ELb0EEENS1_21CollectiveEpilogueFwdINS6_IJSA_SC_SB_EEES9_SE_SG_Li256ELb1ELb0ELb0ELb0EEENS1_36VarlenDynamicPersistentTileSchedulerILi128ELi80ELi256ELi32ELb0ELb0ELb1ELb1ELb1ELb1EEEEEEEEEvNT_6ParamsE --------------------------
	.section	.nv.constant0._ZN7cutlass13device_kernelIN5flash11enable_sm90INS1_16FlashAttnFwdSm90INS1_25CollectiveMainloopFwdSm90ILi2EN4cute5tupleIJNS5_1CILi1EEES8_S8_EEENS6_IJNS7_ILi128EEENS7_ILi80EEENS7_ILi256EEEEEELi256ENS_10bfloat16_tEfNS_4arch4Sm90ELb1ELb0ELb0ELb1ELb0ELb1ELb0ELb1ELb1ELb0ELb0ELb0EEENS1_21CollectiveEpilogueFwdINS6_IJSA_SC_SB_EEES9_SE_SG_Li256ELb1ELb0ELb0ELb0EEENS1_36VarlenDynamicPersistentTileSchedulerILi128ELi80ELi256ELi32ELb0ELb0ELb1ELb1ELb1ELb1EEEEEEEEEvNT_6ParamsE,"a",@progbits
	.sectionflags	@""
	.align	4
.nv.constant0._ZN7cutlass13device_kernelIN5flash11enable_sm90INS1_16FlashAttnFwdSm90INS1_25CollectiveMainloopFwdSm90ILi2EN4cute5tupleIJNS5_1CILi1EEES8_S8_EEENS6_IJNS7_ILi128EEENS7_ILi80EEENS7_ILi256EEEEEELi256ENS_10bfloat16_tEfNS_4arch4Sm90ELb1ELb0ELb0ELb1ELb0ELb1ELb0ELb1ELb1ELb0ELb0ELb0EEENS1_21CollectiveEpilogueFwdINS6_IJSA_SC_SB_EEES9_SE_SG_Li256ELb1ELb0ELb0ELb0EEENS1_36VarlenDynamicPersistentTileSchedulerILi128ELi80ELi256ELi32ELb0ELb0ELb1ELb1ELb1ELb1EEEEEEEEEvNT_6ParamsE:
	.zero		3200


//--------------------- SYMBOLS --------------------------

	.type		.nv.reservedSmem.offset0,@object
	.size		.nv.reservedSmem.offset0,0x4
	.type		__assertfail,@function
